//
// Generated by NVIDIA NVVM Compiler
//
// Compiler Build ID: CL-36424714
// Cuda compilation tools, release 13.0, V13.0.88
// Based on NVVM 20.0.0
//

.version 9.0
.target sm_100
.address_size 64

	// .globl	_Z14pointsDistancePfS_PiS0_S0_iii
// _ZZN3cub18CUB_300001_SM_10006detail10radix_sort31DeviceRadixSortSingleTileKernelINS1_5radix10policy_hubIiNS0_8NullTypeEyE10Policy1000ELNS0_9SortOrderE0EiS6_yNS1_21identity_decomposer_tEEEvPKT1_PSB_PKT2_PSF_T3_iiT4_E12temp_storage has been demoted
// _ZZN3cub18CUB_300001_SM_10006detail10radix_sort30DeviceRadixSortHistogramKernelINS1_5radix10policy_hubIiNS0_8NullTypeEyE10Policy1000ELNS0_9SortOrderE0EiyNS1_21identity_decomposer_tEEEvPT2_PKT1_SB_iiT3_E12temp_storage has been demoted
// _ZZN3cub18CUB_300001_SM_10006detail10radix_sort33DeviceRadixSortExclusiveSumKernelINS1_5radix10policy_hubIiNS0_8NullTypeEyE10Policy1000EyEEvPT0_E12temp_storage has been demoted
// _ZZN3cub18CUB_300001_SM_10006detail10radix_sort29DeviceRadixSortOnesweepKernelINS1_5radix10policy_hubIiNS0_8NullTypeEyE10Policy1000ELNS0_9SortOrderE0EiS6_yiiNS1_21identity_decomposer_tEEEvPT5_SC_PT3_PKSD_PT1_PKSH_PT2_PKSL_T4_iiT6_E1s has been demoted
// _ZZN3cub18CUB_300001_SM_10006detail10radix_sort31DeviceRadixSortSingleTileKernelINS1_5radix10policy_hubIifyE10Policy1000ELNS0_9SortOrderE0EifyNS1_21identity_decomposer_tEEEvPKT1_PSA_PKT2_PSE_T3_iiT4_E12temp_storage has been demoted
// _ZZN3cub18CUB_300001_SM_10006detail10radix_sort30DeviceRadixSortHistogramKernelINS1_5radix10policy_hubIifyE10Policy1000ELNS0_9SortOrderE0EiyNS1_21identity_decomposer_tEEEvPT2_PKT1_SA_iiT3_E12temp_storage has been demoted
// _ZZN3cub18CUB_300001_SM_10006detail10radix_sort33DeviceRadixSortExclusiveSumKernelINS1_5radix10policy_hubIifyE10Policy1000EyEEvPT0_E12temp_storage has been demoted
// _ZZN3cub18CUB_300001_SM_10006detail10radix_sort29DeviceRadixSortOnesweepKernelINS1_5radix10policy_hubIifyE10Policy1000ELNS0_9SortOrderE0EifyiiNS1_21identity_decomposer_tEEEvPT5_SB_PT3_PKSC_PT1_PKSG_PT2_PKSK_T4_iiT6_E1s has been demoted
// _ZZN3cub18CUB_300001_SM_10006detail10radix_sort31DeviceRadixSortSingleTileKernelINS1_5radix10policy_hubIiiyE10Policy1000ELNS0_9SortOrderE0EiiyNS1_21identity_decomposer_tEEEvPKT1_PSA_PKT2_PSE_T3_iiT4_E12temp_storage has been demoted
// _ZZN3cub18CUB_300001_SM_10006detail10radix_sort30DeviceRadixSortHistogramKernelINS1_5radix10policy_hubIiiyE10Policy1000ELNS0_9SortOrderE0EiyNS1_21identity_decomposer_tEEEvPT2_PKT1_SA_iiT3_E12temp_storage has been demoted
// _ZZN3cub18CUB_300001_SM_10006detail10radix_sort33DeviceRadixSortExclusiveSumKernelINS1_5radix10policy_hubIiiyE10Policy1000EyEEvPT0_E12temp_storage has been demoted
// _ZZN3cub18CUB_300001_SM_10006detail10radix_sort29DeviceRadixSortOnesweepKernelINS1_5radix10policy_hubIiiyE10Policy1000ELNS0_9SortOrderE0EiiyiiNS1_21identity_decomposer_tEEEvPT5_SB_PT3_PKSC_PT1_PKSG_PT2_PKSK_T4_iiT6_E1s has been demoted
// _ZZN3cub18CUB_300001_SM_10006detail6reduce28DeviceReduceSingleTileKernelINS2_10policy_hubIijN4cuda3std3__44plusIiEEE10Policy1000EPiSC_jS9_iiNS7_10__identityEEEvT0_T1_T2_T3_T4_T6_E12temp_storage has been demoted
// _ZZN3cub18CUB_300001_SM_10006detail6reduce18DeviceReduceKernelINS2_10policy_hubIijN4cuda3std3__44plusIiEEE10Policy1000EPijS9_iNS7_10__identityEEEvT0_PT3_T1_NS0_13GridEvenShareISH_EET2_T4_E12temp_storage has been demoted
// _ZZN3cub18CUB_300001_SM_10006detail6reduce28DeviceReduceSingleTileKernelINS2_10policy_hubIijN4cuda3std3__44plusIiEEE10Policy1000EPiSC_iS9_iiNS7_10__identityEEEvT0_T1_T2_T3_T4_T6_E12temp_storage has been demoted
// _ZZN3cub18CUB_300001_SM_10006detail6reduce28DeviceReduceSingleTileKernelINS2_10policy_hubIiyN4cuda3std3__44plusIiEEE10Policy1000EPiSC_yS9_iiNS7_10__identityEEEvT0_T1_T2_T3_T4_T6_E12temp_storage has been demoted
// _ZZN3cub18CUB_300001_SM_10006detail6reduce18DeviceReduceKernelINS2_10policy_hubIiyN4cuda3std3__44plusIiEEE10Policy1000EPiyS9_iNS7_10__identityEEEvT0_PT3_T1_NS0_13GridEvenShareISH_EET2_T4_E12temp_storage has been demoted
// _ZZN3cub18CUB_300001_SM_10006detail6reduce28DeviceReduceSingleTileKernelINS2_10policy_hubIiyN4cuda3std3__44plusIiEEE10Policy1000EPiSC_iS9_iiNS7_10__identityEEEvT0_T1_T2_T3_T4_T6_E12temp_storage has been demoted
.global .align 1 .b8 _ZN34_INTERNAL_d1688082_4_k_cu_314c78cd4cuda3std3__45__cpo5beginE[1];
.global .align 1 .b8 _ZN34_INTERNAL_d1688082_4_k_cu_314c78cd4cuda3std3__45__cpo3endE[1];
.global .align 1 .b8 _ZN34_INTERNAL_d1688082_4_k_cu_314c78cd4cuda3std3__45__cpo6cbeginE[1];
.global .align 1 .b8 _ZN34_INTERNAL_d1688082_4_k_cu_314c78cd4cuda3std3__45__cpo4cendE[1];
.global .align 1 .b8 _ZN34_INTERNAL_d1688082_4_k_cu_314c78cd4cuda3std3__45__cpo6rbeginE[1];
.global .align 1 .b8 _ZN34_INTERNAL_d1688082_4_k_cu_314c78cd4cuda3std3__45__cpo4rendE[1];
.global .align 1 .b8 _ZN34_INTERNAL_d1688082_4_k_cu_314c78cd4cuda3std3__45__cpo7crbeginE[1];
.global .align 1 .b8 _ZN34_INTERNAL_d1688082_4_k_cu_314c78cd4cuda3std3__45__cpo5crendE[1];
.global .align 1 .b8 _ZN34_INTERNAL_d1688082_4_k_cu_314c78cd4cuda3std3__436_GLOBAL__N__d1688082_4_k_cu_314c78cd6ignoreE[1];
.global .align 1 .b8 _ZN34_INTERNAL_d1688082_4_k_cu_314c78cd4cuda3std3__419piecewise_constructE[1];
.global .align 1 .b8 _ZN34_INTERNAL_d1688082_4_k_cu_314c78cd4cuda3std3__48in_placeE[1];
.global .align 1 .b8 _ZN34_INTERNAL_d1688082_4_k_cu_314c78cd4cuda3std3__420unreachable_sentinelE[1];
.global .align 1 .b8 _ZN34_INTERNAL_d1688082_4_k_cu_314c78cd4cuda3std3__47nulloptE[1];
.global .align 1 .b8 _ZN34_INTERNAL_d1688082_4_k_cu_314c78cd4cuda3std3__48unexpectE[1];
.global .align 1 .b8 _ZN34_INTERNAL_d1688082_4_k_cu_314c78cd4cuda3std6ranges3__45__cpo4swapE[1];
.global .align 1 .b8 _ZN34_INTERNAL_d1688082_4_k_cu_314c78cd4cuda3std6ranges3__45__cpo9iter_moveE[1];
.global .align 1 .b8 _ZN34_INTERNAL_d1688082_4_k_cu_314c78cd4cuda3std6ranges3__45__cpo5beginE[1];
.global .align 1 .b8 _ZN34_INTERNAL_d1688082_4_k_cu_314c78cd4cuda3std6ranges3__45__cpo3endE[1];
.global .align 1 .b8 _ZN34_INTERNAL_d1688082_4_k_cu_314c78cd4cuda3std6ranges3__45__cpo6cbeginE[1];
.global .align 1 .b8 _ZN34_INTERNAL_d1688082_4_k_cu_314c78cd4cuda3std6ranges3__45__cpo4cendE[1];
.global .align 1 .b8 _ZN34_INTERNAL_d1688082_4_k_cu_314c78cd4cuda3std6ranges3__45__cpo7advanceE[1];
.global .align 1 .b8 _ZN34_INTERNAL_d1688082_4_k_cu_314c78cd4cuda3std6ranges3__45__cpo9iter_swapE[1];
.global .align 1 .b8 _ZN34_INTERNAL_d1688082_4_k_cu_314c78cd4cuda3std6ranges3__45__cpo4nextE[1];
.global .align 1 .b8 _ZN34_INTERNAL_d1688082_4_k_cu_314c78cd4cuda3std6ranges3__45__cpo4prevE[1];
.global .align 1 .b8 _ZN34_INTERNAL_d1688082_4_k_cu_314c78cd4cuda3std6ranges3__45__cpo4dataE[1];
.global .align 1 .b8 _ZN34_INTERNAL_d1688082_4_k_cu_314c78cd4cuda3std6ranges3__45__cpo5cdataE[1];
.global .align 1 .b8 _ZN34_INTERNAL_d1688082_4_k_cu_314c78cd4cuda3std6ranges3__45__cpo4sizeE[1];
.global .align 1 .b8 _ZN34_INTERNAL_d1688082_4_k_cu_314c78cd4cuda3std6ranges3__45__cpo5ssizeE[1];
.global .align 1 .b8 _ZN34_INTERNAL_d1688082_4_k_cu_314c78cd4cuda3std6ranges3__45__cpo8distanceE[1];
.global .align 1 .b8 _ZN34_INTERNAL_d1688082_4_k_cu_314c78cd6thrust24THRUST_300001_SM_1000_NS8cuda_cub3parE[1];
.global .align 1 .b8 _ZN34_INTERNAL_d1688082_4_k_cu_314c78cd6thrust24THRUST_300001_SM_1000_NS8cuda_cub10par_nosyncE[1];
.global .align 1 .b8 _ZN34_INTERNAL_d1688082_4_k_cu_314c78cd6thrust24THRUST_300001_SM_1000_NS6system6detail10sequential3seqE[1];
.global .align 1 .b8 _ZN34_INTERNAL_d1688082_4_k_cu_314c78cd6thrust24THRUST_300001_SM_1000_NS6system3cpp3parE[1];
.global .align 1 .b8 _ZN34_INTERNAL_d1688082_4_k_cu_314c78cd6thrust24THRUST_300001_SM_1000_NS12placeholders2_1E[1];
.global .align 1 .b8 _ZN34_INTERNAL_d1688082_4_k_cu_314c78cd6thrust24THRUST_300001_SM_1000_NS12placeholders2_2E[1];
.global .align 1 .b8 _ZN34_INTERNAL_d1688082_4_k_cu_314c78cd6thrust24THRUST_300001_SM_1000_NS12placeholders2_3E[1];
.global .align 1 .b8 _ZN34_INTERNAL_d1688082_4_k_cu_314c78cd6thrust24THRUST_300001_SM_1000_NS12placeholders2_4E[1];
.global .align 1 .b8 _ZN34_INTERNAL_d1688082_4_k_cu_314c78cd6thrust24THRUST_300001_SM_1000_NS12placeholders2_5E[1];
.global .align 1 .b8 _ZN34_INTERNAL_d1688082_4_k_cu_314c78cd6thrust24THRUST_300001_SM_1000_NS12placeholders2_6E[1];
.global .align 1 .b8 _ZN34_INTERNAL_d1688082_4_k_cu_314c78cd6thrust24THRUST_300001_SM_1000_NS12placeholders2_7E[1];
.global .align 1 .b8 _ZN34_INTERNAL_d1688082_4_k_cu_314c78cd6thrust24THRUST_300001_SM_1000_NS12placeholders2_8E[1];
.global .align 1 .b8 _ZN34_INTERNAL_d1688082_4_k_cu_314c78cd6thrust24THRUST_300001_SM_1000_NS12placeholders2_9E[1];
.global .align 1 .b8 _ZN34_INTERNAL_d1688082_4_k_cu_314c78cd6thrust24THRUST_300001_SM_1000_NS12placeholders3_10E[1];
.global .align 1 .b8 _ZN34_INTERNAL_d1688082_4_k_cu_314c78cd6thrust24THRUST_300001_SM_1000_NS3seqE[1];
.global .align 1 .b8 _ZN34_INTERNAL_d1688082_4_k_cu_314c78cd6thrust24THRUST_300001_SM_1000_NS6deviceE[1];
.extern .shared .align 16 .b8 memory[];
.extern .shared .align 16 .b8 _ZN6thrust24THRUST_300001_SM_1000_NS8cuda_cub4core6detail5shmemE[];

.visible .entry _Z14pointsDistancePfS_PiS0_S0_iii(
	.param .u64 .ptr .align 1 _Z14pointsDistancePfS_PiS0_S0_iii_param_0,
	.param .u64 .ptr .align 1 _Z14pointsDistancePfS_PiS0_S0_iii_param_1,
	.param .u64 .ptr .align 1 _Z14pointsDistancePfS_PiS0_S0_iii_param_2,
	.param .u64 .ptr .align 1 _Z14pointsDistancePfS_PiS0_S0_iii_param_3,
	.param .u64 .ptr .align 1 _Z14pointsDistancePfS_PiS0_S0_iii_param_4,
	.param .u32 _Z14pointsDistancePfS_PiS0_S0_iii_param_5,
	.param .u32 _Z14pointsDistancePfS_PiS0_S0_iii_param_6,
	.param .u32 _Z14pointsDistancePfS_PiS0_S0_iii_param_7
)
{
	.reg .pred 	%p<30>;
	.reg .b32 	%r<69>;
	.reg .b32 	%f<96>;
	.reg .b64 	%rd<146>;

	ld.param.u64 	%rd52, [_Z14pointsDistancePfS_PiS0_S0_iii_param_0];
	ld.param.u64 	%rd53, [_Z14pointsDistancePfS_PiS0_S0_iii_param_1];
	ld.param.u64 	%rd49, [_Z14pointsDistancePfS_PiS0_S0_iii_param_2];
	ld.param.u64 	%rd50, [_Z14pointsDistancePfS_PiS0_S0_iii_param_3];
	ld.param.u64 	%rd51, [_Z14pointsDistancePfS_PiS0_S0_iii_param_4];
	ld.param.u32 	%r22, [_Z14pointsDistancePfS_PiS0_S0_iii_param_5];
	ld.param.u32 	%r23, [_Z14pointsDistancePfS_PiS0_S0_iii_param_6];
	ld.param.u32 	%r24, [_Z14pointsDistancePfS_PiS0_S0_iii_param_7];
	cvta.to.global.u64 	%rd1, %rd52;
	cvta.to.global.u64 	%rd2, %rd53;
	cvta.to.global.u64 	%rd3, %rd50;
	mov.u32 	%r25, %ctaid.x;
	shl.b32 	%r26, %r25, 10;
	mov.u32 	%r27, %tid.x;
	or.b32  	%r1, %r26, %r27;
	setp.ge.s32 	%p1, %r1, %r23;
	@%p1 bra 	$L__BB0_36;
	cvt.s64.s32 	%rd4, %r22;
	setp.eq.s32 	%p2, %r22, 0;
	mov.b32 	%r67, -1;
	@%p2 bra 	$L__BB0_22;
	setp.ne.s32 	%p3, %r24, 0;
	cvt.s64.s32 	%rd5, %r23;
	cvt.s64.s32 	%rd6, %r1;
	@%p3 bra 	$L__BB0_9;
	setp.lt.u32 	%p13, %r22, 4;
	mov.f32 	%f85, 0f7F7FFFFF;
	mov.b32 	%r67, -1;
	mov.b64 	%rd132, 0;
	@%p13 bra 	$L__BB0_6;
	and.b64  	%rd132, %rd4, -4;
	mov.f32 	%f85, 0f7F7FFFFF;
	mov.b32 	%r67, -1;
	mov.b32 	%r60, 0;
	mov.u64 	%rd131, %rd132;
$L__BB0_5:
	setp.gt.f32 	%p14, %f85, 0f00000000;
	selp.f32 	%f85, 0f00000000, %f85, %p14;
	selp.b32 	%r67, %r60, %r67, %p14;
	add.s64 	%rd131, %rd131, -4;
	add.s32 	%r60, %r60, 4;
	setp.ne.s64 	%p15, %rd131, 0;
	@%p15 bra 	$L__BB0_5;
$L__BB0_6:
	and.b32  	%r37, %r22, 3;
	setp.eq.s32 	%p16, %r37, 0;
	@%p16 bra 	$L__BB0_22;
	cvt.u32.u64 	%r64, %rd132;
	and.b64  	%rd133, %rd4, 3;
$L__BB0_8:
	.pragma "nounroll";
	setp.gt.f32 	%p17, %f85, 0f00000000;
	selp.f32 	%f85, 0f00000000, %f85, %p17;
	selp.b32 	%r67, %r64, %r67, %p17;
	add.s32 	%r64, %r64, 1;
	add.s64 	%rd133, %rd133, -1;
	setp.eq.s64 	%p18, %rd133, 0;
	@%p18 bra 	$L__BB0_22;
	bra.uni 	$L__BB0_8;
$L__BB0_9:
	and.b32  	%r13, %r24, 7;
	and.b32  	%r14, %r24, 3;
	and.b32  	%r30, %r24, -8;
	cvt.s64.s32 	%rd14, %r30;
	and.b32  	%r15, %r24, 1;
	shl.b64 	%rd15, %rd4, 2;
	shl.b64 	%rd16, %rd5, 2;
	mov.f32 	%f87, 0f7F7FFFFF;
	mov.b32 	%r67, -1;
	mov.b64 	%rd134, 0;
$L__BB0_10:
	setp.lt.u32 	%p4, %r24, 8;
	mov.f32 	%f95, 0f00000000;
	mov.b64 	%rd139, 0;
	@%p4 bra 	$L__BB0_13;
	shl.b64 	%rd56, %rd6, 2;
	add.s64 	%rd136, %rd1, %rd56;
	shl.b64 	%rd57, %rd134, 2;
	add.s64 	%rd135, %rd2, %rd57;
	mov.f32 	%f95, 0f00000000;
	mov.u64 	%rd137, %rd14;
$L__BB0_12:
	.pragma "nounroll";
	ld.global.f32 	%f24, [%rd135];
	ld.global.f32 	%f25, [%rd136];
	sub.f32 	%f26, %f24, %f25;
	fma.rn.f32 	%f27, %f26, %f26, %f95;
	add.s64 	%rd58, %rd135, %rd15;
	ld.global.f32 	%f28, [%rd58];
	add.s64 	%rd59, %rd136, %rd16;
	ld.global.f32 	%f29, [%rd59];
	sub.f32 	%f30, %f28, %f29;
	fma.rn.f32 	%f31, %f30, %f30, %f27;
	add.s64 	%rd60, %rd58, %rd15;
	ld.global.f32 	%f32, [%rd60];
	add.s64 	%rd61, %rd59, %rd16;
	ld.global.f32 	%f33, [%rd61];
	sub.f32 	%f34, %f32, %f33;
	fma.rn.f32 	%f35, %f34, %f34, %f31;
	add.s64 	%rd62, %rd60, %rd15;
	ld.global.f32 	%f36, [%rd62];
	add.s64 	%rd63, %rd61, %rd16;
	ld.global.f32 	%f37, [%rd63];
	sub.f32 	%f38, %f36, %f37;
	fma.rn.f32 	%f39, %f38, %f38, %f35;
	add.s64 	%rd64, %rd62, %rd15;
	ld.global.f32 	%f40, [%rd64];
	add.s64 	%rd65, %rd63, %rd16;
	ld.global.f32 	%f41, [%rd65];
	sub.f32 	%f42, %f40, %f41;
	fma.rn.f32 	%f43, %f42, %f42, %f39;
	add.s64 	%rd66, %rd64, %rd15;
	ld.global.f32 	%f44, [%rd66];
	add.s64 	%rd67, %rd65, %rd16;
	ld.global.f32 	%f45, [%rd67];
	sub.f32 	%f46, %f44, %f45;
	fma.rn.f32 	%f47, %f46, %f46, %f43;
	add.s64 	%rd68, %rd66, %rd15;
	ld.global.f32 	%f48, [%rd68];
	add.s64 	%rd69, %rd67, %rd16;
	ld.global.f32 	%f49, [%rd69];
	sub.f32 	%f50, %f48, %f49;
	fma.rn.f32 	%f51, %f50, %f50, %f47;
	add.s64 	%rd70, %rd68, %rd15;
	ld.global.f32 	%f52, [%rd70];
	add.s64 	%rd71, %rd69, %rd16;
	ld.global.f32 	%f53, [%rd71];
	sub.f32 	%f54, %f52, %f53;
	fma.rn.f32 	%f95, %f54, %f54, %f51;
	add.s64 	%rd137, %rd137, -8;
	shl.b64 	%rd72, %rd5, 5;
	add.s64 	%rd136, %rd136, %rd72;
	shl.b64 	%rd73, %rd4, 5;
	add.s64 	%rd135, %rd135, %rd73;
	setp.ne.s64 	%p5, %rd137, 0;
	mov.u64 	%rd139, %rd14;
	@%p5 bra 	$L__BB0_12;
$L__BB0_13:
	setp.eq.s32 	%p6, %r13, 0;
	@%p6 bra 	$L__BB0_21;
	add.s32 	%r31, %r13, -1;
	setp.lt.u32 	%p7, %r31, 3;
	@%p7 bra 	$L__BB0_16;
	mad.lo.s64 	%rd74, %rd139, %rd4, %rd134;
	shl.b64 	%rd75, %rd74, 2;
	add.s64 	%rd76, %rd2, %rd75;
	ld.global.f32 	%f56, [%rd76];
	mad.lo.s64 	%rd77, %rd139, %rd5, %rd6;
	shl.b64 	%rd78, %rd77, 2;
	add.s64 	%rd79, %rd1, %rd78;
	ld.global.f32 	%f57, [%rd79];
	sub.f32 	%f58, %f56, %f57;
	fma.rn.f32 	%f59, %f58, %f58, %f95;
	add.s64 	%rd80, %rd76, %rd15;
	ld.global.f32 	%f60, [%rd80];
	add.s64 	%rd81, %rd79, %rd16;
	ld.global.f32 	%f61, [%rd81];
	sub.f32 	%f62, %f60, %f61;
	fma.rn.f32 	%f63, %f62, %f62, %f59;
	add.s64 	%rd82, %rd80, %rd15;
	ld.global.f32 	%f64, [%rd82];
	add.s64 	%rd83, %rd81, %rd16;
	ld.global.f32 	%f65, [%rd83];
	sub.f32 	%f66, %f64, %f65;
	fma.rn.f32 	%f67, %f66, %f66, %f63;
	add.s64 	%rd84, %rd82, %rd15;
	ld.global.f32 	%f68, [%rd84];
	add.s64 	%rd85, %rd83, %rd16;
	ld.global.f32 	%f69, [%rd85];
	sub.f32 	%f70, %f68, %f69;
	fma.rn.f32 	%f95, %f70, %f70, %f67;
	add.s64 	%rd139, %rd139, 4;
$L__BB0_16:
	setp.eq.s32 	%p8, %r14, 0;
	@%p8 bra 	$L__BB0_21;
	setp.eq.s32 	%p9, %r14, 1;
	@%p9 bra 	$L__BB0_19;
	mad.lo.s64 	%rd86, %rd139, %rd4, %rd134;
	shl.b64 	%rd87, %rd86, 2;
	add.s64 	%rd88, %rd2, %rd87;
	ld.global.f32 	%f72, [%rd88];
	mad.lo.s64 	%rd89, %rd139, %rd5, %rd6;
	shl.b64 	%rd90, %rd89, 2;
	add.s64 	%rd91, %rd1, %rd90;
	ld.global.f32 	%f73, [%rd91];
	sub.f32 	%f74, %f72, %f73;
	fma.rn.f32 	%f75, %f74, %f74, %f95;
	add.s64 	%rd92, %rd88, %rd15;
	ld.global.f32 	%f76, [%rd92];
	add.s64 	%rd93, %rd91, %rd16;
	ld.global.f32 	%f77, [%rd93];
	sub.f32 	%f78, %f76, %f77;
	fma.rn.f32 	%f95, %f78, %f78, %f75;
	add.s64 	%rd139, %rd139, 2;
$L__BB0_19:
	setp.eq.s32 	%p10, %r15, 0;
	@%p10 bra 	$L__BB0_21;
	mad.lo.s64 	%rd94, %rd139, %rd4, %rd134;
	shl.b64 	%rd95, %rd94, 2;
	add.s64 	%rd96, %rd2, %rd95;
	ld.global.f32 	%f79, [%rd96];
	mad.lo.s64 	%rd97, %rd139, %rd5, %rd6;
	shl.b64 	%rd98, %rd97, 2;
	add.s64 	%rd99, %rd1, %rd98;
	ld.global.f32 	%f80, [%rd99];
	sub.f32 	%f81, %f79, %f80;
	fma.rn.f32 	%f95, %f81, %f81, %f95;
$L__BB0_21:
	setp.lt.f32 	%p11, %f95, %f87;
	cvt.u32.u64 	%r32, %rd134;
	selp.f32 	%f87, %f95, %f87, %p11;
	selp.b32 	%r67, %r32, %r67, %p11;
	add.s64 	%rd134, %rd134, 1;
	setp.ne.s64 	%p12, %rd134, %rd4;
	@%p12 bra 	$L__BB0_10;
$L__BB0_22:
	bar.sync 	0;
	cvt.s64.s32 	%rd32, %r1;
	cvta.to.global.u64 	%rd101, %rd49;
	mul.wide.s32 	%rd102, %r1, 4;
	add.s64 	%rd33, %rd101, %rd102;
	ld.global.u32 	%r38, [%rd33];
	setp.ne.s32 	%p19, %r38, %r67;
	selp.u32 	%r39, 1, 0, %p19;
	cvta.to.global.u64 	%rd103, %rd51;
	add.s64 	%rd104, %rd103, %rd102;
	st.global.u32 	[%rd104], %r39;
	setp.eq.s64 	%p20, %rd50, 0;
	@%p20 bra 	$L__BB0_35;
	bar.sync 	0;
	cvt.s64.s32 	%rd34, %r24;
	setp.eq.s32 	%p21, %r24, 0;
	@%p21 bra 	$L__BB0_35;
	cvt.s64.s32 	%rd35, %r23;
	setp.lt.u32 	%p22, %r24, 8;
	mov.b64 	%rd144, 0;
	@%p22 bra 	$L__BB0_27;
	and.b64  	%rd144, %rd34, -8;
	shl.b64 	%rd106, %rd32, 2;
	add.s64 	%rd141, %rd3, %rd106;
	shl.b64 	%rd38, %rd35, 5;
	shl.b32 	%r19, %r22, 3;
	shl.b64 	%rd39, %rd35, 2;
	mov.u32 	%r68, %r67;
	mov.u64 	%rd142, %rd144;
$L__BB0_26:
	.pragma "nounroll";
	st.global.u32 	[%rd141], %r68;
	add.s32 	%r40, %r22, %r68;
	add.s64 	%rd107, %rd141, %rd39;
	st.global.u32 	[%rd107], %r40;
	add.s32 	%r41, %r22, %r40;
	add.s64 	%rd108, %rd107, %rd39;
	st.global.u32 	[%rd108], %r41;
	add.s32 	%r42, %r22, %r41;
	add.s64 	%rd109, %rd108, %rd39;
	st.global.u32 	[%rd109], %r42;
	add.s32 	%r43, %r22, %r42;
	add.s64 	%rd110, %rd109, %rd39;
	st.global.u32 	[%rd110], %r43;
	add.s32 	%r44, %r22, %r43;
	add.s64 	%rd111, %rd110, %rd39;
	st.global.u32 	[%rd111], %r44;
	add.s32 	%r45, %r22, %r44;
	add.s64 	%rd112, %rd111, %rd39;
	st.global.u32 	[%rd112], %r45;
	add.s32 	%r46, %r22, %r45;
	add.s64 	%rd113, %rd112, %rd39;
	st.global.u32 	[%rd113], %r46;
	add.s64 	%rd142, %rd142, -8;
	add.s64 	%rd141, %rd141, %rd38;
	add.s32 	%r68, %r68, %r19;
	setp.ne.s64 	%p23, %rd142, 0;
	@%p23 bra 	$L__BB0_26;
$L__BB0_27:
	and.b32  	%r47, %r24, 7;
	setp.eq.s32 	%p24, %r47, 0;
	@%p24 bra 	$L__BB0_35;
	and.b64  	%rd114, %rd34, 7;
	add.s64 	%rd115, %rd114, -1;
	setp.lt.u64 	%p25, %rd115, 3;
	@%p25 bra 	$L__BB0_30;
	cvt.u32.u64 	%r48, %rd144;
	mad.lo.s32 	%r49, %r22, %r48, %r67;
	mad.lo.s64 	%rd116, %rd144, %rd35, %rd32;
	shl.b64 	%rd117, %rd116, 2;
	add.s64 	%rd118, %rd3, %rd117;
	st.global.u32 	[%rd118], %r49;
	add.s32 	%r50, %r49, %r22;
	shl.b64 	%rd119, %rd35, 2;
	add.s64 	%rd120, %rd118, %rd119;
	st.global.u32 	[%rd120], %r50;
	add.s32 	%r51, %r50, %r22;
	add.s64 	%rd121, %rd120, %rd119;
	st.global.u32 	[%rd121], %r51;
	add.s32 	%r52, %r51, %r22;
	add.s64 	%rd122, %rd121, %rd119;
	st.global.u32 	[%rd122], %r52;
	add.s64 	%rd144, %rd144, 4;
$L__BB0_30:
	and.b32  	%r53, %r24, 3;
	setp.eq.s32 	%p26, %r53, 0;
	@%p26 bra 	$L__BB0_35;
	setp.eq.s32 	%p27, %r53, 1;
	@%p27 bra 	$L__BB0_33;
	cvt.u32.u64 	%r54, %rd144;
	mad.lo.s32 	%r55, %r22, %r54, %r67;
	mad.lo.s64 	%rd123, %rd144, %rd35, %rd32;
	shl.b64 	%rd124, %rd123, 2;
	add.s64 	%rd125, %rd3, %rd124;
	st.global.u32 	[%rd125], %r55;
	add.s32 	%r56, %r55, %r22;
	shl.b64 	%rd126, %rd35, 2;
	add.s64 	%rd127, %rd125, %rd126;
	st.global.u32 	[%rd127], %r56;
	add.s64 	%rd144, %rd144, 2;
$L__BB0_33:
	and.b32  	%r57, %r24, 1;
	setp.eq.b32 	%p28, %r57, 1;
	not.pred 	%p29, %p28;
	@%p29 bra 	$L__BB0_35;
	cvt.u32.u64 	%r58, %rd144;
	mad.lo.s32 	%r59, %r22, %r58, %r67;
	mad.lo.s64 	%rd128, %rd144, %rd35, %rd32;
	shl.b64 	%rd129, %rd128, 2;
	add.s64 	%rd130, %rd3, %rd129;
	st.global.u32 	[%rd130], %r59;
$L__BB0_35:
	bar.sync 	0;
	st.global.u32 	[%rd33], %r67;
$L__BB0_36:
	ret;

}
	// .globl	_Z14updateClustersPfS_PiS0_iii
.visible .entry _Z14updateClustersPfS_PiS0_iii(
	.param .u64 .ptr .align 1 _Z14updateClustersPfS_PiS0_iii_param_0,
	.param .u64 .ptr .align 1 _Z14updateClustersPfS_PiS0_iii_param_1,
	.param .u64 .ptr .align 1 _Z14updateClustersPfS_PiS0_iii_param_2,
	.param .u64 .ptr .align 1 _Z14updateClustersPfS_PiS0_iii_param_3,
	.param .u32 _Z14updateClustersPfS_PiS0_iii_param_4,
	.param .u32 _Z14updateClustersPfS_PiS0_iii_param_5,
	.param .u32 _Z14updateClustersPfS_PiS0_iii_param_6
)
{
	.reg .pred 	%p<11>;
	.reg .b32 	%r<12>;
	.reg .b32 	%f<32>;
	.reg .b64 	%rd<90>;

	ld.param.u64 	%rd26, [_Z14updateClustersPfS_PiS0_iii_param_0];
	ld.param.u64 	%rd27, [_Z14updateClustersPfS_PiS0_iii_param_1];
	ld.param.u64 	%rd24, [_Z14updateClustersPfS_PiS0_iii_param_2];
	ld.param.u64 	%rd25, [_Z14updateClustersPfS_PiS0_iii_param_3];
	ld.param.u32 	%r2, [_Z14updateClustersPfS_PiS0_iii_param_4];
	ld.param.u32 	%r3, [_Z14updateClustersPfS_PiS0_iii_param_5];
	ld.param.u32 	%r4, [_Z14updateClustersPfS_PiS0_iii_param_6];
	cvta.to.global.u64 	%rd1, %rd26;
	cvta.to.global.u64 	%rd2, %rd27;
	mov.u32 	%r5, %ctaid.x;
	shl.b32 	%r6, %r5, 10;
	mov.u32 	%r7, %tid.x;
	or.b32  	%r1, %r6, %r7;
	setp.ge.s32 	%p1, %r1, %r4;
	@%p1 bra 	$L__BB1_13;
	cvta.to.global.u64 	%rd3, %rd25;
	cvta.to.global.u64 	%rd4, %rd24;
	cvt.s64.s32 	%rd5, %r1;
	cvt.s64.s32 	%rd6, %r3;
	setp.eq.s32 	%p2, %r3, 0;
	@%p2 bra 	$L__BB1_13;
	shl.b64 	%rd29, %rd5, 2;
	add.s64 	%rd30, %rd4, %rd29;
	ld.global.u32 	%r8, [%rd30];
	add.s64 	%rd31, %rd3, %rd29;
	ld.global.s32 	%rd9, [%rd31];
	cvt.s64.s32 	%rd7, %r4;
	cvt.rn.f32.s32 	%f1, %r8;
	cvt.s64.s32 	%rd8, %r2;
	setp.lt.u32 	%p3, %r3, 8;
	mov.b64 	%rd88, 0;
	@%p3 bra 	$L__BB1_5;
	and.b64  	%rd88, %rd6, -8;
	shl.b64 	%rd32, %rd9, 2;
	add.s64 	%rd85, %rd1, %rd32;
	add.s64 	%rd84, %rd2, %rd29;
	mov.u64 	%rd86, %rd88;
$L__BB1_4:
	.pragma "nounroll";
	ld.global.f32 	%f2, [%rd84];
	div.rn.f32 	%f3, %f2, %f1;
	st.global.f32 	[%rd85], %f3;
	shl.b64 	%rd34, %rd7, 2;
	add.s64 	%rd35, %rd84, %rd34;
	ld.global.f32 	%f4, [%rd35];
	div.rn.f32 	%f5, %f4, %f1;
	shl.b64 	%rd36, %rd8, 2;
	add.s64 	%rd37, %rd85, %rd36;
	st.global.f32 	[%rd37], %f5;
	add.s64 	%rd38, %rd35, %rd34;
	ld.global.f32 	%f6, [%rd38];
	div.rn.f32 	%f7, %f6, %f1;
	add.s64 	%rd39, %rd37, %rd36;
	st.global.f32 	[%rd39], %f7;
	add.s64 	%rd40, %rd38, %rd34;
	ld.global.f32 	%f8, [%rd40];
	div.rn.f32 	%f9, %f8, %f1;
	add.s64 	%rd41, %rd39, %rd36;
	st.global.f32 	[%rd41], %f9;
	add.s64 	%rd42, %rd40, %rd34;
	ld.global.f32 	%f10, [%rd42];
	div.rn.f32 	%f11, %f10, %f1;
	add.s64 	%rd43, %rd41, %rd36;
	st.global.f32 	[%rd43], %f11;
	add.s64 	%rd44, %rd42, %rd34;
	ld.global.f32 	%f12, [%rd44];
	div.rn.f32 	%f13, %f12, %f1;
	add.s64 	%rd45, %rd43, %rd36;
	st.global.f32 	[%rd45], %f13;
	add.s64 	%rd46, %rd44, %rd34;
	ld.global.f32 	%f14, [%rd46];
	div.rn.f32 	%f15, %f14, %f1;
	add.s64 	%rd47, %rd45, %rd36;
	st.global.f32 	[%rd47], %f15;
	add.s64 	%rd48, %rd46, %rd34;
	ld.global.f32 	%f16, [%rd48];
	div.rn.f32 	%f17, %f16, %f1;
	add.s64 	%rd49, %rd47, %rd36;
	st.global.f32 	[%rd49], %f17;
	add.s64 	%rd86, %rd86, -8;
	shl.b64 	%rd50, %rd8, 5;
	add.s64 	%rd85, %rd85, %rd50;
	shl.b64 	%rd51, %rd7, 5;
	add.s64 	%rd84, %rd84, %rd51;
	setp.ne.s64 	%p4, %rd86, 0;
	@%p4 bra 	$L__BB1_4;
$L__BB1_5:
	and.b32  	%r9, %r3, 7;
	setp.eq.s32 	%p5, %r9, 0;
	@%p5 bra 	$L__BB1_13;
	and.b64  	%rd52, %rd6, 7;
	add.s64 	%rd53, %rd52, -1;
	setp.lt.u64 	%p6, %rd53, 3;
	@%p6 bra 	$L__BB1_8;
	mad.lo.s64 	%rd54, %rd88, %rd7, %rd5;
	shl.b64 	%rd55, %rd54, 2;
	add.s64 	%rd56, %rd2, %rd55;
	ld.global.f32 	%f18, [%rd56];
	div.rn.f32 	%f19, %f18, %f1;
	mad.lo.s64 	%rd57, %rd88, %rd8, %rd9;
	shl.b64 	%rd58, %rd57, 2;
	add.s64 	%rd59, %rd1, %rd58;
	st.global.f32 	[%rd59], %f19;
	shl.b64 	%rd60, %rd7, 2;
	add.s64 	%rd61, %rd56, %rd60;
	ld.global.f32 	%f20, [%rd61];
	div.rn.f32 	%f21, %f20, %f1;
	shl.b64 	%rd62, %rd8, 2;
	add.s64 	%rd63, %rd59, %rd62;
	st.global.f32 	[%rd63], %f21;
	add.s64 	%rd64, %rd61, %rd60;
	ld.global.f32 	%f22, [%rd64];
	div.rn.f32 	%f23, %f22, %f1;
	add.s64 	%rd65, %rd63, %rd62;
	st.global.f32 	[%rd65], %f23;
	add.s64 	%rd66, %rd64, %rd60;
	ld.global.f32 	%f24, [%rd66];
	div.rn.f32 	%f25, %f24, %f1;
	add.s64 	%rd67, %rd65, %rd62;
	st.global.f32 	[%rd67], %f25;
	add.s64 	%rd88, %rd88, 4;
$L__BB1_8:
	and.b32  	%r10, %r3, 3;
	setp.eq.s32 	%p7, %r10, 0;
	@%p7 bra 	$L__BB1_13;
	setp.eq.s32 	%p8, %r10, 1;
	@%p8 bra 	$L__BB1_11;
	mad.lo.s64 	%rd68, %rd88, %rd7, %rd5;
	shl.b64 	%rd69, %rd68, 2;
	add.s64 	%rd70, %rd2, %rd69;
	ld.global.f32 	%f26, [%rd70];
	div.rn.f32 	%f27, %f26, %f1;
	mad.lo.s64 	%rd71, %rd88, %rd8, %rd9;
	shl.b64 	%rd72, %rd71, 2;
	add.s64 	%rd73, %rd1, %rd72;
	st.global.f32 	[%rd73], %f27;
	shl.b64 	%rd74, %rd7, 2;
	add.s64 	%rd75, %rd70, %rd74;
	ld.global.f32 	%f28, [%rd75];
	div.rn.f32 	%f29, %f28, %f1;
	shl.b64 	%rd76, %rd8, 2;
	add.s64 	%rd77, %rd73, %rd76;
	st.global.f32 	[%rd77], %f29;
	add.s64 	%rd88, %rd88, 2;
$L__BB1_11:
	and.b32  	%r11, %r3, 1;
	setp.eq.b32 	%p9, %r11, 1;
	not.pred 	%p10, %p9;
	@%p10 bra 	$L__BB1_13;
	mad.lo.s64 	%rd78, %rd88, %rd7, %rd5;
	shl.b64 	%rd79, %rd78, 2;
	add.s64 	%rd80, %rd2, %rd79;
	ld.global.f32 	%f30, [%rd80];
	div.rn.f32 	%f31, %f30, %f1;
	mad.lo.s64 	%rd81, %rd88, %rd8, %rd9;
	shl.b64 	%rd82, %rd81, 2;
	add.s64 	%rd83, %rd1, %rd82;
	st.global.f32 	[%rd83], %f31;
$L__BB1_13:
	ret;

}
	// .globl	_Z14pickCoordinatePfS_PiS_S0_iiii
.visible .entry _Z14pickCoordinatePfS_PiS_S0_iiii(
	.param .u64 .ptr .align 1 _Z14pickCoordinatePfS_PiS_S0_iiii_param_0,
	.param .u64 .ptr .align 1 _Z14pickCoordinatePfS_PiS_S0_iiii_param_1,
	.param .u64 .ptr .align 1 _Z14pickCoordinatePfS_PiS_S0_iiii_param_2,
	.param .u64 .ptr .align 1 _Z14pickCoordinatePfS_PiS_S0_iiii_param_3,
	.param .u64 .ptr .align 1 _Z14pickCoordinatePfS_PiS_S0_iiii_param_4,
	.param .u32 _Z14pickCoordinatePfS_PiS_S0_iiii_param_5,
	.param .u32 _Z14pickCoordinatePfS_PiS_S0_iiii_param_6,
	.param .u32 _Z14pickCoordinatePfS_PiS_S0_iiii_param_7,
	.param .u32 _Z14pickCoordinatePfS_PiS_S0_iiii_param_8
)
{
	.reg .pred 	%p<29>;
	.reg .b32 	%r<29>;
	.reg .b32 	%f<82>;
	.reg .b64 	%rd<120>;

	ld.param.u64 	%rd42, [_Z14pickCoordinatePfS_PiS_S0_iiii_param_0];
	ld.param.u64 	%rd43, [_Z14pickCoordinatePfS_PiS_S0_iiii_param_2];
	ld.param.u64 	%rd45, [_Z14pickCoordinatePfS_PiS_S0_iiii_param_3];
	ld.param.u64 	%rd44, [_Z14pickCoordinatePfS_PiS_S0_iiii_param_4];
	ld.param.u32 	%r6, [_Z14pickCoordinatePfS_PiS_S0_iiii_param_5];
	ld.param.u32 	%r9, [_Z14pickCoordinatePfS_PiS_S0_iiii_param_6];
	ld.param.u32 	%r7, [_Z14pickCoordinatePfS_PiS_S0_iiii_param_7];
	ld.param.u32 	%r8, [_Z14pickCoordinatePfS_PiS_S0_iiii_param_8];
	cvta.to.global.u64 	%rd1, %rd45;
	mov.u32 	%r10, %ctaid.x;
	shl.b32 	%r11, %r10, 10;
	mov.u32 	%r12, %tid.x;
	or.b32  	%r1, %r11, %r12;
	setp.gt.s32 	%p1, %r1, %r9;
	@%p1 bra 	$L__BB2_50;
	setp.ge.s32 	%p2, %r1, %r6;
	mov.b64 	%rd112, -1;
	@%p2 bra 	$L__BB2_3;
	cvta.to.global.u64 	%rd47, %rd43;
	mul.wide.s32 	%rd48, %r1, 4;
	add.s64 	%rd49, %rd47, %rd48;
	ld.global.s32 	%rd112, [%rd49];
$L__BB2_3:
	cvt.s64.s32 	%rd4, %r8;
	setp.eq.s32 	%p3, %r8, 0;
	@%p3 bra 	$L__BB2_50;
	cvt.s64.s32 	%rd5, %r6;
	cvt.s64.s32 	%rd6, %r1;
	setp.eq.s32 	%p4, %r7, 0;
	cvta.to.global.u64 	%rd7, %rd44;
	@%p4 bra 	$L__BB2_50;
	shl.b64 	%rd51, %rd112, 2;
	add.s64 	%rd8, %rd7, %rd51;
	and.b32  	%r2, %r7, 7;
	and.b32  	%r3, %r7, 3;
	and.b32  	%r13, %r7, -8;
	cvt.s64.s32 	%rd9, %r13;
	add.s32 	%r4, %r2, -1;
	and.b32  	%r5, %r7, 1;
	mul.lo.s64 	%rd52, %rd4, %rd5;
	shl.b64 	%rd10, %rd52, 5;
	shl.b64 	%rd11, %rd6, 2;
	shl.b64 	%rd12, %rd5, 2;
	mul.lo.s64 	%rd13, %rd4, 3;
	mul.lo.s64 	%rd14, %rd4, 5;
	mul.lo.s64 	%rd15, %rd4, 7;
	cvta.to.global.u64 	%rd16, %rd42;
	mov.f32 	%f66, 0f00000000;
	mov.b64 	%rd113, 0;
$L__BB2_6:
	setp.ge.s32 	%p5, %r1, %r6;
	@%p5 bra 	$L__BB2_8;
	mad.lo.s64 	%rd53, %rd113, %rd5, %rd6;
	shl.b64 	%rd54, %rd53, 2;
	add.s64 	%rd55, %rd16, %rd54;
	ld.global.f32 	%f66, [%rd55];
$L__BB2_8:
	setp.lt.u32 	%p6, %r7, 8;
	mov.b64 	%rd118, 0;
	@%p6 bra 	$L__BB2_27;
	add.s64 	%rd58, %rd4, %rd113;
	mad.lo.s64 	%rd59, %rd5, %rd58, %rd6;
	shl.b64 	%rd18, %rd59, 2;
	shl.b64 	%rd60, %rd4, 1;
	add.s64 	%rd61, %rd60, %rd113;
	mad.lo.s64 	%rd19, %rd12, %rd61, %rd11;
	add.s64 	%rd62, %rd13, %rd113;
	mad.lo.s64 	%rd20, %rd12, %rd62, %rd11;
	shl.b64 	%rd63, %rd4, 2;
	add.s64 	%rd64, %rd63, %rd113;
	mad.lo.s64 	%rd21, %rd12, %rd64, %rd11;
	add.s64 	%rd65, %rd14, %rd113;
	mad.lo.s64 	%rd22, %rd12, %rd65, %rd11;
	mad.lo.s64 	%rd66, %rd4, 6, %rd113;
	mad.lo.s64 	%rd23, %rd12, %rd66, %rd11;
	add.s64 	%rd67, %rd15, %rd113;
	mad.lo.s64 	%rd24, %rd12, %rd67, %rd11;
	mad.lo.s64 	%rd68, %rd5, %rd113, %rd6;
	shl.b64 	%rd25, %rd68, 2;
	mov.b64 	%rd116, 0;
	mov.u64 	%rd114, %rd112;
	mov.u64 	%rd115, %rd1;
$L__BB2_10:
	.pragma "nounroll";
	setp.ne.s64 	%p7, %rd114, 0;
	mov.f32 	%f67, 0f00000000;
	@%p7 bra 	$L__BB2_12;
	ld.global.u32 	%r14, [%rd8];
	cvt.rn.f32.s32 	%f36, %r14;
	div.rn.f32 	%f67, %f66, %f36;
$L__BB2_12:
	add.s64 	%rd69, %rd115, %rd25;
	st.global.f32 	[%rd69], %f67;
	add.s64 	%rd70, %rd116, 1;
	setp.ne.s64 	%p8, %rd112, %rd70;
	mov.f32 	%f68, 0f00000000;
	@%p8 bra 	$L__BB2_14;
	ld.global.u32 	%r15, [%rd8];
	cvt.rn.f32.s32 	%f38, %r15;
	div.rn.f32 	%f68, %f66, %f38;
$L__BB2_14:
	add.s64 	%rd71, %rd115, %rd18;
	st.global.f32 	[%rd71], %f68;
	add.s64 	%rd72, %rd116, 2;
	setp.ne.s64 	%p9, %rd112, %rd72;
	mov.f32 	%f69, 0f00000000;
	@%p9 bra 	$L__BB2_16;
	ld.global.u32 	%r16, [%rd8];
	cvt.rn.f32.s32 	%f40, %r16;
	div.rn.f32 	%f69, %f66, %f40;
$L__BB2_16:
	add.s64 	%rd73, %rd115, %rd19;
	st.global.f32 	[%rd73], %f69;
	add.s64 	%rd74, %rd116, 3;
	setp.ne.s64 	%p10, %rd112, %rd74;
	mov.f32 	%f70, 0f00000000;
	@%p10 bra 	$L__BB2_18;
	ld.global.u32 	%r17, [%rd8];
	cvt.rn.f32.s32 	%f42, %r17;
	div.rn.f32 	%f70, %f66, %f42;
$L__BB2_18:
	add.s64 	%rd75, %rd115, %rd20;
	st.global.f32 	[%rd75], %f70;
	add.s64 	%rd76, %rd116, 4;
	setp.ne.s64 	%p11, %rd112, %rd76;
	mov.f32 	%f71, 0f00000000;
	@%p11 bra 	$L__BB2_20;
	ld.global.u32 	%r18, [%rd8];
	cvt.rn.f32.s32 	%f44, %r18;
	div.rn.f32 	%f71, %f66, %f44;
$L__BB2_20:
	add.s64 	%rd77, %rd115, %rd21;
	st.global.f32 	[%rd77], %f71;
	add.s64 	%rd78, %rd116, 5;
	setp.ne.s64 	%p12, %rd112, %rd78;
	mov.f32 	%f72, 0f00000000;
	@%p12 bra 	$L__BB2_22;
	ld.global.u32 	%r19, [%rd8];
	cvt.rn.f32.s32 	%f46, %r19;
	div.rn.f32 	%f72, %f66, %f46;
$L__BB2_22:
	add.s64 	%rd79, %rd115, %rd22;
	st.global.f32 	[%rd79], %f72;
	add.s64 	%rd80, %rd116, 6;
	setp.ne.s64 	%p13, %rd112, %rd80;
	mov.f32 	%f73, 0f00000000;
	@%p13 bra 	$L__BB2_24;
	ld.global.u32 	%r20, [%rd8];
	cvt.rn.f32.s32 	%f48, %r20;
	div.rn.f32 	%f73, %f66, %f48;
$L__BB2_24:
	add.s64 	%rd81, %rd115, %rd23;
	st.global.f32 	[%rd81], %f73;
	add.s64 	%rd82, %rd116, 7;
	setp.ne.s64 	%p14, %rd112, %rd82;
	mov.f32 	%f74, 0f00000000;
	@%p14 bra 	$L__BB2_26;
	ld.global.u32 	%r21, [%rd8];
	cvt.rn.f32.s32 	%f50, %r21;
	div.rn.f32 	%f74, %f66, %f50;
$L__BB2_26:
	add.s64 	%rd83, %rd115, %rd24;
	st.global.f32 	[%rd83], %f74;
	add.s64 	%rd116, %rd116, 8;
	add.s64 	%rd115, %rd115, %rd10;
	add.s64 	%rd114, %rd114, -8;
	setp.ne.s64 	%p15, %rd116, %rd9;
	mov.u64 	%rd118, %rd9;
	@%p15 bra 	$L__BB2_10;
$L__BB2_27:
	setp.eq.s32 	%p16, %r2, 0;
	@%p16 bra 	$L__BB2_49;
	setp.lt.u32 	%p17, %r4, 3;
	@%p17 bra 	$L__BB2_38;
	setp.ne.s64 	%p18, %rd112, %rd118;
	mov.f32 	%f75, 0f00000000;
	@%p18 bra 	$L__BB2_31;
	ld.global.u32 	%r22, [%rd8];
	cvt.rn.f32.s32 	%f52, %r22;
	div.rn.f32 	%f75, %f66, %f52;
$L__BB2_31:
	mad.lo.s64 	%rd33, %rd118, %rd4, %rd113;
	mad.lo.s64 	%rd84, %rd33, %rd5, %rd6;
	shl.b64 	%rd85, %rd84, 2;
	add.s64 	%rd86, %rd1, %rd85;
	st.global.f32 	[%rd86], %f75;
	add.s64 	%rd87, %rd118, 1;
	setp.ne.s64 	%p19, %rd112, %rd87;
	mov.f32 	%f76, 0f00000000;
	@%p19 bra 	$L__BB2_33;
	ld.global.u32 	%r23, [%rd8];
	cvt.rn.f32.s32 	%f54, %r23;
	div.rn.f32 	%f76, %f66, %f54;
$L__BB2_33:
	add.s64 	%rd34, %rd33, %rd4;
	mad.lo.s64 	%rd88, %rd34, %rd5, %rd6;
	shl.b64 	%rd89, %rd88, 2;
	add.s64 	%rd90, %rd1, %rd89;
	st.global.f32 	[%rd90], %f76;
	add.s64 	%rd91, %rd118, 2;
	setp.ne.s64 	%p20, %rd112, %rd91;
	mov.f32 	%f77, 0f00000000;
	@%p20 bra 	$L__BB2_35;
	ld.global.u32 	%r24, [%rd8];
	cvt.rn.f32.s32 	%f56, %r24;
	div.rn.f32 	%f77, %f66, %f56;
$L__BB2_35:
	add.s64 	%rd35, %rd34, %rd4;
	mad.lo.s64 	%rd92, %rd35, %rd5, %rd6;
	shl.b64 	%rd93, %rd92, 2;
	add.s64 	%rd94, %rd1, %rd93;
	st.global.f32 	[%rd94], %f77;
	add.s64 	%rd95, %rd118, 3;
	setp.ne.s64 	%p21, %rd112, %rd95;
	mov.f32 	%f78, 0f00000000;
	@%p21 bra 	$L__BB2_37;
	ld.global.u32 	%r25, [%rd8];
	cvt.rn.f32.s32 	%f58, %r25;
	div.rn.f32 	%f78, %f66, %f58;
$L__BB2_37:
	add.s64 	%rd96, %rd35, %rd4;
	mad.lo.s64 	%rd97, %rd96, %rd5, %rd6;
	shl.b64 	%rd98, %rd97, 2;
	add.s64 	%rd99, %rd1, %rd98;
	st.global.f32 	[%rd99], %f78;
	add.s64 	%rd118, %rd118, 4;
$L__BB2_38:
	setp.eq.s32 	%p22, %r3, 0;
	@%p22 bra 	$L__BB2_49;
	setp.eq.s32 	%p23, %r3, 1;
	@%p23 bra 	$L__BB2_45;
	setp.ne.s64 	%p24, %rd112, %rd118;
	mov.f32 	%f79, 0f00000000;
	@%p24 bra 	$L__BB2_42;
	ld.global.u32 	%r26, [%rd8];
	cvt.rn.f32.s32 	%f60, %r26;
	div.rn.f32 	%f79, %f66, %f60;
$L__BB2_42:
	mad.lo.s64 	%rd38, %rd118, %rd4, %rd113;
	mad.lo.s64 	%rd100, %rd38, %rd5, %rd6;
	shl.b64 	%rd101, %rd100, 2;
	add.s64 	%rd102, %rd1, %rd101;
	st.global.f32 	[%rd102], %f79;
	add.s64 	%rd103, %rd118, 1;
	setp.ne.s64 	%p25, %rd112, %rd103;
	mov.f32 	%f80, 0f00000000;
	@%p25 bra 	$L__BB2_44;
	ld.global.u32 	%r27, [%rd8];
	cvt.rn.f32.s32 	%f62, %r27;
	div.rn.f32 	%f80, %f66, %f62;
$L__BB2_44:
	add.s64 	%rd104, %rd38, %rd4;
	mad.lo.s64 	%rd105, %rd104, %rd5, %rd6;
	shl.b64 	%rd106, %rd105, 2;
	add.s64 	%rd107, %rd1, %rd106;
	st.global.f32 	[%rd107], %f80;
	add.s64 	%rd118, %rd118, 2;
$L__BB2_45:
	setp.eq.s32 	%p26, %r5, 0;
	@%p26 bra 	$L__BB2_49;
	setp.ne.s64 	%p27, %rd112, %rd118;
	mov.f32 	%f81, 0f00000000;
	@%p27 bra 	$L__BB2_48;
	ld.global.u32 	%r28, [%rd8];
	cvt.rn.f32.s32 	%f64, %r28;
	div.rn.f32 	%f81, %f66, %f64;
$L__BB2_48:
	mad.lo.s64 	%rd108, %rd118, %rd4, %rd113;
	mad.lo.s64 	%rd109, %rd108, %rd5, %rd6;
	shl.b64 	%rd110, %rd109, 2;
	add.s64 	%rd111, %rd1, %rd110;
	st.global.f32 	[%rd111], %f81;
$L__BB2_49:
	add.s64 	%rd113, %rd113, 1;
	setp.ne.s64 	%p28, %rd113, %rd4;
	@%p28 bra 	$L__BB2_6;
$L__BB2_50:
	ret;

}
	// .globl	_Z14pickMembershipPiS_iii
.visible .entry _Z14pickMembershipPiS_iii(
	.param .u64 .ptr .align 1 _Z14pickMembershipPiS_iii_param_0,
	.param .u64 .ptr .align 1 _Z14pickMembershipPiS_iii_param_1,
	.param .u32 _Z14pickMembershipPiS_iii_param_2,
	.param .u32 _Z14pickMembershipPiS_iii_param_3,
	.param .u32 _Z14pickMembershipPiS_iii_param_4
)
{
	.reg .pred 	%p<41>;
	.reg .b32 	%r<26>;
	.reg .b64 	%rd<126>;

	ld.param.u64 	%rd66, [_Z14pickMembershipPiS_iii_param_0];
	ld.param.u64 	%rd67, [_Z14pickMembershipPiS_iii_param_1];
	ld.param.u32 	%r2, [_Z14pickMembershipPiS_iii_param_2];
	ld.param.u32 	%r3, [_Z14pickMembershipPiS_iii_param_3];
	ld.param.u32 	%r4, [_Z14pickMembershipPiS_iii_param_4];
	cvta.to.global.u64 	%rd1, %rd67;
	mov.u32 	%r5, %ctaid.x;
	shl.b32 	%r6, %r5, 10;
	mov.u32 	%r7, %tid.x;
	or.b32  	%r1, %r6, %r7;
	setp.gt.s32 	%p1, %r1, %r3;
	@%p1 bra 	$L__BB3_43;
	cvt.s64.s32 	%rd2, %r4;
	setp.eq.s32 	%p2, %r4, 0;
	@%p2 bra 	$L__BB3_43;
	cvt.s64.s32 	%rd3, %r1;
	cvta.to.global.u64 	%rd69, %rd66;
	mul.wide.s32 	%rd70, %r1, 4;
	add.s64 	%rd4, %rd69, %rd70;
	cvt.s64.s32 	%rd5, %r3;
	setp.lt.u32 	%p3, %r4, 8;
	mov.b64 	%rd121, 0;
	@%p3 bra 	$L__BB3_21;
	and.b64  	%rd121, %rd2, -8;
	shl.b64 	%rd72, %rd3, 2;
	add.s64 	%rd106, %rd1, %rd72;
	shl.b64 	%rd8, %rd5, 5;
	shl.b64 	%rd9, %rd5, 2;
	mov.b64 	%rd107, 0;
$L__BB3_4:
	.pragma "nounroll";
	setp.ge.s32 	%p4, %r1, %r2;
	mov.b64 	%rd108, -1;
	@%p4 bra 	$L__BB3_6;
	ld.global.s32 	%rd108, [%rd4];
$L__BB3_6:
	setp.ge.s32 	%p5, %r1, %r2;
	setp.eq.s64 	%p6, %rd107, %rd108;
	selp.u32 	%r8, 1, 0, %p6;
	st.global.u32 	[%rd106], %r8;
	mov.b64 	%rd109, -1;
	@%p5 bra 	$L__BB3_8;
	ld.global.s32 	%rd109, [%rd4];
$L__BB3_8:
	setp.ge.s32 	%p7, %r1, %r2;
	add.s64 	%rd16, %rd107, 1;
	setp.eq.s64 	%p8, %rd109, %rd16;
	selp.u32 	%r9, 1, 0, %p8;
	add.s64 	%rd17, %rd106, %rd9;
	st.global.u32 	[%rd17], %r9;
	mov.b64 	%rd110, -1;
	@%p7 bra 	$L__BB3_10;
	ld.global.s32 	%rd110, [%rd4];
$L__BB3_10:
	add.s64 	%rd20, %rd16, 1;
	setp.eq.s64 	%p10, %rd110, %rd20;
	selp.u32 	%r10, 1, 0, %p10;
	add.s64 	%rd21, %rd17, %rd9;
	st.global.u32 	[%rd21], %r10;
	mov.b64 	%rd111, -1;
	@%p7 bra 	$L__BB3_12;
	ld.global.s32 	%rd111, [%rd4];
$L__BB3_12:
	add.s64 	%rd24, %rd20, 1;
	setp.eq.s64 	%p12, %rd111, %rd24;
	selp.u32 	%r11, 1, 0, %p12;
	add.s64 	%rd25, %rd21, %rd9;
	st.global.u32 	[%rd25], %r11;
	mov.b64 	%rd112, -1;
	@%p7 bra 	$L__BB3_14;
	ld.global.s32 	%rd112, [%rd4];
$L__BB3_14:
	add.s64 	%rd28, %rd24, 1;
	setp.eq.s64 	%p14, %rd112, %rd28;
	selp.u32 	%r12, 1, 0, %p14;
	add.s64 	%rd29, %rd25, %rd9;
	st.global.u32 	[%rd29], %r12;
	mov.b64 	%rd113, -1;
	@%p7 bra 	$L__BB3_16;
	ld.global.s32 	%rd113, [%rd4];
$L__BB3_16:
	add.s64 	%rd32, %rd28, 1;
	setp.eq.s64 	%p16, %rd113, %rd32;
	selp.u32 	%r13, 1, 0, %p16;
	add.s64 	%rd33, %rd29, %rd9;
	st.global.u32 	[%rd33], %r13;
	mov.b64 	%rd114, -1;
	@%p7 bra 	$L__BB3_18;
	ld.global.s32 	%rd114, [%rd4];
$L__BB3_18:
	add.s64 	%rd36, %rd32, 1;
	setp.eq.s64 	%p18, %rd114, %rd36;
	selp.u32 	%r14, 1, 0, %p18;
	add.s64 	%rd37, %rd33, %rd9;
	st.global.u32 	[%rd37], %r14;
	mov.b64 	%rd115, -1;
	@%p7 bra 	$L__BB3_20;
	ld.global.s32 	%rd115, [%rd4];
$L__BB3_20:
	add.s64 	%rd81, %rd36, 1;
	setp.eq.s64 	%p19, %rd115, %rd81;
	selp.u32 	%r15, 1, 0, %p19;
	add.s64 	%rd82, %rd37, %rd9;
	st.global.u32 	[%rd82], %r15;
	add.s64 	%rd106, %rd106, %rd8;
	add.s64 	%rd107, %rd36, 2;
	setp.ne.s64 	%p20, %rd107, %rd121;
	@%p20 bra 	$L__BB3_4;
$L__BB3_21:
	and.b32  	%r16, %r4, 7;
	setp.eq.s32 	%p21, %r16, 0;
	@%p21 bra 	$L__BB3_43;
	and.b64  	%rd83, %rd2, 7;
	add.s64 	%rd84, %rd83, -1;
	setp.lt.u64 	%p22, %rd84, 3;
	@%p22 bra 	$L__BB3_32;
	setp.ge.s32 	%p23, %r1, %r2;
	mov.b64 	%rd117, -1;
	@%p23 bra 	$L__BB3_25;
	ld.global.s32 	%rd117, [%rd4];
$L__BB3_25:
	setp.ge.s32 	%p24, %r1, %r2;
	setp.eq.s64 	%p25, %rd117, %rd121;
	selp.u32 	%r17, 1, 0, %p25;
	mad.lo.s64 	%rd87, %rd121, %rd5, %rd3;
	shl.b64 	%rd88, %rd87, 2;
	add.s64 	%rd45, %rd1, %rd88;
	st.global.u32 	[%rd45], %r17;
	mov.b64 	%rd118, -1;
	@%p24 bra 	$L__BB3_27;
	ld.global.s32 	%rd118, [%rd4];
$L__BB3_27:
	setp.ge.s32 	%p26, %r1, %r2;
	add.s64 	%rd90, %rd121, 1;
	setp.eq.s64 	%p27, %rd118, %rd90;
	selp.u32 	%r18, 1, 0, %p27;
	shl.b64 	%rd48, %rd5, 2;
	add.s64 	%rd49, %rd45, %rd48;
	st.global.u32 	[%rd49], %r18;
	mov.b64 	%rd119, -1;
	@%p26 bra 	$L__BB3_29;
	ld.global.s32 	%rd119, [%rd4];
$L__BB3_29:
	setp.ge.s32 	%p28, %r1, %r2;
	add.s64 	%rd92, %rd121, 2;
	setp.eq.s64 	%p29, %rd119, %rd92;
	selp.u32 	%r19, 1, 0, %p29;
	add.s64 	%rd52, %rd49, %rd48;
	st.global.u32 	[%rd52], %r19;
	mov.b64 	%rd120, -1;
	@%p28 bra 	$L__BB3_31;
	ld.global.s32 	%rd120, [%rd4];
$L__BB3_31:
	add.s64 	%rd93, %rd121, 3;
	setp.eq.s64 	%p30, %rd120, %rd93;
	selp.u32 	%r20, 1, 0, %p30;
	add.s64 	%rd94, %rd52, %rd48;
	st.global.u32 	[%rd94], %r20;
	add.s64 	%rd121, %rd121, 4;
$L__BB3_32:
	and.b32  	%r21, %r4, 3;
	setp.eq.s32 	%p31, %r21, 0;
	@%p31 bra 	$L__BB3_43;
	setp.eq.s32 	%p32, %r21, 1;
	@%p32 bra 	$L__BB3_39;
	setp.ge.s32 	%p33, %r1, %r2;
	mov.b64 	%rd122, -1;
	@%p33 bra 	$L__BB3_36;
	ld.global.s32 	%rd122, [%rd4];
$L__BB3_36:
	setp.ge.s32 	%p34, %r1, %r2;
	setp.eq.s64 	%p35, %rd122, %rd121;
	selp.u32 	%r22, 1, 0, %p35;
	mad.lo.s64 	%rd97, %rd121, %rd5, %rd3;
	shl.b64 	%rd98, %rd97, 2;
	add.s64 	%rd59, %rd1, %rd98;
	st.global.u32 	[%rd59], %r22;
	mov.b64 	%rd123, -1;
	@%p34 bra 	$L__BB3_38;
	ld.global.s32 	%rd123, [%rd4];
$L__BB3_38:
	add.s64 	%rd99, %rd121, 1;
	setp.eq.s64 	%p36, %rd123, %rd99;
	selp.u32 	%r23, 1, 0, %p36;
	shl.b64 	%rd100, %rd5, 2;
	add.s64 	%rd101, %rd59, %rd100;
	st.global.u32 	[%rd101], %r23;
	add.s64 	%rd121, %rd121, 2;
$L__BB3_39:
	and.b32  	%r24, %r4, 1;
	setp.eq.b32 	%p37, %r24, 1;
	not.pred 	%p38, %p37;
	@%p38 bra 	$L__BB3_43;
	setp.ge.s32 	%p39, %r1, %r2;
	mov.b64 	%rd125, -1;
	@%p39 bra 	$L__BB3_42;
	ld.global.s32 	%rd125, [%rd4];
$L__BB3_42:
	setp.eq.s64 	%p40, %rd125, %rd121;
	selp.u32 	%r25, 1, 0, %p40;
	mad.lo.s64 	%rd103, %rd121, %rd5, %rd3;
	shl.b64 	%rd104, %rd103, 2;
	add.s64 	%rd105, %rd1, %rd104;
	st.global.u32 	[%rd105], %r25;
$L__BB3_43:
	ret;

}
	// .globl	_Z12reduceGlobalILj512EiEvPT0_S1_j
.visible .entry _Z12reduceGlobalILj512EiEvPT0_S1_j(
	.param .u64 .ptr .align 1 _Z12reduceGlobalILj512EiEvPT0_S1_j_param_0,
	.param .u64 .ptr .align 1 _Z12reduceGlobalILj512EiEvPT0_S1_j_param_1,
	.param .u32 _Z12reduceGlobalILj512EiEvPT0_S1_j_param_2
)
{
	.reg .pred 	%p<8>;
	.reg .b32 	%r<51>;
	.reg .b64 	%rd<11>;

	ld.param.u64 	%rd2, [_Z12reduceGlobalILj512EiEvPT0_S1_j_param_0];
	ld.param.u64 	%rd3, [_Z12reduceGlobalILj512EiEvPT0_S1_j_param_1];
	ld.param.u32 	%r10, [_Z12reduceGlobalILj512EiEvPT0_S1_j_param_2];
	mov.u32 	%r1, %tid.x;
	mov.u32 	%r2, %ctaid.x;
	shl.b32 	%r11, %r2, 10;
	or.b32  	%r50, %r11, %r1;
	shl.b32 	%r12, %r1, 2;
	mov.u32 	%r13, memory;
	add.s32 	%r4, %r13, %r12;
	mov.b32 	%r14, 0;
	st.shared.u32 	[%r4], %r14;
	setp.ge.u32 	%p1, %r50, %r10;
	@%p1 bra 	$L__BB4_4;
	cvta.to.global.u64 	%rd1, %rd2;
	mov.u32 	%r16, %nctaid.x;
	shl.b32 	%r5, %r16, 10;
	mov.b32 	%r49, 0;
$L__BB4_2:
	mul.wide.u32 	%rd4, %r50, 4;
	add.s64 	%rd5, %rd1, %rd4;
	ld.global.u32 	%r17, [%rd5];
	add.s32 	%r18, %r50, 512;
	mul.wide.u32 	%rd6, %r18, 4;
	add.s64 	%rd7, %rd1, %rd6;
	ld.global.u32 	%r19, [%rd7];
	add.s32 	%r20, %r19, %r17;
	add.s32 	%r49, %r20, %r49;
	add.s32 	%r50, %r50, %r5;
	setp.lt.u32 	%p2, %r50, %r10;
	@%p2 bra 	$L__BB4_2;
	st.shared.u32 	[%r4], %r49;
$L__BB4_4:
	bar.sync 	0;
	setp.gt.u32 	%p3, %r1, 255;
	@%p3 bra 	$L__BB4_6;
	ld.shared.u32 	%r21, [%r4+1024];
	ld.shared.u32 	%r22, [%r4];
	add.s32 	%r23, %r22, %r21;
	st.shared.u32 	[%r4], %r23;
$L__BB4_6:
	bar.sync 	0;
	setp.gt.u32 	%p4, %r1, 127;
	@%p4 bra 	$L__BB4_8;
	ld.shared.u32 	%r24, [%r4+512];
	ld.shared.u32 	%r25, [%r4];
	add.s32 	%r26, %r25, %r24;
	st.shared.u32 	[%r4], %r26;
$L__BB4_8:
	bar.sync 	0;
	setp.gt.u32 	%p5, %r1, 63;
	@%p5 bra 	$L__BB4_10;
	ld.shared.u32 	%r27, [%r4+256];
	ld.shared.u32 	%r28, [%r4];
	add.s32 	%r29, %r28, %r27;
	st.shared.u32 	[%r4], %r29;
$L__BB4_10:
	bar.sync 	0;
	setp.gt.u32 	%p6, %r1, 31;
	@%p6 bra 	$L__BB4_13;
	ld.volatile.shared.u32 	%r30, [%r4+128];
	ld.volatile.shared.u32 	%r31, [%r4];
	add.s32 	%r32, %r31, %r30;
	st.volatile.shared.u32 	[%r4], %r32;
	ld.volatile.shared.u32 	%r33, [%r4+64];
	ld.volatile.shared.u32 	%r34, [%r4];
	add.s32 	%r35, %r34, %r33;
	st.volatile.shared.u32 	[%r4], %r35;
	ld.volatile.shared.u32 	%r36, [%r4+32];
	ld.volatile.shared.u32 	%r37, [%r4];
	add.s32 	%r38, %r37, %r36;
	st.volatile.shared.u32 	[%r4], %r38;
	ld.volatile.shared.u32 	%r39, [%r4+16];
	ld.volatile.shared.u32 	%r40, [%r4];
	add.s32 	%r41, %r40, %r39;
	st.volatile.shared.u32 	[%r4], %r41;
	ld.volatile.shared.u32 	%r42, [%r4+8];
	ld.volatile.shared.u32 	%r43, [%r4];
	add.s32 	%r44, %r43, %r42;
	st.volatile.shared.u32 	[%r4], %r44;
	ld.volatile.shared.u32 	%r45, [%r4+4];
	ld.volatile.shared.u32 	%r46, [%r4];
	add.s32 	%r47, %r46, %r45;
	st.volatile.shared.u32 	[%r4], %r47;
	setp.ne.s32 	%p7, %r1, 0;
	@%p7 bra 	$L__BB4_13;
	ld.shared.u32 	%r48, [memory];
	cvta.to.global.u64 	%rd8, %rd3;
	mul.wide.u32 	%rd9, %r2, 4;
	add.s64 	%rd10, %rd8, %rd9;
	st.global.u32 	[%rd10], %r48;
$L__BB4_13:
	ret;

}
	// .globl	_Z12reduceGlobalILj256EiEvPT0_S1_j
.visible .entry _Z12reduceGlobalILj256EiEvPT0_S1_j(
	.param .u64 .ptr .align 1 _Z12reduceGlobalILj256EiEvPT0_S1_j_param_0,
	.param .u64 .ptr .align 1 _Z12reduceGlobalILj256EiEvPT0_S1_j_param_1,
	.param .u32 _Z12reduceGlobalILj256EiEvPT0_S1_j_param_2
)
{
	.reg .pred 	%p<7>;
	.reg .b32 	%r<48>;
	.reg .b64 	%rd<11>;

	ld.param.u64 	%rd2, [_Z12reduceGlobalILj256EiEvPT0_S1_j_param_0];
	ld.param.u64 	%rd3, [_Z12reduceGlobalILj256EiEvPT0_S1_j_param_1];
	ld.param.u32 	%r10, [_Z12reduceGlobalILj256EiEvPT0_S1_j_param_2];
	mov.u32 	%r1, %tid.x;
	mov.u32 	%r2, %ctaid.x;
	shl.b32 	%r11, %r2, 9;
	add.s32 	%r47, %r11, %r1;
	shl.b32 	%r12, %r1, 2;
	mov.u32 	%r13, memory;
	add.s32 	%r4, %r13, %r12;
	mov.b32 	%r14, 0;
	st.shared.u32 	[%r4], %r14;
	setp.ge.u32 	%p1, %r47, %r10;
	@%p1 bra 	$L__BB5_4;
	cvta.to.global.u64 	%rd1, %rd2;
	mov.u32 	%r16, %nctaid.x;
	shl.b32 	%r5, %r16, 9;
	mov.b32 	%r46, 0;
$L__BB5_2:
	mul.wide.u32 	%rd4, %r47, 4;
	add.s64 	%rd5, %rd1, %rd4;
	ld.global.u32 	%r17, [%rd5];
	add.s32 	%r18, %r47, 256;
	mul.wide.u32 	%rd6, %r18, 4;
	add.s64 	%rd7, %rd1, %rd6;
	ld.global.u32 	%r19, [%rd7];
	add.s32 	%r20, %r19, %r17;
	add.s32 	%r46, %r20, %r46;
	add.s32 	%r47, %r47, %r5;
	setp.lt.u32 	%p2, %r47, %r10;
	@%p2 bra 	$L__BB5_2;
	st.shared.u32 	[%r4], %r46;
$L__BB5_4:
	bar.sync 	0;
	setp.gt.u32 	%p3, %r1, 127;
	@%p3 bra 	$L__BB5_6;
	ld.shared.u32 	%r21, [%r4+512];
	ld.shared.u32 	%r22, [%r4];
	add.s32 	%r23, %r22, %r21;
	st.shared.u32 	[%r4], %r23;
$L__BB5_6:
	bar.sync 	0;
	setp.gt.u32 	%p4, %r1, 63;
	@%p4 bra 	$L__BB5_8;
	ld.shared.u32 	%r24, [%r4+256];
	ld.shared.u32 	%r25, [%r4];
	add.s32 	%r26, %r25, %r24;
	st.shared.u32 	[%r4], %r26;
$L__BB5_8:
	bar.sync 	0;
	setp.gt.u32 	%p5, %r1, 31;
	@%p5 bra 	$L__BB5_11;
	ld.volatile.shared.u32 	%r27, [%r4+128];
	ld.volatile.shared.u32 	%r28, [%r4];
	add.s32 	%r29, %r28, %r27;
	st.volatile.shared.u32 	[%r4], %r29;
	ld.volatile.shared.u32 	%r30, [%r4+64];
	ld.volatile.shared.u32 	%r31, [%r4];
	add.s32 	%r32, %r31, %r30;
	st.volatile.shared.u32 	[%r4], %r32;
	ld.volatile.shared.u32 	%r33, [%r4+32];
	ld.volatile.shared.u32 	%r34, [%r4];
	add.s32 	%r35, %r34, %r33;
	st.volatile.shared.u32 	[%r4], %r35;
	ld.volatile.shared.u32 	%r36, [%r4+16];
	ld.volatile.shared.u32 	%r37, [%r4];
	add.s32 	%r38, %r37, %r36;
	st.volatile.shared.u32 	[%r4], %r38;
	ld.volatile.shared.u32 	%r39, [%r4+8];
	ld.volatile.shared.u32 	%r40, [%r4];
	add.s32 	%r41, %r40, %r39;
	st.volatile.shared.u32 	[%r4], %r41;
	ld.volatile.shared.u32 	%r42, [%r4+4];
	ld.volatile.shared.u32 	%r43, [%r4];
	add.s32 	%r44, %r43, %r42;
	st.volatile.shared.u32 	[%r4], %r44;
	setp.ne.s32 	%p6, %r1, 0;
	@%p6 bra 	$L__BB5_11;
	ld.shared.u32 	%r45, [memory];
	cvta.to.global.u64 	%rd8, %rd3;
	mul.wide.u32 	%rd9, %r2, 4;
	add.s64 	%rd10, %rd8, %rd9;
	st.global.u32 	[%rd10], %r45;
$L__BB5_11:
	ret;

}
	// .globl	_Z12reduceGlobalILj128EiEvPT0_S1_j
.visible .entry _Z12reduceGlobalILj128EiEvPT0_S1_j(
	.param .u64 .ptr .align 1 _Z12reduceGlobalILj128EiEvPT0_S1_j_param_0,
	.param .u64 .ptr .align 1 _Z12reduceGlobalILj128EiEvPT0_S1_j_param_1,
	.param .u32 _Z12reduceGlobalILj128EiEvPT0_S1_j_param_2
)
{
	.reg .pred 	%p<6>;
	.reg .b32 	%r<45>;
	.reg .b64 	%rd<11>;

	ld.param.u64 	%rd2, [_Z12reduceGlobalILj128EiEvPT0_S1_j_param_0];
	ld.param.u64 	%rd3, [_Z12reduceGlobalILj128EiEvPT0_S1_j_param_1];
	ld.param.u32 	%r10, [_Z12reduceGlobalILj128EiEvPT0_S1_j_param_2];
	mov.u32 	%r1, %tid.x;
	mov.u32 	%r2, %ctaid.x;
	shl.b32 	%r11, %r2, 8;
	add.s32 	%r44, %r11, %r1;
	shl.b32 	%r12, %r1, 2;
	mov.u32 	%r13, memory;
	add.s32 	%r4, %r13, %r12;
	mov.b32 	%r14, 0;
	st.shared.u32 	[%r4], %r14;
	setp.ge.u32 	%p1, %r44, %r10;
	@%p1 bra 	$L__BB6_4;
	cvta.to.global.u64 	%rd1, %rd2;
	mov.u32 	%r16, %nctaid.x;
	shl.b32 	%r5, %r16, 8;
	mov.b32 	%r43, 0;
$L__BB6_2:
	mul.wide.u32 	%rd4, %r44, 4;
	add.s64 	%rd5, %rd1, %rd4;
	ld.global.u32 	%r17, [%rd5];
	add.s32 	%r18, %r44, 128;
	mul.wide.u32 	%rd6, %r18, 4;
	add.s64 	%rd7, %rd1, %rd6;
	ld.global.u32 	%r19, [%rd7];
	add.s32 	%r20, %r19, %r17;
	add.s32 	%r43, %r20, %r43;
	add.s32 	%r44, %r44, %r5;
	setp.lt.u32 	%p2, %r44, %r10;
	@%p2 bra 	$L__BB6_2;
	st.shared.u32 	[%r4], %r43;
$L__BB6_4:
	bar.sync 	0;
	setp.gt.u32 	%p3, %r1, 63;
	@%p3 bra 	$L__BB6_6;
	ld.shared.u32 	%r21, [%r4+256];
	ld.shared.u32 	%r22, [%r4];
	add.s32 	%r23, %r22, %r21;
	st.shared.u32 	[%r4], %r23;
$L__BB6_6:
	bar.sync 	0;
	setp.gt.u32 	%p4, %r1, 31;
	@%p4 bra 	$L__BB6_9;
	ld.volatile.shared.u32 	%r24, [%r4+128];
	ld.volatile.shared.u32 	%r25, [%r4];
	add.s32 	%r26, %r25, %r24;
	st.volatile.shared.u32 	[%r4], %r26;
	ld.volatile.shared.u32 	%r27, [%r4+64];
	ld.volatile.shared.u32 	%r28, [%r4];
	add.s32 	%r29, %r28, %r27;
	st.volatile.shared.u32 	[%r4], %r29;
	ld.volatile.shared.u32 	%r30, [%r4+32];
	ld.volatile.shared.u32 	%r31, [%r4];
	add.s32 	%r32, %r31, %r30;
	st.volatile.shared.u32 	[%r4], %r32;
	ld.volatile.shared.u32 	%r33, [%r4+16];
	ld.volatile.shared.u32 	%r34, [%r4];
	add.s32 	%r35, %r34, %r33;
	st.volatile.shared.u32 	[%r4], %r35;
	ld.volatile.shared.u32 	%r36, [%r4+8];
	ld.volatile.shared.u32 	%r37, [%r4];
	add.s32 	%r38, %r37, %r36;
	st.volatile.shared.u32 	[%r4], %r38;
	ld.volatile.shared.u32 	%r39, [%r4+4];
	ld.volatile.shared.u32 	%r40, [%r4];
	add.s32 	%r41, %r40, %r39;
	st.volatile.shared.u32 	[%r4], %r41;
	setp.ne.s32 	%p5, %r1, 0;
	@%p5 bra 	$L__BB6_9;
	ld.shared.u32 	%r42, [memory];
	cvta.to.global.u64 	%rd8, %rd3;
	mul.wide.u32 	%rd9, %r2, 4;
	add.s64 	%rd10, %rd8, %rd9;
	st.global.u32 	[%rd10], %r42;
$L__BB6_9:
	ret;

}
	// .globl	_Z12reduceGlobalILj64EiEvPT0_S1_j
.visible .entry _Z12reduceGlobalILj64EiEvPT0_S1_j(
	.param .u64 .ptr .align 1 _Z12reduceGlobalILj64EiEvPT0_S1_j_param_0,
	.param .u64 .ptr .align 1 _Z12reduceGlobalILj64EiEvPT0_S1_j_param_1,
	.param .u32 _Z12reduceGlobalILj64EiEvPT0_S1_j_param_2
)
{
	.reg .pred 	%p<5>;
	.reg .b32 	%r<42>;
	.reg .b64 	%rd<11>;

	ld.param.u64 	%rd2, [_Z12reduceGlobalILj64EiEvPT0_S1_j_param_0];
	ld.param.u64 	%rd3, [_Z12reduceGlobalILj64EiEvPT0_S1_j_param_1];
	ld.param.u32 	%r10, [_Z12reduceGlobalILj64EiEvPT0_S1_j_param_2];
	mov.u32 	%r1, %tid.x;
	mov.u32 	%r2, %ctaid.x;
	shl.b32 	%r11, %r2, 7;
	add.s32 	%r41, %r11, %r1;
	shl.b32 	%r12, %r1, 2;
	mov.u32 	%r13, memory;
	add.s32 	%r4, %r13, %r12;
	mov.b32 	%r14, 0;
	st.shared.u32 	[%r4], %r14;
	setp.ge.u32 	%p1, %r41, %r10;
	@%p1 bra 	$L__BB7_4;
	cvta.to.global.u64 	%rd1, %rd2;
	mov.u32 	%r16, %nctaid.x;
	shl.b32 	%r5, %r16, 7;
	mov.b32 	%r40, 0;
$L__BB7_2:
	mul.wide.u32 	%rd4, %r41, 4;
	add.s64 	%rd5, %rd1, %rd4;
	ld.global.u32 	%r17, [%rd5];
	add.s32 	%r18, %r41, 64;
	mul.wide.u32 	%rd6, %r18, 4;
	add.s64 	%rd7, %rd1, %rd6;
	ld.global.u32 	%r19, [%rd7];
	add.s32 	%r20, %r19, %r17;
	add.s32 	%r40, %r20, %r40;
	add.s32 	%r41, %r41, %r5;
	setp.lt.u32 	%p2, %r41, %r10;
	@%p2 bra 	$L__BB7_2;
	st.shared.u32 	[%r4], %r40;
$L__BB7_4:
	bar.sync 	0;
	setp.gt.u32 	%p3, %r1, 31;
	@%p3 bra 	$L__BB7_7;
	ld.volatile.shared.u32 	%r21, [%r4+128];
	ld.volatile.shared.u32 	%r22, [%r4];
	add.s32 	%r23, %r22, %r21;
	st.volatile.shared.u32 	[%r4], %r23;
	ld.volatile.shared.u32 	%r24, [%r4+64];
	ld.volatile.shared.u32 	%r25, [%r4];
	add.s32 	%r26, %r25, %r24;
	st.volatile.shared.u32 	[%r4], %r26;
	ld.volatile.shared.u32 	%r27, [%r4+32];
	ld.volatile.shared.u32 	%r28, [%r4];
	add.s32 	%r29, %r28, %r27;
	st.volatile.shared.u32 	[%r4], %r29;
	ld.volatile.shared.u32 	%r30, [%r4+16];
	ld.volatile.shared.u32 	%r31, [%r4];
	add.s32 	%r32, %r31, %r30;
	st.volatile.shared.u32 	[%r4], %r32;
	ld.volatile.shared.u32 	%r33, [%r4+8];
	ld.volatile.shared.u32 	%r34, [%r4];
	add.s32 	%r35, %r34, %r33;
	st.volatile.shared.u32 	[%r4], %r35;
	ld.volatile.shared.u32 	%r36, [%r4+4];
	ld.volatile.shared.u32 	%r37, [%r4];
	add.s32 	%r38, %r37, %r36;
	st.volatile.shared.u32 	[%r4], %r38;
	setp.ne.s32 	%p4, %r1, 0;
	@%p4 bra 	$L__BB7_7;
	ld.shared.u32 	%r39, [memory];
	cvta.to.global.u64 	%rd8, %rd3;
	mul.wide.u32 	%rd9, %r2, 4;
	add.s64 	%rd10, %rd8, %rd9;
	st.global.u32 	[%rd10], %r39;
$L__BB7_7:
	ret;

}
	// .globl	_Z12reduceGlobalILj32EiEvPT0_S1_j
.visible .entry _Z12reduceGlobalILj32EiEvPT0_S1_j(
	.param .u64 .ptr .align 1 _Z12reduceGlobalILj32EiEvPT0_S1_j_param_0,
	.param .u64 .ptr .align 1 _Z12reduceGlobalILj32EiEvPT0_S1_j_param_1,
	.param .u32 _Z12reduceGlobalILj32EiEvPT0_S1_j_param_2
)
{
	.reg .pred 	%p<5>;
	.reg .b32 	%r<39>;
	.reg .b64 	%rd<11>;

	ld.param.u64 	%rd2, [_Z12reduceGlobalILj32EiEvPT0_S1_j_param_0];
	ld.param.u64 	%rd3, [_Z12reduceGlobalILj32EiEvPT0_S1_j_param_1];
	ld.param.u32 	%r10, [_Z12reduceGlobalILj32EiEvPT0_S1_j_param_2];
	mov.u32 	%r1, %tid.x;
	mov.u32 	%r2, %ctaid.x;
	shl.b32 	%r11, %r2, 6;
	add.s32 	%r38, %r11, %r1;
	shl.b32 	%r12, %r1, 2;
	mov.u32 	%r13, memory;
	add.s32 	%r4, %r13, %r12;
	mov.b32 	%r14, 0;
	st.shared.u32 	[%r4], %r14;
	setp.ge.u32 	%p1, %r38, %r10;
	@%p1 bra 	$L__BB8_4;
	cvta.to.global.u64 	%rd1, %rd2;
	mov.u32 	%r16, %nctaid.x;
	shl.b32 	%r5, %r16, 6;
	mov.b32 	%r37, 0;
$L__BB8_2:
	mul.wide.u32 	%rd4, %r38, 4;
	add.s64 	%rd5, %rd1, %rd4;
	ld.global.u32 	%r17, [%rd5];
	add.s32 	%r18, %r38, 32;
	mul.wide.u32 	%rd6, %r18, 4;
	add.s64 	%rd7, %rd1, %rd6;
	ld.global.u32 	%r19, [%rd7];
	add.s32 	%r20, %r19, %r17;
	add.s32 	%r37, %r20, %r37;
	add.s32 	%r38, %r38, %r5;
	setp.lt.u32 	%p2, %r38, %r10;
	@%p2 bra 	$L__BB8_2;
	st.shared.u32 	[%r4], %r37;
$L__BB8_4:
	bar.sync 	0;
	setp.gt.u32 	%p3, %r1, 31;
	@%p3 bra 	$L__BB8_7;
	ld.volatile.shared.u32 	%r21, [%r4+64];
	ld.volatile.shared.u32 	%r22, [%r4];
	add.s32 	%r23, %r22, %r21;
	st.volatile.shared.u32 	[%r4], %r23;
	ld.volatile.shared.u32 	%r24, [%r4+32];
	ld.volatile.shared.u32 	%r25, [%r4];
	add.s32 	%r26, %r25, %r24;
	st.volatile.shared.u32 	[%r4], %r26;
	ld.volatile.shared.u32 	%r27, [%r4+16];
	ld.volatile.shared.u32 	%r28, [%r4];
	add.s32 	%r29, %r28, %r27;
	st.volatile.shared.u32 	[%r4], %r29;
	ld.volatile.shared.u32 	%r30, [%r4+8];
	ld.volatile.shared.u32 	%r31, [%r4];
	add.s32 	%r32, %r31, %r30;
	st.volatile.shared.u32 	[%r4], %r32;
	ld.volatile.shared.u32 	%r33, [%r4+4];
	ld.volatile.shared.u32 	%r34, [%r4];
	add.s32 	%r35, %r34, %r33;
	st.volatile.shared.u32 	[%r4], %r35;
	setp.ne.s32 	%p4, %r1, 0;
	@%p4 bra 	$L__BB8_7;
	ld.shared.u32 	%r36, [memory];
	cvta.to.global.u64 	%rd8, %rd3;
	mul.wide.u32 	%rd9, %r2, 4;
	add.s64 	%rd10, %rd8, %rd9;
	st.global.u32 	[%rd10], %r36;
$L__BB8_7:
	ret;

}
	// .globl	_Z12reduceGlobalILj16EiEvPT0_S1_j
.visible .entry _Z12reduceGlobalILj16EiEvPT0_S1_j(
	.param .u64 .ptr .align 1 _Z12reduceGlobalILj16EiEvPT0_S1_j_param_0,
	.param .u64 .ptr .align 1 _Z12reduceGlobalILj16EiEvPT0_S1_j_param_1,
	.param .u32 _Z12reduceGlobalILj16EiEvPT0_S1_j_param_2
)
{
	.reg .pred 	%p<5>;
	.reg .b32 	%r<36>;
	.reg .b64 	%rd<11>;

	ld.param.u64 	%rd2, [_Z12reduceGlobalILj16EiEvPT0_S1_j_param_0];
	ld.param.u64 	%rd3, [_Z12reduceGlobalILj16EiEvPT0_S1_j_param_1];
	ld.param.u32 	%r10, [_Z12reduceGlobalILj16EiEvPT0_S1_j_param_2];
	mov.u32 	%r1, %tid.x;
	mov.u32 	%r2, %ctaid.x;
	shl.b32 	%r11, %r2, 5;
	add.s32 	%r35, %r11, %r1;
	shl.b32 	%r12, %r1, 2;
	mov.u32 	%r13, memory;
	add.s32 	%r4, %r13, %r12;
	mov.b32 	%r14, 0;
	st.shared.u32 	[%r4], %r14;
	setp.ge.u32 	%p1, %r35, %r10;
	@%p1 bra 	$L__BB9_4;
	cvta.to.global.u64 	%rd1, %rd2;
	mov.u32 	%r16, %nctaid.x;
	shl.b32 	%r5, %r16, 5;
	mov.b32 	%r34, 0;
$L__BB9_2:
	mul.wide.u32 	%rd4, %r35, 4;
	add.s64 	%rd5, %rd1, %rd4;
	ld.global.u32 	%r17, [%rd5];
	add.s32 	%r18, %r35, 16;
	mul.wide.u32 	%rd6, %r18, 4;
	add.s64 	%rd7, %rd1, %rd6;
	ld.global.u32 	%r19, [%rd7];
	add.s32 	%r20, %r19, %r17;
	add.s32 	%r34, %r20, %r34;
	add.s32 	%r35, %r35, %r5;
	setp.lt.u32 	%p2, %r35, %r10;
	@%p2 bra 	$L__BB9_2;
	st.shared.u32 	[%r4], %r34;
$L__BB9_4:
	bar.sync 	0;
	setp.gt.u32 	%p3, %r1, 31;
	@%p3 bra 	$L__BB9_7;
	ld.volatile.shared.u32 	%r21, [%r4+32];
	ld.volatile.shared.u32 	%r22, [%r4];
	add.s32 	%r23, %r22, %r21;
	st.volatile.shared.u32 	[%r4], %r23;
	ld.volatile.shared.u32 	%r24, [%r4+16];
	ld.volatile.shared.u32 	%r25, [%r4];
	add.s32 	%r26, %r25, %r24;
	st.volatile.shared.u32 	[%r4], %r26;
	ld.volatile.shared.u32 	%r27, [%r4+8];
	ld.volatile.shared.u32 	%r28, [%r4];
	add.s32 	%r29, %r28, %r27;
	st.volatile.shared.u32 	[%r4], %r29;
	ld.volatile.shared.u32 	%r30, [%r4+4];
	ld.volatile.shared.u32 	%r31, [%r4];
	add.s32 	%r32, %r31, %r30;
	st.volatile.shared.u32 	[%r4], %r32;
	setp.ne.s32 	%p4, %r1, 0;
	@%p4 bra 	$L__BB9_7;
	ld.shared.u32 	%r33, [memory];
	cvta.to.global.u64 	%rd8, %rd3;
	mul.wide.u32 	%rd9, %r2, 4;
	add.s64 	%rd10, %rd8, %rd9;
	st.global.u32 	[%rd10], %r33;
$L__BB9_7:
	ret;

}
	// .globl	_Z12reduceGlobalILj8EiEvPT0_S1_j
.visible .entry _Z12reduceGlobalILj8EiEvPT0_S1_j(
	.param .u64 .ptr .align 1 _Z12reduceGlobalILj8EiEvPT0_S1_j_param_0,
	.param .u64 .ptr .align 1 _Z12reduceGlobalILj8EiEvPT0_S1_j_param_1,
	.param .u32 _Z12reduceGlobalILj8EiEvPT0_S1_j_param_2
)
{
	.reg .pred 	%p<5>;
	.reg .b32 	%r<33>;
	.reg .b64 	%rd<11>;

	ld.param.u64 	%rd2, [_Z12reduceGlobalILj8EiEvPT0_S1_j_param_0];
	ld.param.u64 	%rd3, [_Z12reduceGlobalILj8EiEvPT0_S1_j_param_1];
	ld.param.u32 	%r10, [_Z12reduceGlobalILj8EiEvPT0_S1_j_param_2];
	mov.u32 	%r1, %tid.x;
	mov.u32 	%r2, %ctaid.x;
	shl.b32 	%r11, %r2, 4;
	add.s32 	%r32, %r11, %r1;
	shl.b32 	%r12, %r1, 2;
	mov.u32 	%r13, memory;
	add.s32 	%r4, %r13, %r12;
	mov.b32 	%r14, 0;
	st.shared.u32 	[%r4], %r14;
	setp.ge.u32 	%p1, %r32, %r10;
	@%p1 bra 	$L__BB10_4;
	cvta.to.global.u64 	%rd1, %rd2;
	mov.u32 	%r16, %nctaid.x;
	shl.b32 	%r5, %r16, 4;
	mov.b32 	%r31, 0;
$L__BB10_2:
	mul.wide.u32 	%rd4, %r32, 4;
	add.s64 	%rd5, %rd1, %rd4;
	ld.global.u32 	%r17, [%rd5];
	add.s32 	%r18, %r32, 8;
	mul.wide.u32 	%rd6, %r18, 4;
	add.s64 	%rd7, %rd1, %rd6;
	ld.global.u32 	%r19, [%rd7];
	add.s32 	%r20, %r19, %r17;
	add.s32 	%r31, %r20, %r31;
	add.s32 	%r32, %r32, %r5;
	setp.lt.u32 	%p2, %r32, %r10;
	@%p2 bra 	$L__BB10_2;
	st.shared.u32 	[%r4], %r31;
$L__BB10_4:
	bar.sync 	0;
	setp.gt.u32 	%p3, %r1, 31;
	@%p3 bra 	$L__BB10_7;
	ld.volatile.shared.u32 	%r21, [%r4+16];
	ld.volatile.shared.u32 	%r22, [%r4];
	add.s32 	%r23, %r22, %r21;
	st.volatile.shared.u32 	[%r4], %r23;
	ld.volatile.shared.u32 	%r24, [%r4+8];
	ld.volatile.shared.u32 	%r25, [%r4];
	add.s32 	%r26, %r25, %r24;
	st.volatile.shared.u32 	[%r4], %r26;
	ld.volatile.shared.u32 	%r27, [%r4+4];
	ld.volatile.shared.u32 	%r28, [%r4];
	add.s32 	%r29, %r28, %r27;
	st.volatile.shared.u32 	[%r4], %r29;
	setp.ne.s32 	%p4, %r1, 0;
	@%p4 bra 	$L__BB10_7;
	ld.shared.u32 	%r30, [memory];
	cvta.to.global.u64 	%rd8, %rd3;
	mul.wide.u32 	%rd9, %r2, 4;
	add.s64 	%rd10, %rd8, %rd9;
	st.global.u32 	[%rd10], %r30;
$L__BB10_7:
	ret;

}
	// .globl	_Z12reduceGlobalILj4EiEvPT0_S1_j
.visible .entry _Z12reduceGlobalILj4EiEvPT0_S1_j(
	.param .u64 .ptr .align 1 _Z12reduceGlobalILj4EiEvPT0_S1_j_param_0,
	.param .u64 .ptr .align 1 _Z12reduceGlobalILj4EiEvPT0_S1_j_param_1,
	.param .u32 _Z12reduceGlobalILj4EiEvPT0_S1_j_param_2
)
{
	.reg .pred 	%p<5>;
	.reg .b32 	%r<30>;
	.reg .b64 	%rd<11>;

	ld.param.u64 	%rd2, [_Z12reduceGlobalILj4EiEvPT0_S1_j_param_0];
	ld.param.u64 	%rd3, [_Z12reduceGlobalILj4EiEvPT0_S1_j_param_1];
	ld.param.u32 	%r10, [_Z12reduceGlobalILj4EiEvPT0_S1_j_param_2];
	mov.u32 	%r1, %tid.x;
	mov.u32 	%r2, %ctaid.x;
	shl.b32 	%r11, %r2, 3;
	add.s32 	%r29, %r11, %r1;
	shl.b32 	%r12, %r1, 2;
	mov.u32 	%r13, memory;
	add.s32 	%r4, %r13, %r12;
	mov.b32 	%r14, 0;
	st.shared.u32 	[%r4], %r14;
	setp.ge.u32 	%p1, %r29, %r10;
	@%p1 bra 	$L__BB11_4;
	cvta.to.global.u64 	%rd1, %rd2;
	mov.u32 	%r16, %nctaid.x;
	shl.b32 	%r5, %r16, 3;
	mov.b32 	%r28, 0;
$L__BB11_2:
	mul.wide.u32 	%rd4, %r29, 4;
	add.s64 	%rd5, %rd1, %rd4;
	ld.global.u32 	%r17, [%rd5];
	add.s32 	%r18, %r29, 4;
	mul.wide.u32 	%rd6, %r18, 4;
	add.s64 	%rd7, %rd1, %rd6;
	ld.global.u32 	%r19, [%rd7];
	add.s32 	%r20, %r19, %r17;
	add.s32 	%r28, %r20, %r28;
	add.s32 	%r29, %r29, %r5;
	setp.lt.u32 	%p2, %r29, %r10;
	@%p2 bra 	$L__BB11_2;
	st.shared.u32 	[%r4], %r28;
$L__BB11_4:
	bar.sync 	0;
	setp.gt.u32 	%p3, %r1, 31;
	@%p3 bra 	$L__BB11_7;
	ld.volatile.shared.u32 	%r21, [%r4+8];
	ld.volatile.shared.u32 	%r22, [%r4];
	add.s32 	%r23, %r22, %r21;
	st.volatile.shared.u32 	[%r4], %r23;
	ld.volatile.shared.u32 	%r24, [%r4+4];
	ld.volatile.shared.u32 	%r25, [%r4];
	add.s32 	%r26, %r25, %r24;
	st.volatile.shared.u32 	[%r4], %r26;
	setp.ne.s32 	%p4, %r1, 0;
	@%p4 bra 	$L__BB11_7;
	ld.shared.u32 	%r27, [memory];
	cvta.to.global.u64 	%rd8, %rd3;
	mul.wide.u32 	%rd9, %r2, 4;
	add.s64 	%rd10, %rd8, %rd9;
	st.global.u32 	[%rd10], %r27;
$L__BB11_7:
	ret;

}
	// .globl	_Z12reduceGlobalILj2EiEvPT0_S1_j
.visible .entry _Z12reduceGlobalILj2EiEvPT0_S1_j(
	.param .u64 .ptr .align 1 _Z12reduceGlobalILj2EiEvPT0_S1_j_param_0,
	.param .u64 .ptr .align 1 _Z12reduceGlobalILj2EiEvPT0_S1_j_param_1,
	.param .u32 _Z12reduceGlobalILj2EiEvPT0_S1_j_param_2
)
{
	.reg .pred 	%p<5>;
	.reg .b32 	%r<27>;
	.reg .b64 	%rd<11>;

	ld.param.u64 	%rd2, [_Z12reduceGlobalILj2EiEvPT0_S1_j_param_0];
	ld.param.u64 	%rd3, [_Z12reduceGlobalILj2EiEvPT0_S1_j_param_1];
	ld.param.u32 	%r10, [_Z12reduceGlobalILj2EiEvPT0_S1_j_param_2];
	mov.u32 	%r1, %tid.x;
	mov.u32 	%r2, %ctaid.x;
	shl.b32 	%r11, %r2, 2;
	add.s32 	%r26, %r11, %r1;
	shl.b32 	%r12, %r1, 2;
	mov.u32 	%r13, memory;
	add.s32 	%r4, %r13, %r12;
	mov.b32 	%r14, 0;
	st.shared.u32 	[%r4], %r14;
	setp.ge.u32 	%p1, %r26, %r10;
	@%p1 bra 	$L__BB12_4;
	cvta.to.global.u64 	%rd1, %rd2;
	mov.u32 	%r16, %nctaid.x;
	shl.b32 	%r5, %r16, 2;
	mov.b32 	%r25, 0;
$L__BB12_2:
	mul.wide.u32 	%rd4, %r26, 4;
	add.s64 	%rd5, %rd1, %rd4;
	ld.global.u32 	%r17, [%rd5];
	add.s32 	%r18, %r26, 2;
	mul.wide.u32 	%rd6, %r18, 4;
	add.s64 	%rd7, %rd1, %rd6;
	ld.global.u32 	%r19, [%rd7];
	add.s32 	%r20, %r19, %r17;
	add.s32 	%r25, %r20, %r25;
	add.s32 	%r26, %r26, %r5;
	setp.lt.u32 	%p2, %r26, %r10;
	@%p2 bra 	$L__BB12_2;
	st.shared.u32 	[%r4], %r25;
$L__BB12_4:
	bar.sync 	0;
	setp.gt.u32 	%p3, %r1, 31;
	@%p3 bra 	$L__BB12_7;
	ld.volatile.shared.u32 	%r21, [%r4+4];
	ld.volatile.shared.u32 	%r22, [%r4];
	add.s32 	%r23, %r22, %r21;
	st.volatile.shared.u32 	[%r4], %r23;
	setp.ne.s32 	%p4, %r1, 0;
	@%p4 bra 	$L__BB12_7;
	ld.shared.u32 	%r24, [memory];
	cvta.to.global.u64 	%rd8, %rd3;
	mul.wide.u32 	%rd9, %r2, 4;
	add.s64 	%rd10, %rd8, %rd9;
	st.global.u32 	[%rd10], %r24;
$L__BB12_7:
	ret;

}
	// .globl	_Z12reduceGlobalILj1EiEvPT0_S1_j
.visible .entry _Z12reduceGlobalILj1EiEvPT0_S1_j(
	.param .u64 .ptr .align 1 _Z12reduceGlobalILj1EiEvPT0_S1_j_param_0,
	.param .u64 .ptr .align 1 _Z12reduceGlobalILj1EiEvPT0_S1_j_param_1,
	.param .u32 _Z12reduceGlobalILj1EiEvPT0_S1_j_param_2
)
{
	.reg .pred 	%p<4>;
	.reg .b32 	%r<23>;
	.reg .b64 	%rd<9>;

	ld.param.u64 	%rd2, [_Z12reduceGlobalILj1EiEvPT0_S1_j_param_0];
	ld.param.u64 	%rd3, [_Z12reduceGlobalILj1EiEvPT0_S1_j_param_1];
	ld.param.u32 	%r10, [_Z12reduceGlobalILj1EiEvPT0_S1_j_param_2];
	mov.u32 	%r1, %tid.x;
	mov.u32 	%r2, %ctaid.x;
	shl.b32 	%r11, %r2, 1;
	add.s32 	%r22, %r11, %r1;
	shl.b32 	%r12, %r1, 2;
	mov.u32 	%r13, memory;
	add.s32 	%r4, %r13, %r12;
	mov.b32 	%r14, 0;
	st.shared.u32 	[%r4], %r14;
	setp.ge.u32 	%p1, %r22, %r10;
	@%p1 bra 	$L__BB13_4;
	mov.u32 	%r16, %nctaid.x;
	shl.b32 	%r5, %r16, 1;
	cvta.to.global.u64 	%rd1, %rd2;
	mov.b32 	%r21, 0;
$L__BB13_2:
	mul.wide.u32 	%rd4, %r22, 4;
	add.s64 	%rd5, %rd1, %rd4;
	ld.global.u32 	%r17, [%rd5];
	ld.global.u32 	%r18, [%rd5+4];
	add.s32 	%r19, %r18, %r17;
	add.s32 	%r21, %r19, %r21;
	add.s32 	%r22, %r22, %r5;
	setp.lt.u32 	%p2, %r22, %r10;
	@%p2 bra 	$L__BB13_2;
	st.shared.u32 	[%r4], %r21;
$L__BB13_4:
	bar.sync 	0;
	setp.ne.s32 	%p3, %r1, 0;
	@%p3 bra 	$L__BB13_6;
	ld.shared.u32 	%r20, [memory];
	cvta.to.global.u64 	%rd6, %rd3;
	mul.wide.u32 	%rd7, %r2, 4;
	add.s64 	%rd8, %rd6, %rd7;
	st.global.u32 	[%rd8], %r20;
$L__BB13_6:
	ret;

}
	// .globl	_Z6gatherIiEvPT_ii
.visible .entry _Z6gatherIiEvPT_ii(
	.param .u64 .ptr .align 1 _Z6gatherIiEvPT_ii_param_0,
	.param .u32 _Z6gatherIiEvPT_ii_param_1,
	.param .u32 _Z6gatherIiEvPT_ii_param_2
)
{
	.reg .pred 	%p<2>;
	.reg .b32 	%r<5>;
	.reg .b64 	%rd<10>;

	ld.param.u64 	%rd1, [_Z6gatherIiEvPT_ii_param_0];
	ld.param.u32 	%r2, [_Z6gatherIiEvPT_ii_param_1];
	ld.param.u32 	%r3, [_Z6gatherIiEvPT_ii_param_2];
	mov.u32 	%r1, %tid.x;
	setp.gt.u32 	%p1, %r1, %r3;
	@%p1 bra 	$L__BB14_2;
	cvta.to.global.u64 	%rd2, %rd1;
	cvt.u64.u32 	%rd3, %r1;
	cvt.s64.s32 	%rd4, %r2;
	mul.lo.s64 	%rd5, %rd4, %rd3;
	shl.b64 	%rd6, %rd5, 2;
	add.s64 	%rd7, %rd2, %rd6;
	ld.global.u32 	%r4, [%rd7];
	mul.wide.u32 	%rd8, %r1, 4;
	add.s64 	%rd9, %rd2, %rd8;
	st.global.u32 	[%rd9], %r4;
$L__BB14_2:
	ret;

}
	// .globl	_Z12reduceGlobalILj512EfEvPT0_S1_j
.visible .entry _Z12reduceGlobalILj512EfEvPT0_S1_j(
	.param .u64 .ptr .align 1 _Z12reduceGlobalILj512EfEvPT0_S1_j_param_0,
	.param .u64 .ptr .align 1 _Z12reduceGlobalILj512EfEvPT0_S1_j_param_1,
	.param .u32 _Z12reduceGlobalILj512EfEvPT0_S1_j_param_2
)
{
	.reg .pred 	%p<8>;
	.reg .b32 	%r<16>;
	.reg .b32 	%f<36>;
	.reg .b64 	%rd<11>;

	ld.param.u64 	%rd2, [_Z12reduceGlobalILj512EfEvPT0_S1_j_param_0];
	ld.param.u64 	%rd3, [_Z12reduceGlobalILj512EfEvPT0_S1_j_param_1];
	ld.param.u32 	%r8, [_Z12reduceGlobalILj512EfEvPT0_S1_j_param_2];
	mov.u32 	%r1, %tid.x;
	mov.u32 	%r2, %ctaid.x;
	shl.b32 	%r9, %r2, 10;
	or.b32  	%r15, %r9, %r1;
	shl.b32 	%r10, %r1, 2;
	mov.u32 	%r11, memory;
	add.s32 	%r4, %r11, %r10;
	mov.b32 	%r12, 0;
	st.shared.u32 	[%r4], %r12;
	setp.ge.u32 	%p1, %r15, %r8;
	@%p1 bra 	$L__BB15_4;
	cvta.to.global.u64 	%rd1, %rd2;
	mov.u32 	%r13, %nctaid.x;
	shl.b32 	%r5, %r13, 10;
	mov.f32 	%f35, 0f00000000;
$L__BB15_2:
	mul.wide.u32 	%rd4, %r15, 4;
	add.s64 	%rd5, %rd1, %rd4;
	ld.global.f32 	%f4, [%rd5];
	add.s32 	%r14, %r15, 512;
	mul.wide.u32 	%rd6, %r14, 4;
	add.s64 	%rd7, %rd1, %rd6;
	ld.global.f32 	%f5, [%rd7];
	add.f32 	%f6, %f4, %f5;
	add.f32 	%f35, %f35, %f6;
	add.s32 	%r15, %r15, %r5;
	setp.lt.u32 	%p2, %r15, %r8;
	@%p2 bra 	$L__BB15_2;
	st.shared.f32 	[%r4], %f35;
$L__BB15_4:
	bar.sync 	0;
	setp.gt.u32 	%p3, %r1, 255;
	@%p3 bra 	$L__BB15_6;
	ld.shared.f32 	%f7, [%r4+1024];
	ld.shared.f32 	%f8, [%r4];
	add.f32 	%f9, %f7, %f8;
	st.shared.f32 	[%r4], %f9;
$L__BB15_6:
	bar.sync 	0;
	setp.gt.u32 	%p4, %r1, 127;
	@%p4 bra 	$L__BB15_8;
	ld.shared.f32 	%f10, [%r4+512];
	ld.shared.f32 	%f11, [%r4];
	add.f32 	%f12, %f10, %f11;
	st.shared.f32 	[%r4], %f12;
$L__BB15_8:
	bar.sync 	0;
	setp.gt.u32 	%p5, %r1, 63;
	@%p5 bra 	$L__BB15_10;
	ld.shared.f32 	%f13, [%r4+256];
	ld.shared.f32 	%f14, [%r4];
	add.f32 	%f15, %f13, %f14;
	st.shared.f32 	[%r4], %f15;
$L__BB15_10:
	bar.sync 	0;
	setp.gt.u32 	%p6, %r1, 31;
	@%p6 bra 	$L__BB15_13;
	ld.volatile.shared.f32 	%f16, [%r4+128];
	ld.volatile.shared.f32 	%f17, [%r4];
	add.f32 	%f18, %f16, %f17;
	st.volatile.shared.f32 	[%r4], %f18;
	ld.volatile.shared.f32 	%f19, [%r4+64];
	ld.volatile.shared.f32 	%f20, [%r4];
	add.f32 	%f21, %f19, %f20;
	st.volatile.shared.f32 	[%r4], %f21;
	ld.volatile.shared.f32 	%f22, [%r4+32];
	ld.volatile.shared.f32 	%f23, [%r4];
	add.f32 	%f24, %f22, %f23;
	st.volatile.shared.f32 	[%r4], %f24;
	ld.volatile.shared.f32 	%f25, [%r4+16];
	ld.volatile.shared.f32 	%f26, [%r4];
	add.f32 	%f27, %f25, %f26;
	st.volatile.shared.f32 	[%r4], %f27;
	ld.volatile.shared.f32 	%f28, [%r4+8];
	ld.volatile.shared.f32 	%f29, [%r4];
	add.f32 	%f30, %f28, %f29;
	st.volatile.shared.f32 	[%r4], %f30;
	ld.volatile.shared.f32 	%f31, [%r4+4];
	ld.volatile.shared.f32 	%f32, [%r4];
	add.f32 	%f33, %f31, %f32;
	st.volatile.shared.f32 	[%r4], %f33;
	setp.ne.s32 	%p7, %r1, 0;
	@%p7 bra 	$L__BB15_13;
	ld.shared.f32 	%f34, [memory];
	cvta.to.global.u64 	%rd8, %rd3;
	mul.wide.u32 	%rd9, %r2, 4;
	add.s64 	%rd10, %rd8, %rd9;
	st.global.f32 	[%rd10], %f34;
$L__BB15_13:
	ret;

}
	// .globl	_Z12reduceGlobalILj256EfEvPT0_S1_j
.visible .entry _Z12reduceGlobalILj256EfEvPT0_S1_j(
	.param .u64 .ptr .align 1 _Z12reduceGlobalILj256EfEvPT0_S1_j_param_0,
	.param .u64 .ptr .align 1 _Z12reduceGlobalILj256EfEvPT0_S1_j_param_1,
	.param .u32 _Z12reduceGlobalILj256EfEvPT0_S1_j_param_2
)
{
	.reg .pred 	%p<7>;
	.reg .b32 	%r<16>;
	.reg .b32 	%f<33>;
	.reg .b64 	%rd<11>;

	ld.param.u64 	%rd2, [_Z12reduceGlobalILj256EfEvPT0_S1_j_param_0];
	ld.param.u64 	%rd3, [_Z12reduceGlobalILj256EfEvPT0_S1_j_param_1];
	ld.param.u32 	%r8, [_Z12reduceGlobalILj256EfEvPT0_S1_j_param_2];
	mov.u32 	%r1, %tid.x;
	mov.u32 	%r2, %ctaid.x;
	shl.b32 	%r9, %r2, 9;
	add.s32 	%r15, %r9, %r1;
	shl.b32 	%r10, %r1, 2;
	mov.u32 	%r11, memory;
	add.s32 	%r4, %r11, %r10;
	mov.b32 	%r12, 0;
	st.shared.u32 	[%r4], %r12;
	setp.ge.u32 	%p1, %r15, %r8;
	@%p1 bra 	$L__BB16_4;
	cvta.to.global.u64 	%rd1, %rd2;
	mov.u32 	%r13, %nctaid.x;
	shl.b32 	%r5, %r13, 9;
	mov.f32 	%f32, 0f00000000;
$L__BB16_2:
	mul.wide.u32 	%rd4, %r15, 4;
	add.s64 	%rd5, %rd1, %rd4;
	ld.global.f32 	%f4, [%rd5];
	add.s32 	%r14, %r15, 256;
	mul.wide.u32 	%rd6, %r14, 4;
	add.s64 	%rd7, %rd1, %rd6;
	ld.global.f32 	%f5, [%rd7];
	add.f32 	%f6, %f4, %f5;
	add.f32 	%f32, %f32, %f6;
	add.s32 	%r15, %r15, %r5;
	setp.lt.u32 	%p2, %r15, %r8;
	@%p2 bra 	$L__BB16_2;
	st.shared.f32 	[%r4], %f32;
$L__BB16_4:
	bar.sync 	0;
	setp.gt.u32 	%p3, %r1, 127;
	@%p3 bra 	$L__BB16_6;
	ld.shared.f32 	%f7, [%r4+512];
	ld.shared.f32 	%f8, [%r4];
	add.f32 	%f9, %f7, %f8;
	st.shared.f32 	[%r4], %f9;
$L__BB16_6:
	bar.sync 	0;
	setp.gt.u32 	%p4, %r1, 63;
	@%p4 bra 	$L__BB16_8;
	ld.shared.f32 	%f10, [%r4+256];
	ld.shared.f32 	%f11, [%r4];
	add.f32 	%f12, %f10, %f11;
	st.shared.f32 	[%r4], %f12;
$L__BB16_8:
	bar.sync 	0;
	setp.gt.u32 	%p5, %r1, 31;
	@%p5 bra 	$L__BB16_11;
	ld.volatile.shared.f32 	%f13, [%r4+128];
	ld.volatile.shared.f32 	%f14, [%r4];
	add.f32 	%f15, %f13, %f14;
	st.volatile.shared.f32 	[%r4], %f15;
	ld.volatile.shared.f32 	%f16, [%r4+64];
	ld.volatile.shared.f32 	%f17, [%r4];
	add.f32 	%f18, %f16, %f17;
	st.volatile.shared.f32 	[%r4], %f18;
	ld.volatile.shared.f32 	%f19, [%r4+32];
	ld.volatile.shared.f32 	%f20, [%r4];
	add.f32 	%f21, %f19, %f20;
	st.volatile.shared.f32 	[%r4], %f21;
	ld.volatile.shared.f32 	%f22, [%r4+16];
	ld.volatile.shared.f32 	%f23, [%r4];
	add.f32 	%f24, %f22, %f23;
	st.volatile.shared.f32 	[%r4], %f24;
	ld.volatile.shared.f32 	%f25, [%r4+8];
	ld.volatile.shared.f32 	%f26, [%r4];
	add.f32 	%f27, %f25, %f26;
	st.volatile.shared.f32 	[%r4], %f27;
	ld.volatile.shared.f32 	%f28, [%r4+4];
	ld.volatile.shared.f32 	%f29, [%r4];
	add.f32 	%f30, %f28, %f29;
	st.volatile.shared.f32 	[%r4], %f30;
	setp.ne.s32 	%p6, %r1, 0;
	@%p6 bra 	$L__BB16_11;
	ld.shared.f32 	%f31, [memory];
	cvta.to.global.u64 	%rd8, %rd3;
	mul.wide.u32 	%rd9, %r2, 4;
	add.s64 	%rd10, %rd8, %rd9;
	st.global.f32 	[%rd10], %f31;
$L__BB16_11:
	ret;

}
	// .globl	_Z12reduceGlobalILj128EfEvPT0_S1_j
.visible .entry _Z12reduceGlobalILj128EfEvPT0_S1_j(
	.param .u64 .ptr .align 1 _Z12reduceGlobalILj128EfEvPT0_S1_j_param_0,
	.param .u64 .ptr .align 1 _Z12reduceGlobalILj128EfEvPT0_S1_j_param_1,
	.param .u32 _Z12reduceGlobalILj128EfEvPT0_S1_j_param_2
)
{
	.reg .pred 	%p<6>;
	.reg .b32 	%r<16>;
	.reg .b32 	%f<30>;
	.reg .b64 	%rd<11>;

	ld.param.u64 	%rd2, [_Z12reduceGlobalILj128EfEvPT0_S1_j_param_0];
	ld.param.u64 	%rd3, [_Z12reduceGlobalILj128EfEvPT0_S1_j_param_1];
	ld.param.u32 	%r8, [_Z12reduceGlobalILj128EfEvPT0_S1_j_param_2];
	mov.u32 	%r1, %tid.x;
	mov.u32 	%r2, %ctaid.x;
	shl.b32 	%r9, %r2, 8;
	add.s32 	%r15, %r9, %r1;
	shl.b32 	%r10, %r1, 2;
	mov.u32 	%r11, memory;
	add.s32 	%r4, %r11, %r10;
	mov.b32 	%r12, 0;
	st.shared.u32 	[%r4], %r12;
	setp.ge.u32 	%p1, %r15, %r8;
	@%p1 bra 	$L__BB17_4;
	cvta.to.global.u64 	%rd1, %rd2;
	mov.u32 	%r13, %nctaid.x;
	shl.b32 	%r5, %r13, 8;
	mov.f32 	%f29, 0f00000000;
$L__BB17_2:
	mul.wide.u32 	%rd4, %r15, 4;
	add.s64 	%rd5, %rd1, %rd4;
	ld.global.f32 	%f4, [%rd5];
	add.s32 	%r14, %r15, 128;
	mul.wide.u32 	%rd6, %r14, 4;
	add.s64 	%rd7, %rd1, %rd6;
	ld.global.f32 	%f5, [%rd7];
	add.f32 	%f6, %f4, %f5;
	add.f32 	%f29, %f29, %f6;
	add.s32 	%r15, %r15, %r5;
	setp.lt.u32 	%p2, %r15, %r8;
	@%p2 bra 	$L__BB17_2;
	st.shared.f32 	[%r4], %f29;
$L__BB17_4:
	bar.sync 	0;
	setp.gt.u32 	%p3, %r1, 63;
	@%p3 bra 	$L__BB17_6;
	ld.shared.f32 	%f7, [%r4+256];
	ld.shared.f32 	%f8, [%r4];
	add.f32 	%f9, %f7, %f8;
	st.shared.f32 	[%r4], %f9;
$L__BB17_6:
	bar.sync 	0;
	setp.gt.u32 	%p4, %r1, 31;
	@%p4 bra 	$L__BB17_9;
	ld.volatile.shared.f32 	%f10, [%r4+128];
	ld.volatile.shared.f32 	%f11, [%r4];
	add.f32 	%f12, %f10, %f11;
	st.volatile.shared.f32 	[%r4], %f12;
	ld.volatile.shared.f32 	%f13, [%r4+64];
	ld.volatile.shared.f32 	%f14, [%r4];
	add.f32 	%f15, %f13, %f14;
	st.volatile.shared.f32 	[%r4], %f15;
	ld.volatile.shared.f32 	%f16, [%r4+32];
	ld.volatile.shared.f32 	%f17, [%r4];
	add.f32 	%f18, %f16, %f17;
	st.volatile.shared.f32 	[%r4], %f18;
	ld.volatile.shared.f32 	%f19, [%r4+16];
	ld.volatile.shared.f32 	%f20, [%r4];
	add.f32 	%f21, %f19, %f20;
	st.volatile.shared.f32 	[%r4], %f21;
	ld.volatile.shared.f32 	%f22, [%r4+8];
	ld.volatile.shared.f32 	%f23, [%r4];
	add.f32 	%f24, %f22, %f23;
	st.volatile.shared.f32 	[%r4], %f24;
	ld.volatile.shared.f32 	%f25, [%r4+4];
	ld.volatile.shared.f32 	%f26, [%r4];
	add.f32 	%f27, %f25, %f26;
	st.volatile.shared.f32 	[%r4], %f27;
	setp.ne.s32 	%p5, %r1, 0;
	@%p5 bra 	$L__BB17_9;
	ld.shared.f32 	%f28, [memory];
	cvta.to.global.u64 	%rd8, %rd3;
	mul.wide.u32 	%rd9, %r2, 4;
	add.s64 	%rd10, %rd8, %rd9;
	st.global.f32 	[%rd10], %f28;
$L__BB17_9:
	ret;

}
	// .globl	_Z12reduceGlobalILj64EfEvPT0_S1_j
.visible .entry _Z12reduceGlobalILj64EfEvPT0_S1_j(
	.param .u64 .ptr .align 1 _Z12reduceGlobalILj64EfEvPT0_S1_j_param_0,
	.param .u64 .ptr .align 1 _Z12reduceGlobalILj64EfEvPT0_S1_j_param_1,
	.param .u32 _Z12reduceGlobalILj64EfEvPT0_S1_j_param_2
)
{
	.reg .pred 	%p<5>;
	.reg .b32 	%r<16>;
	.reg .b32 	%f<27>;
	.reg .b64 	%rd<11>;

	ld.param.u64 	%rd2, [_Z12reduceGlobalILj64EfEvPT0_S1_j_param_0];
	ld.param.u64 	%rd3, [_Z12reduceGlobalILj64EfEvPT0_S1_j_param_1];
	ld.param.u32 	%r8, [_Z12reduceGlobalILj64EfEvPT0_S1_j_param_2];
	mov.u32 	%r1, %tid.x;
	mov.u32 	%r2, %ctaid.x;
	shl.b32 	%r9, %r2, 7;
	add.s32 	%r15, %r9, %r1;
	shl.b32 	%r10, %r1, 2;
	mov.u32 	%r11, memory;
	add.s32 	%r4, %r11, %r10;
	mov.b32 	%r12, 0;
	st.shared.u32 	[%r4], %r12;
	setp.ge.u32 	%p1, %r15, %r8;
	@%p1 bra 	$L__BB18_4;
	cvta.to.global.u64 	%rd1, %rd2;
	mov.u32 	%r13, %nctaid.x;
	shl.b32 	%r5, %r13, 7;
	mov.f32 	%f26, 0f00000000;
$L__BB18_2:
	mul.wide.u32 	%rd4, %r15, 4;
	add.s64 	%rd5, %rd1, %rd4;
	ld.global.f32 	%f4, [%rd5];
	add.s32 	%r14, %r15, 64;
	mul.wide.u32 	%rd6, %r14, 4;
	add.s64 	%rd7, %rd1, %rd6;
	ld.global.f32 	%f5, [%rd7];
	add.f32 	%f6, %f4, %f5;
	add.f32 	%f26, %f26, %f6;
	add.s32 	%r15, %r15, %r5;
	setp.lt.u32 	%p2, %r15, %r8;
	@%p2 bra 	$L__BB18_2;
	st.shared.f32 	[%r4], %f26;
$L__BB18_4:
	bar.sync 	0;
	setp.gt.u32 	%p3, %r1, 31;
	@%p3 bra 	$L__BB18_7;
	ld.volatile.shared.f32 	%f7, [%r4+128];
	ld.volatile.shared.f32 	%f8, [%r4];
	add.f32 	%f9, %f7, %f8;
	st.volatile.shared.f32 	[%r4], %f9;
	ld.volatile.shared.f32 	%f10, [%r4+64];
	ld.volatile.shared.f32 	%f11, [%r4];
	add.f32 	%f12, %f10, %f11;
	st.volatile.shared.f32 	[%r4], %f12;
	ld.volatile.shared.f32 	%f13, [%r4+32];
	ld.volatile.shared.f32 	%f14, [%r4];
	add.f32 	%f15, %f13, %f14;
	st.volatile.shared.f32 	[%r4], %f15;
	ld.volatile.shared.f32 	%f16, [%r4+16];
	ld.volatile.shared.f32 	%f17, [%r4];
	add.f32 	%f18, %f16, %f17;
	st.volatile.shared.f32 	[%r4], %f18;
	ld.volatile.shared.f32 	%f19, [%r4+8];
	ld.volatile.shared.f32 	%f20, [%r4];
	add.f32 	%f21, %f19, %f20;
	st.volatile.shared.f32 	[%r4], %f21;
	ld.volatile.shared.f32 	%f22, [%r4+4];
	ld.volatile.shared.f32 	%f23, [%r4];
	add.f32 	%f24, %f22, %f23;
	st.volatile.shared.f32 	[%r4], %f24;
	setp.ne.s32 	%p4, %r1, 0;
	@%p4 bra 	$L__BB18_7;
	ld.shared.f32 	%f25, [memory];
	cvta.to.global.u64 	%rd8, %rd3;
	mul.wide.u32 	%rd9, %r2, 4;
	add.s64 	%rd10, %rd8, %rd9;
	st.global.f32 	[%rd10], %f25;
$L__BB18_7:
	ret;

}
	// .globl	_Z12reduceGlobalILj32EfEvPT0_S1_j
.visible .entry _Z12reduceGlobalILj32EfEvPT0_S1_j(
	.param .u64 .ptr .align 1 _Z12reduceGlobalILj32EfEvPT0_S1_j_param_0,
	.param .u64 .ptr .align 1 _Z12reduceGlobalILj32EfEvPT0_S1_j_param_1,
	.param .u32 _Z12reduceGlobalILj32EfEvPT0_S1_j_param_2
)
{
	.reg .pred 	%p<5>;
	.reg .b32 	%r<16>;
	.reg .b32 	%f<24>;
	.reg .b64 	%rd<11>;

	ld.param.u64 	%rd2, [_Z12reduceGlobalILj32EfEvPT0_S1_j_param_0];
	ld.param.u64 	%rd3, [_Z12reduceGlobalILj32EfEvPT0_S1_j_param_1];
	ld.param.u32 	%r8, [_Z12reduceGlobalILj32EfEvPT0_S1_j_param_2];
	mov.u32 	%r1, %tid.x;
	mov.u32 	%r2, %ctaid.x;
	shl.b32 	%r9, %r2, 6;
	add.s32 	%r15, %r9, %r1;
	shl.b32 	%r10, %r1, 2;
	mov.u32 	%r11, memory;
	add.s32 	%r4, %r11, %r10;
	mov.b32 	%r12, 0;
	st.shared.u32 	[%r4], %r12;
	setp.ge.u32 	%p1, %r15, %r8;
	@%p1 bra 	$L__BB19_4;
	cvta.to.global.u64 	%rd1, %rd2;
	mov.u32 	%r13, %nctaid.x;
	shl.b32 	%r5, %r13, 6;
	mov.f32 	%f23, 0f00000000;
$L__BB19_2:
	mul.wide.u32 	%rd4, %r15, 4;
	add.s64 	%rd5, %rd1, %rd4;
	ld.global.f32 	%f4, [%rd5];
	add.s32 	%r14, %r15, 32;
	mul.wide.u32 	%rd6, %r14, 4;
	add.s64 	%rd7, %rd1, %rd6;
	ld.global.f32 	%f5, [%rd7];
	add.f32 	%f6, %f4, %f5;
	add.f32 	%f23, %f23, %f6;
	add.s32 	%r15, %r15, %r5;
	setp.lt.u32 	%p2, %r15, %r8;
	@%p2 bra 	$L__BB19_2;
	st.shared.f32 	[%r4], %f23;
$L__BB19_4:
	bar.sync 	0;
	setp.gt.u32 	%p3, %r1, 31;
	@%p3 bra 	$L__BB19_7;
	ld.volatile.shared.f32 	%f7, [%r4+64];
	ld.volatile.shared.f32 	%f8, [%r4];
	add.f32 	%f9, %f7, %f8;
	st.volatile.shared.f32 	[%r4], %f9;
	ld.volatile.shared.f32 	%f10, [%r4+32];
	ld.volatile.shared.f32 	%f11, [%r4];
	add.f32 	%f12, %f10, %f11;
	st.volatile.shared.f32 	[%r4], %f12;
	ld.volatile.shared.f32 	%f13, [%r4+16];
	ld.volatile.shared.f32 	%f14, [%r4];
	add.f32 	%f15, %f13, %f14;
	st.volatile.shared.f32 	[%r4], %f15;
	ld.volatile.shared.f32 	%f16, [%r4+8];
	ld.volatile.shared.f32 	%f17, [%r4];
	add.f32 	%f18, %f16, %f17;
	st.volatile.shared.f32 	[%r4], %f18;
	ld.volatile.shared.f32 	%f19, [%r4+4];
	ld.volatile.shared.f32 	%f20, [%r4];
	add.f32 	%f21, %f19, %f20;
	st.volatile.shared.f32 	[%r4], %f21;
	setp.ne.s32 	%p4, %r1, 0;
	@%p4 bra 	$L__BB19_7;
	ld.shared.f32 	%f22, [memory];
	cvta.to.global.u64 	%rd8, %rd3;
	mul.wide.u32 	%rd9, %r2, 4;
	add.s64 	%rd10, %rd8, %rd9;
	st.global.f32 	[%rd10], %f22;
$L__BB19_7:
	ret;

}
	// .globl	_Z12reduceGlobalILj16EfEvPT0_S1_j
.visible .entry _Z12reduceGlobalILj16EfEvPT0_S1_j(
	.param .u64 .ptr .align 1 _Z12reduceGlobalILj16EfEvPT0_S1_j_param_0,
	.param .u64 .ptr .align 1 _Z12reduceGlobalILj16EfEvPT0_S1_j_param_1,
	.param .u32 _Z12reduceGlobalILj16EfEvPT0_S1_j_param_2
)
{
	.reg .pred 	%p<5>;
	.reg .b32 	%r<16>;
	.reg .b32 	%f<21>;
	.reg .b64 	%rd<11>;

	ld.param.u64 	%rd2, [_Z12reduceGlobalILj16EfEvPT0_S1_j_param_0];
	ld.param.u64 	%rd3, [_Z12reduceGlobalILj16EfEvPT0_S1_j_param_1];
	ld.param.u32 	%r8, [_Z12reduceGlobalILj16EfEvPT0_S1_j_param_2];
	mov.u32 	%r1, %tid.x;
	mov.u32 	%r2, %ctaid.x;
	shl.b32 	%r9, %r2, 5;
	add.s32 	%r15, %r9, %r1;
	shl.b32 	%r10, %r1, 2;
	mov.u32 	%r11, memory;
	add.s32 	%r4, %r11, %r10;
	mov.b32 	%r12, 0;
	st.shared.u32 	[%r4], %r12;
	setp.ge.u32 	%p1, %r15, %r8;
	@%p1 bra 	$L__BB20_4;
	cvta.to.global.u64 	%rd1, %rd2;
	mov.u32 	%r13, %nctaid.x;
	shl.b32 	%r5, %r13, 5;
	mov.f32 	%f20, 0f00000000;
$L__BB20_2:
	mul.wide.u32 	%rd4, %r15, 4;
	add.s64 	%rd5, %rd1, %rd4;
	ld.global.f32 	%f4, [%rd5];
	add.s32 	%r14, %r15, 16;
	mul.wide.u32 	%rd6, %r14, 4;
	add.s64 	%rd7, %rd1, %rd6;
	ld.global.f32 	%f5, [%rd7];
	add.f32 	%f6, %f4, %f5;
	add.f32 	%f20, %f20, %f6;
	add.s32 	%r15, %r15, %r5;
	setp.lt.u32 	%p2, %r15, %r8;
	@%p2 bra 	$L__BB20_2;
	st.shared.f32 	[%r4], %f20;
$L__BB20_4:
	bar.sync 	0;
	setp.gt.u32 	%p3, %r1, 31;
	@%p3 bra 	$L__BB20_7;
	ld.volatile.shared.f32 	%f7, [%r4+32];
	ld.volatile.shared.f32 	%f8, [%r4];
	add.f32 	%f9, %f7, %f8;
	st.volatile.shared.f32 	[%r4], %f9;
	ld.volatile.shared.f32 	%f10, [%r4+16];
	ld.volatile.shared.f32 	%f11, [%r4];
	add.f32 	%f12, %f10, %f11;
	st.volatile.shared.f32 	[%r4], %f12;
	ld.volatile.shared.f32 	%f13, [%r4+8];
	ld.volatile.shared.f32 	%f14, [%r4];
	add.f32 	%f15, %f13, %f14;
	st.volatile.shared.f32 	[%r4], %f15;
	ld.volatile.shared.f32 	%f16, [%r4+4];
	ld.volatile.shared.f32 	%f17, [%r4];
	add.f32 	%f18, %f16, %f17;
	st.volatile.shared.f32 	[%r4], %f18;
	setp.ne.s32 	%p4, %r1, 0;
	@%p4 bra 	$L__BB20_7;
	ld.shared.f32 	%f19, [memory];
	cvta.to.global.u64 	%rd8, %rd3;
	mul.wide.u32 	%rd9, %r2, 4;
	add.s64 	%rd10, %rd8, %rd9;
	st.global.f32 	[%rd10], %f19;
$L__BB20_7:
	ret;

}
	// .globl	_Z12reduceGlobalILj8EfEvPT0_S1_j
.visible .entry _Z12reduceGlobalILj8EfEvPT0_S1_j(
	.param .u64 .ptr .align 1 _Z12reduceGlobalILj8EfEvPT0_S1_j_param_0,
	.param .u64 .ptr .align 1 _Z12reduceGlobalILj8EfEvPT0_S1_j_param_1,
	.param .u32 _Z12reduceGlobalILj8EfEvPT0_S1_j_param_2
)
{
	.reg .pred 	%p<5>;
	.reg .b32 	%r<16>;
	.reg .b32 	%f<18>;
	.reg .b64 	%rd<11>;

	ld.param.u64 	%rd2, [_Z12reduceGlobalILj8EfEvPT0_S1_j_param_0];
	ld.param.u64 	%rd3, [_Z12reduceGlobalILj8EfEvPT0_S1_j_param_1];
	ld.param.u32 	%r8, [_Z12reduceGlobalILj8EfEvPT0_S1_j_param_2];
	mov.u32 	%r1, %tid.x;
	mov.u32 	%r2, %ctaid.x;
	shl.b32 	%r9, %r2, 4;
	add.s32 	%r15, %r9, %r1;
	shl.b32 	%r10, %r1, 2;
	mov.u32 	%r11, memory;
	add.s32 	%r4, %r11, %r10;
	mov.b32 	%r12, 0;
	st.shared.u32 	[%r4], %r12;
	setp.ge.u32 	%p1, %r15, %r8;
	@%p1 bra 	$L__BB21_4;
	cvta.to.global.u64 	%rd1, %rd2;
	mov.u32 	%r13, %nctaid.x;
	shl.b32 	%r5, %r13, 4;
	mov.f32 	%f17, 0f00000000;
$L__BB21_2:
	mul.wide.u32 	%rd4, %r15, 4;
	add.s64 	%rd5, %rd1, %rd4;
	ld.global.f32 	%f4, [%rd5];
	add.s32 	%r14, %r15, 8;
	mul.wide.u32 	%rd6, %r14, 4;
	add.s64 	%rd7, %rd1, %rd6;
	ld.global.f32 	%f5, [%rd7];
	add.f32 	%f6, %f4, %f5;
	add.f32 	%f17, %f17, %f6;
	add.s32 	%r15, %r15, %r5;
	setp.lt.u32 	%p2, %r15, %r8;
	@%p2 bra 	$L__BB21_2;
	st.shared.f32 	[%r4], %f17;
$L__BB21_4:
	bar.sync 	0;
	setp.gt.u32 	%p3, %r1, 31;
	@%p3 bra 	$L__BB21_7;
	ld.volatile.shared.f32 	%f7, [%r4+16];
	ld.volatile.shared.f32 	%f8, [%r4];
	add.f32 	%f9, %f7, %f8;
	st.volatile.shared.f32 	[%r4], %f9;
	ld.volatile.shared.f32 	%f10, [%r4+8];
	ld.volatile.shared.f32 	%f11, [%r4];
	add.f32 	%f12, %f10, %f11;
	st.volatile.shared.f32 	[%r4], %f12;
	ld.volatile.shared.f32 	%f13, [%r4+4];
	ld.volatile.shared.f32 	%f14, [%r4];
	add.f32 	%f15, %f13, %f14;
	st.volatile.shared.f32 	[%r4], %f15;
	setp.ne.s32 	%p4, %r1, 0;
	@%p4 bra 	$L__BB21_7;
	ld.shared.f32 	%f16, [memory];
	cvta.to.global.u64 	%rd8, %rd3;
	mul.wide.u32 	%rd9, %r2, 4;
	add.s64 	%rd10, %rd8, %rd9;
	st.global.f32 	[%rd10], %f16;
$L__BB21_7:
	ret;

}
	// .globl	_Z12reduceGlobalILj4EfEvPT0_S1_j
.visible .entry _Z12reduceGlobalILj4EfEvPT0_S1_j(
	.param .u64 .ptr .align 1 _Z12reduceGlobalILj4EfEvPT0_S1_j_param_0,
	.param .u64 .ptr .align 1 _Z12reduceGlobalILj4EfEvPT0_S1_j_param_1,
	.param .u32 _Z12reduceGlobalILj4EfEvPT0_S1_j_param_2
)
{
	.reg .pred 	%p<5>;
	.reg .b32 	%r<16>;
	.reg .b32 	%f<15>;
	.reg .b64 	%rd<11>;

	ld.param.u64 	%rd2, [_Z12reduceGlobalILj4EfEvPT0_S1_j_param_0];
	ld.param.u64 	%rd3, [_Z12reduceGlobalILj4EfEvPT0_S1_j_param_1];
	ld.param.u32 	%r8, [_Z12reduceGlobalILj4EfEvPT0_S1_j_param_2];
	mov.u32 	%r1, %tid.x;
	mov.u32 	%r2, %ctaid.x;
	shl.b32 	%r9, %r2, 3;
	add.s32 	%r15, %r9, %r1;
	shl.b32 	%r10, %r1, 2;
	mov.u32 	%r11, memory;
	add.s32 	%r4, %r11, %r10;
	mov.b32 	%r12, 0;
	st.shared.u32 	[%r4], %r12;
	setp.ge.u32 	%p1, %r15, %r8;
	@%p1 bra 	$L__BB22_4;
	cvta.to.global.u64 	%rd1, %rd2;
	mov.u32 	%r13, %nctaid.x;
	shl.b32 	%r5, %r13, 3;
	mov.f32 	%f14, 0f00000000;
$L__BB22_2:
	mul.wide.u32 	%rd4, %r15, 4;
	add.s64 	%rd5, %rd1, %rd4;
	ld.global.f32 	%f4, [%rd5];
	add.s32 	%r14, %r15, 4;
	mul.wide.u32 	%rd6, %r14, 4;
	add.s64 	%rd7, %rd1, %rd6;
	ld.global.f32 	%f5, [%rd7];
	add.f32 	%f6, %f4, %f5;
	add.f32 	%f14, %f14, %f6;
	add.s32 	%r15, %r15, %r5;
	setp.lt.u32 	%p2, %r15, %r8;
	@%p2 bra 	$L__BB22_2;
	st.shared.f32 	[%r4], %f14;
$L__BB22_4:
	bar.sync 	0;
	setp.gt.u32 	%p3, %r1, 31;
	@%p3 bra 	$L__BB22_7;
	ld.volatile.shared.f32 	%f7, [%r4+8];
	ld.volatile.shared.f32 	%f8, [%r4];
	add.f32 	%f9, %f7, %f8;
	st.volatile.shared.f32 	[%r4], %f9;
	ld.volatile.shared.f32 	%f10, [%r4+4];
	ld.volatile.shared.f32 	%f11, [%r4];
	add.f32 	%f12, %f10, %f11;
	st.volatile.shared.f32 	[%r4], %f12;
	setp.ne.s32 	%p4, %r1, 0;
	@%p4 bra 	$L__BB22_7;
	ld.shared.f32 	%f13, [memory];
	cvta.to.global.u64 	%rd8, %rd3;
	mul.wide.u32 	%rd9, %r2, 4;
	add.s64 	%rd10, %rd8, %rd9;
	st.global.f32 	[%rd10], %f13;
$L__BB22_7:
	ret;

}
	// .globl	_Z12reduceGlobalILj2EfEvPT0_S1_j
.visible .entry _Z12reduceGlobalILj2EfEvPT0_S1_j(
	.param .u64 .ptr .align 1 _Z12reduceGlobalILj2EfEvPT0_S1_j_param_0,
	.param .u64 .ptr .align 1 _Z12reduceGlobalILj2EfEvPT0_S1_j_param_1,
	.param .u32 _Z12reduceGlobalILj2EfEvPT0_S1_j_param_2
)
{
	.reg .pred 	%p<5>;
	.reg .b32 	%r<16>;
	.reg .b32 	%f<12>;
	.reg .b64 	%rd<11>;

	ld.param.u64 	%rd2, [_Z12reduceGlobalILj2EfEvPT0_S1_j_param_0];
	ld.param.u64 	%rd3, [_Z12reduceGlobalILj2EfEvPT0_S1_j_param_1];
	ld.param.u32 	%r8, [_Z12reduceGlobalILj2EfEvPT0_S1_j_param_2];
	mov.u32 	%r1, %tid.x;
	mov.u32 	%r2, %ctaid.x;
	shl.b32 	%r9, %r2, 2;
	add.s32 	%r15, %r9, %r1;
	shl.b32 	%r10, %r1, 2;
	mov.u32 	%r11, memory;
	add.s32 	%r4, %r11, %r10;
	mov.b32 	%r12, 0;
	st.shared.u32 	[%r4], %r12;
	setp.ge.u32 	%p1, %r15, %r8;
	@%p1 bra 	$L__BB23_4;
	cvta.to.global.u64 	%rd1, %rd2;
	mov.u32 	%r13, %nctaid.x;
	shl.b32 	%r5, %r13, 2;
	mov.f32 	%f11, 0f00000000;
$L__BB23_2:
	mul.wide.u32 	%rd4, %r15, 4;
	add.s64 	%rd5, %rd1, %rd4;
	ld.global.f32 	%f4, [%rd5];
	add.s32 	%r14, %r15, 2;
	mul.wide.u32 	%rd6, %r14, 4;
	add.s64 	%rd7, %rd1, %rd6;
	ld.global.f32 	%f5, [%rd7];
	add.f32 	%f6, %f4, %f5;
	add.f32 	%f11, %f11, %f6;
	add.s32 	%r15, %r15, %r5;
	setp.lt.u32 	%p2, %r15, %r8;
	@%p2 bra 	$L__BB23_2;
	st.shared.f32 	[%r4], %f11;
$L__BB23_4:
	bar.sync 	0;
	setp.gt.u32 	%p3, %r1, 31;
	@%p3 bra 	$L__BB23_7;
	ld.volatile.shared.f32 	%f7, [%r4+4];
	ld.volatile.shared.f32 	%f8, [%r4];
	add.f32 	%f9, %f7, %f8;
	st.volatile.shared.f32 	[%r4], %f9;
	setp.ne.s32 	%p4, %r1, 0;
	@%p4 bra 	$L__BB23_7;
	ld.shared.f32 	%f10, [memory];
	cvta.to.global.u64 	%rd8, %rd3;
	mul.wide.u32 	%rd9, %r2, 4;
	add.s64 	%rd10, %rd8, %rd9;
	st.global.f32 	[%rd10], %f10;
$L__BB23_7:
	ret;

}
	// .globl	_Z12reduceGlobalILj1EfEvPT0_S1_j
.visible .entry _Z12reduceGlobalILj1EfEvPT0_S1_j(
	.param .u64 .ptr .align 1 _Z12reduceGlobalILj1EfEvPT0_S1_j_param_0,
	.param .u64 .ptr .align 1 _Z12reduceGlobalILj1EfEvPT0_S1_j_param_1,
	.param .u32 _Z12reduceGlobalILj1EfEvPT0_S1_j_param_2
)
{
	.reg .pred 	%p<4>;
	.reg .b32 	%r<15>;
	.reg .b32 	%f<9>;
	.reg .b64 	%rd<9>;

	ld.param.u64 	%rd2, [_Z12reduceGlobalILj1EfEvPT0_S1_j_param_0];
	ld.param.u64 	%rd3, [_Z12reduceGlobalILj1EfEvPT0_S1_j_param_1];
	ld.param.u32 	%r8, [_Z12reduceGlobalILj1EfEvPT0_S1_j_param_2];
	mov.u32 	%r1, %tid.x;
	mov.u32 	%r2, %ctaid.x;
	shl.b32 	%r9, %r2, 1;
	add.s32 	%r14, %r9, %r1;
	shl.b32 	%r10, %r1, 2;
	mov.u32 	%r11, memory;
	add.s32 	%r4, %r11, %r10;
	mov.b32 	%r12, 0;
	st.shared.u32 	[%r4], %r12;
	setp.ge.u32 	%p1, %r14, %r8;
	@%p1 bra 	$L__BB24_4;
	mov.u32 	%r13, %nctaid.x;
	shl.b32 	%r5, %r13, 1;
	cvta.to.global.u64 	%rd1, %rd2;
	mov.f32 	%f8, 0f00000000;
$L__BB24_2:
	mul.wide.u32 	%rd4, %r14, 4;
	add.s64 	%rd5, %rd1, %rd4;
	ld.global.f32 	%f4, [%rd5];
	ld.global.f32 	%f5, [%rd5+4];
	add.f32 	%f6, %f4, %f5;
	add.f32 	%f8, %f8, %f6;
	add.s32 	%r14, %r14, %r5;
	setp.lt.u32 	%p2, %r14, %r8;
	@%p2 bra 	$L__BB24_2;
	st.shared.f32 	[%r4], %f8;
$L__BB24_4:
	bar.sync 	0;
	setp.ne.s32 	%p3, %r1, 0;
	@%p3 bra 	$L__BB24_6;
	ld.shared.f32 	%f7, [memory];
	cvta.to.global.u64 	%rd6, %rd3;
	mul.wide.u32 	%rd7, %r2, 4;
	add.s64 	%rd8, %rd6, %rd7;
	st.global.f32 	[%rd8], %f7;
$L__BB24_6:
	ret;

}
	// .globl	_Z6gatherIfEvPT_ii
.visible .entry _Z6gatherIfEvPT_ii(
	.param .u64 .ptr .align 1 _Z6gatherIfEvPT_ii_param_0,
	.param .u32 _Z6gatherIfEvPT_ii_param_1,
	.param .u32 _Z6gatherIfEvPT_ii_param_2
)
{
	.reg .pred 	%p<2>;
	.reg .b32 	%r<4>;
	.reg .b32 	%f<2>;
	.reg .b64 	%rd<10>;

	ld.param.u64 	%rd1, [_Z6gatherIfEvPT_ii_param_0];
	ld.param.u32 	%r2, [_Z6gatherIfEvPT_ii_param_1];
	ld.param.u32 	%r3, [_Z6gatherIfEvPT_ii_param_2];
	mov.u32 	%r1, %tid.x;
	setp.gt.u32 	%p1, %r1, %r3;
	@%p1 bra 	$L__BB25_2;
	cvta.to.global.u64 	%rd2, %rd1;
	cvt.u64.u32 	%rd3, %r1;
	cvt.s64.s32 	%rd4, %r2;
	mul.lo.s64 	%rd5, %rd4, %rd3;
	shl.b64 	%rd6, %rd5, 2;
	add.s64 	%rd7, %rd2, %rd6;
	ld.global.f32 	%f1, [%rd7];
	mul.wide.u32 	%rd8, %r1, 4;
	add.s64 	%rd9, %rd2, %rd8;
	st.global.f32 	[%rd9], %f1;
$L__BB25_2:
	ret;

}
	// .globl	_ZN6thrust24THRUST_300001_SM_1000_NS8cuda_cub4core6detail13_kernel_agentINS1_15__reduce_by_key9InitAgentIN3cub18CUB_300001_SM_100024ReduceByKeyScanTileStateIiiLb1EEEiPiEEJSA_iSB_EEEvDpT0_
.visible .entry _ZN6thrust24THRUST_300001_SM_1000_NS8cuda_cub4core6detail13_kernel_agentINS1_15__reduce_by_key9InitAgentIN3cub18CUB_300001_SM_100024ReduceByKeyScanTileStateIiiLb1EEEiPiEEJSA_iSB_EEEvDpT0_(
	.param .align 8 .b8 _ZN6thrust24THRUST_300001_SM_1000_NS8cuda_cub4core6detail13_kernel_agentINS1_15__reduce_by_key9InitAgentIN3cub18CUB_300001_SM_100024ReduceByKeyScanTileStateIiiLb1EEEiPiEEJSA_iSB_EEEvDpT0__param_0[8],
	.param .u32 _ZN6thrust24THRUST_300001_SM_1000_NS8cuda_cub4core6detail13_kernel_agentINS1_15__reduce_by_key9InitAgentIN3cub18CUB_300001_SM_100024ReduceByKeyScanTileStateIiiLb1EEEiPiEEJSA_iSB_EEEvDpT0__param_1,
	.param .u64 .ptr .align 1 _ZN6thrust24THRUST_300001_SM_1000_NS8cuda_cub4core6detail13_kernel_agentINS1_15__reduce_by_key9InitAgentIN3cub18CUB_300001_SM_100024ReduceByKeyScanTileStateIiiLb1EEEiPiEEJSA_iSB_EEEvDpT0__param_2
)
.maxntid 128
{
	.reg .pred 	%p<6>;
	.reg .b32 	%r<9>;
	.reg .b64 	%rd<12>;

	ld.param.u64 	%rd3, [_ZN6thrust24THRUST_300001_SM_1000_NS8cuda_cub4core6detail13_kernel_agentINS1_15__reduce_by_key9InitAgentIN3cub18CUB_300001_SM_100024ReduceByKeyScanTileStateIiiLb1EEEiPiEEJSA_iSB_EEEvDpT0__param_0];
	ld.param.u32 	%r4, [_ZN6thrust24THRUST_300001_SM_1000_NS8cuda_cub4core6detail13_kernel_agentINS1_15__reduce_by_key9InitAgentIN3cub18CUB_300001_SM_100024ReduceByKeyScanTileStateIiiLb1EEEiPiEEJSA_iSB_EEEvDpT0__param_1];
	ld.param.u64 	%rd2, [_ZN6thrust24THRUST_300001_SM_1000_NS8cuda_cub4core6detail13_kernel_agentINS1_15__reduce_by_key9InitAgentIN3cub18CUB_300001_SM_100024ReduceByKeyScanTileStateIiiLb1EEEiPiEEJSA_iSB_EEEvDpT0__param_2];
	cvta.to.global.u64 	%rd1, %rd3;
	mov.u32 	%r1, %ctaid.x;
	mov.u32 	%r5, %ntid.x;
	mov.u32 	%r2, %tid.x;
	mad.lo.s32 	%r3, %r1, %r5, %r2;
	setp.ge.s32 	%p1, %r3, %r4;
	@%p1 bra 	$L__BB26_2;
	mul.wide.s32 	%rd4, %r3, 16;
	add.s64 	%rd5, %rd1, %rd4;
	mov.b64 	%rd6, 99;
	mov.b64 	%rd7, 0;
	st.global.v2.u64 	[%rd5+512], {%rd7, %rd6};
$L__BB26_2:
	setp.ne.s32 	%p2, %r1, 0;
	setp.gt.u32 	%p3, %r2, 31;
	or.pred  	%p4, %p2, %p3;
	@%p4 bra 	$L__BB26_4;
	mul.wide.u32 	%rd8, %r2, 16;
	add.s64 	%rd9, %rd1, %rd8;
	mov.b64 	%rd10, 0;
	st.global.v2.u64 	[%rd9], {%rd10, %rd10};
$L__BB26_4:
	or.b32  	%r7, %r1, %r2;
	setp.ne.s32 	%p5, %r7, 0;
	@%p5 bra 	$L__BB26_6;
	cvta.to.global.u64 	%rd11, %rd2;
	mov.b32 	%r8, 0;
	st.global.u32 	[%rd11], %r8;
$L__BB26_6:
	ret;

}
	// .globl	_ZN6thrust24THRUST_300001_SM_1000_NS8cuda_cub4core6detail13_kernel_agentINS1_15__reduce_by_key16ReduceByKeyAgentIPiNS0_17constant_iteratorIiNS0_11use_defaultES9_EES7_S7_N4cuda3std3__48equal_toIiEENSD_4plusIiEES7_iEEJS7_SA_S7_S7_S7_N3cub18CUB_300001_SM_100024ReduceByKeyScanTileStateIiiLb1EEESF_SH_iiEEEvDpT0_
.visible .entry _ZN6thrust24THRUST_300001_SM_1000_NS8cuda_cub4core6detail13_kernel_agentINS1_15__reduce_by_key16ReduceByKeyAgentIPiNS0_17constant_iteratorIiNS0_11use_defaultES9_EES7_S7_N4cuda3std3__48equal_toIiEENSD_4plusIiEES7_iEEJS7_SA_S7_S7_S7_N3cub18CUB_300001_SM_100024ReduceByKeyScanTileStateIiiLb1EEESF_SH_iiEEEvDpT0_(
	.param .u64 .ptr .align 1 _ZN6thrust24THRUST_300001_SM_1000_NS8cuda_cub4core6detail13_kernel_agentINS1_15__reduce_by_key16ReduceByKeyAgentIPiNS0_17constant_iteratorIiNS0_11use_defaultES9_EES7_S7_N4cuda3std3__48equal_toIiEENSD_4plusIiEES7_iEEJS7_SA_S7_S7_S7_N3cub18CUB_300001_SM_100024ReduceByKeyScanTileStateIiiLb1EEESF_SH_iiEEEvDpT0__param_0,
	.param .align 8 .b8 _ZN6thrust24THRUST_300001_SM_1000_NS8cuda_cub4core6detail13_kernel_agentINS1_15__reduce_by_key16ReduceByKeyAgentIPiNS0_17constant_iteratorIiNS0_11use_defaultES9_EES7_S7_N4cuda3std3__48equal_toIiEENSD_4plusIiEES7_iEEJS7_SA_S7_S7_S7_N3cub18CUB_300001_SM_100024ReduceByKeyScanTileStateIiiLb1EEESF_SH_iiEEEvDpT0__param_1[16],
	.param .u64 .ptr .align 1 _ZN6thrust24THRUST_300001_SM_1000_NS8cuda_cub4core6detail13_kernel_agentINS1_15__reduce_by_key16ReduceByKeyAgentIPiNS0_17constant_iteratorIiNS0_11use_defaultES9_EES7_S7_N4cuda3std3__48equal_toIiEENSD_4plusIiEES7_iEEJS7_SA_S7_S7_S7_N3cub18CUB_300001_SM_100024ReduceByKeyScanTileStateIiiLb1EEESF_SH_iiEEEvDpT0__param_2,
	.param .u64 .ptr .align 1 _ZN6thrust24THRUST_300001_SM_1000_NS8cuda_cub4core6detail13_kernel_agentINS1_15__reduce_by_key16ReduceByKeyAgentIPiNS0_17constant_iteratorIiNS0_11use_defaultES9_EES7_S7_N4cuda3std3__48equal_toIiEENSD_4plusIiEES7_iEEJS7_SA_S7_S7_S7_N3cub18CUB_300001_SM_100024ReduceByKeyScanTileStateIiiLb1EEESF_SH_iiEEEvDpT0__param_3,
	.param .u64 .ptr .align 1 _ZN6thrust24THRUST_300001_SM_1000_NS8cuda_cub4core6detail13_kernel_agentINS1_15__reduce_by_key16ReduceByKeyAgentIPiNS0_17constant_iteratorIiNS0_11use_defaultES9_EES7_S7_N4cuda3std3__48equal_toIiEENSD_4plusIiEES7_iEEJS7_SA_S7_S7_S7_N3cub18CUB_300001_SM_100024ReduceByKeyScanTileStateIiiLb1EEESF_SH_iiEEEvDpT0__param_4,
	.param .align 8 .b8 _ZN6thrust24THRUST_300001_SM_1000_NS8cuda_cub4core6detail13_kernel_agentINS1_15__reduce_by_key16ReduceByKeyAgentIPiNS0_17constant_iteratorIiNS0_11use_defaultES9_EES7_S7_N4cuda3std3__48equal_toIiEENSD_4plusIiEES7_iEEJS7_SA_S7_S7_S7_N3cub18CUB_300001_SM_100024ReduceByKeyScanTileStateIiiLb1EEESF_SH_iiEEEvDpT0__param_5[8],
	.param .align 1 .b8 _ZN6thrust24THRUST_300001_SM_1000_NS8cuda_cub4core6detail13_kernel_agentINS1_15__reduce_by_key16ReduceByKeyAgentIPiNS0_17constant_iteratorIiNS0_11use_defaultES9_EES7_S7_N4cuda3std3__48equal_toIiEENSD_4plusIiEES7_iEEJS7_SA_S7_S7_S7_N3cub18CUB_300001_SM_100024ReduceByKeyScanTileStateIiiLb1EEESF_SH_iiEEEvDpT0__param_6[1],
	.param .align 1 .b8 _ZN6thrust24THRUST_300001_SM_1000_NS8cuda_cub4core6detail13_kernel_agentINS1_15__reduce_by_key16ReduceByKeyAgentIPiNS0_17constant_iteratorIiNS0_11use_defaultES9_EES7_S7_N4cuda3std3__48equal_toIiEENSD_4plusIiEES7_iEEJS7_SA_S7_S7_S7_N3cub18CUB_300001_SM_100024ReduceByKeyScanTileStateIiiLb1EEESF_SH_iiEEEvDpT0__param_7[1],
	.param .u32 _ZN6thrust24THRUST_300001_SM_1000_NS8cuda_cub4core6detail13_kernel_agentINS1_15__reduce_by_key16ReduceByKeyAgentIPiNS0_17constant_iteratorIiNS0_11use_defaultES9_EES7_S7_N4cuda3std3__48equal_toIiEENSD_4plusIiEES7_iEEJS7_SA_S7_S7_S7_N3cub18CUB_300001_SM_100024ReduceByKeyScanTileStateIiiLb1EEESF_SH_iiEEEvDpT0__param_8,
	.param .u32 _ZN6thrust24THRUST_300001_SM_1000_NS8cuda_cub4core6detail13_kernel_agentINS1_15__reduce_by_key16ReduceByKeyAgentIPiNS0_17constant_iteratorIiNS0_11use_defaultES9_EES7_S7_N4cuda3std3__48equal_toIiEENSD_4plusIiEES7_iEEJS7_SA_S7_S7_S7_N3cub18CUB_300001_SM_100024ReduceByKeyScanTileStateIiiLb1EEESF_SH_iiEEEvDpT0__param_9
)
.maxntid 256
{
	.reg .pred 	%p<450>;
	.reg .b32 	%r<1859>;
	.reg .b64 	%rd<290>;

	ld.param.u64 	%rd51, [_ZN6thrust24THRUST_300001_SM_1000_NS8cuda_cub4core6detail13_kernel_agentINS1_15__reduce_by_key16ReduceByKeyAgentIPiNS0_17constant_iteratorIiNS0_11use_defaultES9_EES7_S7_N4cuda3std3__48equal_toIiEENSD_4plusIiEES7_iEEJS7_SA_S7_S7_S7_N3cub18CUB_300001_SM_100024ReduceByKeyScanTileStateIiiLb1EEESF_SH_iiEEEvDpT0__param_0];
	ld.param.u64 	%rd3, [_ZN6thrust24THRUST_300001_SM_1000_NS8cuda_cub4core6detail13_kernel_agentINS1_15__reduce_by_key16ReduceByKeyAgentIPiNS0_17constant_iteratorIiNS0_11use_defaultES9_EES7_S7_N4cuda3std3__48equal_toIiEENSD_4plusIiEES7_iEEJS7_SA_S7_S7_S7_N3cub18CUB_300001_SM_100024ReduceByKeyScanTileStateIiiLb1EEESF_SH_iiEEEvDpT0__param_5];
	ld.param.u32 	%r1, [_ZN6thrust24THRUST_300001_SM_1000_NS8cuda_cub4core6detail13_kernel_agentINS1_15__reduce_by_key16ReduceByKeyAgentIPiNS0_17constant_iteratorIiNS0_11use_defaultES9_EES7_S7_N4cuda3std3__48equal_toIiEENSD_4plusIiEES7_iEEJS7_SA_S7_S7_S7_N3cub18CUB_300001_SM_100024ReduceByKeyScanTileStateIiiLb1EEESF_SH_iiEEEvDpT0__param_1+8];
	ld.param.u64 	%rd53, [_ZN6thrust24THRUST_300001_SM_1000_NS8cuda_cub4core6detail13_kernel_agentINS1_15__reduce_by_key16ReduceByKeyAgentIPiNS0_17constant_iteratorIiNS0_11use_defaultES9_EES7_S7_N4cuda3std3__48equal_toIiEENSD_4plusIiEES7_iEEJS7_SA_S7_S7_S7_N3cub18CUB_300001_SM_100024ReduceByKeyScanTileStateIiiLb1EEESF_SH_iiEEEvDpT0__param_2];
	ld.param.u64 	%rd54, [_ZN6thrust24THRUST_300001_SM_1000_NS8cuda_cub4core6detail13_kernel_agentINS1_15__reduce_by_key16ReduceByKeyAgentIPiNS0_17constant_iteratorIiNS0_11use_defaultES9_EES7_S7_N4cuda3std3__48equal_toIiEENSD_4plusIiEES7_iEEJS7_SA_S7_S7_S7_N3cub18CUB_300001_SM_100024ReduceByKeyScanTileStateIiiLb1EEESF_SH_iiEEEvDpT0__param_3];
	ld.param.u32 	%r385, [_ZN6thrust24THRUST_300001_SM_1000_NS8cuda_cub4core6detail13_kernel_agentINS1_15__reduce_by_key16ReduceByKeyAgentIPiNS0_17constant_iteratorIiNS0_11use_defaultES9_EES7_S7_N4cuda3std3__48equal_toIiEENSD_4plusIiEES7_iEEJS7_SA_S7_S7_S7_N3cub18CUB_300001_SM_100024ReduceByKeyScanTileStateIiiLb1EEESF_SH_iiEEEvDpT0__param_8];
	cvta.to.global.u64 	%rd1, %rd54;
	cvta.to.global.u64 	%rd2, %rd53;
	mov.u32 	%r2, %ctaid.x;
	mul.lo.s32 	%r3, %r2, 2304;
	sub.s32 	%r4, %r385, %r3;
	setp.lt.s32 	%p12, %r4, 2305;
	@%p12 bra 	$L__BB27_122;
	setp.ne.s32 	%p270, %r2, 0;
	@%p270 bra 	$L__BB27_52;
	mov.u32 	%r1799, %tid.x;
	and.b32  	%r1551, %r1799, 31;
	and.b32  	%r1552, %r1799, 992;
	add.s32 	%r1553, %r3, %r1551;
	mad.lo.s32 	%r1554, %r1552, 9, %r1553;
	mul.wide.u32 	%rd244, %r1554, 4;
	add.s64 	%rd235, %rd51, %rd244;
	// begin inline asm
	ld.global.nc.u32 %r1539, [%rd235];
	// end inline asm
	add.s64 	%rd236, %rd235, 128;
	// begin inline asm
	ld.global.nc.u32 %r1540, [%rd236];
	// end inline asm
	add.s64 	%rd237, %rd235, 256;
	// begin inline asm
	ld.global.nc.u32 %r1541, [%rd237];
	// end inline asm
	add.s64 	%rd238, %rd235, 384;
	// begin inline asm
	ld.global.nc.u32 %r1542, [%rd238];
	// end inline asm
	add.s64 	%rd239, %rd235, 512;
	// begin inline asm
	ld.global.nc.u32 %r1543, [%rd239];
	// end inline asm
	add.s64 	%rd240, %rd235, 640;
	// begin inline asm
	ld.global.nc.u32 %r1544, [%rd240];
	// end inline asm
	add.s64 	%rd241, %rd235, 768;
	// begin inline asm
	ld.global.nc.u32 %r1545, [%rd241];
	// end inline asm
	add.s64 	%rd242, %rd235, 896;
	// begin inline asm
	ld.global.nc.u32 %r1546, [%rd242];
	// end inline asm
	add.s64 	%rd243, %rd235, 1024;
	// begin inline asm
	ld.global.nc.u32 %r1547, [%rd243];
	// end inline asm
	// begin inline asm
	mov.u32 %r1548, %laneid;
	// end inline asm
	shr.u32 	%r7, %r1799, 5;
	mad.lo.s32 	%r1555, %r7, 288, %r1548;
	shl.b32 	%r1556, %r1555, 2;
	mov.u32 	%r1557, _ZN6thrust24THRUST_300001_SM_1000_NS8cuda_cub4core6detail5shmemE;
	add.s32 	%r1558, %r1557, %r1556;
	st.shared.u32 	[%r1558], %r1539;
	st.shared.u32 	[%r1558+128], %r1540;
	st.shared.u32 	[%r1558+256], %r1541;
	st.shared.u32 	[%r1558+384], %r1542;
	st.shared.u32 	[%r1558+512], %r1543;
	st.shared.u32 	[%r1558+640], %r1544;
	st.shared.u32 	[%r1558+768], %r1545;
	st.shared.u32 	[%r1558+896], %r1546;
	st.shared.u32 	[%r1558+1024], %r1547;
	bar.warp.sync 	-1;
	shl.b32 	%r1559, %r1548, 5;
	add.s32 	%r1560, %r1558, %r1559;
	ld.shared.u32 	%r8, [%r1560];
	ld.shared.u32 	%r9, [%r1560+4];
	ld.shared.u32 	%r10, [%r1560+8];
	ld.shared.u32 	%r11, [%r1560+12];
	ld.shared.u32 	%r12, [%r1560+16];
	ld.shared.u32 	%r13, [%r1560+20];
	ld.shared.u32 	%r14, [%r1560+24];
	ld.shared.u32 	%r15, [%r1560+28];
	ld.shared.u32 	%r16, [%r1560+32];
	bar.sync 	0;
	st.shared.u32 	[%r1558], %r1;
	st.shared.u32 	[%r1558+128], %r1;
	st.shared.u32 	[%r1558+256], %r1;
	st.shared.u32 	[%r1558+384], %r1;
	st.shared.u32 	[%r1558+512], %r1;
	st.shared.u32 	[%r1558+640], %r1;
	st.shared.u32 	[%r1558+768], %r1;
	st.shared.u32 	[%r1558+896], %r1;
	st.shared.u32 	[%r1558+1024], %r1;
	bar.warp.sync 	-1;
	ld.shared.u32 	%r17, [%r1560];
	ld.shared.u32 	%r18, [%r1560+4];
	ld.shared.u32 	%r19, [%r1560+8];
	ld.shared.u32 	%r20, [%r1560+12];
	ld.shared.u32 	%r21, [%r1560+16];
	ld.shared.u32 	%r22, [%r1560+20];
	ld.shared.u32 	%r23, [%r1560+24];
	ld.shared.u32 	%r24, [%r1560+28];
	ld.shared.u32 	%r25, [%r1560+32];
	bar.sync 	0;
	shl.b32 	%r1561, %r1799, 2;
	add.s32 	%r1562, %r1557, %r1561;
	add.s32 	%r26, %r1562, 1148;
	st.shared.u32 	[%r1562+1148], %r16;
	bar.sync 	0;
	setp.eq.s32 	%p380, %r1799, 0;
	mov.b32 	%r1793, 0;
	@%p380 bra 	$L__BB27_4;
	ld.shared.u32 	%r1794, [%r26+-4];
	setp.ne.s32 	%p381, %r1794, %r8;
	selp.u32 	%r1793, 1, 0, %p381;
$L__BB27_4:
	setp.ne.s32 	%p382, %r8, %r9;
	selp.u32 	%r1623, 1, 0, %p382;
	setp.ne.s32 	%p383, %r9, %r10;
	selp.u32 	%r1624, 1, 0, %p383;
	setp.ne.s32 	%p384, %r10, %r11;
	selp.u32 	%r1625, 1, 0, %p384;
	setp.ne.s32 	%p385, %r11, %r12;
	selp.u32 	%r1626, 1, 0, %p385;
	setp.ne.s32 	%p386, %r12, %r13;
	selp.u32 	%r1627, 1, 0, %p386;
	setp.ne.s32 	%p387, %r13, %r14;
	selp.u32 	%r1628, 1, 0, %p387;
	setp.ne.s32 	%p388, %r14, %r15;
	selp.u32 	%r1629, 1, 0, %p388;
	setp.ne.s32 	%p389, %r15, %r16;
	selp.u32 	%r1630, 1, 0, %p389;
	add.s32 	%r1631, %r1793, %r1623;
	selp.b32 	%r1632, 0, %r17, %p382;
	add.s32 	%r1633, %r18, %r1632;
	add.s32 	%r31, %r1631, %r1624;
	selp.b32 	%r1634, 0, %r1633, %p383;
	add.s32 	%r1635, %r19, %r1634;
	add.s32 	%r32, %r31, %r1625;
	selp.b32 	%r1636, 0, %r1635, %p384;
	add.s32 	%r1637, %r20, %r1636;
	add.s32 	%r1638, %r32, %r1626;
	selp.b32 	%r1639, 0, %r1637, %p385;
	add.s32 	%r1640, %r21, %r1639;
	add.s32 	%r1641, %r1638, %r1627;
	selp.b32 	%r1642, 0, %r1640, %p386;
	add.s32 	%r1643, %r22, %r1642;
	add.s32 	%r33, %r1641, %r1628;
	selp.b32 	%r1644, 0, %r1643, %p387;
	add.s32 	%r1645, %r23, %r1644;
	add.s32 	%r34, %r33, %r1629;
	selp.b32 	%r1646, 0, %r1645, %p388;
	add.s32 	%r1647, %r24, %r1646;
	add.s32 	%r1564, %r34, %r1630;
	selp.b32 	%r1648, 0, %r1647, %p389;
	add.s32 	%r1569, %r25, %r1648;
	mov.b32 	%r1620, 1;
	mov.b32 	%r1621, 0;
	mov.b32 	%r1622, -1;
	// begin inline asm
	shfl.sync.up.b32 %r1563, %r1564, %r1620, %r1621, %r1622;
	// end inline asm
	// begin inline asm
	shfl.sync.up.b32 %r1568, %r1569, %r1620, %r1621, %r1622;
	// end inline asm
	setp.eq.s32 	%p390, %r1564, 0;
	selp.b32 	%r1649, %r1568, 0, %p390;
	setp.lt.s32 	%p391, %r1548, 1;
	selp.b32 	%r1650, 0, %r1649, %p391;
	add.s32 	%r1579, %r1650, %r1569;
	selp.b32 	%r1651, 0, %r1563, %p391;
	add.s32 	%r1574, %r1651, %r1564;
	mov.b32 	%r1580, 2;
	// begin inline asm
	shfl.sync.up.b32 %r1573, %r1574, %r1580, %r1621, %r1622;
	// end inline asm
	// begin inline asm
	shfl.sync.up.b32 %r1578, %r1579, %r1580, %r1621, %r1622;
	// end inline asm
	setp.eq.s32 	%p392, %r1574, 0;
	selp.b32 	%r1652, %r1578, 0, %p392;
	setp.lt.s32 	%p393, %r1548, 2;
	selp.b32 	%r1653, 0, %r1652, %p393;
	add.s32 	%r1589, %r1653, %r1579;
	selp.b32 	%r1654, 0, %r1573, %p393;
	add.s32 	%r1584, %r1654, %r1574;
	mov.b32 	%r1590, 4;
	// begin inline asm
	shfl.sync.up.b32 %r1583, %r1584, %r1590, %r1621, %r1622;
	// end inline asm
	// begin inline asm
	shfl.sync.up.b32 %r1588, %r1589, %r1590, %r1621, %r1622;
	// end inline asm
	setp.eq.s32 	%p394, %r1584, 0;
	selp.b32 	%r1655, %r1588, 0, %p394;
	setp.lt.s32 	%p395, %r1548, 4;
	selp.b32 	%r1656, 0, %r1655, %p395;
	add.s32 	%r1599, %r1656, %r1589;
	selp.b32 	%r1657, 0, %r1583, %p395;
	add.s32 	%r1594, %r1657, %r1584;
	mov.b32 	%r1600, 8;
	// begin inline asm
	shfl.sync.up.b32 %r1593, %r1594, %r1600, %r1621, %r1622;
	// end inline asm
	// begin inline asm
	shfl.sync.up.b32 %r1598, %r1599, %r1600, %r1621, %r1622;
	// end inline asm
	setp.eq.s32 	%p396, %r1594, 0;
	selp.b32 	%r1658, %r1598, 0, %p396;
	setp.lt.s32 	%p397, %r1548, 8;
	selp.b32 	%r1659, 0, %r1658, %p397;
	add.s32 	%r1609, %r1659, %r1599;
	selp.b32 	%r1660, 0, %r1593, %p397;
	add.s32 	%r1604, %r1660, %r1594;
	mov.b32 	%r1610, 16;
	// begin inline asm
	shfl.sync.up.b32 %r1603, %r1604, %r1610, %r1621, %r1622;
	// end inline asm
	// begin inline asm
	shfl.sync.up.b32 %r1608, %r1609, %r1610, %r1621, %r1622;
	// end inline asm
	setp.eq.s32 	%p398, %r1604, 0;
	selp.b32 	%r1661, %r1608, 0, %p398;
	setp.lt.s32 	%p399, %r1548, 16;
	selp.b32 	%r1662, 0, %r1661, %p399;
	add.s32 	%r1619, %r1662, %r1609;
	selp.b32 	%r1663, 0, %r1603, %p399;
	add.s32 	%r1614, %r1663, %r1604;
	// begin inline asm
	shfl.sync.up.b32 %r1613, %r1614, %r1620, %r1621, %r1622;
	// end inline asm
	// begin inline asm
	shfl.sync.up.b32 %r1618, %r1619, %r1620, %r1621, %r1622;
	// end inline asm
	setp.ne.s32 	%p400, %r1548, 31;
	@%p400 bra 	$L__BB27_6;
	shl.b32 	%r1664, %r7, 3;
	mov.u32 	%r1665, _ZN6thrust24THRUST_300001_SM_1000_NS8cuda_cub4core6detail5shmemE;
	add.s32 	%r1666, %r1665, %r1664;
	st.shared.v2.u32 	[%r1666], {%r1614, %r1619};
$L__BB27_6:
	setp.ne.s32 	%p401, %r14, %r15;
	setp.ne.s32 	%p402, %r13, %r14;
	setp.ne.s32 	%p403, %r12, %r13;
	setp.ne.s32 	%p404, %r11, %r12;
	setp.ne.s32 	%p405, %r10, %r11;
	setp.ne.s32 	%p406, %r9, %r10;
	setp.ne.s32 	%p407, %r8, %r9;
	setp.ne.s32 	%p408, %r1799, 0;
	bar.sync 	0;
	ld.shared.v4.u32 	{%r39, %r1667, %r40, %r1668}, [_ZN6thrust24THRUST_300001_SM_1000_NS8cuda_cub4core6detail5shmemE];
	shr.u32 	%r1669, %r1799, 5;
	add.s32 	%r1670, %r40, %r39;
	setp.eq.s32 	%p409, %r40, 0;
	selp.b32 	%r1671, %r1667, 0, %p409;
	add.s32 	%r1672, %r1671, %r1668;
	setp.eq.s32 	%p410, %r1669, 2;
	selp.b32 	%r1673, %r1672, %r1667, %p410;
	selp.b32 	%r1674, %r1670, %r39, %p410;
	ld.shared.v4.u32 	{%r41, %r1675, %r42, %r1676}, [_ZN6thrust24THRUST_300001_SM_1000_NS8cuda_cub4core6detail5shmemE+16];
	add.s32 	%r1677, %r41, %r1670;
	setp.eq.s32 	%p411, %r41, 0;
	selp.b32 	%r1678, %r1672, 0, %p411;
	add.s32 	%r1679, %r1678, %r1675;
	setp.eq.s32 	%p412, %r1669, 3;
	selp.b32 	%r1680, %r1679, %r1673, %p412;
	selp.b32 	%r1681, %r1677, %r1674, %p412;
	add.s32 	%r1682, %r42, %r1677;
	setp.eq.s32 	%p413, %r42, 0;
	selp.b32 	%r1683, %r1679, 0, %p413;
	add.s32 	%r1684, %r1683, %r1676;
	setp.eq.s32 	%p414, %r1669, 4;
	selp.b32 	%r1685, %r1684, %r1680, %p414;
	selp.b32 	%r1686, %r1682, %r1681, %p414;
	ld.shared.v4.u32 	{%r43, %r1687, %r44, %r1688}, [_ZN6thrust24THRUST_300001_SM_1000_NS8cuda_cub4core6detail5shmemE+32];
	add.s32 	%r1689, %r43, %r1682;
	setp.eq.s32 	%p415, %r43, 0;
	selp.b32 	%r1690, %r1684, 0, %p415;
	add.s32 	%r1691, %r1690, %r1687;
	setp.eq.s32 	%p416, %r1669, 5;
	selp.b32 	%r1692, %r1691, %r1685, %p416;
	selp.b32 	%r1693, %r1689, %r1686, %p416;
	add.s32 	%r1694, %r44, %r1689;
	setp.eq.s32 	%p417, %r44, 0;
	selp.b32 	%r1695, %r1691, 0, %p417;
	add.s32 	%r1696, %r1695, %r1688;
	setp.eq.s32 	%p418, %r1669, 6;
	selp.b32 	%r1697, %r1696, %r1692, %p418;
	selp.b32 	%r1698, %r1694, %r1693, %p418;
	ld.shared.v4.u32 	{%r45, %r1699, %r46, %r1700}, [_ZN6thrust24THRUST_300001_SM_1000_NS8cuda_cub4core6detail5shmemE+48];
	add.s32 	%r1701, %r45, %r1694;
	setp.eq.s32 	%p419, %r45, 0;
	selp.b32 	%r1702, %r1696, 0, %p419;
	add.s32 	%r1703, %r1702, %r1699;
	setp.eq.s32 	%p420, %r1669, 7;
	selp.b32 	%r1704, %r1703, %r1697, %p420;
	selp.b32 	%r1705, %r1701, %r1698, %p420;
	setp.eq.s32 	%p421, %r46, 0;
	selp.b32 	%r1706, %r1703, 0, %p421;
	add.s32 	%r47, %r1706, %r1700;
	setp.lt.u32 	%p422, %r1799, 32;
	selp.b32 	%r1707, 0, %r1704, %p422;
	selp.b32 	%r1708, 0, %r1705, %p422;
	setp.eq.s32 	%p423, %r1613, 0;
	selp.b32 	%r1709, %r1707, 0, %p423;
	add.s32 	%r1710, %r1709, %r1618;
	setp.eq.s32 	%p424, %r1548, 0;
	selp.b32 	%r48, %r1707, %r1710, %p424;
	selp.b32 	%r1711, 0, %r1613, %p424;
	add.s32 	%r49, %r1708, %r1711;
	add.s32 	%r50, %r49, %r1793;
	setp.eq.s32 	%p425, %r1793, 0;
	selp.b32 	%r1712, %r48, 0, %p425;
	add.s32 	%r51, %r1712, %r17;
	selp.u32 	%r1713, 1, 0, %p407;
	add.s32 	%r1714, %r1793, %r1713;
	add.s32 	%r52, %r1714, %r49;
	selp.b32 	%r1715, 0, %r51, %p407;
	add.s32 	%r53, %r18, %r1715;
	add.s32 	%r54, %r31, %r49;
	selp.b32 	%r1716, 0, %r53, %p406;
	add.s32 	%r55, %r19, %r1716;
	add.s32 	%r56, %r32, %r49;
	selp.b32 	%r1717, 0, %r55, %p405;
	add.s32 	%r57, %r20, %r1717;
	selp.u32 	%r1718, 1, 0, %p404;
	add.s32 	%r58, %r56, %r1718;
	selp.b32 	%r1719, 0, %r57, %p404;
	add.s32 	%r59, %r21, %r1719;
	selp.u32 	%r1720, 1, 0, %p403;
	add.s32 	%r60, %r58, %r1720;
	selp.b32 	%r1721, 0, %r59, %p403;
	add.s32 	%r61, %r22, %r1721;
	add.s32 	%r62, %r33, %r49;
	selp.b32 	%r1722, 0, %r61, %p402;
	add.s32 	%r63, %r23, %r1722;
	add.s32 	%r64, %r34, %r49;
	selp.b32 	%r1723, 0, %r63, %p401;
	add.s32 	%r65, %r24, %r1723;
	@%p408 bra 	$L__BB27_8;
	add.s32 	%r1724, %r40, %r39;
	add.s32 	%r1725, %r41, %r1724;
	add.s32 	%r1726, %r42, %r1725;
	add.s32 	%r1727, %r43, %r1726;
	add.s32 	%r1728, %r44, %r1727;
	add.s32 	%r1729, %r45, %r1728;
	add.s32 	%r1730, %r46, %r1729;
	mov.b64 	%rd246, {%r1730, %r47};
	add.s64 	%rd245, %rd3, 512;
	mov.b64 	%rd247, 101;
	// begin inline asm
	st.relaxed.gpu.v2.u64 [%rd245], {%rd246, %rd247};
	// end inline asm
$L__BB27_8:
	add.s32 	%r1731, %r40, %r39;
	add.s32 	%r1732, %r41, %r1731;
	add.s32 	%r1733, %r42, %r1732;
	add.s32 	%r1734, %r43, %r1733;
	add.s32 	%r1735, %r44, %r1734;
	add.s32 	%r1736, %r45, %r1735;
	add.s32 	%r66, %r46, %r1736;
	setp.lt.s32 	%p426, %r66, 257;
	@%p426 bra 	$L__BB27_34;
	bar.sync 	0;
	@%p425 bra 	$L__BB27_11;
	shl.b32 	%r1737, %r49, 3;
	mov.u32 	%r1738, _ZN6thrust24THRUST_300001_SM_1000_NS8cuda_cub4core6detail5shmemE;
	add.s32 	%r1739, %r1738, %r1737;
	st.shared.v2.u32 	[%r1739], {%r1794, %r48};
$L__BB27_11:
	setp.eq.s32 	%p437, %r8, %r9;
	@%p437 bra 	$L__BB27_13;
	shl.b32 	%r1740, %r50, 3;
	mov.u32 	%r1741, _ZN6thrust24THRUST_300001_SM_1000_NS8cuda_cub4core6detail5shmemE;
	add.s32 	%r1742, %r1741, %r1740;
	st.shared.v2.u32 	[%r1742], {%r8, %r51};
$L__BB27_13:
	setp.eq.s32 	%p438, %r9, %r10;
	@%p438 bra 	$L__BB27_15;
	shl.b32 	%r1743, %r52, 3;
	mov.u32 	%r1744, _ZN6thrust24THRUST_300001_SM_1000_NS8cuda_cub4core6detail5shmemE;
	add.s32 	%r1745, %r1744, %r1743;
	st.shared.v2.u32 	[%r1745], {%r9, %r53};
$L__BB27_15:
	setp.eq.s32 	%p439, %r10, %r11;
	@%p439 bra 	$L__BB27_17;
	shl.b32 	%r1746, %r54, 3;
	mov.u32 	%r1747, _ZN6thrust24THRUST_300001_SM_1000_NS8cuda_cub4core6detail5shmemE;
	add.s32 	%r1748, %r1747, %r1746;
	st.shared.v2.u32 	[%r1748], {%r10, %r55};
$L__BB27_17:
	setp.eq.s32 	%p440, %r11, %r12;
	@%p440 bra 	$L__BB27_19;
	shl.b32 	%r1749, %r56, 3;
	mov.u32 	%r1750, _ZN6thrust24THRUST_300001_SM_1000_NS8cuda_cub4core6detail5shmemE;
	add.s32 	%r1751, %r1750, %r1749;
	st.shared.v2.u32 	[%r1751], {%r11, %r57};
$L__BB27_19:
	setp.eq.s32 	%p441, %r12, %r13;
	@%p441 bra 	$L__BB27_21;
	shl.b32 	%r1752, %r58, 3;
	mov.u32 	%r1753, _ZN6thrust24THRUST_300001_SM_1000_NS8cuda_cub4core6detail5shmemE;
	add.s32 	%r1754, %r1753, %r1752;
	st.shared.v2.u32 	[%r1754], {%r12, %r59};
$L__BB27_21:
	setp.eq.s32 	%p442, %r13, %r14;
	@%p442 bra 	$L__BB27_23;
	shl.b32 	%r1755, %r60, 3;
	mov.u32 	%r1756, _ZN6thrust24THRUST_300001_SM_1000_NS8cuda_cub4core6detail5shmemE;
	add.s32 	%r1757, %r1756, %r1755;
	st.shared.v2.u32 	[%r1757], {%r13, %r61};
$L__BB27_23:
	setp.eq.s32 	%p443, %r14, %r15;
	@%p443 bra 	$L__BB27_25;
	shl.b32 	%r1758, %r62, 3;
	mov.u32 	%r1759, _ZN6thrust24THRUST_300001_SM_1000_NS8cuda_cub4core6detail5shmemE;
	add.s32 	%r1760, %r1759, %r1758;
	st.shared.v2.u32 	[%r1760], {%r14, %r63};
$L__BB27_25:
	setp.eq.s32 	%p444, %r15, %r16;
	@%p444 bra 	$L__BB27_27;
	shl.b32 	%r1761, %r64, 3;
	mov.u32 	%r1762, _ZN6thrust24THRUST_300001_SM_1000_NS8cuda_cub4core6detail5shmemE;
	add.s32 	%r1763, %r1762, %r1761;
	st.shared.v2.u32 	[%r1763], {%r15, %r65};
$L__BB27_27:
	bar.sync 	0;
	setp.ge.u32 	%p445, %r1799, %r66;
	@%p445 bra 	$L__BB27_286;
	add.s32 	%r1764, %r40, %r41;
	add.s32 	%r1765, %r1764, %r42;
	add.s32 	%r1766, %r1765, %r43;
	add.s32 	%r1767, %r1766, %r44;
	add.s32 	%r1768, %r1767, %r45;
	add.s32 	%r1769, %r1768, %r46;
	add.s32 	%r1770, %r1769, %r39;
	not.b32 	%r1771, %r1799;
	add.s32 	%r67, %r1770, %r1771;
	and.b32  	%r1772, %r67, 768;
	setp.eq.s32 	%p446, %r1772, 768;
	@%p446 bra 	$L__BB27_31;
	shr.u32 	%r1773, %r67, 8;
	add.s32 	%r1774, %r1773, 1;
	and.b32  	%r1775, %r1774, 3;
	mul.wide.u32 	%rd275, %r1799, 4;
	add.s64 	%rd281, %rd1, %rd275;
	add.s64 	%rd280, %rd2, %rd275;
	shl.b32 	%r1776, %r1799, 3;
	mov.u32 	%r1777, _ZN6thrust24THRUST_300001_SM_1000_NS8cuda_cub4core6detail5shmemE;
	add.s32 	%r1796, %r1777, %r1776;
	neg.s32 	%r1795, %r1775;
	shl.b32 	%r1778, %r1774, 8;
	and.b32  	%r1779, %r1778, 768;
	add.s32 	%r1799, %r1799, %r1779;
$L__BB27_30:
	.pragma "nounroll";
	ld.shared.v2.u32 	{%r1780, %r1781}, [%r1796];
	st.global.u32 	[%rd280], %r1780;
	st.global.u32 	[%rd281], %r1781;
	add.s64 	%rd281, %rd281, 1024;
	add.s64 	%rd280, %rd280, 1024;
	add.s32 	%r1796, %r1796, 2048;
	add.s32 	%r1795, %r1795, 1;
	setp.ne.s32 	%p447, %r1795, 0;
	@%p447 bra 	$L__BB27_30;
$L__BB27_31:
	setp.lt.u32 	%p448, %r67, 768;
	@%p448 bra 	$L__BB27_286;
	mul.wide.u32 	%rd276, %r1799, 4;
	add.s64 	%rd277, %rd276, 2048;
	add.s64 	%rd283, %rd2, %rd277;
	add.s64 	%rd282, %rd1, %rd277;
	shl.b32 	%r1782, %r1799, 3;
	mov.u32 	%r1783, _ZN6thrust24THRUST_300001_SM_1000_NS8cuda_cub4core6detail5shmemE;
	add.s32 	%r1784, %r1782, %r1783;
	add.s32 	%r1798, %r1784, 4096;
$L__BB27_33:
	ld.shared.v2.u32 	{%r1785, %r1786}, [%r1798+-4096];
	st.global.u32 	[%rd283+-2048], %r1785;
	st.global.u32 	[%rd282+-2048], %r1786;
	ld.shared.v2.u32 	{%r1787, %r1788}, [%r1798+-2048];
	st.global.u32 	[%rd283+-1024], %r1787;
	st.global.u32 	[%rd282+-1024], %r1788;
	ld.shared.v2.u32 	{%r1789, %r1790}, [%r1798];
	st.global.u32 	[%rd283], %r1789;
	st.global.u32 	[%rd282], %r1790;
	ld.shared.v2.u32 	{%r1791, %r1792}, [%r1798+2048];
	st.global.u32 	[%rd283+1024], %r1791;
	st.global.u32 	[%rd282+1024], %r1792;
	add.s32 	%r1799, %r1799, 1024;
	add.s64 	%rd283, %rd283, 4096;
	add.s64 	%rd282, %rd282, 4096;
	add.s32 	%r1798, %r1798, 8192;
	setp.lt.s32 	%p449, %r1799, %r66;
	@%p449 bra 	$L__BB27_33;
	bra.uni 	$L__BB27_286;
$L__BB27_34:
	@%p425 bra 	$L__BB27_36;
	mul.wide.s32 	%rd248, %r49, 4;
	add.s64 	%rd249, %rd2, %rd248;
	st.global.u32 	[%rd249], %r1794;
	add.s64 	%rd250, %rd1, %rd248;
	st.global.u32 	[%rd250], %r48;
$L__BB27_36:
	setp.eq.s32 	%p428, %r8, %r9;
	@%p428 bra 	$L__BB27_38;
	mul.wide.s32 	%rd251, %r50, 4;
	add.s64 	%rd252, %rd2, %rd251;
	st.global.u32 	[%rd252], %r8;
	add.s64 	%rd253, %rd1, %rd251;
	st.global.u32 	[%rd253], %r51;
$L__BB27_38:
	setp.eq.s32 	%p429, %r9, %r10;
	@%p429 bra 	$L__BB27_40;
	mul.wide.s32 	%rd254, %r52, 4;
	add.s64 	%rd255, %rd2, %rd254;
	st.global.u32 	[%rd255], %r9;
	add.s64 	%rd256, %rd1, %rd254;
	st.global.u32 	[%rd256], %r53;
$L__BB27_40:
	setp.eq.s32 	%p430, %r10, %r11;
	@%p430 bra 	$L__BB27_42;
	mul.wide.s32 	%rd257, %r54, 4;
	add.s64 	%rd258, %rd2, %rd257;
	st.global.u32 	[%rd258], %r10;
	add.s64 	%rd259, %rd1, %rd257;
	st.global.u32 	[%rd259], %r55;
$L__BB27_42:
	setp.eq.s32 	%p431, %r11, %r12;
	@%p431 bra 	$L__BB27_44;
	mul.wide.s32 	%rd260, %r56, 4;
	add.s64 	%rd261, %rd2, %rd260;
	st.global.u32 	[%rd261], %r11;
	add.s64 	%rd262, %rd1, %rd260;
	st.global.u32 	[%rd262], %r57;
$L__BB27_44:
	setp.eq.s32 	%p432, %r12, %r13;
	@%p432 bra 	$L__BB27_46;
	mul.wide.s32 	%rd263, %r58, 4;
	add.s64 	%rd264, %rd2, %rd263;
	st.global.u32 	[%rd264], %r12;
	add.s64 	%rd265, %rd1, %rd263;
	st.global.u32 	[%rd265], %r59;
$L__BB27_46:
	setp.eq.s32 	%p433, %r13, %r14;
	@%p433 bra 	$L__BB27_48;
	mul.wide.s32 	%rd266, %r60, 4;
	add.s64 	%rd267, %rd2, %rd266;
	st.global.u32 	[%rd267], %r13;
	add.s64 	%rd268, %rd1, %rd266;
	st.global.u32 	[%rd268], %r61;
$L__BB27_48:
	setp.eq.s32 	%p434, %r14, %r15;
	@%p434 bra 	$L__BB27_50;
	mul.wide.s32 	%rd269, %r62, 4;
	add.s64 	%rd270, %rd2, %rd269;
	st.global.u32 	[%rd270], %r14;
	add.s64 	%rd271, %rd1, %rd269;
	st.global.u32 	[%rd271], %r63;
$L__BB27_50:
	setp.eq.s32 	%p435, %r15, %r16;
	@%p435 bra 	$L__BB27_286;
	mul.wide.s32 	%rd272, %r64, 4;
	add.s64 	%rd273, %rd2, %rd272;
	st.global.u32 	[%rd273], %r15;
	add.s64 	%rd274, %rd1, %rd272;
	st.global.u32 	[%rd274], %r65;
	bra.uni 	$L__BB27_286;
$L__BB27_52:
	mov.u32 	%r1815, %tid.x;
	and.b32  	%r1126, %r1815, 31;
	and.b32  	%r1127, %r1815, 992;
	add.s32 	%r1128, %r3, %r1126;
	mad.lo.s32 	%r1129, %r1127, 9, %r1128;
	mul.wide.u32 	%rd180, %r1129, 4;
	add.s64 	%rd171, %rd51, %rd180;
	// begin inline asm
	ld.global.nc.u32 %r1115, [%rd171];
	// end inline asm
	add.s64 	%rd172, %rd171, 128;
	// begin inline asm
	ld.global.nc.u32 %r1116, [%rd172];
	// end inline asm
	add.s64 	%rd173, %rd171, 256;
	// begin inline asm
	ld.global.nc.u32 %r1117, [%rd173];
	// end inline asm
	add.s64 	%rd174, %rd171, 384;
	// begin inline asm
	ld.global.nc.u32 %r1118, [%rd174];
	// end inline asm
	add.s64 	%rd175, %rd171, 512;
	// begin inline asm
	ld.global.nc.u32 %r1119, [%rd175];
	// end inline asm
	add.s64 	%rd176, %rd171, 640;
	// begin inline asm
	ld.global.nc.u32 %r1120, [%rd176];
	// end inline asm
	add.s64 	%rd177, %rd171, 768;
	// begin inline asm
	ld.global.nc.u32 %r1121, [%rd177];
	// end inline asm
	add.s64 	%rd178, %rd171, 896;
	// begin inline asm
	ld.global.nc.u32 %r1122, [%rd178];
	// end inline asm
	add.s64 	%rd179, %rd171, 1024;
	// begin inline asm
	ld.global.nc.u32 %r1123, [%rd179];
	// end inline asm
	// begin inline asm
	mov.u32 %r1124, %laneid;
	// end inline asm
	shr.u32 	%r83, %r1815, 5;
	mad.lo.s32 	%r1130, %r83, 288, %r1124;
	shl.b32 	%r1131, %r1130, 2;
	mov.u32 	%r1132, _ZN6thrust24THRUST_300001_SM_1000_NS8cuda_cub4core6detail5shmemE;
	add.s32 	%r84, %r1132, %r1131;
	st.shared.u32 	[%r84], %r1115;
	st.shared.u32 	[%r84+128], %r1116;
	st.shared.u32 	[%r84+256], %r1117;
	st.shared.u32 	[%r84+384], %r1118;
	st.shared.u32 	[%r84+512], %r1119;
	st.shared.u32 	[%r84+640], %r1120;
	st.shared.u32 	[%r84+768], %r1121;
	st.shared.u32 	[%r84+896], %r1122;
	st.shared.u32 	[%r84+1024], %r1123;
	bar.warp.sync 	-1;
	shl.b32 	%r1133, %r1124, 5;
	add.s32 	%r85, %r84, %r1133;
	ld.shared.u32 	%r86, [%r85];
	ld.shared.u32 	%r87, [%r85+4];
	ld.shared.u32 	%r88, [%r85+8];
	ld.shared.u32 	%r89, [%r85+12];
	ld.shared.u32 	%r90, [%r85+16];
	ld.shared.u32 	%r91, [%r85+20];
	ld.shared.u32 	%r92, [%r85+24];
	ld.shared.u32 	%r93, [%r85+28];
	ld.shared.u32 	%r94, [%r85+32];
	setp.ne.s32 	%p271, %r1815, 0;
	mov.b32 	%r1801, 0;
	@%p271 bra 	$L__BB27_54;
	mul.wide.u32 	%rd182, %r3, 4;
	add.s64 	%rd183, %rd51, %rd182;
	add.s64 	%rd181, %rd183, -4;
	// begin inline asm
	ld.global.nc.u32 %r1801, [%rd181];
	// end inline asm
$L__BB27_54:
	setp.eq.s32 	%p272, %r1815, 0;
	bar.sync 	0;
	st.shared.u32 	[%r84], %r1;
	st.shared.u32 	[%r84+128], %r1;
	st.shared.u32 	[%r84+256], %r1;
	st.shared.u32 	[%r84+384], %r1;
	st.shared.u32 	[%r84+512], %r1;
	st.shared.u32 	[%r84+640], %r1;
	st.shared.u32 	[%r84+768], %r1;
	st.shared.u32 	[%r84+896], %r1;
	st.shared.u32 	[%r84+1024], %r1;
	bar.warp.sync 	-1;
	ld.shared.u32 	%r97, [%r85];
	ld.shared.u32 	%r98, [%r85+4];
	ld.shared.u32 	%r99, [%r85+8];
	ld.shared.u32 	%r100, [%r85+12];
	ld.shared.u32 	%r101, [%r85+16];
	ld.shared.u32 	%r102, [%r85+20];
	ld.shared.u32 	%r103, [%r85+24];
	ld.shared.u32 	%r104, [%r85+28];
	ld.shared.u32 	%r105, [%r85+32];
	bar.sync 	0;
	shl.b32 	%r1135, %r1815, 2;
	add.s32 	%r1137, %r1132, %r1135;
	add.s32 	%r106, %r1137, 1148;
	st.shared.u32 	[%r1137+1148], %r94;
	bar.sync 	0;
	@%p272 bra 	$L__BB27_56;
	ld.shared.u32 	%r1801, [%r106+-4];
$L__BB27_56:
	setp.ne.s32 	%p273, %r1801, %r86;
	selp.u32 	%r1198, 1, 0, %p273;
	setp.ne.s32 	%p274, %r86, %r87;
	selp.u32 	%r1199, 1, 0, %p274;
	setp.ne.s32 	%p275, %r87, %r88;
	selp.u32 	%r1200, 1, 0, %p275;
	setp.ne.s32 	%p276, %r88, %r89;
	selp.u32 	%r1201, 1, 0, %p276;
	setp.ne.s32 	%p277, %r89, %r90;
	selp.u32 	%r1202, 1, 0, %p277;
	setp.ne.s32 	%p278, %r90, %r91;
	selp.u32 	%r1203, 1, 0, %p278;
	setp.ne.s32 	%p279, %r91, %r92;
	selp.u32 	%r1204, 1, 0, %p279;
	setp.ne.s32 	%p280, %r92, %r93;
	selp.u32 	%r1205, 1, 0, %p280;
	setp.ne.s32 	%p281, %r93, %r94;
	selp.u32 	%r1206, 1, 0, %p281;
	add.s32 	%r1207, %r1199, %r1198;
	selp.b32 	%r1208, 0, %r97, %p274;
	add.s32 	%r1209, %r98, %r1208;
	add.s32 	%r1210, %r1207, %r1200;
	selp.b32 	%r1211, 0, %r1209, %p275;
	add.s32 	%r1212, %r99, %r1211;
	add.s32 	%r1213, %r1210, %r1201;
	selp.b32 	%r1214, 0, %r1212, %p276;
	add.s32 	%r1215, %r100, %r1214;
	add.s32 	%r1216, %r1213, %r1202;
	selp.b32 	%r1217, 0, %r1215, %p277;
	add.s32 	%r1218, %r101, %r1217;
	add.s32 	%r1219, %r1216, %r1203;
	selp.b32 	%r1220, 0, %r1218, %p278;
	add.s32 	%r1221, %r102, %r1220;
	add.s32 	%r1222, %r1219, %r1204;
	selp.b32 	%r1223, 0, %r1221, %p279;
	add.s32 	%r1224, %r103, %r1223;
	add.s32 	%r1225, %r1222, %r1205;
	selp.b32 	%r1226, 0, %r1224, %p280;
	add.s32 	%r1227, %r104, %r1226;
	add.s32 	%r1139, %r1225, %r1206;
	selp.b32 	%r1228, 0, %r1227, %p281;
	add.s32 	%r1144, %r105, %r1228;
	mov.b32 	%r1195, 1;
	mov.b32 	%r1196, 0;
	mov.b32 	%r1197, -1;
	// begin inline asm
	shfl.sync.up.b32 %r1138, %r1139, %r1195, %r1196, %r1197;
	// end inline asm
	// begin inline asm
	shfl.sync.up.b32 %r1143, %r1144, %r1195, %r1196, %r1197;
	// end inline asm
	setp.eq.s32 	%p282, %r1139, 0;
	selp.b32 	%r1229, %r1143, 0, %p282;
	setp.lt.s32 	%p283, %r1124, 1;
	selp.b32 	%r1230, 0, %r1138, %p283;
	add.s32 	%r1149, %r1230, %r1139;
	selp.b32 	%r1231, 0, %r1229, %p283;
	add.s32 	%r1154, %r1231, %r1144;
	mov.b32 	%r1155, 2;
	// begin inline asm
	shfl.sync.up.b32 %r1148, %r1149, %r1155, %r1196, %r1197;
	// end inline asm
	// begin inline asm
	shfl.sync.up.b32 %r1153, %r1154, %r1155, %r1196, %r1197;
	// end inline asm
	setp.eq.s32 	%p284, %r1149, 0;
	selp.b32 	%r1232, %r1153, 0, %p284;
	setp.lt.s32 	%p285, %r1124, 2;
	selp.b32 	%r1233, 0, %r1148, %p285;
	add.s32 	%r1159, %r1233, %r1149;
	selp.b32 	%r1234, 0, %r1232, %p285;
	add.s32 	%r1164, %r1234, %r1154;
	mov.b32 	%r1165, 4;
	// begin inline asm
	shfl.sync.up.b32 %r1158, %r1159, %r1165, %r1196, %r1197;
	// end inline asm
	// begin inline asm
	shfl.sync.up.b32 %r1163, %r1164, %r1165, %r1196, %r1197;
	// end inline asm
	setp.eq.s32 	%p286, %r1159, 0;
	selp.b32 	%r1235, %r1163, 0, %p286;
	setp.lt.s32 	%p287, %r1124, 4;
	selp.b32 	%r1236, 0, %r1158, %p287;
	add.s32 	%r1169, %r1236, %r1159;
	selp.b32 	%r1237, 0, %r1235, %p287;
	add.s32 	%r1174, %r1237, %r1164;
	mov.b32 	%r1175, 8;
	// begin inline asm
	shfl.sync.up.b32 %r1168, %r1169, %r1175, %r1196, %r1197;
	// end inline asm
	// begin inline asm
	shfl.sync.up.b32 %r1173, %r1174, %r1175, %r1196, %r1197;
	// end inline asm
	setp.eq.s32 	%p288, %r1169, 0;
	selp.b32 	%r1238, %r1173, 0, %p288;
	setp.lt.s32 	%p289, %r1124, 8;
	selp.b32 	%r1239, 0, %r1168, %p289;
	add.s32 	%r1179, %r1239, %r1169;
	selp.b32 	%r1240, 0, %r1238, %p289;
	add.s32 	%r1184, %r1240, %r1174;
	mov.b32 	%r1185, 16;
	// begin inline asm
	shfl.sync.up.b32 %r1178, %r1179, %r1185, %r1196, %r1197;
	// end inline asm
	// begin inline asm
	shfl.sync.up.b32 %r1183, %r1184, %r1185, %r1196, %r1197;
	// end inline asm
	setp.eq.s32 	%p290, %r1179, 0;
	selp.b32 	%r1241, %r1183, 0, %p290;
	setp.lt.s32 	%p291, %r1124, 16;
	selp.b32 	%r1242, 0, %r1178, %p291;
	add.s32 	%r1189, %r1242, %r1179;
	selp.b32 	%r1243, 0, %r1241, %p291;
	add.s32 	%r1194, %r1243, %r1184;
	// begin inline asm
	shfl.sync.up.b32 %r1805, %r1189, %r1195, %r1196, %r1197;
	// end inline asm
	// begin inline asm
	shfl.sync.up.b32 %r1806, %r1194, %r1195, %r1196, %r1197;
	// end inline asm
	setp.ne.s32 	%p292, %r1124, 31;
	@%p292 bra 	$L__BB27_58;
	shl.b32 	%r1244, %r83, 3;
	mov.u32 	%r1245, _ZN6thrust24THRUST_300001_SM_1000_NS8cuda_cub4core6detail5shmemE;
	add.s32 	%r1246, %r1245, %r1244;
	st.shared.v2.u32 	[%r1246], {%r1189, %r1194};
$L__BB27_58:
	bar.sync 	0;
	ld.shared.v4.u32 	{%r1247, %r1248, %r1249, %r1250}, [_ZN6thrust24THRUST_300001_SM_1000_NS8cuda_cub4core6detail5shmemE];
	add.s32 	%r1251, %r1249, %r1247;
	setp.eq.s32 	%p293, %r1249, 0;
	selp.b32 	%r1252, %r1248, 0, %p293;
	add.s32 	%r1253, %r1252, %r1250;
	setp.eq.s32 	%p294, %r83, 2;
	selp.b32 	%r1254, %r1251, %r1247, %p294;
	selp.b32 	%r1255, %r1253, %r1248, %p294;
	ld.shared.v4.u32 	{%r1256, %r1257, %r1258, %r1259}, [_ZN6thrust24THRUST_300001_SM_1000_NS8cuda_cub4core6detail5shmemE+16];
	add.s32 	%r1260, %r1256, %r1251;
	setp.eq.s32 	%p295, %r1256, 0;
	selp.b32 	%r1261, %r1253, 0, %p295;
	add.s32 	%r1262, %r1261, %r1257;
	setp.eq.s32 	%p296, %r83, 3;
	selp.b32 	%r1263, %r1260, %r1254, %p296;
	selp.b32 	%r1264, %r1262, %r1255, %p296;
	add.s32 	%r1265, %r1258, %r1260;
	setp.eq.s32 	%p297, %r1258, 0;
	selp.b32 	%r1266, %r1262, 0, %p297;
	add.s32 	%r1267, %r1266, %r1259;
	setp.eq.s32 	%p298, %r83, 4;
	selp.b32 	%r1268, %r1265, %r1263, %p298;
	selp.b32 	%r1269, %r1267, %r1264, %p298;
	ld.shared.v4.u32 	{%r1270, %r1271, %r1272, %r1273}, [_ZN6thrust24THRUST_300001_SM_1000_NS8cuda_cub4core6detail5shmemE+32];
	add.s32 	%r1274, %r1270, %r1265;
	setp.eq.s32 	%p299, %r1270, 0;
	selp.b32 	%r1275, %r1267, 0, %p299;
	add.s32 	%r1276, %r1275, %r1271;
	setp.eq.s32 	%p300, %r83, 5;
	selp.b32 	%r1277, %r1274, %r1268, %p300;
	selp.b32 	%r1278, %r1276, %r1269, %p300;
	add.s32 	%r1279, %r1272, %r1274;
	setp.eq.s32 	%p301, %r1272, 0;
	selp.b32 	%r1280, %r1276, 0, %p301;
	add.s32 	%r1281, %r1280, %r1273;
	setp.eq.s32 	%p302, %r83, 6;
	selp.b32 	%r1282, %r1279, %r1277, %p302;
	selp.b32 	%r1283, %r1281, %r1278, %p302;
	ld.shared.v4.u32 	{%r1284, %r1285, %r1286, %r1287}, [_ZN6thrust24THRUST_300001_SM_1000_NS8cuda_cub4core6detail5shmemE+48];
	add.s32 	%r1288, %r1284, %r1279;
	setp.eq.s32 	%p303, %r1284, 0;
	selp.b32 	%r1289, %r1281, 0, %p303;
	add.s32 	%r1290, %r1289, %r1285;
	setp.eq.s32 	%p304, %r83, 7;
	selp.b32 	%r113, %r1288, %r1282, %p304;
	selp.b32 	%r114, %r1290, %r1283, %p304;
	add.s32 	%r115, %r1286, %r1288;
	setp.eq.s32 	%p305, %r1286, 0;
	selp.b32 	%r1291, %r1290, 0, %p305;
	add.s32 	%r116, %r1291, %r1287;
	setp.lt.u32 	%p306, %r1815, 32;
	@%p306 bra 	$L__BB27_60;
	setp.eq.s32 	%p307, %r1805, 0;
	selp.b32 	%r1292, %r114, 0, %p307;
	add.s32 	%r1293, %r1292, %r1806;
	setp.eq.s32 	%p308, %r1124, 0;
	selp.b32 	%r1294, 0, %r1805, %p308;
	add.s32 	%r1805, %r113, %r1294;
	selp.b32 	%r1806, %r114, %r1293, %p308;
	bra.uni 	$L__BB27_76;
$L__BB27_60:
	setp.ne.s32 	%p309, %r1815, 0;
	mul.wide.u32 	%rd184, %r2, 16;
	add.s64 	%rd16, %rd3, %rd184;
	@%p309 bra 	$L__BB27_62;
	st.shared.u32 	[_ZN6thrust24THRUST_300001_SM_1000_NS8cuda_cub4core6detail5shmemE+116], %r115;
	st.shared.u32 	[_ZN6thrust24THRUST_300001_SM_1000_NS8cuda_cub4core6detail5shmemE+120], %r116;
	mov.b64 	%rd186, {%r115, %r116};
	add.s64 	%rd185, %rd16, 512;
	mov.b64 	%rd187, 100;
	// begin inline asm
	st.relaxed.gpu.v2.u64 [%rd185], {%rd186, %rd187};
	// end inline asm
$L__BB27_62:
	mov.u32 	%r1295, %nctaid.x;
	setp.gt.u32 	%p310, %r1295, 499;
	@%p310 bra 	$L__BB27_64;
	membar.cta;
	bra.uni 	$L__BB27_65;
$L__BB27_64:
	mov.b32 	%r1296, 450;
	// begin inline asm
	nanosleep.u32 %r1296;
	// end inline asm
$L__BB27_65:
	mul.wide.u32 	%rd188, %r1815, 16;
	xor.b64  	%rd189, %rd188, -16;
	add.s64 	%rd190, %rd16, %rd189;
	add.s64 	%rd17, %rd190, 512;
$L__BB27_66:
	// begin inline asm
	ld.relaxed.gpu.v2.u64 {%rd191, %rd284}, [%rd17];
	// end inline asm
	setp.eq.s64 	%p311, %rd284, 99;
	mov.b32 	%r1297, -1;
	vote.sync.any.pred 	%p312, %p311, %r1297;
	@%p312 bra 	$L__BB27_66;
	mov.b64 	{%r1301, %r1306}, %rd191;
	setp.eq.s64 	%p313, %rd284, 101;
	mov.b32 	%r1349, -1;
	vote.sync.ballot.b32 	%r1350, %p313, %r1349;
	// begin inline asm
	mov.u32 %r1299, %lanemask_ge;
	// end inline asm
	and.b32  	%r1351, %r1350, %r1299;
	or.b32  	%r1352, %r1351, -2147483648;
	add.s32 	%r1353, %r1352, -1;
	not.b32 	%r1354, %r1352;
	and.b32  	%r1355, %r1354, %r1353;
	popc.b32 	%r1303, %r1355;
	mov.b32 	%r1307, 1;
	// begin inline asm
	shfl.sync.down.b32 %r1300, %r1301, %r1307, %r1303, %r1349;
	// end inline asm
	// begin inline asm
	shfl.sync.down.b32 %r1305, %r1306, %r1307, %r1303, %r1349;
	// end inline asm
	setp.lt.s32 	%p315, %r1124, %r1303;
	setp.eq.s32 	%p316, %r1301, 0;
	selp.b32 	%r1356, %r1300, 0, %p315;
	add.s32 	%r1311, %r1356, %r1301;
	selp.b32 	%r1357, %r1305, 0, %p316;
	selp.b32 	%r1358, %r1357, 0, %p315;
	add.s32 	%r1316, %r1358, %r1306;
	mov.b32 	%r1317, 2;
	// begin inline asm
	shfl.sync.down.b32 %r1310, %r1311, %r1317, %r1303, %r1349;
	// end inline asm
	// begin inline asm
	shfl.sync.down.b32 %r1315, %r1316, %r1317, %r1303, %r1349;
	// end inline asm
	add.s32 	%r1359, %r1124, 2;
	setp.gt.s32 	%p317, %r1359, %r1303;
	setp.eq.s32 	%p318, %r1311, 0;
	selp.b32 	%r1360, %r1315, 0, %p318;
	selp.b32 	%r1361, 0, %r1310, %p317;
	add.s32 	%r1321, %r1311, %r1361;
	selp.b32 	%r1362, 0, %r1360, %p317;
	add.s32 	%r1326, %r1362, %r1316;
	mov.b32 	%r1327, 4;
	// begin inline asm
	shfl.sync.down.b32 %r1320, %r1321, %r1327, %r1303, %r1349;
	// end inline asm
	// begin inline asm
	shfl.sync.down.b32 %r1325, %r1326, %r1327, %r1303, %r1349;
	// end inline asm
	add.s32 	%r1363, %r1124, 4;
	setp.gt.s32 	%p319, %r1363, %r1303;
	setp.eq.s32 	%p320, %r1321, 0;
	selp.b32 	%r1364, %r1325, 0, %p320;
	selp.b32 	%r1365, 0, %r1320, %p319;
	add.s32 	%r1331, %r1321, %r1365;
	selp.b32 	%r1366, 0, %r1364, %p319;
	add.s32 	%r1336, %r1326, %r1366;
	mov.b32 	%r1337, 8;
	// begin inline asm
	shfl.sync.down.b32 %r1330, %r1331, %r1337, %r1303, %r1349;
	// end inline asm
	// begin inline asm
	shfl.sync.down.b32 %r1335, %r1336, %r1337, %r1303, %r1349;
	// end inline asm
	add.s32 	%r1367, %r1124, 8;
	setp.gt.s32 	%p321, %r1367, %r1303;
	setp.eq.s32 	%p322, %r1331, 0;
	selp.b32 	%r1368, %r1335, 0, %p322;
	selp.b32 	%r1369, 0, %r1330, %p321;
	add.s32 	%r1341, %r1331, %r1369;
	selp.b32 	%r1370, 0, %r1368, %p321;
	add.s32 	%r1346, %r1336, %r1370;
	mov.b32 	%r1347, 16;
	// begin inline asm
	shfl.sync.down.b32 %r1340, %r1341, %r1347, %r1303, %r1349;
	// end inline asm
	// begin inline asm
	shfl.sync.down.b32 %r1345, %r1346, %r1347, %r1303, %r1349;
	// end inline asm
	add.s32 	%r1371, %r1124, 16;
	setp.gt.s32 	%p323, %r1371, %r1303;
	setp.eq.s32 	%p324, %r1341, 0;
	selp.b32 	%r1372, %r1345, 0, %p324;
	selp.b32 	%r1373, 0, %r1340, %p323;
	add.s32 	%r1802, %r1373, %r1341;
	selp.b32 	%r1374, 0, %r1372, %p323;
	add.s32 	%r1803, %r1346, %r1374;
	not.b32 	%r1375, %r1815;
	add.s32 	%r1804, %r2, %r1375;
	add.s64 	%rd20, %rd3, 512;
$L__BB27_68:
	setp.ne.s64 	%p325, %rd284, 101;
	mov.b32 	%r1376, -1;
	vote.sync.all.pred 	%p326, %p325, %r1376;
	not.pred 	%p327, %p326;
	@%p327 bra 	$L__BB27_72;
	mul.wide.s32 	%rd233, %r1804, 16;
	add.s64 	%rd234, %rd20, %rd233;
	add.s64 	%rd232, %rd234, -512;
$L__BB27_70:
	// begin inline asm
	ld.relaxed.gpu.v2.u64 {%rd230, %rd284}, [%rd232];
	// end inline asm
	setp.eq.s64 	%p365, %rd284, 99;
	mov.b32 	%r1459, -1;
	vote.sync.any.pred 	%p366, %p365, %r1459;
	@%p366 bra 	$L__BB27_70;
	mov.b64 	{%r1462, %r1467}, %rd230;
	setp.eq.s64 	%p367, %rd284, 101;
	mov.b32 	%r1510, -1;
	vote.sync.ballot.b32 	%r1511, %p367, %r1510;
	and.b32  	%r1512, %r1511, %r1299;
	or.b32  	%r1513, %r1512, -2147483648;
	add.s32 	%r1514, %r1513, -1;
	not.b32 	%r1515, %r1513;
	and.b32  	%r1516, %r1515, %r1514;
	popc.b32 	%r1464, %r1516;
	mov.b32 	%r1468, 1;
	// begin inline asm
	shfl.sync.down.b32 %r1461, %r1462, %r1468, %r1464, %r1510;
	// end inline asm
	// begin inline asm
	shfl.sync.down.b32 %r1466, %r1467, %r1468, %r1464, %r1510;
	// end inline asm
	setp.lt.s32 	%p369, %r1124, %r1464;
	setp.eq.s32 	%p370, %r1462, 0;
	selp.b32 	%r1517, %r1461, 0, %p369;
	add.s32 	%r1472, %r1517, %r1462;
	selp.b32 	%r1518, %r1466, 0, %p370;
	selp.b32 	%r1519, %r1518, 0, %p369;
	add.s32 	%r1477, %r1519, %r1467;
	mov.b32 	%r1478, 2;
	// begin inline asm
	shfl.sync.down.b32 %r1471, %r1472, %r1478, %r1464, %r1510;
	// end inline asm
	// begin inline asm
	shfl.sync.down.b32 %r1476, %r1477, %r1478, %r1464, %r1510;
	// end inline asm
	add.s32 	%r1520, %r1124, 2;
	setp.gt.s32 	%p371, %r1520, %r1464;
	setp.eq.s32 	%p372, %r1472, 0;
	selp.b32 	%r1521, %r1476, 0, %p372;
	selp.b32 	%r1522, 0, %r1471, %p371;
	add.s32 	%r1482, %r1472, %r1522;
	selp.b32 	%r1523, 0, %r1521, %p371;
	add.s32 	%r1487, %r1523, %r1477;
	mov.b32 	%r1488, 4;
	// begin inline asm
	shfl.sync.down.b32 %r1481, %r1482, %r1488, %r1464, %r1510;
	// end inline asm
	// begin inline asm
	shfl.sync.down.b32 %r1486, %r1487, %r1488, %r1464, %r1510;
	// end inline asm
	add.s32 	%r1524, %r1124, 4;
	setp.gt.s32 	%p373, %r1524, %r1464;
	setp.eq.s32 	%p374, %r1482, 0;
	selp.b32 	%r1525, %r1486, 0, %p374;
	selp.b32 	%r1526, 0, %r1481, %p373;
	add.s32 	%r1492, %r1482, %r1526;
	selp.b32 	%r1527, 0, %r1525, %p373;
	add.s32 	%r1497, %r1487, %r1527;
	mov.b32 	%r1498, 8;
	// begin inline asm
	shfl.sync.down.b32 %r1491, %r1492, %r1498, %r1464, %r1510;
	// end inline asm
	// begin inline asm
	shfl.sync.down.b32 %r1496, %r1497, %r1498, %r1464, %r1510;
	// end inline asm
	add.s32 	%r1528, %r1124, 8;
	setp.gt.s32 	%p375, %r1528, %r1464;
	setp.eq.s32 	%p376, %r1492, 0;
	selp.b32 	%r1529, %r1496, 0, %p376;
	selp.b32 	%r1530, 0, %r1491, %p375;
	add.s32 	%r1502, %r1492, %r1530;
	selp.b32 	%r1531, 0, %r1529, %p375;
	add.s32 	%r1507, %r1497, %r1531;
	mov.b32 	%r1508, 16;
	// begin inline asm
	shfl.sync.down.b32 %r1501, %r1502, %r1508, %r1464, %r1510;
	// end inline asm
	// begin inline asm
	shfl.sync.down.b32 %r1506, %r1507, %r1508, %r1464, %r1510;
	// end inline asm
	add.s32 	%r1532, %r1124, 16;
	setp.gt.s32 	%p377, %r1532, %r1464;
	setp.eq.s32 	%p378, %r1502, 0;
	selp.b32 	%r1533, %r1506, 0, %p378;
	selp.b32 	%r1534, 0, %r1501, %p377;
	selp.b32 	%r1535, 0, %r1533, %p377;
	add.s32 	%r1536, %r1507, %r1535;
	add.s32 	%r1537, %r1534, %r1802;
	add.s32 	%r126, %r1537, %r1502;
	setp.eq.s32 	%p379, %r1802, 0;
	selp.b32 	%r1538, %r1536, 0, %p379;
	add.s32 	%r1803, %r1538, %r1803;
	add.s32 	%r1804, %r1804, -32;
	mov.u32 	%r1802, %r126;
	bra.uni 	$L__BB27_68;
$L__BB27_72:
	@%p309 bra 	$L__BB27_74;
	add.s32 	%r1378, %r1802, %r115;
	setp.eq.s32 	%p329, %r115, 0;
	selp.b32 	%r1379, %r1803, 0, %p329;
	add.s32 	%r1380, %r1379, %r116;
	mov.b64 	%rd195, {%r1378, %r1380};
	add.s64 	%rd194, %rd16, 512;
	mov.b64 	%rd196, 101;
	// begin inline asm
	st.relaxed.gpu.v2.u64 [%rd194], {%rd195, %rd196};
	// end inline asm
	st.shared.u32 	[_ZN6thrust24THRUST_300001_SM_1000_NS8cuda_cub4core6detail5shmemE+100], %r1802;
	st.shared.v2.u32 	[_ZN6thrust24THRUST_300001_SM_1000_NS8cuda_cub4core6detail5shmemE+104], {%r1803, %r1378};
	st.shared.u32 	[_ZN6thrust24THRUST_300001_SM_1000_NS8cuda_cub4core6detail5shmemE+112], %r1380;
$L__BB27_74:
	setp.ne.s32 	%p330, %r1124, 0;
	@%p330 bra 	$L__BB27_76;
	st.shared.v2.u32 	[_ZN6thrust24THRUST_300001_SM_1000_NS8cuda_cub4core6detail5shmemE+72], {%r1802, %r1803};
	mov.u32 	%r1805, %r1802;
	mov.u32 	%r1806, %r1803;
$L__BB27_76:
	setp.eq.s32 	%p331, %r1815, 0;
	bar.sync 	0;
	@%p331 bra 	$L__BB27_78;
	ld.shared.v2.u32 	{%r1381, %r1382}, [_ZN6thrust24THRUST_300001_SM_1000_NS8cuda_cub4core6detail5shmemE+72];
	add.s32 	%r131, %r1381, %r1805;
	setp.eq.s32 	%p332, %r1805, 0;
	selp.b32 	%r1383, %r1382, 0, %p332;
	add.s32 	%r1806, %r1383, %r1806;
	mov.u32 	%r1805, %r131;
$L__BB27_78:
	setp.ne.s32 	%p333, %r92, %r93;
	setp.ne.s32 	%p334, %r91, %r92;
	setp.ne.s32 	%p335, %r90, %r91;
	setp.ne.s32 	%p336, %r89, %r90;
	setp.ne.s32 	%p337, %r88, %r89;
	setp.ne.s32 	%p338, %r87, %r88;
	setp.ne.s32 	%p339, %r86, %r87;
	setp.ne.s32 	%p340, %r1801, %r86;
	selp.u32 	%r1384, 1, 0, %p340;
	add.s32 	%r135, %r1805, %r1384;
	selp.b32 	%r1385, 0, %r1806, %p340;
	add.s32 	%r136, %r1385, %r97;
	selp.u32 	%r1386, 1, 0, %p339;
	add.s32 	%r1387, %r1386, %r1384;
	add.s32 	%r137, %r1387, %r1805;
	selp.b32 	%r1388, 0, %r136, %p339;
	add.s32 	%r138, %r98, %r1388;
	selp.u32 	%r1389, 1, 0, %p338;
	add.s32 	%r139, %r137, %r1389;
	selp.b32 	%r1390, 0, %r138, %p338;
	add.s32 	%r140, %r99, %r1390;
	selp.u32 	%r1391, 1, 0, %p337;
	add.s32 	%r141, %r139, %r1391;
	selp.b32 	%r1392, 0, %r140, %p337;
	add.s32 	%r142, %r100, %r1392;
	selp.u32 	%r1393, 1, 0, %p336;
	add.s32 	%r143, %r141, %r1393;
	selp.b32 	%r1394, 0, %r142, %p336;
	add.s32 	%r144, %r101, %r1394;
	selp.u32 	%r1395, 1, 0, %p335;
	add.s32 	%r145, %r143, %r1395;
	selp.b32 	%r1396, 0, %r144, %p335;
	add.s32 	%r146, %r102, %r1396;
	selp.u32 	%r1397, 1, 0, %p334;
	add.s32 	%r147, %r145, %r1397;
	selp.b32 	%r1398, 0, %r146, %p334;
	add.s32 	%r148, %r103, %r1398;
	selp.u32 	%r1399, 1, 0, %p333;
	add.s32 	%r149, %r147, %r1399;
	selp.b32 	%r1400, 0, %r148, %p333;
	add.s32 	%r150, %r104, %r1400;
	ld.shared.u32 	%r151, [_ZN6thrust24THRUST_300001_SM_1000_NS8cuda_cub4core6detail5shmemE+116];
	ld.shared.u32 	%r152, [_ZN6thrust24THRUST_300001_SM_1000_NS8cuda_cub4core6detail5shmemE+100];
	setp.lt.s32 	%p341, %r151, 257;
	@%p341 bra 	$L__BB27_104;
	setp.eq.s32 	%p351, %r1801, %r86;
	bar.sync 	0;
	@%p351 bra 	$L__BB27_81;
	sub.s32 	%r1401, %r1805, %r152;
	shl.b32 	%r1402, %r1401, 3;
	mov.u32 	%r1403, _ZN6thrust24THRUST_300001_SM_1000_NS8cuda_cub4core6detail5shmemE;
	add.s32 	%r1404, %r1403, %r1402;
	st.shared.v2.u32 	[%r1404], {%r1801, %r1806};
$L__BB27_81:
	setp.eq.s32 	%p352, %r86, %r87;
	@%p352 bra 	$L__BB27_83;
	sub.s32 	%r1405, %r135, %r152;
	shl.b32 	%r1406, %r1405, 3;
	mov.u32 	%r1407, _ZN6thrust24THRUST_300001_SM_1000_NS8cuda_cub4core6detail5shmemE;
	add.s32 	%r1408, %r1407, %r1406;
	st.shared.v2.u32 	[%r1408], {%r86, %r136};
$L__BB27_83:
	setp.eq.s32 	%p353, %r87, %r88;
	@%p353 bra 	$L__BB27_85;
	sub.s32 	%r1409, %r137, %r152;
	shl.b32 	%r1410, %r1409, 3;
	mov.u32 	%r1411, _ZN6thrust24THRUST_300001_SM_1000_NS8cuda_cub4core6detail5shmemE;
	add.s32 	%r1412, %r1411, %r1410;
	st.shared.v2.u32 	[%r1412], {%r87, %r138};
$L__BB27_85:
	setp.eq.s32 	%p354, %r88, %r89;
	@%p354 bra 	$L__BB27_87;
	sub.s32 	%r1413, %r139, %r152;
	shl.b32 	%r1414, %r1413, 3;
	mov.u32 	%r1415, _ZN6thrust24THRUST_300001_SM_1000_NS8cuda_cub4core6detail5shmemE;
	add.s32 	%r1416, %r1415, %r1414;
	st.shared.v2.u32 	[%r1416], {%r88, %r140};
$L__BB27_87:
	setp.eq.s32 	%p355, %r89, %r90;
	@%p355 bra 	$L__BB27_89;
	sub.s32 	%r1417, %r141, %r152;
	shl.b32 	%r1418, %r1417, 3;
	mov.u32 	%r1419, _ZN6thrust24THRUST_300001_SM_1000_NS8cuda_cub4core6detail5shmemE;
	add.s32 	%r1420, %r1419, %r1418;
	st.shared.v2.u32 	[%r1420], {%r89, %r142};
$L__BB27_89:
	setp.eq.s32 	%p356, %r90, %r91;
	@%p356 bra 	$L__BB27_91;
	sub.s32 	%r1421, %r143, %r152;
	shl.b32 	%r1422, %r1421, 3;
	mov.u32 	%r1423, _ZN6thrust24THRUST_300001_SM_1000_NS8cuda_cub4core6detail5shmemE;
	add.s32 	%r1424, %r1423, %r1422;
	st.shared.v2.u32 	[%r1424], {%r90, %r144};
$L__BB27_91:
	setp.eq.s32 	%p357, %r91, %r92;
	@%p357 bra 	$L__BB27_93;
	sub.s32 	%r1425, %r145, %r152;
	shl.b32 	%r1426, %r1425, 3;
	mov.u32 	%r1427, _ZN6thrust24THRUST_300001_SM_1000_NS8cuda_cub4core6detail5shmemE;
	add.s32 	%r1428, %r1427, %r1426;
	st.shared.v2.u32 	[%r1428], {%r91, %r146};
$L__BB27_93:
	setp.eq.s32 	%p358, %r92, %r93;
	@%p358 bra 	$L__BB27_95;
	sub.s32 	%r1429, %r147, %r152;
	shl.b32 	%r1430, %r1429, 3;
	mov.u32 	%r1431, _ZN6thrust24THRUST_300001_SM_1000_NS8cuda_cub4core6detail5shmemE;
	add.s32 	%r1432, %r1431, %r1430;
	st.shared.v2.u32 	[%r1432], {%r92, %r148};
$L__BB27_95:
	setp.eq.s32 	%p359, %r93, %r94;
	@%p359 bra 	$L__BB27_97;
	sub.s32 	%r1433, %r149, %r152;
	shl.b32 	%r1434, %r1433, 3;
	mov.u32 	%r1435, _ZN6thrust24THRUST_300001_SM_1000_NS8cuda_cub4core6detail5shmemE;
	add.s32 	%r1436, %r1435, %r1434;
	st.shared.v2.u32 	[%r1436], {%r93, %r150};
$L__BB27_97:
	bar.sync 	0;
	setp.ge.s32 	%p360, %r1815, %r151;
	@%p360 bra 	$L__BB27_286;
	not.b32 	%r1437, %r1815;
	add.s32 	%r153, %r151, %r1437;
	and.b32  	%r1438, %r153, 768;
	setp.eq.s32 	%p361, %r1438, 768;
	@%p361 bra 	$L__BB27_101;
	shr.u32 	%r1439, %r153, 8;
	add.s32 	%r1440, %r1439, 1;
	and.b32  	%r1441, %r1440, 3;
	shl.b32 	%r1442, %r1815, 3;
	mov.u32 	%r1443, _ZN6thrust24THRUST_300001_SM_1000_NS8cuda_cub4core6detail5shmemE;
	add.s32 	%r1811, %r1443, %r1442;
	add.s32 	%r1810, %r1815, %r152;
	neg.s32 	%r1809, %r1441;
	shl.b32 	%r1444, %r1440, 8;
	and.b32  	%r1445, %r1444, 768;
	add.s32 	%r1815, %r1815, %r1445;
$L__BB27_100:
	.pragma "nounroll";
	mul.wide.s32 	%rd224, %r1810, 4;
	add.s64 	%rd225, %rd1, %rd224;
	add.s64 	%rd226, %rd2, %rd224;
	ld.shared.v2.u32 	{%r1446, %r1447}, [%r1811];
	st.global.u32 	[%rd226], %r1446;
	st.global.u32 	[%rd225], %r1447;
	add.s32 	%r1811, %r1811, 2048;
	add.s32 	%r1810, %r1810, 256;
	add.s32 	%r1809, %r1809, 1;
	setp.ne.s32 	%p362, %r1809, 0;
	@%p362 bra 	$L__BB27_100;
$L__BB27_101:
	setp.lt.u32 	%p363, %r153, 768;
	@%p363 bra 	$L__BB27_286;
	add.s64 	%rd24, %rd2, 2048;
	add.s32 	%r1814, %r1815, %r152;
	add.s64 	%rd25, %rd1, 2048;
	shl.b32 	%r1448, %r1815, 3;
	mov.u32 	%r1449, _ZN6thrust24THRUST_300001_SM_1000_NS8cuda_cub4core6detail5shmemE;
	add.s32 	%r1450, %r1448, %r1449;
	add.s32 	%r1813, %r1450, 4096;
$L__BB27_103:
	mul.wide.s32 	%rd227, %r1814, 4;
	add.s64 	%rd228, %rd24, %rd227;
	add.s64 	%rd229, %rd25, %rd227;
	ld.shared.v2.u32 	{%r1451, %r1452}, [%r1813+-4096];
	st.global.u32 	[%rd228+-2048], %r1451;
	st.global.u32 	[%rd229+-2048], %r1452;
	ld.shared.v2.u32 	{%r1453, %r1454}, [%r1813+-2048];
	st.global.u32 	[%rd228+-1024], %r1453;
	st.global.u32 	[%rd229+-1024], %r1454;
	ld.shared.v2.u32 	{%r1455, %r1456}, [%r1813];
	st.global.u32 	[%rd228], %r1455;
	st.global.u32 	[%rd229], %r1456;
	ld.shared.v2.u32 	{%r1457, %r1458}, [%r1813+2048];
	st.global.u32 	[%rd228+1024], %r1457;
	st.global.u32 	[%rd229+1024], %r1458;
	add.s32 	%r1815, %r1815, 1024;
	add.s32 	%r1814, %r1814, 1024;
	add.s32 	%r1813, %r1813, 8192;
	setp.lt.s32 	%p364, %r1815, %r151;
	@%p364 bra 	$L__BB27_103;
	bra.uni 	$L__BB27_286;
$L__BB27_104:
	setp.eq.s32 	%p342, %r1801, %r86;
	@%p342 bra 	$L__BB27_106;
	mul.wide.s32 	%rd197, %r1805, 4;
	add.s64 	%rd198, %rd2, %rd197;
	st.global.u32 	[%rd198], %r1801;
	add.s64 	%rd199, %rd1, %rd197;
	st.global.u32 	[%rd199], %r1806;
$L__BB27_106:
	setp.eq.s32 	%p343, %r86, %r87;
	@%p343 bra 	$L__BB27_108;
	mul.wide.s32 	%rd200, %r135, 4;
	add.s64 	%rd201, %rd2, %rd200;
	st.global.u32 	[%rd201], %r86;
	add.s64 	%rd202, %rd1, %rd200;
	st.global.u32 	[%rd202], %r136;
$L__BB27_108:
	setp.eq.s32 	%p344, %r87, %r88;
	@%p344 bra 	$L__BB27_110;
	mul.wide.s32 	%rd203, %r137, 4;
	add.s64 	%rd204, %rd2, %rd203;
	st.global.u32 	[%rd204], %r87;
	add.s64 	%rd205, %rd1, %rd203;
	st.global.u32 	[%rd205], %r138;
$L__BB27_110:
	setp.eq.s32 	%p345, %r88, %r89;
	@%p345 bra 	$L__BB27_112;
	mul.wide.s32 	%rd206, %r139, 4;
	add.s64 	%rd207, %rd2, %rd206;
	st.global.u32 	[%rd207], %r88;
	add.s64 	%rd208, %rd1, %rd206;
	st.global.u32 	[%rd208], %r140;
$L__BB27_112:
	setp.eq.s32 	%p346, %r89, %r90;
	@%p346 bra 	$L__BB27_114;
	mul.wide.s32 	%rd209, %r141, 4;
	add.s64 	%rd210, %rd2, %rd209;
	st.global.u32 	[%rd210], %r89;
	add.s64 	%rd211, %rd1, %rd209;
	st.global.u32 	[%rd211], %r142;
$L__BB27_114:
	setp.eq.s32 	%p347, %r90, %r91;
	@%p347 bra 	$L__BB27_116;
	mul.wide.s32 	%rd212, %r143, 4;
	add.s64 	%rd213, %rd2, %rd212;
	st.global.u32 	[%rd213], %r90;
	add.s64 	%rd214, %rd1, %rd212;
	st.global.u32 	[%rd214], %r144;
$L__BB27_116:
	setp.eq.s32 	%p348, %r91, %r92;
	@%p348 bra 	$L__BB27_118;
	mul.wide.s32 	%rd215, %r145, 4;
	add.s64 	%rd216, %rd2, %rd215;
	st.global.u32 	[%rd216], %r91;
	add.s64 	%rd217, %rd1, %rd215;
	st.global.u32 	[%rd217], %r146;
$L__BB27_118:
	setp.eq.s32 	%p349, %r92, %r93;
	@%p349 bra 	$L__BB27_120;
	mul.wide.s32 	%rd218, %r147, 4;
	add.s64 	%rd219, %rd2, %rd218;
	st.global.u32 	[%rd219], %r92;
	add.s64 	%rd220, %rd1, %rd218;
	st.global.u32 	[%rd220], %r148;
$L__BB27_120:
	setp.eq.s32 	%p350, %r93, %r94;
	@%p350 bra 	$L__BB27_286;
	mul.wide.s32 	%rd221, %r149, 4;
	add.s64 	%rd222, %rd2, %rd221;
	st.global.u32 	[%rd222], %r93;
	add.s64 	%rd223, %rd1, %rd221;
	st.global.u32 	[%rd223], %r150;
	bra.uni 	$L__BB27_286;
$L__BB27_122:
	setp.lt.s32 	%p13, %r4, 1;
	@%p13 bra 	$L__BB27_286;
	setp.ne.s32 	%p14, %r2, 0;
	@%p14 bra 	$L__BB27_194;
	mul.wide.u32 	%rd125, %r3, 4;
	add.s64 	%rd124, %rd51, %rd125;
	// begin inline asm
	ld.global.nc.u32 %r1824, [%rd124];
	// end inline asm
	mov.u32 	%r174, %tid.x;
	and.b32  	%r839, %r174, 31;
	and.b32  	%r840, %r174, 992;
	mul.lo.s32 	%r841, %r840, 9;
	or.b32  	%r175, %r841, %r839;
	setp.ge.u32 	%p166, %r175, %r4;
	mov.u32 	%r1816, %r1824;
	@%p166 bra 	$L__BB27_126;
	mul.wide.u32 	%rd127, %r175, 4;
	add.s64 	%rd126, %rd124, %rd127;
	// begin inline asm
	ld.global.nc.u32 %r1816, [%rd126];
	// end inline asm
$L__BB27_126:
	add.s32 	%r843, %r175, 32;
	setp.ge.u32 	%p167, %r843, %r4;
	shl.b32 	%r844, %r175, 2;
	cvt.u64.u32 	%rd128, %r844;
	add.s64 	%rd27, %rd124, %rd128;
	mov.u32 	%r1817, %r1824;
	@%p167 bra 	$L__BB27_128;
	add.s64 	%rd129, %rd27, 128;
	// begin inline asm
	ld.global.nc.u32 %r1817, [%rd129];
	// end inline asm
$L__BB27_128:
	add.s32 	%r846, %r175, 64;
	setp.ge.u32 	%p168, %r846, %r4;
	mov.u32 	%r1818, %r1824;
	@%p168 bra 	$L__BB27_130;
	add.s64 	%rd130, %rd27, 256;
	// begin inline asm
	ld.global.nc.u32 %r1818, [%rd130];
	// end inline asm
$L__BB27_130:
	add.s32 	%r848, %r175, 96;
	setp.ge.u32 	%p169, %r848, %r4;
	mov.u32 	%r1819, %r1824;
	@%p169 bra 	$L__BB27_132;
	add.s64 	%rd131, %rd27, 384;
	// begin inline asm
	ld.global.nc.u32 %r1819, [%rd131];
	// end inline asm
$L__BB27_132:
	add.s32 	%r850, %r175, 128;
	setp.ge.u32 	%p170, %r850, %r4;
	mov.u32 	%r1820, %r1824;
	@%p170 bra 	$L__BB27_134;
	add.s64 	%rd132, %rd27, 512;
	// begin inline asm
	ld.global.nc.u32 %r1820, [%rd132];
	// end inline asm
$L__BB27_134:
	add.s32 	%r852, %r175, 160;
	setp.ge.u32 	%p171, %r852, %r4;
	mov.u32 	%r1821, %r1824;
	@%p171 bra 	$L__BB27_136;
	add.s64 	%rd133, %rd27, 640;
	// begin inline asm
	ld.global.nc.u32 %r1821, [%rd133];
	// end inline asm
$L__BB27_136:
	add.s32 	%r854, %r175, 192;
	setp.ge.u32 	%p172, %r854, %r4;
	mov.u32 	%r1822, %r1824;
	@%p172 bra 	$L__BB27_138;
	add.s64 	%rd134, %rd27, 768;
	// begin inline asm
	ld.global.nc.u32 %r1822, [%rd134];
	// end inline asm
$L__BB27_138:
	add.s32 	%r856, %r175, 224;
	setp.ge.u32 	%p173, %r856, %r4;
	mov.u32 	%r1823, %r1824;
	@%p173 bra 	$L__BB27_140;
	add.s64 	%rd135, %rd27, 896;
	// begin inline asm
	ld.global.nc.u32 %r1823, [%rd135];
	// end inline asm
$L__BB27_140:
	add.s32 	%r858, %r175, 256;
	setp.ge.u32 	%p174, %r858, %r4;
	@%p174 bra 	$L__BB27_142;
	add.s64 	%rd136, %rd27, 1024;
	// begin inline asm
	ld.global.nc.u32 %r1824, [%rd136];
	// end inline asm
$L__BB27_142:
	// begin inline asm
	mov.u32 %r860, %laneid;
	// end inline asm
	shr.u32 	%r195, %r174, 5;
	mad.lo.s32 	%r863, %r195, 288, %r860;
	shl.b32 	%r864, %r863, 2;
	mov.u32 	%r865, _ZN6thrust24THRUST_300001_SM_1000_NS8cuda_cub4core6detail5shmemE;
	add.s32 	%r866, %r865, %r864;
	st.shared.u32 	[%r866], %r1816;
	st.shared.u32 	[%r866+128], %r1817;
	st.shared.u32 	[%r866+256], %r1818;
	st.shared.u32 	[%r866+384], %r1819;
	st.shared.u32 	[%r866+512], %r1820;
	st.shared.u32 	[%r866+640], %r1821;
	st.shared.u32 	[%r866+768], %r1822;
	st.shared.u32 	[%r866+896], %r1823;
	st.shared.u32 	[%r866+1024], %r1824;
	bar.warp.sync 	-1;
	shl.b32 	%r867, %r860, 5;
	add.s32 	%r868, %r866, %r867;
	ld.shared.u32 	%r196, [%r868];
	ld.shared.u32 	%r197, [%r868+4];
	ld.shared.u32 	%r198, [%r868+8];
	ld.shared.u32 	%r199, [%r868+12];
	ld.shared.u32 	%r200, [%r868+16];
	ld.shared.u32 	%r201, [%r868+20];
	ld.shared.u32 	%r202, [%r868+24];
	ld.shared.u32 	%r203, [%r868+28];
	ld.shared.u32 	%r204, [%r868+32];
	bar.sync 	0;
	st.shared.u32 	[%r866], %r1;
	st.shared.u32 	[%r866+128], %r1;
	st.shared.u32 	[%r866+256], %r1;
	st.shared.u32 	[%r866+384], %r1;
	st.shared.u32 	[%r866+512], %r1;
	st.shared.u32 	[%r866+640], %r1;
	st.shared.u32 	[%r866+768], %r1;
	st.shared.u32 	[%r866+896], %r1;
	st.shared.u32 	[%r866+1024], %r1;
	bar.warp.sync 	-1;
	ld.shared.u32 	%r205, [%r868];
	ld.shared.u32 	%r206, [%r868+4];
	ld.shared.u32 	%r207, [%r868+8];
	ld.shared.u32 	%r208, [%r868+12];
	ld.shared.u32 	%r209, [%r868+16];
	ld.shared.u32 	%r210, [%r868+20];
	ld.shared.u32 	%r211, [%r868+24];
	ld.shared.u32 	%r212, [%r868+28];
	ld.shared.u32 	%r213, [%r868+32];
	bar.sync 	0;
	shl.b32 	%r869, %r174, 2;
	add.s32 	%r870, %r865, %r869;
	add.s32 	%r214, %r870, 1148;
	st.shared.u32 	[%r870+1148], %r204;
	bar.sync 	0;
	setp.eq.s32 	%p175, %r174, 0;
	mov.b32 	%r1826, 1;
	@%p175 bra 	$L__BB27_144;
	ld.shared.u32 	%r1825, [%r214+-4];
	setp.ne.s32 	%p176, %r1825, %r196;
	selp.u32 	%r1826, 1, 0, %p176;
$L__BB27_144:
	setp.eq.s32 	%p177, %r174, 0;
	setp.ne.s32 	%p178, %r196, %r197;
	setp.ne.s32 	%p179, %r197, %r198;
	setp.ne.s32 	%p180, %r198, %r199;
	setp.ne.s32 	%p181, %r199, %r200;
	setp.ne.s32 	%p182, %r200, %r201;
	setp.ne.s32 	%p183, %r201, %r202;
	setp.ne.s32 	%p184, %r202, %r203;
	setp.ne.s32 	%p185, %r203, %r204;
	mul.lo.s32 	%r931, %r174, 9;
	setp.eq.s32 	%p186, %r931, %r4;
	selp.u32 	%r932, 1, 0, %p186;
	selp.b32 	%r933, %r932, %r1826, %p186;
	selp.b32 	%r219, %r932, %r933, %p177;
	add.s32 	%r934, %r931, 1;
	setp.eq.s32 	%p187, %r934, %r4;
	or.pred  	%p188, %p187, %p178;
	selp.u32 	%r935, 1, 0, %p188;
	add.s32 	%r936, %r931, 2;
	setp.eq.s32 	%p189, %r936, %r4;
	or.pred  	%p1, %p189, %p179;
	selp.u32 	%r937, 1, 0, %p1;
	add.s32 	%r938, %r931, 3;
	setp.eq.s32 	%p190, %r938, %r4;
	or.pred  	%p2, %p190, %p180;
	selp.u32 	%r939, 1, 0, %p2;
	add.s32 	%r940, %r931, 4;
	setp.eq.s32 	%p191, %r940, %r4;
	or.pred  	%p192, %p191, %p181;
	selp.u32 	%r941, 1, 0, %p192;
	add.s32 	%r942, %r931, 5;
	setp.eq.s32 	%p193, %r942, %r4;
	or.pred  	%p3, %p193, %p182;
	selp.u32 	%r943, 1, 0, %p3;
	add.s32 	%r944, %r931, 6;
	setp.eq.s32 	%p194, %r944, %r4;
	or.pred  	%p4, %p194, %p183;
	selp.u32 	%r945, 1, 0, %p4;
	add.s32 	%r946, %r931, 7;
	setp.eq.s32 	%p195, %r946, %r4;
	or.pred  	%p5, %p195, %p184;
	selp.u32 	%r947, 1, 0, %p5;
	add.s32 	%r948, %r931, 8;
	setp.eq.s32 	%p196, %r948, %r4;
	or.pred  	%p197, %p196, %p185;
	selp.u32 	%r949, 1, 0, %p197;
	add.s32 	%r950, %r219, %r935;
	selp.b32 	%r951, 0, %r205, %p188;
	add.s32 	%r952, %r206, %r951;
	add.s32 	%r953, %r950, %r937;
	selp.b32 	%r954, 0, %r952, %p1;
	add.s32 	%r955, %r207, %r954;
	add.s32 	%r956, %r953, %r939;
	selp.b32 	%r957, 0, %r955, %p2;
	add.s32 	%r958, %r208, %r957;
	add.s32 	%r959, %r956, %r941;
	selp.b32 	%r960, 0, %r958, %p192;
	add.s32 	%r961, %r209, %r960;
	add.s32 	%r962, %r959, %r943;
	selp.b32 	%r963, 0, %r961, %p3;
	add.s32 	%r964, %r210, %r963;
	add.s32 	%r965, %r962, %r945;
	selp.b32 	%r966, 0, %r964, %p4;
	add.s32 	%r967, %r211, %r966;
	add.s32 	%r968, %r965, %r947;
	selp.b32 	%r969, 0, %r967, %p5;
	add.s32 	%r970, %r212, %r969;
	add.s32 	%r872, %r968, %r949;
	selp.b32 	%r971, 0, %r970, %p197;
	add.s32 	%r877, %r213, %r971;
	mov.b32 	%r928, 1;
	mov.b32 	%r929, 0;
	mov.b32 	%r930, -1;
	// begin inline asm
	shfl.sync.up.b32 %r871, %r872, %r928, %r929, %r930;
	// end inline asm
	// begin inline asm
	shfl.sync.up.b32 %r876, %r877, %r928, %r929, %r930;
	// end inline asm
	setp.eq.s32 	%p198, %r872, 0;
	selp.b32 	%r972, %r876, 0, %p198;
	setp.lt.s32 	%p199, %r860, 1;
	selp.b32 	%r973, 0, %r871, %p199;
	add.s32 	%r882, %r973, %r872;
	selp.b32 	%r974, 0, %r972, %p199;
	add.s32 	%r887, %r974, %r877;
	mov.b32 	%r888, 2;
	// begin inline asm
	shfl.sync.up.b32 %r881, %r882, %r888, %r929, %r930;
	// end inline asm
	// begin inline asm
	shfl.sync.up.b32 %r886, %r887, %r888, %r929, %r930;
	// end inline asm
	setp.eq.s32 	%p200, %r882, 0;
	selp.b32 	%r975, %r886, 0, %p200;
	setp.lt.s32 	%p201, %r860, 2;
	selp.b32 	%r976, 0, %r881, %p201;
	add.s32 	%r892, %r976, %r882;
	selp.b32 	%r977, 0, %r975, %p201;
	add.s32 	%r897, %r977, %r887;
	mov.b32 	%r898, 4;
	// begin inline asm
	shfl.sync.up.b32 %r891, %r892, %r898, %r929, %r930;
	// end inline asm
	// begin inline asm
	shfl.sync.up.b32 %r896, %r897, %r898, %r929, %r930;
	// end inline asm
	setp.eq.s32 	%p202, %r892, 0;
	selp.b32 	%r978, %r896, 0, %p202;
	setp.lt.s32 	%p203, %r860, 4;
	selp.b32 	%r979, 0, %r891, %p203;
	add.s32 	%r902, %r979, %r892;
	selp.b32 	%r980, 0, %r978, %p203;
	add.s32 	%r907, %r980, %r897;
	mov.b32 	%r908, 8;
	// begin inline asm
	shfl.sync.up.b32 %r901, %r902, %r908, %r929, %r930;
	// end inline asm
	// begin inline asm
	shfl.sync.up.b32 %r906, %r907, %r908, %r929, %r930;
	// end inline asm
	setp.eq.s32 	%p204, %r902, 0;
	selp.b32 	%r981, %r906, 0, %p204;
	setp.lt.s32 	%p205, %r860, 8;
	selp.b32 	%r982, 0, %r901, %p205;
	add.s32 	%r912, %r982, %r902;
	selp.b32 	%r983, 0, %r981, %p205;
	add.s32 	%r917, %r983, %r907;
	mov.b32 	%r918, 16;
	// begin inline asm
	shfl.sync.up.b32 %r911, %r912, %r918, %r929, %r930;
	// end inline asm
	// begin inline asm
	shfl.sync.up.b32 %r916, %r917, %r918, %r929, %r930;
	// end inline asm
	setp.eq.s32 	%p206, %r912, 0;
	selp.b32 	%r984, %r916, 0, %p206;
	setp.lt.s32 	%p207, %r860, 16;
	selp.b32 	%r985, 0, %r911, %p207;
	add.s32 	%r922, %r985, %r912;
	selp.b32 	%r986, 0, %r984, %p207;
	add.s32 	%r927, %r986, %r917;
	// begin inline asm
	shfl.sync.up.b32 %r921, %r922, %r928, %r929, %r930;
	// end inline asm
	// begin inline asm
	shfl.sync.up.b32 %r926, %r927, %r928, %r929, %r930;
	// end inline asm
	setp.ne.s32 	%p208, %r860, 31;
	@%p208 bra 	$L__BB27_146;
	shl.b32 	%r987, %r195, 3;
	mov.u32 	%r988, _ZN6thrust24THRUST_300001_SM_1000_NS8cuda_cub4core6detail5shmemE;
	add.s32 	%r989, %r988, %r987;
	st.shared.v2.u32 	[%r989], {%r922, %r927};
$L__BB27_146:
	bar.sync 	0;
	ld.shared.v4.u32 	{%r224, %r990, %r225, %r991}, [_ZN6thrust24THRUST_300001_SM_1000_NS8cuda_cub4core6detail5shmemE];
	add.s32 	%r992, %r225, %r224;
	setp.eq.s32 	%p209, %r225, 0;
	selp.b32 	%r993, %r990, 0, %p209;
	add.s32 	%r994, %r993, %r991;
	setp.eq.s32 	%p210, %r195, 2;
	selp.b32 	%r995, %r992, %r224, %p210;
	selp.b32 	%r996, %r994, %r990, %p210;
	ld.shared.v4.u32 	{%r226, %r997, %r227, %r998}, [_ZN6thrust24THRUST_300001_SM_1000_NS8cuda_cub4core6detail5shmemE+16];
	add.s32 	%r999, %r226, %r992;
	setp.eq.s32 	%p211, %r226, 0;
	selp.b32 	%r1000, %r994, 0, %p211;
	add.s32 	%r1001, %r1000, %r997;
	setp.eq.s32 	%p212, %r195, 3;
	selp.b32 	%r1002, %r999, %r995, %p212;
	selp.b32 	%r1003, %r1001, %r996, %p212;
	add.s32 	%r1004, %r227, %r999;
	setp.eq.s32 	%p213, %r227, 0;
	selp.b32 	%r1005, %r1001, 0, %p213;
	add.s32 	%r1006, %r1005, %r998;
	setp.eq.s32 	%p214, %r195, 4;
	selp.b32 	%r1007, %r1004, %r1002, %p214;
	selp.b32 	%r1008, %r1006, %r1003, %p214;
	ld.shared.v4.u32 	{%r228, %r1009, %r229, %r1010}, [_ZN6thrust24THRUST_300001_SM_1000_NS8cuda_cub4core6detail5shmemE+32];
	add.s32 	%r1011, %r228, %r1004;
	setp.eq.s32 	%p215, %r228, 0;
	selp.b32 	%r1012, %r1006, 0, %p215;
	add.s32 	%r1013, %r1012, %r1009;
	setp.eq.s32 	%p216, %r195, 5;
	selp.b32 	%r1014, %r1011, %r1007, %p216;
	selp.b32 	%r1015, %r1013, %r1008, %p216;
	add.s32 	%r1016, %r229, %r1011;
	setp.eq.s32 	%p217, %r229, 0;
	selp.b32 	%r1017, %r1013, 0, %p217;
	add.s32 	%r1018, %r1017, %r1010;
	setp.eq.s32 	%p218, %r195, 6;
	selp.b32 	%r1019, %r1016, %r1014, %p218;
	selp.b32 	%r1020, %r1018, %r1015, %p218;
	ld.shared.v4.u32 	{%r230, %r1021, %r231, %r1022}, [_ZN6thrust24THRUST_300001_SM_1000_NS8cuda_cub4core6detail5shmemE+48];
	add.s32 	%r1023, %r230, %r1016;
	setp.eq.s32 	%p219, %r230, 0;
	selp.b32 	%r1024, %r1018, 0, %p219;
	add.s32 	%r1025, %r1024, %r1021;
	setp.eq.s32 	%p220, %r195, 7;
	selp.b32 	%r1026, %r1023, %r1019, %p220;
	selp.b32 	%r1027, %r1025, %r1020, %p220;
	add.s32 	%r1832, %r231, %r1023;
	setp.eq.s32 	%p221, %r231, 0;
	selp.b32 	%r1028, %r1025, 0, %p221;
	add.s32 	%r233, %r1028, %r1022;
	setp.lt.u32 	%p222, %r174, 32;
	selp.b32 	%r1029, 0, %r1026, %p222;
	selp.b32 	%r1030, 0, %r1027, %p222;
	setp.eq.s32 	%p223, %r921, 0;
	selp.b32 	%r1031, %r1030, 0, %p223;
	add.s32 	%r1032, %r1031, %r926;
	setp.eq.s32 	%p224, %r860, 0;
	selp.b32 	%r1033, 0, %r921, %p224;
	add.s32 	%r234, %r1029, %r1033;
	selp.b32 	%r235, %r1030, %r1032, %p224;
	add.s32 	%r236, %r234, %r219;
	setp.eq.s32 	%p225, %r219, 0;
	selp.b32 	%r1034, %r235, 0, %p225;
	add.s32 	%r237, %r1034, %r205;
	mul.lo.s32 	%r1035, %r174, 9;
	add.s32 	%r1036, %r1035, 1;
	setp.eq.s32 	%p226, %r1036, %r4;
	setp.ne.s32 	%p227, %r196, %r197;
	or.pred  	%p228, %p226, %p227;
	selp.u32 	%r1037, 1, 0, %p228;
	add.s32 	%r1038, %r219, %r1037;
	add.s32 	%r238, %r1038, %r234;
	selp.b32 	%r1039, 0, %r237, %p228;
	add.s32 	%r239, %r206, %r1039;
	selp.u32 	%r1040, 1, 0, %p1;
	add.s32 	%r240, %r238, %r1040;
	selp.b32 	%r1041, 0, %r239, %p1;
	add.s32 	%r241, %r207, %r1041;
	selp.u32 	%r1042, 1, 0, %p2;
	add.s32 	%r242, %r240, %r1042;
	selp.b32 	%r1043, 0, %r241, %p2;
	add.s32 	%r243, %r208, %r1043;
	add.s32 	%r1044, %r1035, 4;
	setp.eq.s32 	%p229, %r1044, %r4;
	setp.ne.s32 	%p230, %r199, %r200;
	or.pred  	%p231, %p229, %p230;
	selp.u32 	%r1045, 1, 0, %p231;
	add.s32 	%r244, %r242, %r1045;
	selp.b32 	%r1046, 0, %r243, %p231;
	add.s32 	%r245, %r209, %r1046;
	selp.u32 	%r1047, 1, 0, %p3;
	add.s32 	%r246, %r244, %r1047;
	selp.b32 	%r1048, 0, %r245, %p3;
	add.s32 	%r247, %r210, %r1048;
	selp.u32 	%r1049, 1, 0, %p4;
	add.s32 	%r248, %r246, %r1049;
	selp.b32 	%r1050, 0, %r247, %p4;
	add.s32 	%r249, %r211, %r1050;
	selp.u32 	%r1051, 1, 0, %p5;
	add.s32 	%r250, %r248, %r1051;
	selp.b32 	%r1052, 0, %r249, %p5;
	add.s32 	%r251, %r212, %r1052;
	setp.lt.s32 	%p232, %r1832, 257;
	@%p232 bra 	$L__BB27_172;
	bar.sync 	0;
	@%p225 bra 	$L__BB27_149;
	shl.b32 	%r1056, %r234, 3;
	mov.u32 	%r1057, _ZN6thrust24THRUST_300001_SM_1000_NS8cuda_cub4core6detail5shmemE;
	add.s32 	%r1058, %r1057, %r1056;
	st.shared.v2.u32 	[%r1058], {%r1825, %r235};
$L__BB27_149:
	mad.lo.s32 	%r1059, %r174, 9, 1;
	setp.ne.s32 	%p249, %r1059, %r4;
	setp.eq.s32 	%p250, %r196, %r197;
	and.pred  	%p251, %p249, %p250;
	@%p251 bra 	$L__BB27_151;
	shl.b32 	%r1060, %r236, 3;
	mov.u32 	%r1061, _ZN6thrust24THRUST_300001_SM_1000_NS8cuda_cub4core6detail5shmemE;
	add.s32 	%r1062, %r1061, %r1060;
	st.shared.v2.u32 	[%r1062], {%r196, %r237};
$L__BB27_151:
	not.pred 	%p252, %p1;
	@%p252 bra 	$L__BB27_153;
	shl.b32 	%r1063, %r238, 3;
	mov.u32 	%r1064, _ZN6thrust24THRUST_300001_SM_1000_NS8cuda_cub4core6detail5shmemE;
	add.s32 	%r1065, %r1064, %r1063;
	st.shared.v2.u32 	[%r1065], {%r197, %r239};
$L__BB27_153:
	not.pred 	%p253, %p2;
	@%p253 bra 	$L__BB27_155;
	shl.b32 	%r1066, %r240, 3;
	mov.u32 	%r1067, _ZN6thrust24THRUST_300001_SM_1000_NS8cuda_cub4core6detail5shmemE;
	add.s32 	%r1068, %r1067, %r1066;
	st.shared.v2.u32 	[%r1068], {%r198, %r241};
$L__BB27_155:
	mad.lo.s32 	%r1069, %r174, 9, 4;
	setp.ne.s32 	%p254, %r1069, %r4;
	setp.eq.s32 	%p255, %r199, %r200;
	and.pred  	%p256, %p254, %p255;
	@%p256 bra 	$L__BB27_157;
	shl.b32 	%r1070, %r242, 3;
	mov.u32 	%r1071, _ZN6thrust24THRUST_300001_SM_1000_NS8cuda_cub4core6detail5shmemE;
	add.s32 	%r1072, %r1071, %r1070;
	st.shared.v2.u32 	[%r1072], {%r199, %r243};
$L__BB27_157:
	not.pred 	%p257, %p3;
	@%p257 bra 	$L__BB27_159;
	shl.b32 	%r1073, %r244, 3;
	mov.u32 	%r1074, _ZN6thrust24THRUST_300001_SM_1000_NS8cuda_cub4core6detail5shmemE;
	add.s32 	%r1075, %r1074, %r1073;
	st.shared.v2.u32 	[%r1075], {%r200, %r245};
$L__BB27_159:
	not.pred 	%p258, %p4;
	@%p258 bra 	$L__BB27_161;
	shl.b32 	%r1076, %r246, 3;
	mov.u32 	%r1077, _ZN6thrust24THRUST_300001_SM_1000_NS8cuda_cub4core6detail5shmemE;
	add.s32 	%r1078, %r1077, %r1076;
	st.shared.v2.u32 	[%r1078], {%r201, %r247};
$L__BB27_161:
	not.pred 	%p259, %p5;
	@%p259 bra 	$L__BB27_163;
	shl.b32 	%r1079, %r248, 3;
	mov.u32 	%r1080, _ZN6thrust24THRUST_300001_SM_1000_NS8cuda_cub4core6detail5shmemE;
	add.s32 	%r1081, %r1080, %r1079;
	st.shared.v2.u32 	[%r1081], {%r202, %r249};
$L__BB27_163:
	mad.lo.s32 	%r1082, %r174, 9, 8;
	setp.ne.s32 	%p260, %r1082, %r4;
	setp.eq.s32 	%p261, %r203, %r204;
	and.pred  	%p262, %p260, %p261;
	@%p262 bra 	$L__BB27_165;
	shl.b32 	%r1083, %r250, 3;
	mov.u32 	%r1084, _ZN6thrust24THRUST_300001_SM_1000_NS8cuda_cub4core6detail5shmemE;
	add.s32 	%r1085, %r1084, %r1083;
	st.shared.v2.u32 	[%r1085], {%r203, %r251};
$L__BB27_165:
	bar.sync 	0;
	setp.ge.u32 	%p263, %r174, %r1832;
	@%p263 bra 	$L__BB27_190;
	add.s32 	%r1086, %r225, %r226;
	add.s32 	%r1087, %r1086, %r227;
	add.s32 	%r1088, %r1087, %r228;
	add.s32 	%r1089, %r1088, %r229;
	add.s32 	%r1090, %r1089, %r230;
	add.s32 	%r1091, %r1090, %r231;
	add.s32 	%r1092, %r1091, %r224;
	not.b32 	%r1093, %r174;
	add.s32 	%r252, %r1092, %r1093;
	and.b32  	%r1094, %r252, 768;
	setp.eq.s32 	%p264, %r1094, 768;
	mov.u32 	%r1831, %r174;
	@%p264 bra 	$L__BB27_169;
	shr.u32 	%r1095, %r252, 8;
	add.s32 	%r1096, %r1095, 1;
	and.b32  	%r1097, %r1096, 3;
	mul.wide.u32 	%rd164, %r174, 4;
	add.s64 	%rd286, %rd1, %rd164;
	add.s64 	%rd285, %rd2, %rd164;
	shl.b32 	%r1098, %r174, 3;
	mov.u32 	%r1099, _ZN6thrust24THRUST_300001_SM_1000_NS8cuda_cub4core6detail5shmemE;
	add.s32 	%r1828, %r1099, %r1098;
	neg.s32 	%r1827, %r1097;
	shl.b32 	%r1100, %r1096, 8;
	and.b32  	%r1101, %r1100, 768;
	add.s32 	%r1831, %r174, %r1101;
$L__BB27_168:
	.pragma "nounroll";
	ld.shared.v2.u32 	{%r1102, %r1103}, [%r1828];
	st.global.u32 	[%rd285], %r1102;
	st.global.u32 	[%rd286], %r1103;
	add.s64 	%rd286, %rd286, 1024;
	add.s64 	%rd285, %rd285, 1024;
	add.s32 	%r1828, %r1828, 2048;
	add.s32 	%r1827, %r1827, 1;
	setp.ne.s32 	%p265, %r1827, 0;
	@%p265 bra 	$L__BB27_168;
$L__BB27_169:
	setp.lt.u32 	%p266, %r252, 768;
	@%p266 bra 	$L__BB27_190;
	mul.wide.u32 	%rd165, %r1831, 4;
	add.s64 	%rd166, %rd165, 2048;
	add.s64 	%rd288, %rd2, %rd166;
	add.s64 	%rd287, %rd1, %rd166;
	shl.b32 	%r1104, %r1831, 3;
	mov.u32 	%r1105, _ZN6thrust24THRUST_300001_SM_1000_NS8cuda_cub4core6detail5shmemE;
	add.s32 	%r1106, %r1104, %r1105;
	add.s32 	%r1830, %r1106, 4096;
$L__BB27_171:
	ld.shared.v2.u32 	{%r1107, %r1108}, [%r1830+-4096];
	st.global.u32 	[%rd288+-2048], %r1107;
	st.global.u32 	[%rd287+-2048], %r1108;
	ld.shared.v2.u32 	{%r1109, %r1110}, [%r1830+-2048];
	st.global.u32 	[%rd288+-1024], %r1109;
	st.global.u32 	[%rd287+-1024], %r1110;
	ld.shared.v2.u32 	{%r1111, %r1112}, [%r1830];
	st.global.u32 	[%rd288], %r1111;
	st.global.u32 	[%rd287], %r1112;
	ld.shared.v2.u32 	{%r1113, %r1114}, [%r1830+2048];
	st.global.u32 	[%rd288+1024], %r1113;
	st.global.u32 	[%rd287+1024], %r1114;
	add.s32 	%r1831, %r1831, 1024;
	add.s64 	%rd288, %rd288, 4096;
	add.s64 	%rd287, %rd287, 4096;
	add.s32 	%r1830, %r1830, 8192;
	setp.lt.s32 	%p267, %r1831, %r1832;
	@%p267 bra 	$L__BB27_171;
	bra.uni 	$L__BB27_190;
$L__BB27_172:
	@%p225 bra 	$L__BB27_174;
	mul.wide.s32 	%rd137, %r234, 4;
	add.s64 	%rd138, %rd2, %rd137;
	st.global.u32 	[%rd138], %r1825;
	add.s64 	%rd139, %rd1, %rd137;
	st.global.u32 	[%rd139], %r235;
$L__BB27_174:
	mad.lo.s32 	%r1053, %r174, 9, 1;
	setp.ne.s32 	%p234, %r1053, %r4;
	setp.eq.s32 	%p235, %r196, %r197;
	and.pred  	%p236, %p234, %p235;
	@%p236 bra 	$L__BB27_176;
	mul.wide.s32 	%rd140, %r236, 4;
	add.s64 	%rd141, %rd2, %rd140;
	st.global.u32 	[%rd141], %r196;
	add.s64 	%rd142, %rd1, %rd140;
	st.global.u32 	[%rd142], %r237;
$L__BB27_176:
	not.pred 	%p237, %p1;
	@%p237 bra 	$L__BB27_178;
	mul.wide.s32 	%rd143, %r238, 4;
	add.s64 	%rd144, %rd2, %rd143;
	st.global.u32 	[%rd144], %r197;
	add.s64 	%rd145, %rd1, %rd143;
	st.global.u32 	[%rd145], %r239;
$L__BB27_178:
	not.pred 	%p238, %p2;
	@%p238 bra 	$L__BB27_180;
	mul.wide.s32 	%rd146, %r240, 4;
	add.s64 	%rd147, %rd2, %rd146;
	st.global.u32 	[%rd147], %r198;
	add.s64 	%rd148, %rd1, %rd146;
	st.global.u32 	[%rd148], %r241;
$L__BB27_180:
	mad.lo.s32 	%r1054, %r174, 9, 4;
	setp.ne.s32 	%p239, %r1054, %r4;
	setp.eq.s32 	%p240, %r199, %r200;
	and.pred  	%p241, %p239, %p240;
	@%p241 bra 	$L__BB27_182;
	mul.wide.s32 	%rd149, %r242, 4;
	add.s64 	%rd150, %rd2, %rd149;
	st.global.u32 	[%rd150], %r199;
	add.s64 	%rd151, %rd1, %rd149;
	st.global.u32 	[%rd151], %r243;
$L__BB27_182:
	not.pred 	%p242, %p3;
	@%p242 bra 	$L__BB27_184;
	mul.wide.s32 	%rd152, %r244, 4;
	add.s64 	%rd153, %rd2, %rd152;
	st.global.u32 	[%rd153], %r200;
	add.s64 	%rd154, %rd1, %rd152;
	st.global.u32 	[%rd154], %r245;
$L__BB27_184:
	not.pred 	%p243, %p4;
	@%p243 bra 	$L__BB27_186;
	mul.wide.s32 	%rd155, %r246, 4;
	add.s64 	%rd156, %rd2, %rd155;
	st.global.u32 	[%rd156], %r201;
	add.s64 	%rd157, %rd1, %rd155;
	st.global.u32 	[%rd157], %r247;
$L__BB27_186:
	not.pred 	%p244, %p5;
	@%p244 bra 	$L__BB27_188;
	mul.wide.s32 	%rd158, %r248, 4;
	add.s64 	%rd159, %rd2, %rd158;
	st.global.u32 	[%rd159], %r202;
	add.s64 	%rd160, %rd1, %rd158;
	st.global.u32 	[%rd160], %r249;
$L__BB27_188:
	mad.lo.s32 	%r1055, %r174, 9, 8;
	setp.ne.s32 	%p245, %r1055, %r4;
	setp.eq.s32 	%p246, %r203, %r204;
	and.pred  	%p247, %p245, %p246;
	@%p247 bra 	$L__BB27_190;
	mul.wide.s32 	%rd161, %r250, 4;
	add.s64 	%rd162, %rd2, %rd161;
	st.global.u32 	[%rd162], %r203;
	add.s64 	%rd163, %rd1, %rd161;
	st.global.u32 	[%rd163], %r251;
$L__BB27_190:
	setp.ne.s32 	%p268, %r174, 255;
	@%p268 bra 	$L__BB27_286;
	setp.ne.s32 	%p269, %r4, 2304;
	@%p269 bra 	$L__BB27_193;
	mul.wide.s32 	%rd167, %r1832, 4;
	add.s64 	%rd168, %rd2, %rd167;
	st.global.u32 	[%rd168], %r204;
	add.s64 	%rd169, %rd1, %rd167;
	st.global.u32 	[%rd169], %r233;
	add.s32 	%r1832, %r1832, 1;
$L__BB27_193:
	ld.param.u64 	%rd279, [_ZN6thrust24THRUST_300001_SM_1000_NS8cuda_cub4core6detail13_kernel_agentINS1_15__reduce_by_key16ReduceByKeyAgentIPiNS0_17constant_iteratorIiNS0_11use_defaultES9_EES7_S7_N4cuda3std3__48equal_toIiEENSD_4plusIiEES7_iEEJS7_SA_S7_S7_S7_N3cub18CUB_300001_SM_100024ReduceByKeyScanTileStateIiiLb1EEESF_SH_iiEEEvDpT0__param_4];
	cvta.to.global.u64 	%rd170, %rd279;
	st.global.u32 	[%rd170], %r1832;
	bra.uni 	$L__BB27_286;
$L__BB27_194:
	mul.wide.u32 	%rd56, %r3, 4;
	add.s64 	%rd55, %rd51, %rd56;
	// begin inline asm
	ld.global.nc.u32 %r1841, [%rd55];
	// end inline asm
	mov.u32 	%r269, %tid.x;
	and.b32  	%r387, %r269, 31;
	and.b32  	%r388, %r269, 992;
	mul.lo.s32 	%r389, %r388, 9;
	or.b32  	%r270, %r389, %r387;
	setp.ge.u32 	%p15, %r270, %r4;
	mov.u32 	%r1833, %r1841;
	@%p15 bra 	$L__BB27_196;
	add.s32 	%r391, %r270, %r3;
	mul.wide.u32 	%rd58, %r391, 4;
	add.s64 	%rd57, %rd51, %rd58;
	// begin inline asm
	ld.global.nc.u32 %r1833, [%rd57];
	// end inline asm
$L__BB27_196:
	add.s32 	%r392, %r270, 32;
	setp.ge.u32 	%p16, %r392, %r4;
	shl.b32 	%r393, %r270, 2;
	cvt.u64.u32 	%rd59, %r393;
	add.s64 	%rd41, %rd55, %rd59;
	mov.u32 	%r1834, %r1841;
	@%p16 bra 	$L__BB27_198;
	add.s64 	%rd60, %rd41, 128;
	// begin inline asm
	ld.global.nc.u32 %r1834, [%rd60];
	// end inline asm
$L__BB27_198:
	add.s32 	%r395, %r270, 64;
	setp.ge.u32 	%p17, %r395, %r4;
	mov.u32 	%r1835, %r1841;
	@%p17 bra 	$L__BB27_200;
	add.s64 	%rd61, %rd41, 256;
	// begin inline asm
	ld.global.nc.u32 %r1835, [%rd61];
	// end inline asm
$L__BB27_200:
	add.s32 	%r397, %r270, 96;
	setp.ge.u32 	%p18, %r397, %r4;
	mov.u32 	%r1836, %r1841;
	@%p18 bra 	$L__BB27_202;
	add.s64 	%rd62, %rd41, 384;
	// begin inline asm
	ld.global.nc.u32 %r1836, [%rd62];
	// end inline asm
$L__BB27_202:
	add.s32 	%r399, %r270, 128;
	setp.ge.u32 	%p19, %r399, %r4;
	mov.u32 	%r1837, %r1841;
	@%p19 bra 	$L__BB27_204;
	add.s64 	%rd63, %rd41, 512;
	// begin inline asm
	ld.global.nc.u32 %r1837, [%rd63];
	// end inline asm
$L__BB27_204:
	add.s32 	%r401, %r270, 160;
	setp.ge.u32 	%p20, %r401, %r4;
	mov.u32 	%r1838, %r1841;
	@%p20 bra 	$L__BB27_206;
	add.s64 	%rd64, %rd41, 640;
	// begin inline asm
	ld.global.nc.u32 %r1838, [%rd64];
	// end inline asm
$L__BB27_206:
	add.s32 	%r403, %r270, 192;
	setp.ge.u32 	%p21, %r403, %r4;
	mov.u32 	%r1839, %r1841;
	@%p21 bra 	$L__BB27_208;
	add.s64 	%rd65, %rd41, 768;
	// begin inline asm
	ld.global.nc.u32 %r1839, [%rd65];
	// end inline asm
$L__BB27_208:
	add.s32 	%r405, %r270, 224;
	setp.ge.u32 	%p22, %r405, %r4;
	mov.u32 	%r1840, %r1841;
	@%p22 bra 	$L__BB27_210;
	add.s64 	%rd66, %rd41, 896;
	// begin inline asm
	ld.global.nc.u32 %r1840, [%rd66];
	// end inline asm
$L__BB27_210:
	add.s32 	%r407, %r270, 256;
	setp.ge.u32 	%p23, %r407, %r4;
	@%p23 bra 	$L__BB27_212;
	add.s64 	%rd67, %rd41, 1024;
	// begin inline asm
	ld.global.nc.u32 %r1841, [%rd67];
	// end inline asm
$L__BB27_212:
	// begin inline asm
	mov.u32 %r409, %laneid;
	// end inline asm
	shr.u32 	%r290, %r269, 5;
	mad.lo.s32 	%r411, %r290, 288, %r409;
	shl.b32 	%r412, %r411, 2;
	mov.u32 	%r413, _ZN6thrust24THRUST_300001_SM_1000_NS8cuda_cub4core6detail5shmemE;
	add.s32 	%r291, %r413, %r412;
	st.shared.u32 	[%r291], %r1833;
	st.shared.u32 	[%r291+128], %r1834;
	st.shared.u32 	[%r291+256], %r1835;
	st.shared.u32 	[%r291+384], %r1836;
	st.shared.u32 	[%r291+512], %r1837;
	st.shared.u32 	[%r291+640], %r1838;
	st.shared.u32 	[%r291+768], %r1839;
	st.shared.u32 	[%r291+896], %r1840;
	st.shared.u32 	[%r291+1024], %r1841;
	bar.warp.sync 	-1;
	shl.b32 	%r414, %r409, 5;
	add.s32 	%r292, %r291, %r414;
	ld.shared.u32 	%r293, [%r292];
	ld.shared.u32 	%r294, [%r292+4];
	ld.shared.u32 	%r295, [%r292+8];
	ld.shared.u32 	%r296, [%r292+12];
	ld.shared.u32 	%r297, [%r292+16];
	ld.shared.u32 	%r298, [%r292+20];
	ld.shared.u32 	%r299, [%r292+24];
	ld.shared.u32 	%r300, [%r292+28];
	ld.shared.u32 	%r301, [%r292+32];
	setp.ne.s32 	%p24, %r269, 0;
	mov.b32 	%r1843, 0;
	@%p24 bra 	$L__BB27_214;
	add.s64 	%rd68, %rd55, -4;
	// begin inline asm
	ld.global.nc.u32 %r1843, [%rd68];
	// end inline asm
$L__BB27_214:
	setp.eq.s32 	%p25, %r269, 0;
	bar.sync 	0;
	st.shared.u32 	[%r291], %r1;
	st.shared.u32 	[%r291+128], %r1;
	st.shared.u32 	[%r291+256], %r1;
	st.shared.u32 	[%r291+384], %r1;
	st.shared.u32 	[%r291+512], %r1;
	st.shared.u32 	[%r291+640], %r1;
	st.shared.u32 	[%r291+768], %r1;
	st.shared.u32 	[%r291+896], %r1;
	st.shared.u32 	[%r291+1024], %r1;
	bar.warp.sync 	-1;
	ld.shared.u32 	%r304, [%r292];
	ld.shared.u32 	%r305, [%r292+4];
	ld.shared.u32 	%r306, [%r292+8];
	ld.shared.u32 	%r307, [%r292+12];
	ld.shared.u32 	%r308, [%r292+16];
	ld.shared.u32 	%r309, [%r292+20];
	ld.shared.u32 	%r310, [%r292+24];
	ld.shared.u32 	%r311, [%r292+28];
	ld.shared.u32 	%r312, [%r292+32];
	bar.sync 	0;
	shl.b32 	%r416, %r269, 2;
	add.s32 	%r418, %r413, %r416;
	add.s32 	%r313, %r418, 1148;
	st.shared.u32 	[%r418+1148], %r301;
	bar.sync 	0;
	@%p25 bra 	$L__BB27_216;
	ld.shared.u32 	%r1843, [%r313+-4];
$L__BB27_216:
	setp.ne.s32 	%p26, %r1843, %r293;
	setp.ne.s32 	%p27, %r293, %r294;
	setp.ne.s32 	%p28, %r294, %r295;
	setp.ne.s32 	%p29, %r295, %r296;
	setp.ne.s32 	%p30, %r296, %r297;
	setp.ne.s32 	%p31, %r297, %r298;
	setp.ne.s32 	%p32, %r298, %r299;
	setp.ne.s32 	%p33, %r299, %r300;
	setp.ne.s32 	%p34, %r300, %r301;
	mul.lo.s32 	%r479, %r269, 9;
	setp.eq.s32 	%p35, %r479, %r4;
	or.pred  	%p36, %p35, %p26;
	selp.u32 	%r480, 1, 0, %p36;
	add.s32 	%r481, %r479, 1;
	setp.eq.s32 	%p37, %r481, %r4;
	or.pred  	%p6, %p37, %p27;
	selp.u32 	%r482, 1, 0, %p6;
	add.s32 	%r483, %r479, 2;
	setp.eq.s32 	%p38, %r483, %r4;
	or.pred  	%p7, %p38, %p28;
	selp.u32 	%r484, 1, 0, %p7;
	add.s32 	%r485, %r479, 3;
	setp.eq.s32 	%p39, %r485, %r4;
	or.pred  	%p40, %p39, %p29;
	selp.u32 	%r486, 1, 0, %p40;
	add.s32 	%r487, %r479, 4;
	setp.eq.s32 	%p41, %r487, %r4;
	or.pred  	%p42, %p41, %p30;
	selp.u32 	%r488, 1, 0, %p42;
	add.s32 	%r489, %r479, 5;
	setp.eq.s32 	%p43, %r489, %r4;
	or.pred  	%p44, %p43, %p31;
	selp.u32 	%r490, 1, 0, %p44;
	add.s32 	%r491, %r479, 6;
	setp.eq.s32 	%p45, %r491, %r4;
	or.pred  	%p8, %p45, %p32;
	selp.u32 	%r492, 1, 0, %p8;
	add.s32 	%r493, %r479, 7;
	setp.eq.s32 	%p46, %r493, %r4;
	or.pred  	%p47, %p46, %p33;
	selp.u32 	%r494, 1, 0, %p47;
	add.s32 	%r495, %r479, 8;
	setp.eq.s32 	%p48, %r495, %r4;
	or.pred  	%p49, %p48, %p34;
	selp.u32 	%r496, 1, 0, %p49;
	add.s32 	%r497, %r482, %r480;
	selp.b32 	%r498, 0, %r304, %p6;
	add.s32 	%r499, %r305, %r498;
	add.s32 	%r500, %r497, %r484;
	selp.b32 	%r501, 0, %r499, %p7;
	add.s32 	%r502, %r306, %r501;
	add.s32 	%r503, %r500, %r486;
	selp.b32 	%r504, 0, %r502, %p40;
	add.s32 	%r505, %r307, %r504;
	add.s32 	%r506, %r503, %r488;
	selp.b32 	%r507, 0, %r505, %p42;
	add.s32 	%r508, %r308, %r507;
	add.s32 	%r509, %r506, %r490;
	selp.b32 	%r510, 0, %r508, %p44;
	add.s32 	%r511, %r309, %r510;
	add.s32 	%r512, %r509, %r492;
	selp.b32 	%r513, 0, %r511, %p8;
	add.s32 	%r514, %r310, %r513;
	add.s32 	%r316, %r512, %r494;
	selp.b32 	%r515, 0, %r514, %p47;
	add.s32 	%r516, %r311, %r515;
	add.s32 	%r420, %r316, %r496;
	selp.b32 	%r517, 0, %r516, %p49;
	add.s32 	%r425, %r312, %r517;
	mov.b32 	%r476, 1;
	mov.b32 	%r477, 0;
	mov.b32 	%r478, -1;
	// begin inline asm
	shfl.sync.up.b32 %r419, %r420, %r476, %r477, %r478;
	// end inline asm
	// begin inline asm
	shfl.sync.up.b32 %r424, %r425, %r476, %r477, %r478;
	// end inline asm
	setp.eq.s32 	%p50, %r420, 0;
	selp.b32 	%r518, %r424, 0, %p50;
	setp.lt.s32 	%p51, %r409, 1;
	selp.b32 	%r519, 0, %r419, %p51;
	add.s32 	%r430, %r519, %r420;
	selp.b32 	%r520, 0, %r518, %p51;
	add.s32 	%r435, %r520, %r425;
	mov.b32 	%r436, 2;
	// begin inline asm
	shfl.sync.up.b32 %r429, %r430, %r436, %r477, %r478;
	// end inline asm
	// begin inline asm
	shfl.sync.up.b32 %r434, %r435, %r436, %r477, %r478;
	// end inline asm
	setp.eq.s32 	%p52, %r430, 0;
	selp.b32 	%r521, %r434, 0, %p52;
	setp.lt.s32 	%p53, %r409, 2;
	selp.b32 	%r522, 0, %r429, %p53;
	add.s32 	%r440, %r522, %r430;
	selp.b32 	%r523, 0, %r521, %p53;
	add.s32 	%r445, %r523, %r435;
	mov.b32 	%r446, 4;
	// begin inline asm
	shfl.sync.up.b32 %r439, %r440, %r446, %r477, %r478;
	// end inline asm
	// begin inline asm
	shfl.sync.up.b32 %r444, %r445, %r446, %r477, %r478;
	// end inline asm
	setp.eq.s32 	%p54, %r440, 0;
	selp.b32 	%r524, %r444, 0, %p54;
	setp.lt.s32 	%p55, %r409, 4;
	selp.b32 	%r525, 0, %r439, %p55;
	add.s32 	%r450, %r525, %r440;
	selp.b32 	%r526, 0, %r524, %p55;
	add.s32 	%r455, %r526, %r445;
	mov.b32 	%r456, 8;
	// begin inline asm
	shfl.sync.up.b32 %r449, %r450, %r456, %r477, %r478;
	// end inline asm
	// begin inline asm
	shfl.sync.up.b32 %r454, %r455, %r456, %r477, %r478;
	// end inline asm
	setp.eq.s32 	%p56, %r450, 0;
	selp.b32 	%r527, %r454, 0, %p56;
	setp.lt.s32 	%p57, %r409, 8;
	selp.b32 	%r528, 0, %r449, %p57;
	add.s32 	%r460, %r528, %r450;
	selp.b32 	%r529, 0, %r527, %p57;
	add.s32 	%r465, %r529, %r455;
	mov.b32 	%r466, 16;
	// begin inline asm
	shfl.sync.up.b32 %r459, %r460, %r466, %r477, %r478;
	// end inline asm
	// begin inline asm
	shfl.sync.up.b32 %r464, %r465, %r466, %r477, %r478;
	// end inline asm
	setp.eq.s32 	%p58, %r460, 0;
	selp.b32 	%r530, %r464, 0, %p58;
	setp.lt.s32 	%p59, %r409, 16;
	selp.b32 	%r531, 0, %r459, %p59;
	add.s32 	%r470, %r531, %r460;
	selp.b32 	%r532, 0, %r530, %p59;
	add.s32 	%r475, %r532, %r465;
	// begin inline asm
	shfl.sync.up.b32 %r1847, %r470, %r476, %r477, %r478;
	// end inline asm
	// begin inline asm
	shfl.sync.up.b32 %r1848, %r475, %r476, %r477, %r478;
	// end inline asm
	setp.ne.s32 	%p60, %r409, 31;
	@%p60 bra 	$L__BB27_218;
	shl.b32 	%r533, %r290, 3;
	mov.u32 	%r534, _ZN6thrust24THRUST_300001_SM_1000_NS8cuda_cub4core6detail5shmemE;
	add.s32 	%r535, %r534, %r533;
	st.shared.v2.u32 	[%r535], {%r470, %r475};
$L__BB27_218:
	bar.sync 	0;
	ld.shared.v4.u32 	{%r536, %r537, %r538, %r539}, [_ZN6thrust24THRUST_300001_SM_1000_NS8cuda_cub4core6detail5shmemE];
	add.s32 	%r540, %r538, %r536;
	setp.eq.s32 	%p61, %r538, 0;
	selp.b32 	%r541, %r537, 0, %p61;
	add.s32 	%r542, %r541, %r539;
	setp.eq.s32 	%p62, %r290, 2;
	selp.b32 	%r543, %r540, %r536, %p62;
	selp.b32 	%r544, %r542, %r537, %p62;
	ld.shared.v4.u32 	{%r545, %r546, %r547, %r548}, [_ZN6thrust24THRUST_300001_SM_1000_NS8cuda_cub4core6detail5shmemE+16];
	add.s32 	%r549, %r545, %r540;
	setp.eq.s32 	%p63, %r545, 0;
	selp.b32 	%r550, %r542, 0, %p63;
	add.s32 	%r551, %r550, %r546;
	setp.eq.s32 	%p64, %r290, 3;
	selp.b32 	%r552, %r549, %r543, %p64;
	selp.b32 	%r553, %r551, %r544, %p64;
	add.s32 	%r554, %r547, %r549;
	setp.eq.s32 	%p65, %r547, 0;
	selp.b32 	%r555, %r551, 0, %p65;
	add.s32 	%r556, %r555, %r548;
	setp.eq.s32 	%p66, %r290, 4;
	selp.b32 	%r557, %r554, %r552, %p66;
	selp.b32 	%r558, %r556, %r553, %p66;
	ld.shared.v4.u32 	{%r559, %r560, %r561, %r562}, [_ZN6thrust24THRUST_300001_SM_1000_NS8cuda_cub4core6detail5shmemE+32];
	add.s32 	%r563, %r559, %r554;
	setp.eq.s32 	%p67, %r559, 0;
	selp.b32 	%r564, %r556, 0, %p67;
	add.s32 	%r565, %r564, %r560;
	setp.eq.s32 	%p68, %r290, 5;
	selp.b32 	%r566, %r563, %r557, %p68;
	selp.b32 	%r567, %r565, %r558, %p68;
	add.s32 	%r568, %r561, %r563;
	setp.eq.s32 	%p69, %r561, 0;
	selp.b32 	%r569, %r565, 0, %p69;
	add.s32 	%r570, %r569, %r562;
	setp.eq.s32 	%p70, %r290, 6;
	selp.b32 	%r571, %r568, %r566, %p70;
	selp.b32 	%r572, %r570, %r567, %p70;
	ld.shared.v4.u32 	{%r573, %r574, %r575, %r576}, [_ZN6thrust24THRUST_300001_SM_1000_NS8cuda_cub4core6detail5shmemE+48];
	add.s32 	%r577, %r573, %r568;
	setp.eq.s32 	%p71, %r573, 0;
	selp.b32 	%r578, %r570, 0, %p71;
	add.s32 	%r579, %r578, %r574;
	setp.eq.s32 	%p72, %r290, 7;
	selp.b32 	%r321, %r577, %r571, %p72;
	selp.b32 	%r322, %r579, %r572, %p72;
	add.s32 	%r323, %r575, %r577;
	setp.eq.s32 	%p73, %r575, 0;
	selp.b32 	%r580, %r579, 0, %p73;
	add.s32 	%r324, %r580, %r576;
	setp.lt.u32 	%p74, %r269, 32;
	@%p74 bra 	$L__BB27_220;
	setp.eq.s32 	%p75, %r1847, 0;
	selp.b32 	%r581, %r322, 0, %p75;
	add.s32 	%r582, %r581, %r1848;
	setp.eq.s32 	%p76, %r409, 0;
	selp.b32 	%r583, 0, %r1847, %p76;
	add.s32 	%r1847, %r321, %r583;
	selp.b32 	%r1848, %r322, %r582, %p76;
	bra.uni 	$L__BB27_236;
$L__BB27_220:
	setp.ne.s32 	%p77, %r269, 0;
	mul.wide.u32 	%rd69, %r2, 16;
	add.s64 	%rd42, %rd3, %rd69;
	@%p77 bra 	$L__BB27_222;
	st.shared.u32 	[_ZN6thrust24THRUST_300001_SM_1000_NS8cuda_cub4core6detail5shmemE+116], %r323;
	st.shared.u32 	[_ZN6thrust24THRUST_300001_SM_1000_NS8cuda_cub4core6detail5shmemE+120], %r324;
	mov.b64 	%rd71, {%r323, %r324};
	add.s64 	%rd70, %rd42, 512;
	mov.b64 	%rd72, 100;
	// begin inline asm
	st.relaxed.gpu.v2.u64 [%rd70], {%rd71, %rd72};
	// end inline asm
$L__BB27_222:
	mov.u32 	%r584, %nctaid.x;
	setp.gt.u32 	%p78, %r584, 499;
	@%p78 bra 	$L__BB27_224;
	membar.cta;
	bra.uni 	$L__BB27_225;
$L__BB27_224:
	mov.b32 	%r585, 450;
	// begin inline asm
	nanosleep.u32 %r585;
	// end inline asm
$L__BB27_225:
	mul.wide.u32 	%rd76, %r269, 16;
	xor.b64  	%rd77, %rd76, -16;
	add.s64 	%rd78, %rd42, %rd77;
	add.s64 	%rd75, %rd78, 512;
$L__BB27_226:
	// begin inline asm
	ld.relaxed.gpu.v2.u64 {%rd73, %rd289}, [%rd75];
	// end inline asm
	setp.eq.s64 	%p79, %rd289, 99;
	mov.b32 	%r586, -1;
	vote.sync.any.pred 	%p80, %p79, %r586;
	@%p80 bra 	$L__BB27_226;
	mov.b64 	{%r590, %r595}, %rd73;
	setp.eq.s64 	%p81, %rd289, 101;
	mov.b32 	%r638, -1;
	vote.sync.ballot.b32 	%r639, %p81, %r638;
	// begin inline asm
	mov.u32 %r588, %lanemask_ge;
	// end inline asm
	and.b32  	%r640, %r639, %r588;
	or.b32  	%r641, %r640, -2147483648;
	add.s32 	%r642, %r641, -1;
	not.b32 	%r643, %r641;
	and.b32  	%r644, %r643, %r642;
	popc.b32 	%r592, %r644;
	mov.b32 	%r596, 1;
	// begin inline asm
	shfl.sync.down.b32 %r589, %r590, %r596, %r592, %r638;
	// end inline asm
	// begin inline asm
	shfl.sync.down.b32 %r594, %r595, %r596, %r592, %r638;
	// end inline asm
	setp.lt.s32 	%p83, %r409, %r592;
	setp.eq.s32 	%p84, %r590, 0;
	selp.b32 	%r645, %r589, 0, %p83;
	add.s32 	%r600, %r645, %r590;
	selp.b32 	%r646, %r594, 0, %p84;
	selp.b32 	%r647, %r646, 0, %p83;
	add.s32 	%r605, %r647, %r595;
	mov.b32 	%r606, 2;
	// begin inline asm
	shfl.sync.down.b32 %r599, %r600, %r606, %r592, %r638;
	// end inline asm
	// begin inline asm
	shfl.sync.down.b32 %r604, %r605, %r606, %r592, %r638;
	// end inline asm
	add.s32 	%r648, %r409, 2;
	setp.gt.s32 	%p85, %r648, %r592;
	setp.eq.s32 	%p86, %r600, 0;
	selp.b32 	%r649, %r604, 0, %p86;
	selp.b32 	%r650, 0, %r599, %p85;
	add.s32 	%r610, %r600, %r650;
	selp.b32 	%r651, 0, %r649, %p85;
	add.s32 	%r615, %r651, %r605;
	mov.b32 	%r616, 4;
	// begin inline asm
	shfl.sync.down.b32 %r609, %r610, %r616, %r592, %r638;
	// end inline asm
	// begin inline asm
	shfl.sync.down.b32 %r614, %r615, %r616, %r592, %r638;
	// end inline asm
	add.s32 	%r652, %r409, 4;
	setp.gt.s32 	%p87, %r652, %r592;
	setp.eq.s32 	%p88, %r610, 0;
	selp.b32 	%r653, %r614, 0, %p88;
	selp.b32 	%r654, 0, %r609, %p87;
	add.s32 	%r620, %r610, %r654;
	selp.b32 	%r655, 0, %r653, %p87;
	add.s32 	%r625, %r615, %r655;
	mov.b32 	%r626, 8;
	// begin inline asm
	shfl.sync.down.b32 %r619, %r620, %r626, %r592, %r638;
	// end inline asm
	// begin inline asm
	shfl.sync.down.b32 %r624, %r625, %r626, %r592, %r638;
	// end inline asm
	add.s32 	%r656, %r409, 8;
	setp.gt.s32 	%p89, %r656, %r592;
	setp.eq.s32 	%p90, %r620, 0;
	selp.b32 	%r657, %r624, 0, %p90;
	selp.b32 	%r658, 0, %r619, %p89;
	add.s32 	%r630, %r620, %r658;
	selp.b32 	%r659, 0, %r657, %p89;
	add.s32 	%r635, %r625, %r659;
	mov.b32 	%r636, 16;
	// begin inline asm
	shfl.sync.down.b32 %r629, %r630, %r636, %r592, %r638;
	// end inline asm
	// begin inline asm
	shfl.sync.down.b32 %r634, %r635, %r636, %r592, %r638;
	// end inline asm
	add.s32 	%r660, %r409, 16;
	setp.gt.s32 	%p91, %r660, %r592;
	setp.eq.s32 	%p92, %r630, 0;
	selp.b32 	%r661, %r634, 0, %p92;
	selp.b32 	%r662, 0, %r629, %p91;
	add.s32 	%r1844, %r662, %r630;
	selp.b32 	%r663, 0, %r661, %p91;
	add.s32 	%r1845, %r635, %r663;
	not.b32 	%r664, %r269;
	add.s32 	%r1846, %r2, %r664;
	add.s64 	%rd45, %rd3, 512;
$L__BB27_228:
	setp.ne.s64 	%p93, %rd289, 101;
	mov.b32 	%r665, -1;
	vote.sync.all.pred 	%p94, %p93, %r665;
	not.pred 	%p95, %p94;
	@%p95 bra 	$L__BB27_232;
	mul.wide.s32 	%rd122, %r1846, 16;
	add.s64 	%rd123, %rd45, %rd122;
	add.s64 	%rd121, %rd123, -512;
$L__BB27_230:
	// begin inline asm
	ld.relaxed.gpu.v2.u64 {%rd119, %rd289}, [%rd121];
	// end inline asm
	setp.eq.s64 	%p151, %rd289, 99;
	mov.b32 	%r758, -1;
	vote.sync.any.pred 	%p152, %p151, %r758;
	@%p152 bra 	$L__BB27_230;
	mov.b64 	{%r761, %r766}, %rd119;
	setp.eq.s64 	%p153, %rd289, 101;
	mov.b32 	%r809, -1;
	vote.sync.ballot.b32 	%r810, %p153, %r809;
	and.b32  	%r811, %r810, %r588;
	or.b32  	%r812, %r811, -2147483648;
	add.s32 	%r813, %r812, -1;
	not.b32 	%r814, %r812;
	and.b32  	%r815, %r814, %r813;
	popc.b32 	%r763, %r815;
	mov.b32 	%r767, 1;
	// begin inline asm
	shfl.sync.down.b32 %r760, %r761, %r767, %r763, %r809;
	// end inline asm
	// begin inline asm
	shfl.sync.down.b32 %r765, %r766, %r767, %r763, %r809;
	// end inline asm
	setp.lt.s32 	%p155, %r409, %r763;
	setp.eq.s32 	%p156, %r761, 0;
	selp.b32 	%r816, %r760, 0, %p155;
	add.s32 	%r771, %r816, %r761;
	selp.b32 	%r817, %r765, 0, %p156;
	selp.b32 	%r818, %r817, 0, %p155;
	add.s32 	%r776, %r818, %r766;
	mov.b32 	%r777, 2;
	// begin inline asm
	shfl.sync.down.b32 %r770, %r771, %r777, %r763, %r809;
	// end inline asm
	// begin inline asm
	shfl.sync.down.b32 %r775, %r776, %r777, %r763, %r809;
	// end inline asm
	add.s32 	%r819, %r409, 2;
	setp.gt.s32 	%p157, %r819, %r763;
	setp.eq.s32 	%p158, %r771, 0;
	selp.b32 	%r820, %r775, 0, %p158;
	selp.b32 	%r821, 0, %r770, %p157;
	add.s32 	%r781, %r771, %r821;
	selp.b32 	%r822, 0, %r820, %p157;
	add.s32 	%r786, %r822, %r776;
	mov.b32 	%r787, 4;
	// begin inline asm
	shfl.sync.down.b32 %r780, %r781, %r787, %r763, %r809;
	// end inline asm
	// begin inline asm
	shfl.sync.down.b32 %r785, %r786, %r787, %r763, %r809;
	// end inline asm
	add.s32 	%r823, %r409, 4;
	setp.gt.s32 	%p159, %r823, %r763;
	setp.eq.s32 	%p160, %r781, 0;
	selp.b32 	%r824, %r785, 0, %p160;
	selp.b32 	%r825, 0, %r780, %p159;
	add.s32 	%r791, %r781, %r825;
	selp.b32 	%r826, 0, %r824, %p159;
	add.s32 	%r796, %r786, %r826;
	mov.b32 	%r797, 8;
	// begin inline asm
	shfl.sync.down.b32 %r790, %r791, %r797, %r763, %r809;
	// end inline asm
	// begin inline asm
	shfl.sync.down.b32 %r795, %r796, %r797, %r763, %r809;
	// end inline asm
	add.s32 	%r827, %r409, 8;
	setp.gt.s32 	%p161, %r827, %r763;
	setp.eq.s32 	%p162, %r791, 0;
	selp.b32 	%r828, %r795, 0, %p162;
	selp.b32 	%r829, 0, %r790, %p161;
	add.s32 	%r801, %r791, %r829;
	selp.b32 	%r830, 0, %r828, %p161;
	add.s32 	%r806, %r796, %r830;
	mov.b32 	%r807, 16;
	// begin inline asm
	shfl.sync.down.b32 %r800, %r801, %r807, %r763, %r809;
	// end inline asm
	// begin inline asm
	shfl.sync.down.b32 %r805, %r806, %r807, %r763, %r809;
	// end inline asm
	add.s32 	%r831, %r409, 16;
	setp.gt.s32 	%p163, %r831, %r763;
	setp.eq.s32 	%p164, %r801, 0;
	selp.b32 	%r832, %r805, 0, %p164;
	selp.b32 	%r833, 0, %r800, %p163;
	selp.b32 	%r834, 0, %r832, %p163;
	add.s32 	%r835, %r806, %r834;
	add.s32 	%r836, %r833, %r1844;
	add.s32 	%r334, %r836, %r801;
	setp.eq.s32 	%p165, %r1844, 0;
	selp.b32 	%r837, %r835, 0, %p165;
	add.s32 	%r1845, %r837, %r1845;
	add.s32 	%r1846, %r1846, -32;
	mov.u32 	%r1844, %r334;
	bra.uni 	$L__BB27_228;
$L__BB27_232:
	@%p77 bra 	$L__BB27_234;
	add.s32 	%r667, %r1844, %r323;
	setp.eq.s32 	%p97, %r323, 0;
	selp.b32 	%r668, %r1845, 0, %p97;
	add.s32 	%r669, %r668, %r324;
	mov.b64 	%rd80, {%r667, %r669};
	add.s64 	%rd79, %rd42, 512;
	mov.b64 	%rd81, 101;
	// begin inline asm
	st.relaxed.gpu.v2.u64 [%rd79], {%rd80, %rd81};
	// end inline asm
	st.shared.u32 	[_ZN6thrust24THRUST_300001_SM_1000_NS8cuda_cub4core6detail5shmemE+100], %r1844;
	st.shared.v2.u32 	[_ZN6thrust24THRUST_300001_SM_1000_NS8cuda_cub4core6detail5shmemE+104], {%r1845, %r667};
	st.shared.u32 	[_ZN6thrust24THRUST_300001_SM_1000_NS8cuda_cub4core6detail5shmemE+112], %r669;
$L__BB27_234:
	setp.ne.s32 	%p98, %r409, 0;
	@%p98 bra 	$L__BB27_236;
	st.shared.v2.u32 	[_ZN6thrust24THRUST_300001_SM_1000_NS8cuda_cub4core6detail5shmemE+72], {%r1844, %r1845};
	mov.u32 	%r1847, %r1844;
	mov.u32 	%r1848, %r1845;
$L__BB27_236:
	setp.eq.s32 	%p99, %r269, 0;
	bar.sync 	0;
	@%p99 bra 	$L__BB27_238;
	ld.shared.v2.u32 	{%r670, %r671}, [_ZN6thrust24THRUST_300001_SM_1000_NS8cuda_cub4core6detail5shmemE+72];
	add.s32 	%r339, %r670, %r1847;
	setp.eq.s32 	%p100, %r1847, 0;
	selp.b32 	%r672, %r671, 0, %p100;
	add.s32 	%r1848, %r672, %r1848;
	mov.u32 	%r1847, %r339;
$L__BB27_238:
	mul.lo.s32 	%r673, %r269, 9;
	setp.eq.s32 	%p101, %r673, %r4;
	setp.ne.s32 	%p102, %r1843, %r293;
	or.pred  	%p103, %p101, %p102;
	selp.u32 	%r674, 1, 0, %p103;
	add.s32 	%r343, %r1847, %r674;
	selp.b32 	%r675, 0, %r1848, %p103;
	add.s32 	%r344, %r675, %r304;
	selp.u32 	%r676, 1, 0, %p6;
	add.s32 	%r677, %r676, %r674;
	add.s32 	%r345, %r677, %r1847;
	selp.b32 	%r678, 0, %r344, %p6;
	add.s32 	%r346, %r305, %r678;
	selp.u32 	%r679, 1, 0, %p7;
	add.s32 	%r347, %r345, %r679;
	selp.b32 	%r680, 0, %r346, %p7;
	add.s32 	%r348, %r306, %r680;
	add.s32 	%r681, %r673, 3;
	setp.eq.s32 	%p104, %r681, %r4;
	setp.ne.s32 	%p105, %r295, %r296;
	or.pred  	%p106, %p104, %p105;
	selp.u32 	%r682, 1, 0, %p106;
	add.s32 	%r349, %r347, %r682;
	selp.b32 	%r683, 0, %r348, %p106;
	add.s32 	%r350, %r307, %r683;
	add.s32 	%r684, %r673, 4;
	setp.eq.s32 	%p107, %r684, %r4;
	setp.ne.s32 	%p108, %r296, %r297;
	or.pred  	%p9, %p107, %p108;
	selp.u32 	%r685, 1, 0, %p9;
	add.s32 	%r351, %r349, %r685;
	selp.b32 	%r686, 0, %r350, %p9;
	add.s32 	%r352, %r308, %r686;
	add.s32 	%r687, %r673, 5;
	setp.eq.s32 	%p109, %r687, %r4;
	setp.ne.s32 	%p110, %r297, %r298;
	or.pred  	%p10, %p109, %p110;
	selp.u32 	%r688, 1, 0, %p10;
	add.s32 	%r353, %r351, %r688;
	selp.b32 	%r689, 0, %r352, %p10;
	add.s32 	%r354, %r309, %r689;
	selp.u32 	%r690, 1, 0, %p8;
	add.s32 	%r355, %r353, %r690;
	selp.b32 	%r691, 0, %r354, %p8;
	add.s32 	%r356, %r310, %r691;
	add.s32 	%r357, %r316, %r1847;
	add.s32 	%r692, %r673, 7;
	setp.eq.s32 	%p111, %r692, %r4;
	setp.ne.s32 	%p112, %r299, %r300;
	or.pred  	%p11, %p111, %p112;
	selp.b32 	%r693, 0, %r356, %p11;
	add.s32 	%r358, %r311, %r693;
	ld.shared.v2.u32 	{%r359, %r360}, [_ZN6thrust24THRUST_300001_SM_1000_NS8cuda_cub4core6detail5shmemE+112];
	ld.shared.u32 	%r1858, [_ZN6thrust24THRUST_300001_SM_1000_NS8cuda_cub4core6detail5shmemE+108];
	ld.shared.u32 	%r362, [_ZN6thrust24THRUST_300001_SM_1000_NS8cuda_cub4core6detail5shmemE+100];
	setp.lt.s32 	%p113, %r360, 257;
	@%p113 bra 	$L__BB27_264;
	bar.sync 	0;
	mul.lo.s32 	%r697, %r269, 9;
	setp.ne.s32 	%p129, %r697, %r4;
	setp.eq.s32 	%p130, %r1843, %r293;
	and.pred  	%p131, %p129, %p130;
	@%p131 bra 	$L__BB27_241;
	sub.s32 	%r698, %r1847, %r362;
	shl.b32 	%r699, %r698, 3;
	mov.u32 	%r700, _ZN6thrust24THRUST_300001_SM_1000_NS8cuda_cub4core6detail5shmemE;
	add.s32 	%r701, %r700, %r699;
	st.shared.v2.u32 	[%r701], {%r1843, %r1848};
$L__BB27_241:
	not.pred 	%p132, %p6;
	@%p132 bra 	$L__BB27_243;
	sub.s32 	%r702, %r343, %r362;
	shl.b32 	%r703, %r702, 3;
	mov.u32 	%r704, _ZN6thrust24THRUST_300001_SM_1000_NS8cuda_cub4core6detail5shmemE;
	add.s32 	%r705, %r704, %r703;
	st.shared.v2.u32 	[%r705], {%r293, %r344};
$L__BB27_243:
	not.pred 	%p133, %p7;
	@%p133 bra 	$L__BB27_245;
	sub.s32 	%r706, %r345, %r362;
	shl.b32 	%r707, %r706, 3;
	mov.u32 	%r708, _ZN6thrust24THRUST_300001_SM_1000_NS8cuda_cub4core6detail5shmemE;
	add.s32 	%r709, %r708, %r707;
	st.shared.v2.u32 	[%r709], {%r294, %r346};
$L__BB27_245:
	mad.lo.s32 	%r710, %r269, 9, 3;
	setp.ne.s32 	%p134, %r710, %r4;
	setp.eq.s32 	%p135, %r295, %r296;
	and.pred  	%p136, %p134, %p135;
	@%p136 bra 	$L__BB27_247;
	sub.s32 	%r711, %r347, %r362;
	shl.b32 	%r712, %r711, 3;
	mov.u32 	%r713, _ZN6thrust24THRUST_300001_SM_1000_NS8cuda_cub4core6detail5shmemE;
	add.s32 	%r714, %r713, %r712;
	st.shared.v2.u32 	[%r714], {%r295, %r348};
$L__BB27_247:
	not.pred 	%p137, %p9;
	@%p137 bra 	$L__BB27_249;
	sub.s32 	%r715, %r349, %r362;
	shl.b32 	%r716, %r715, 3;
	mov.u32 	%r717, _ZN6thrust24THRUST_300001_SM_1000_NS8cuda_cub4core6detail5shmemE;
	add.s32 	%r718, %r717, %r716;
	st.shared.v2.u32 	[%r718], {%r296, %r350};
$L__BB27_249:
	not.pred 	%p138, %p10;
	@%p138 bra 	$L__BB27_251;
	sub.s32 	%r719, %r351, %r362;
	shl.b32 	%r720, %r719, 3;
	mov.u32 	%r721, _ZN6thrust24THRUST_300001_SM_1000_NS8cuda_cub4core6detail5shmemE;
	add.s32 	%r722, %r721, %r720;
	st.shared.v2.u32 	[%r722], {%r297, %r352};
$L__BB27_251:
	not.pred 	%p139, %p8;
	@%p139 bra 	$L__BB27_253;
	sub.s32 	%r723, %r353, %r362;
	shl.b32 	%r724, %r723, 3;
	mov.u32 	%r725, _ZN6thrust24THRUST_300001_SM_1000_NS8cuda_cub4core6detail5shmemE;
	add.s32 	%r726, %r725, %r724;
	st.shared.v2.u32 	[%r726], {%r298, %r354};
$L__BB27_253:
	not.pred 	%p140, %p11;
	@%p140 bra 	$L__BB27_255;
	sub.s32 	%r727, %r355, %r362;
	shl.b32 	%r728, %r727, 3;
	mov.u32 	%r729, _ZN6thrust24THRUST_300001_SM_1000_NS8cuda_cub4core6detail5shmemE;
	add.s32 	%r730, %r729, %r728;
	st.shared.v2.u32 	[%r730], {%r299, %r356};
$L__BB27_255:
	mad.lo.s32 	%r731, %r269, 9, 8;
	setp.ne.s32 	%p141, %r731, %r4;
	setp.eq.s32 	%p142, %r300, %r301;
	and.pred  	%p143, %p141, %p142;
	@%p143 bra 	$L__BB27_257;
	sub.s32 	%r732, %r357, %r362;
	shl.b32 	%r733, %r732, 3;
	mov.u32 	%r734, _ZN6thrust24THRUST_300001_SM_1000_NS8cuda_cub4core6detail5shmemE;
	add.s32 	%r735, %r734, %r733;
	st.shared.v2.u32 	[%r735], {%r300, %r358};
$L__BB27_257:
	bar.sync 	0;
	setp.ge.s32 	%p144, %r269, %r360;
	@%p144 bra 	$L__BB27_282;
	not.b32 	%r736, %r269;
	add.s32 	%r363, %r360, %r736;
	and.b32  	%r737, %r363, 768;
	setp.eq.s32 	%p145, %r737, 768;
	mov.u32 	%r1857, %r269;
	@%p145 bra 	$L__BB27_261;
	shr.u32 	%r738, %r363, 8;
	add.s32 	%r739, %r738, 1;
	and.b32  	%r740, %r739, 3;
	shl.b32 	%r741, %r269, 3;
	mov.u32 	%r742, _ZN6thrust24THRUST_300001_SM_1000_NS8cuda_cub4core6detail5shmemE;
	add.s32 	%r1853, %r742, %r741;
	add.s32 	%r1852, %r269, %r362;
	neg.s32 	%r1851, %r740;
	shl.b32 	%r743, %r739, 8;
	and.b32  	%r744, %r743, 768;
	add.s32 	%r1857, %r269, %r744;
$L__BB27_260:
	.pragma "nounroll";
	mul.wide.s32 	%rd109, %r1852, 4;
	add.s64 	%rd110, %rd1, %rd109;
	add.s64 	%rd111, %rd2, %rd109;
	ld.shared.v2.u32 	{%r745, %r746}, [%r1853];
	st.global.u32 	[%rd111], %r745;
	st.global.u32 	[%rd110], %r746;
	add.s32 	%r1853, %r1853, 2048;
	add.s32 	%r1852, %r1852, 256;
	add.s32 	%r1851, %r1851, 1;
	setp.ne.s32 	%p146, %r1851, 0;
	@%p146 bra 	$L__BB27_260;
$L__BB27_261:
	setp.lt.u32 	%p147, %r363, 768;
	@%p147 bra 	$L__BB27_282;
	add.s64 	%rd49, %rd2, 2048;
	add.s32 	%r1856, %r1857, %r362;
	add.s64 	%rd50, %rd1, 2048;
	shl.b32 	%r747, %r1857, 3;
	mov.u32 	%r748, _ZN6thrust24THRUST_300001_SM_1000_NS8cuda_cub4core6detail5shmemE;
	add.s32 	%r749, %r747, %r748;
	add.s32 	%r1855, %r749, 4096;
$L__BB27_263:
	mul.wide.s32 	%rd112, %r1856, 4;
	add.s64 	%rd113, %rd49, %rd112;
	add.s64 	%rd114, %rd50, %rd112;
	ld.shared.v2.u32 	{%r750, %r751}, [%r1855+-4096];
	st.global.u32 	[%rd113+-2048], %r750;
	st.global.u32 	[%rd114+-2048], %r751;
	ld.shared.v2.u32 	{%r752, %r753}, [%r1855+-2048];
	st.global.u32 	[%rd113+-1024], %r752;
	st.global.u32 	[%rd114+-1024], %r753;
	ld.shared.v2.u32 	{%r754, %r755}, [%r1855];
	st.global.u32 	[%rd113], %r754;
	st.global.u32 	[%rd114], %r755;
	ld.shared.v2.u32 	{%r756, %r757}, [%r1855+2048];
	st.global.u32 	[%rd113+1024], %r756;
	st.global.u32 	[%rd114+1024], %r757;
	add.s32 	%r1857, %r1857, 1024;
	add.s32 	%r1856, %r1856, 1024;
	add.s32 	%r1855, %r1855, 8192;
	setp.lt.s32 	%p148, %r1857, %r360;
	@%p148 bra 	$L__BB27_263;
	bra.uni 	$L__BB27_282;
$L__BB27_264:
	mul.lo.s32 	%r694, %r269, 9;
	setp.ne.s32 	%p114, %r694, %r4;
	setp.eq.s32 	%p115, %r1843, %r293;
	and.pred  	%p116, %p114, %p115;
	@%p116 bra 	$L__BB27_266;
	mul.wide.s32 	%rd82, %r1847, 4;
	add.s64 	%rd83, %rd2, %rd82;
	st.global.u32 	[%rd83], %r1843;
	add.s64 	%rd84, %rd1, %rd82;
	st.global.u32 	[%rd84], %r1848;
$L__BB27_266:
	not.pred 	%p117, %p6;
	@%p117 bra 	$L__BB27_268;
	mul.wide.s32 	%rd85, %r343, 4;
	add.s64 	%rd86, %rd2, %rd85;
	st.global.u32 	[%rd86], %r293;
	add.s64 	%rd87, %rd1, %rd85;
	st.global.u32 	[%rd87], %r344;
$L__BB27_268:
	not.pred 	%p118, %p7;
	@%p118 bra 	$L__BB27_270;
	mul.wide.s32 	%rd88, %r345, 4;
	add.s64 	%rd89, %rd2, %rd88;
	st.global.u32 	[%rd89], %r294;
	add.s64 	%rd90, %rd1, %rd88;
	st.global.u32 	[%rd90], %r346;
$L__BB27_270:
	mad.lo.s32 	%r695, %r269, 9, 3;
	setp.ne.s32 	%p119, %r695, %r4;
	setp.eq.s32 	%p120, %r295, %r296;
	and.pred  	%p121, %p119, %p120;
	@%p121 bra 	$L__BB27_272;
	mul.wide.s32 	%rd91, %r347, 4;
	add.s64 	%rd92, %rd2, %rd91;
	st.global.u32 	[%rd92], %r295;
	add.s64 	%rd93, %rd1, %rd91;
	st.global.u32 	[%rd93], %r348;
$L__BB27_272:
	not.pred 	%p122, %p9;
	@%p122 bra 	$L__BB27_274;
	mul.wide.s32 	%rd94, %r349, 4;
	add.s64 	%rd95, %rd2, %rd94;
	st.global.u32 	[%rd95], %r296;
	add.s64 	%rd96, %rd1, %rd94;
	st.global.u32 	[%rd96], %r350;
$L__BB27_274:
	not.pred 	%p123, %p10;
	@%p123 bra 	$L__BB27_276;
	mul.wide.s32 	%rd97, %r351, 4;
	add.s64 	%rd98, %rd2, %rd97;
	st.global.u32 	[%rd98], %r297;
	add.s64 	%rd99, %rd1, %rd97;
	st.global.u32 	[%rd99], %r352;
$L__BB27_276:
	not.pred 	%p124, %p8;
	@%p124 bra 	$L__BB27_278;
	mul.wide.s32 	%rd100, %r353, 4;
	add.s64 	%rd101, %rd2, %rd100;
	st.global.u32 	[%rd101], %r298;
	add.s64 	%rd102, %rd1, %rd100;
	st.global.u32 	[%rd102], %r354;
$L__BB27_278:
	not.pred 	%p125, %p11;
	@%p125 bra 	$L__BB27_280;
	mul.wide.s32 	%rd103, %r355, 4;
	add.s64 	%rd104, %rd2, %rd103;
	st.global.u32 	[%rd104], %r299;
	add.s64 	%rd105, %rd1, %rd103;
	st.global.u32 	[%rd105], %r356;
$L__BB27_280:
	mad.lo.s32 	%r696, %r269, 9, 8;
	setp.ne.s32 	%p126, %r696, %r4;
	setp.eq.s32 	%p127, %r300, %r301;
	and.pred  	%p128, %p126, %p127;
	@%p128 bra 	$L__BB27_282;
	mul.wide.s32 	%rd106, %r357, 4;
	add.s64 	%rd107, %rd2, %rd106;
	st.global.u32 	[%rd107], %r300;
	add.s64 	%rd108, %rd1, %rd106;
	st.global.u32 	[%rd108], %r358;
$L__BB27_282:
	setp.ne.s32 	%p149, %r269, 255;
	@%p149 bra 	$L__BB27_286;
	setp.ne.s32 	%p150, %r4, 2304;
	@%p150 bra 	$L__BB27_285;
	mul.wide.s32 	%rd115, %r1858, 4;
	add.s64 	%rd116, %rd2, %rd115;
	st.global.u32 	[%rd116], %r301;
	add.s64 	%rd117, %rd1, %rd115;
	st.global.u32 	[%rd117], %r359;
	add.s32 	%r1858, %r1858, 1;
$L__BB27_285:
	ld.param.u64 	%rd278, [_ZN6thrust24THRUST_300001_SM_1000_NS8cuda_cub4core6detail13_kernel_agentINS1_15__reduce_by_key16ReduceByKeyAgentIPiNS0_17constant_iteratorIiNS0_11use_defaultES9_EES7_S7_N4cuda3std3__48equal_toIiEENSD_4plusIiEES7_iEEJS7_SA_S7_S7_S7_N3cub18CUB_300001_SM_100024ReduceByKeyScanTileStateIiiLb1EEESF_SH_iiEEEvDpT0__param_4];
	cvta.to.global.u64 	%rd118, %rd278;
	st.global.u32 	[%rd118], %r1858;
$L__BB27_286:
	ret;

}
	// .globl	_ZN6thrust24THRUST_300001_SM_1000_NS8cuda_cub4core6detail13_kernel_agentINS1_15__reduce_by_key9InitAgentIN3cub18CUB_300001_SM_100024ReduceByKeyScanTileStateIilLb1EEElPlEEJSA_lSB_EEEvDpT0_
.visible .entry _ZN6thrust24THRUST_300001_SM_1000_NS8cuda_cub4core6detail13_kernel_agentINS1_15__reduce_by_key9InitAgentIN3cub18CUB_300001_SM_100024ReduceByKeyScanTileStateIilLb1EEElPlEEJSA_lSB_EEEvDpT0_(
	.param .align 8 .b8 _ZN6thrust24THRUST_300001_SM_1000_NS8cuda_cub4core6detail13_kernel_agentINS1_15__reduce_by_key9InitAgentIN3cub18CUB_300001_SM_100024ReduceByKeyScanTileStateIilLb1EEElPlEEJSA_lSB_EEEvDpT0__param_0[8],
	.param .u64 _ZN6thrust24THRUST_300001_SM_1000_NS8cuda_cub4core6detail13_kernel_agentINS1_15__reduce_by_key9InitAgentIN3cub18CUB_300001_SM_100024ReduceByKeyScanTileStateIilLb1EEElPlEEJSA_lSB_EEEvDpT0__param_1,
	.param .u64 .ptr .align 1 _ZN6thrust24THRUST_300001_SM_1000_NS8cuda_cub4core6detail13_kernel_agentINS1_15__reduce_by_key9InitAgentIN3cub18CUB_300001_SM_100024ReduceByKeyScanTileStateIilLb1EEElPlEEJSA_lSB_EEEvDpT0__param_2
)
.maxntid 128
{
	.reg .pred 	%p<6>;
	.reg .b32 	%r<16>;
	.reg .b64 	%rd<12>;

	ld.param.u64 	%rd3, [_ZN6thrust24THRUST_300001_SM_1000_NS8cuda_cub4core6detail13_kernel_agentINS1_15__reduce_by_key9InitAgentIN3cub18CUB_300001_SM_100024ReduceByKeyScanTileStateIilLb1EEElPlEEJSA_lSB_EEEvDpT0__param_0];
	ld.param.u32 	%r8, [_ZN6thrust24THRUST_300001_SM_1000_NS8cuda_cub4core6detail13_kernel_agentINS1_15__reduce_by_key9InitAgentIN3cub18CUB_300001_SM_100024ReduceByKeyScanTileStateIilLb1EEElPlEEJSA_lSB_EEEvDpT0__param_1];
	ld.param.u64 	%rd2, [_ZN6thrust24THRUST_300001_SM_1000_NS8cuda_cub4core6detail13_kernel_agentINS1_15__reduce_by_key9InitAgentIN3cub18CUB_300001_SM_100024ReduceByKeyScanTileStateIilLb1EEElPlEEJSA_lSB_EEEvDpT0__param_2];
	cvta.to.global.u64 	%rd1, %rd3;
	mov.u32 	%r1, %ctaid.x;
	mov.u32 	%r9, %ntid.x;
	mov.u32 	%r2, %tid.x;
	mad.lo.s32 	%r3, %r1, %r9, %r2;
	setp.ge.s32 	%p1, %r3, %r8;
	@%p1 bra 	$L__BB28_2;
	mul.wide.s32 	%rd4, %r3, 16;
	add.s64 	%rd5, %rd1, %rd4;
	mov.b64 	%rd6, 0;
	mov.b64 	%rd7, 425201762304;
	st.global.v2.u64 	[%rd5+512], {%rd7, %rd6};
$L__BB28_2:
	mov.b32 	%r15, 0;
	setp.ne.s32 	%p2, %r1, 0;
	setp.gt.u32 	%p3, %r2, 31;
	or.pred  	%p4, %p2, %p3;
	@%p4 bra 	$L__BB28_4;
	mul.wide.u32 	%rd8, %r2, 16;
	add.s64 	%rd9, %rd1, %rd8;
	st.global.v4.u32 	[%rd9], {%r15, %r15, %r15, %r15};
$L__BB28_4:
	or.b32  	%r14, %r1, %r2;
	setp.ne.s32 	%p5, %r14, 0;
	@%p5 bra 	$L__BB28_6;
	cvta.to.global.u64 	%rd10, %rd2;
	mov.b64 	%rd11, 0;
	st.global.u64 	[%rd10], %rd11;
$L__BB28_6:
	ret;

}
	// .globl	_ZN6thrust24THRUST_300001_SM_1000_NS8cuda_cub4core6detail13_kernel_agentINS1_15__reduce_by_key16ReduceByKeyAgentIPiNS0_17constant_iteratorIiNS0_11use_defaultES9_EES7_S7_N4cuda3std3__48equal_toIiEENSD_4plusIiEEPllEEJS7_SA_S7_S7_SI_N3cub18CUB_300001_SM_100024ReduceByKeyScanTileStateIilLb1EEESF_SH_llEEEvDpT0_
.visible .entry _ZN6thrust24THRUST_300001_SM_1000_NS8cuda_cub4core6detail13_kernel_agentINS1_15__reduce_by_key16ReduceByKeyAgentIPiNS0_17constant_iteratorIiNS0_11use_defaultES9_EES7_S7_N4cuda3std3__48equal_toIiEENSD_4plusIiEEPllEEJS7_SA_S7_S7_SI_N3cub18CUB_300001_SM_100024ReduceByKeyScanTileStateIilLb1EEESF_SH_llEEEvDpT0_(
	.param .u64 .ptr .align 1 _ZN6thrust24THRUST_300001_SM_1000_NS8cuda_cub4core6detail13_kernel_agentINS1_15__reduce_by_key16ReduceByKeyAgentIPiNS0_17constant_iteratorIiNS0_11use_defaultES9_EES7_S7_N4cuda3std3__48equal_toIiEENSD_4plusIiEEPllEEJS7_SA_S7_S7_SI_N3cub18CUB_300001_SM_100024ReduceByKeyScanTileStateIilLb1EEESF_SH_llEEEvDpT0__param_0,
	.param .align 8 .b8 _ZN6thrust24THRUST_300001_SM_1000_NS8cuda_cub4core6detail13_kernel_agentINS1_15__reduce_by_key16ReduceByKeyAgentIPiNS0_17constant_iteratorIiNS0_11use_defaultES9_EES7_S7_N4cuda3std3__48equal_toIiEENSD_4plusIiEEPllEEJS7_SA_S7_S7_SI_N3cub18CUB_300001_SM_100024ReduceByKeyScanTileStateIilLb1EEESF_SH_llEEEvDpT0__param_1[16],
	.param .u64 .ptr .align 1 _ZN6thrust24THRUST_300001_SM_1000_NS8cuda_cub4core6detail13_kernel_agentINS1_15__reduce_by_key16ReduceByKeyAgentIPiNS0_17constant_iteratorIiNS0_11use_defaultES9_EES7_S7_N4cuda3std3__48equal_toIiEENSD_4plusIiEEPllEEJS7_SA_S7_S7_SI_N3cub18CUB_300001_SM_100024ReduceByKeyScanTileStateIilLb1EEESF_SH_llEEEvDpT0__param_2,
	.param .u64 .ptr .align 1 _ZN6thrust24THRUST_300001_SM_1000_NS8cuda_cub4core6detail13_kernel_agentINS1_15__reduce_by_key16ReduceByKeyAgentIPiNS0_17constant_iteratorIiNS0_11use_defaultES9_EES7_S7_N4cuda3std3__48equal_toIiEENSD_4plusIiEEPllEEJS7_SA_S7_S7_SI_N3cub18CUB_300001_SM_100024ReduceByKeyScanTileStateIilLb1EEESF_SH_llEEEvDpT0__param_3,
	.param .u64 .ptr .align 1 _ZN6thrust24THRUST_300001_SM_1000_NS8cuda_cub4core6detail13_kernel_agentINS1_15__reduce_by_key16ReduceByKeyAgentIPiNS0_17constant_iteratorIiNS0_11use_defaultES9_EES7_S7_N4cuda3std3__48equal_toIiEENSD_4plusIiEEPllEEJS7_SA_S7_S7_SI_N3cub18CUB_300001_SM_100024ReduceByKeyScanTileStateIilLb1EEESF_SH_llEEEvDpT0__param_4,
	.param .align 8 .b8 _ZN6thrust24THRUST_300001_SM_1000_NS8cuda_cub4core6detail13_kernel_agentINS1_15__reduce_by_key16ReduceByKeyAgentIPiNS0_17constant_iteratorIiNS0_11use_defaultES9_EES7_S7_N4cuda3std3__48equal_toIiEENSD_4plusIiEEPllEEJS7_SA_S7_S7_SI_N3cub18CUB_300001_SM_100024ReduceByKeyScanTileStateIilLb1EEESF_SH_llEEEvDpT0__param_5[8],
	.param .align 1 .b8 _ZN6thrust24THRUST_300001_SM_1000_NS8cuda_cub4core6detail13_kernel_agentINS1_15__reduce_by_key16ReduceByKeyAgentIPiNS0_17constant_iteratorIiNS0_11use_defaultES9_EES7_S7_N4cuda3std3__48equal_toIiEENSD_4plusIiEEPllEEJS7_SA_S7_S7_SI_N3cub18CUB_300001_SM_100024ReduceByKeyScanTileStateIilLb1EEESF_SH_llEEEvDpT0__param_6[1],
	.param .align 1 .b8 _ZN6thrust24THRUST_300001_SM_1000_NS8cuda_cub4core6detail13_kernel_agentINS1_15__reduce_by_key16ReduceByKeyAgentIPiNS0_17constant_iteratorIiNS0_11use_defaultES9_EES7_S7_N4cuda3std3__48equal_toIiEENSD_4plusIiEEPllEEJS7_SA_S7_S7_SI_N3cub18CUB_300001_SM_100024ReduceByKeyScanTileStateIilLb1EEESF_SH_llEEEvDpT0__param_7[1],
	.param .u64 _ZN6thrust24THRUST_300001_SM_1000_NS8cuda_cub4core6detail13_kernel_agentINS1_15__reduce_by_key16ReduceByKeyAgentIPiNS0_17constant_iteratorIiNS0_11use_defaultES9_EES7_S7_N4cuda3std3__48equal_toIiEENSD_4plusIiEEPllEEJS7_SA_S7_S7_SI_N3cub18CUB_300001_SM_100024ReduceByKeyScanTileStateIilLb1EEESF_SH_llEEEvDpT0__param_8,
	.param .u64 _ZN6thrust24THRUST_300001_SM_1000_NS8cuda_cub4core6detail13_kernel_agentINS1_15__reduce_by_key16ReduceByKeyAgentIPiNS0_17constant_iteratorIiNS0_11use_defaultES9_EES7_S7_N4cuda3std3__48equal_toIiEENSD_4plusIiEEPllEEJS7_SA_S7_S7_SI_N3cub18CUB_300001_SM_100024ReduceByKeyScanTileStateIilLb1EEESF_SH_llEEEvDpT0__param_9
)
.maxntid 256
{
	.reg .pred 	%p<442>;
	.reg .b32 	%r<2026>;
	.reg .b64 	%rd<796>;

	ld.param.u64 	%rd210, [_ZN6thrust24THRUST_300001_SM_1000_NS8cuda_cub4core6detail13_kernel_agentINS1_15__reduce_by_key16ReduceByKeyAgentIPiNS0_17constant_iteratorIiNS0_11use_defaultES9_EES7_S7_N4cuda3std3__48equal_toIiEENSD_4plusIiEEPllEEJS7_SA_S7_S7_SI_N3cub18CUB_300001_SM_100024ReduceByKeyScanTileStateIilLb1EEESF_SH_llEEEvDpT0__param_0];
	ld.param.u64 	%rd3, [_ZN6thrust24THRUST_300001_SM_1000_NS8cuda_cub4core6detail13_kernel_agentINS1_15__reduce_by_key16ReduceByKeyAgentIPiNS0_17constant_iteratorIiNS0_11use_defaultES9_EES7_S7_N4cuda3std3__48equal_toIiEENSD_4plusIiEEPllEEJS7_SA_S7_S7_SI_N3cub18CUB_300001_SM_100024ReduceByKeyScanTileStateIilLb1EEESF_SH_llEEEvDpT0__param_5];
	ld.param.u32 	%r1, [_ZN6thrust24THRUST_300001_SM_1000_NS8cuda_cub4core6detail13_kernel_agentINS1_15__reduce_by_key16ReduceByKeyAgentIPiNS0_17constant_iteratorIiNS0_11use_defaultES9_EES7_S7_N4cuda3std3__48equal_toIiEENSD_4plusIiEEPllEEJS7_SA_S7_S7_SI_N3cub18CUB_300001_SM_100024ReduceByKeyScanTileStateIilLb1EEESF_SH_llEEEvDpT0__param_1+8];
	ld.param.u64 	%rd213, [_ZN6thrust24THRUST_300001_SM_1000_NS8cuda_cub4core6detail13_kernel_agentINS1_15__reduce_by_key16ReduceByKeyAgentIPiNS0_17constant_iteratorIiNS0_11use_defaultES9_EES7_S7_N4cuda3std3__48equal_toIiEENSD_4plusIiEEPllEEJS7_SA_S7_S7_SI_N3cub18CUB_300001_SM_100024ReduceByKeyScanTileStateIilLb1EEESF_SH_llEEEvDpT0__param_2];
	ld.param.u64 	%rd214, [_ZN6thrust24THRUST_300001_SM_1000_NS8cuda_cub4core6detail13_kernel_agentINS1_15__reduce_by_key16ReduceByKeyAgentIPiNS0_17constant_iteratorIiNS0_11use_defaultES9_EES7_S7_N4cuda3std3__48equal_toIiEENSD_4plusIiEEPllEEJS7_SA_S7_S7_SI_N3cub18CUB_300001_SM_100024ReduceByKeyScanTileStateIilLb1EEESF_SH_llEEEvDpT0__param_3];
	ld.param.u64 	%rd212, [_ZN6thrust24THRUST_300001_SM_1000_NS8cuda_cub4core6detail13_kernel_agentINS1_15__reduce_by_key16ReduceByKeyAgentIPiNS0_17constant_iteratorIiNS0_11use_defaultES9_EES7_S7_N4cuda3std3__48equal_toIiEENSD_4plusIiEEPllEEJS7_SA_S7_S7_SI_N3cub18CUB_300001_SM_100024ReduceByKeyScanTileStateIilLb1EEESF_SH_llEEEvDpT0__param_8];
	cvta.to.global.u64 	%rd1, %rd214;
	cvta.to.global.u64 	%rd2, %rd213;
	mov.u32 	%r2, %ctaid.x;
	mul.wide.u32 	%rd4, %r2, 2304;
	sub.s64 	%rd5, %rd212, %rd4;
	setp.lt.s64 	%p12, %rd5, 2305;
	@%p12 bra 	$L__BB29_142;
	setp.ne.s32 	%p262, %r2, 0;
	@%p262 bra 	$L__BB29_52;
	mov.u32 	%r3, %tid.x;
	and.b32  	%r1717, %r3, 31;
	and.b32  	%r1718, %r3, 992;
	mul.lo.s32 	%r1719, %r1718, 9;
	or.b32  	%r1720, %r1719, %r1717;
	cvt.u64.u32 	%rd652, %r1720;
	add.s64 	%rd653, %rd4, %rd652;
	shl.b64 	%rd654, %rd653, 2;
	add.s64 	%rd642, %rd210, %rd654;
	// begin inline asm
	ld.global.nc.u32 %r1706, [%rd642];
	// end inline asm
	add.s64 	%rd643, %rd642, 128;
	// begin inline asm
	ld.global.nc.u32 %r1707, [%rd643];
	// end inline asm
	add.s64 	%rd644, %rd642, 256;
	// begin inline asm
	ld.global.nc.u32 %r1708, [%rd644];
	// end inline asm
	add.s64 	%rd645, %rd642, 384;
	// begin inline asm
	ld.global.nc.u32 %r1709, [%rd645];
	// end inline asm
	add.s64 	%rd646, %rd642, 512;
	// begin inline asm
	ld.global.nc.u32 %r1710, [%rd646];
	// end inline asm
	add.s64 	%rd647, %rd642, 640;
	// begin inline asm
	ld.global.nc.u32 %r1711, [%rd647];
	// end inline asm
	add.s64 	%rd648, %rd642, 768;
	// begin inline asm
	ld.global.nc.u32 %r1712, [%rd648];
	// end inline asm
	add.s64 	%rd649, %rd642, 896;
	// begin inline asm
	ld.global.nc.u32 %r1713, [%rd649];
	// end inline asm
	add.s64 	%rd650, %rd642, 1024;
	// begin inline asm
	ld.global.nc.u32 %r1714, [%rd650];
	// end inline asm
	// begin inline asm
	mov.u32 %r1715, %laneid;
	// end inline asm
	shr.u32 	%r5, %r3, 5;
	mad.lo.s32 	%r1721, %r5, 288, %r1715;
	shl.b32 	%r1722, %r1721, 2;
	mov.u32 	%r1723, _ZN6thrust24THRUST_300001_SM_1000_NS8cuda_cub4core6detail5shmemE;
	add.s32 	%r1724, %r1723, %r1722;
	st.shared.u32 	[%r1724], %r1706;
	st.shared.u32 	[%r1724+128], %r1707;
	st.shared.u32 	[%r1724+256], %r1708;
	st.shared.u32 	[%r1724+384], %r1709;
	st.shared.u32 	[%r1724+512], %r1710;
	st.shared.u32 	[%r1724+640], %r1711;
	st.shared.u32 	[%r1724+768], %r1712;
	st.shared.u32 	[%r1724+896], %r1713;
	st.shared.u32 	[%r1724+1024], %r1714;
	bar.warp.sync 	-1;
	shl.b32 	%r1725, %r1715, 5;
	add.s32 	%r1726, %r1724, %r1725;
	ld.shared.u32 	%r6, [%r1726];
	ld.shared.u32 	%r7, [%r1726+4];
	ld.shared.u32 	%r8, [%r1726+8];
	ld.shared.u32 	%r9, [%r1726+12];
	ld.shared.u32 	%r10, [%r1726+16];
	ld.shared.u32 	%r11, [%r1726+20];
	ld.shared.u32 	%r12, [%r1726+24];
	ld.shared.u32 	%r13, [%r1726+28];
	ld.shared.u32 	%r14, [%r1726+32];
	bar.sync 	0;
	st.shared.u32 	[%r1724], %r1;
	st.shared.u32 	[%r1724+128], %r1;
	st.shared.u32 	[%r1724+256], %r1;
	st.shared.u32 	[%r1724+384], %r1;
	st.shared.u32 	[%r1724+512], %r1;
	st.shared.u32 	[%r1724+640], %r1;
	st.shared.u32 	[%r1724+768], %r1;
	st.shared.u32 	[%r1724+896], %r1;
	st.shared.u32 	[%r1724+1024], %r1;
	bar.warp.sync 	-1;
	ld.shared.u32 	%r15, [%r1726];
	ld.shared.u32 	%r16, [%r1726+4];
	ld.shared.u32 	%r17, [%r1726+8];
	ld.shared.u32 	%r18, [%r1726+12];
	ld.shared.u32 	%r19, [%r1726+16];
	ld.shared.u32 	%r20, [%r1726+20];
	ld.shared.u32 	%r21, [%r1726+24];
	ld.shared.u32 	%r22, [%r1726+28];
	ld.shared.u32 	%r23, [%r1726+32];
	bar.sync 	0;
	shl.b32 	%r1727, %r3, 2;
	add.s32 	%r1728, %r1723, %r1727;
	add.s32 	%r24, %r1728, 1240;
	st.shared.u32 	[%r1728+1240], %r14;
	bar.sync 	0;
	setp.eq.s32 	%p372, %r3, 0;
	mov.b64 	%rd746, 0;
	@%p372 bra 	$L__BB29_4;
	ld.shared.u32 	%r1968, [%r24+-4];
	setp.ne.s32 	%p373, %r1968, %r6;
	selp.u64 	%rd746, 1, 0, %p373;
$L__BB29_4:
	setp.ne.s32 	%p374, %r6, %r7;
	selp.u64 	%rd655, 1, 0, %p374;
	setp.ne.s32 	%p375, %r7, %r8;
	selp.u64 	%rd656, 1, 0, %p375;
	setp.ne.s32 	%p376, %r8, %r9;
	selp.u64 	%rd657, 1, 0, %p376;
	setp.ne.s32 	%p377, %r9, %r10;
	selp.u64 	%rd658, 1, 0, %p377;
	setp.ne.s32 	%p378, %r10, %r11;
	selp.u64 	%rd659, 1, 0, %p378;
	setp.ne.s32 	%p379, %r11, %r12;
	selp.u64 	%rd660, 1, 0, %p379;
	setp.ne.s32 	%p380, %r12, %r13;
	selp.u64 	%rd661, 1, 0, %p380;
	setp.ne.s32 	%p381, %r13, %r14;
	selp.u64 	%rd662, 1, 0, %p381;
	add.s64 	%rd8, %rd746, %rd655;
	selp.b32 	%r1849, 0, %r15, %p374;
	add.s32 	%r1850, %r16, %r1849;
	add.s64 	%rd9, %rd8, %rd656;
	selp.b32 	%r1851, 0, %r1850, %p375;
	add.s32 	%r1852, %r17, %r1851;
	add.s64 	%rd10, %rd9, %rd657;
	selp.b32 	%r1853, 0, %r1852, %p376;
	add.s32 	%r1854, %r18, %r1853;
	add.s64 	%rd11, %rd10, %rd658;
	selp.b32 	%r1855, 0, %r1854, %p377;
	add.s32 	%r1856, %r19, %r1855;
	add.s64 	%rd12, %rd11, %rd659;
	selp.b32 	%r1857, 0, %r1856, %p378;
	add.s32 	%r1858, %r20, %r1857;
	add.s64 	%rd13, %rd12, %rd660;
	selp.b32 	%r1859, 0, %r1858, %p379;
	add.s32 	%r1860, %r21, %r1859;
	add.s64 	%rd14, %rd13, %rd661;
	selp.b32 	%r1861, 0, %r1860, %p380;
	add.s32 	%r1862, %r22, %r1861;
	add.s64 	%rd663, %rd14, %rd662;
	mov.b64 	{%r1730, %r1735}, %rd663;
	selp.b32 	%r1863, 0, %r1862, %p381;
	add.s32 	%r1740, %r23, %r1863;
	mov.b32 	%r1846, 1;
	mov.b32 	%r1847, 0;
	mov.b32 	%r1848, -1;
	// begin inline asm
	shfl.sync.up.b32 %r1729, %r1730, %r1846, %r1847, %r1848;
	// end inline asm
	// begin inline asm
	shfl.sync.up.b32 %r1734, %r1735, %r1846, %r1847, %r1848;
	// end inline asm
	mov.b64 	%rd664, {%r1729, %r1734};
	// begin inline asm
	shfl.sync.up.b32 %r1739, %r1740, %r1846, %r1847, %r1848;
	// end inline asm
	// begin inline asm
	shfl.sync.up.b32 %r1744, %r1745, %r1846, %r1847, %r1848;
	// end inline asm
	setp.eq.s64 	%p382, %rd663, 0;
	selp.b32 	%r1864, %r1739, 0, %p382;
	setp.lt.s32 	%p383, %r1715, 1;
	selp.b64 	%rd665, 0, %rd664, %p383;
	add.s64 	%rd666, %rd665, %rd663;
	mov.b64 	{%r1750, %r1755}, %rd666;
	selp.b32 	%r1865, 0, %r1864, %p383;
	add.s32 	%r1760, %r1865, %r1740;
	mov.b32 	%r1766, 2;
	// begin inline asm
	shfl.sync.up.b32 %r1749, %r1750, %r1766, %r1847, %r1848;
	// end inline asm
	// begin inline asm
	shfl.sync.up.b32 %r1754, %r1755, %r1766, %r1847, %r1848;
	// end inline asm
	mov.b64 	%rd667, {%r1749, %r1754};
	// begin inline asm
	shfl.sync.up.b32 %r1759, %r1760, %r1766, %r1847, %r1848;
	// end inline asm
	// begin inline asm
	shfl.sync.up.b32 %r1764, %r1765, %r1766, %r1847, %r1848;
	// end inline asm
	setp.eq.s64 	%p384, %rd666, 0;
	selp.b32 	%r1866, %r1759, 0, %p384;
	setp.lt.s32 	%p385, %r1715, 2;
	selp.b64 	%rd668, 0, %rd667, %p385;
	add.s64 	%rd669, %rd668, %rd666;
	mov.b64 	{%r1770, %r1775}, %rd669;
	selp.b32 	%r1867, 0, %r1866, %p385;
	add.s32 	%r1780, %r1867, %r1760;
	mov.b32 	%r1786, 4;
	// begin inline asm
	shfl.sync.up.b32 %r1769, %r1770, %r1786, %r1847, %r1848;
	// end inline asm
	// begin inline asm
	shfl.sync.up.b32 %r1774, %r1775, %r1786, %r1847, %r1848;
	// end inline asm
	mov.b64 	%rd670, {%r1769, %r1774};
	// begin inline asm
	shfl.sync.up.b32 %r1779, %r1780, %r1786, %r1847, %r1848;
	// end inline asm
	// begin inline asm
	shfl.sync.up.b32 %r1784, %r1785, %r1786, %r1847, %r1848;
	// end inline asm
	setp.eq.s64 	%p386, %rd669, 0;
	selp.b32 	%r1868, %r1779, 0, %p386;
	setp.lt.s32 	%p387, %r1715, 4;
	selp.b64 	%rd671, 0, %rd670, %p387;
	add.s64 	%rd672, %rd671, %rd669;
	mov.b64 	{%r1790, %r1795}, %rd672;
	selp.b32 	%r1869, 0, %r1868, %p387;
	add.s32 	%r1800, %r1869, %r1780;
	mov.b32 	%r1806, 8;
	// begin inline asm
	shfl.sync.up.b32 %r1789, %r1790, %r1806, %r1847, %r1848;
	// end inline asm
	// begin inline asm
	shfl.sync.up.b32 %r1794, %r1795, %r1806, %r1847, %r1848;
	// end inline asm
	mov.b64 	%rd673, {%r1789, %r1794};
	// begin inline asm
	shfl.sync.up.b32 %r1799, %r1800, %r1806, %r1847, %r1848;
	// end inline asm
	// begin inline asm
	shfl.sync.up.b32 %r1804, %r1805, %r1806, %r1847, %r1848;
	// end inline asm
	setp.eq.s64 	%p388, %rd672, 0;
	selp.b32 	%r1870, %r1799, 0, %p388;
	setp.lt.s32 	%p389, %r1715, 8;
	selp.b64 	%rd674, 0, %rd673, %p389;
	add.s64 	%rd675, %rd674, %rd672;
	mov.b64 	{%r1810, %r1815}, %rd675;
	selp.b32 	%r1871, 0, %r1870, %p389;
	add.s32 	%r1820, %r1871, %r1800;
	mov.b32 	%r1826, 16;
	// begin inline asm
	shfl.sync.up.b32 %r1809, %r1810, %r1826, %r1847, %r1848;
	// end inline asm
	// begin inline asm
	shfl.sync.up.b32 %r1814, %r1815, %r1826, %r1847, %r1848;
	// end inline asm
	mov.b64 	%rd676, {%r1809, %r1814};
	// begin inline asm
	shfl.sync.up.b32 %r1819, %r1820, %r1826, %r1847, %r1848;
	// end inline asm
	// begin inline asm
	shfl.sync.up.b32 %r1824, %r1825, %r1826, %r1847, %r1848;
	// end inline asm
	setp.eq.s64 	%p390, %rd675, 0;
	selp.b32 	%r1872, %r1819, 0, %p390;
	setp.lt.s32 	%p391, %r1715, 16;
	selp.b64 	%rd677, 0, %rd676, %p391;
	add.s64 	%rd15, %rd677, %rd675;
	mov.b64 	{%r1830, %r1835}, %rd15;
	selp.b32 	%r1873, 0, %r1872, %p391;
	add.s32 	%r1840, %r1873, %r1820;
	// begin inline asm
	shfl.sync.up.b32 %r1829, %r1830, %r1846, %r1847, %r1848;
	// end inline asm
	// begin inline asm
	shfl.sync.up.b32 %r1834, %r1835, %r1846, %r1847, %r1848;
	// end inline asm
	// begin inline asm
	shfl.sync.up.b32 %r1839, %r1840, %r1846, %r1847, %r1848;
	// end inline asm
	// begin inline asm
	shfl.sync.up.b32 %r1844, %r1845, %r1846, %r1847, %r1848;
	// end inline asm
	setp.ne.s32 	%p392, %r1715, 31;
	@%p392 bra 	$L__BB29_6;
	shl.b32 	%r1874, %r5, 4;
	mov.u32 	%r1875, _ZN6thrust24THRUST_300001_SM_1000_NS8cuda_cub4core6detail5shmemE;
	add.s32 	%r1876, %r1875, %r1874;
	st.shared.u64 	[%r1876], %rd15;
	st.shared.u32 	[%r1876+8], %r1840;
$L__BB29_6:
	mov.b64 	%rd678, {%r1829, %r1834};
	setp.ne.s32 	%p393, %r12, %r13;
	setp.ne.s32 	%p394, %r11, %r12;
	setp.ne.s32 	%p395, %r10, %r11;
	setp.ne.s32 	%p396, %r9, %r10;
	setp.ne.s32 	%p397, %r8, %r9;
	setp.ne.s32 	%p398, %r7, %r8;
	setp.ne.s32 	%p399, %r6, %r7;
	setp.ne.s32 	%p400, %r3, 0;
	bar.sync 	0;
	ld.shared.u64 	%rd679, [_ZN6thrust24THRUST_300001_SM_1000_NS8cuda_cub4core6detail5shmemE];
	ld.shared.u32 	%r1877, [_ZN6thrust24THRUST_300001_SM_1000_NS8cuda_cub4core6detail5shmemE+8];
	ld.shared.u64 	%rd680, [_ZN6thrust24THRUST_300001_SM_1000_NS8cuda_cub4core6detail5shmemE+16];
	ld.shared.u32 	%r1878, [_ZN6thrust24THRUST_300001_SM_1000_NS8cuda_cub4core6detail5shmemE+24];
	add.s64 	%rd681, %rd680, %rd679;
	setp.eq.s64 	%p401, %rd680, 0;
	selp.b32 	%r1879, %r1877, 0, %p401;
	add.s32 	%r1880, %r1879, %r1878;
	setp.eq.s32 	%p402, %r5, 2;
	selp.b64 	%rd682, %rd681, %rd679, %p402;
	selp.b32 	%r1881, %r1880, %r1877, %p402;
	ld.shared.u64 	%rd683, [_ZN6thrust24THRUST_300001_SM_1000_NS8cuda_cub4core6detail5shmemE+32];
	ld.shared.u32 	%r1882, [_ZN6thrust24THRUST_300001_SM_1000_NS8cuda_cub4core6detail5shmemE+40];
	add.s64 	%rd684, %rd683, %rd681;
	setp.eq.s64 	%p403, %rd683, 0;
	selp.b32 	%r1883, %r1880, 0, %p403;
	add.s32 	%r1884, %r1883, %r1882;
	setp.eq.s32 	%p404, %r5, 3;
	selp.b64 	%rd685, %rd684, %rd682, %p404;
	selp.b32 	%r1885, %r1884, %r1881, %p404;
	ld.shared.u64 	%rd686, [_ZN6thrust24THRUST_300001_SM_1000_NS8cuda_cub4core6detail5shmemE+48];
	ld.shared.u32 	%r1886, [_ZN6thrust24THRUST_300001_SM_1000_NS8cuda_cub4core6detail5shmemE+56];
	add.s64 	%rd687, %rd686, %rd684;
	setp.eq.s64 	%p405, %rd686, 0;
	selp.b32 	%r1887, %r1884, 0, %p405;
	add.s32 	%r1888, %r1887, %r1886;
	setp.eq.s32 	%p406, %r5, 4;
	selp.b64 	%rd688, %rd687, %rd685, %p406;
	selp.b32 	%r1889, %r1888, %r1885, %p406;
	ld.shared.u64 	%rd689, [_ZN6thrust24THRUST_300001_SM_1000_NS8cuda_cub4core6detail5shmemE+64];
	ld.shared.u32 	%r1890, [_ZN6thrust24THRUST_300001_SM_1000_NS8cuda_cub4core6detail5shmemE+72];
	add.s64 	%rd690, %rd689, %rd687;
	setp.eq.s64 	%p407, %rd689, 0;
	selp.b32 	%r1891, %r1888, 0, %p407;
	add.s32 	%r1892, %r1891, %r1890;
	setp.eq.s32 	%p408, %r5, 5;
	selp.b64 	%rd691, %rd690, %rd688, %p408;
	selp.b32 	%r1893, %r1892, %r1889, %p408;
	ld.shared.u64 	%rd692, [_ZN6thrust24THRUST_300001_SM_1000_NS8cuda_cub4core6detail5shmemE+80];
	ld.shared.u32 	%r1894, [_ZN6thrust24THRUST_300001_SM_1000_NS8cuda_cub4core6detail5shmemE+88];
	add.s64 	%rd693, %rd692, %rd690;
	setp.eq.s64 	%p409, %rd692, 0;
	selp.b32 	%r1895, %r1892, 0, %p409;
	add.s32 	%r1896, %r1895, %r1894;
	setp.eq.s32 	%p410, %r5, 6;
	selp.b64 	%rd694, %rd693, %rd691, %p410;
	selp.b32 	%r1897, %r1896, %r1893, %p410;
	ld.shared.u64 	%rd695, [_ZN6thrust24THRUST_300001_SM_1000_NS8cuda_cub4core6detail5shmemE+96];
	ld.shared.u32 	%r1898, [_ZN6thrust24THRUST_300001_SM_1000_NS8cuda_cub4core6detail5shmemE+104];
	add.s64 	%rd696, %rd695, %rd693;
	setp.eq.s64 	%p411, %rd695, 0;
	selp.b32 	%r1899, %r1896, 0, %p411;
	add.s32 	%r1900, %r1899, %r1898;
	setp.eq.s32 	%p412, %r5, 7;
	selp.b64 	%rd697, %rd696, %rd694, %p412;
	selp.b32 	%r1901, %r1900, %r1897, %p412;
	ld.shared.u64 	%rd698, [_ZN6thrust24THRUST_300001_SM_1000_NS8cuda_cub4core6detail5shmemE+112];
	ld.shared.u32 	%r1902, [_ZN6thrust24THRUST_300001_SM_1000_NS8cuda_cub4core6detail5shmemE+120];
	add.s64 	%rd16, %rd698, %rd696;
	setp.eq.s64 	%p413, %rd698, 0;
	selp.b32 	%r1903, %r1900, 0, %p413;
	add.s32 	%r31, %r1903, %r1902;
	setp.lt.u32 	%p414, %r3, 32;
	selp.b64 	%rd699, 0, %rd697, %p414;
	selp.b32 	%r1904, 0, %r1901, %p414;
	setp.eq.s64 	%p415, %rd678, 0;
	selp.b32 	%r1905, %r1904, 0, %p415;
	add.s32 	%r1906, %r1905, %r1839;
	setp.eq.s32 	%p416, %r1715, 0;
	selp.b32 	%r32, %r1904, %r1906, %p416;
	selp.b64 	%rd700, 0, %rd678, %p416;
	add.s64 	%rd17, %rd699, %rd700;
	add.s64 	%rd18, %rd17, %rd746;
	setp.eq.s64 	%p417, %rd746, 0;
	selp.b32 	%r1907, %r32, 0, %p417;
	add.s32 	%r33, %r1907, %r15;
	add.s64 	%rd19, %rd8, %rd17;
	selp.b32 	%r1908, 0, %r33, %p399;
	add.s32 	%r34, %r16, %r1908;
	add.s64 	%rd20, %rd9, %rd17;
	selp.b32 	%r1909, 0, %r34, %p398;
	add.s32 	%r35, %r17, %r1909;
	add.s64 	%rd21, %rd10, %rd17;
	selp.b32 	%r1910, 0, %r35, %p397;
	add.s32 	%r36, %r18, %r1910;
	add.s64 	%rd22, %rd11, %rd17;
	selp.b32 	%r1911, 0, %r36, %p396;
	add.s32 	%r37, %r19, %r1911;
	add.s64 	%rd23, %rd12, %rd17;
	selp.b32 	%r1912, 0, %r37, %p395;
	add.s32 	%r38, %r20, %r1912;
	add.s64 	%rd24, %rd13, %rd17;
	selp.b32 	%r1913, 0, %r38, %p394;
	add.s32 	%r39, %r21, %r1913;
	add.s64 	%rd25, %rd14, %rd17;
	selp.b32 	%r1914, 0, %r39, %p393;
	add.s32 	%r40, %r22, %r1914;
	@%p400 bra 	$L__BB29_8;
	mov.b32 	%r1915, 101;
	mov.b64 	%rd702, {%r31, %r1915};
	add.s64 	%rd701, %rd3, 512;
	// begin inline asm
	st.relaxed.gpu.v2.u64 [%rd701], {%rd702, %rd16};
	// end inline asm
$L__BB29_8:
	setp.lt.s64 	%p418, %rd16, 257;
	@%p418 bra 	$L__BB29_34;
	bar.sync 	0;
	@%p417 bra 	$L__BB29_11;
	cvt.u32.u64 	%r1916, %rd17;
	shl.b32 	%r1917, %r1916, 3;
	mov.u32 	%r1918, _ZN6thrust24THRUST_300001_SM_1000_NS8cuda_cub4core6detail5shmemE;
	add.s32 	%r1919, %r1918, %r1917;
	st.shared.v2.u32 	[%r1919], {%r1968, %r32};
$L__BB29_11:
	setp.eq.s32 	%p429, %r6, %r7;
	@%p429 bra 	$L__BB29_13;
	cvt.u32.u64 	%r1920, %rd18;
	shl.b32 	%r1921, %r1920, 3;
	mov.u32 	%r1922, _ZN6thrust24THRUST_300001_SM_1000_NS8cuda_cub4core6detail5shmemE;
	add.s32 	%r1923, %r1922, %r1921;
	st.shared.v2.u32 	[%r1923], {%r6, %r33};
$L__BB29_13:
	setp.eq.s32 	%p430, %r7, %r8;
	@%p430 bra 	$L__BB29_15;
	cvt.u32.u64 	%r1924, %rd19;
	shl.b32 	%r1925, %r1924, 3;
	mov.u32 	%r1926, _ZN6thrust24THRUST_300001_SM_1000_NS8cuda_cub4core6detail5shmemE;
	add.s32 	%r1927, %r1926, %r1925;
	st.shared.v2.u32 	[%r1927], {%r7, %r34};
$L__BB29_15:
	setp.eq.s32 	%p431, %r8, %r9;
	@%p431 bra 	$L__BB29_17;
	cvt.u32.u64 	%r1928, %rd20;
	shl.b32 	%r1929, %r1928, 3;
	mov.u32 	%r1930, _ZN6thrust24THRUST_300001_SM_1000_NS8cuda_cub4core6detail5shmemE;
	add.s32 	%r1931, %r1930, %r1929;
	st.shared.v2.u32 	[%r1931], {%r8, %r35};
$L__BB29_17:
	setp.eq.s32 	%p432, %r9, %r10;
	@%p432 bra 	$L__BB29_19;
	cvt.u32.u64 	%r1932, %rd21;
	shl.b32 	%r1933, %r1932, 3;
	mov.u32 	%r1934, _ZN6thrust24THRUST_300001_SM_1000_NS8cuda_cub4core6detail5shmemE;
	add.s32 	%r1935, %r1934, %r1933;
	st.shared.v2.u32 	[%r1935], {%r9, %r36};
$L__BB29_19:
	setp.eq.s32 	%p433, %r10, %r11;
	@%p433 bra 	$L__BB29_21;
	cvt.u32.u64 	%r1936, %rd22;
	shl.b32 	%r1937, %r1936, 3;
	mov.u32 	%r1938, _ZN6thrust24THRUST_300001_SM_1000_NS8cuda_cub4core6detail5shmemE;
	add.s32 	%r1939, %r1938, %r1937;
	st.shared.v2.u32 	[%r1939], {%r10, %r37};
$L__BB29_21:
	setp.eq.s32 	%p434, %r11, %r12;
	@%p434 bra 	$L__BB29_23;
	cvt.u32.u64 	%r1940, %rd23;
	shl.b32 	%r1941, %r1940, 3;
	mov.u32 	%r1942, _ZN6thrust24THRUST_300001_SM_1000_NS8cuda_cub4core6detail5shmemE;
	add.s32 	%r1943, %r1942, %r1941;
	st.shared.v2.u32 	[%r1943], {%r11, %r38};
$L__BB29_23:
	setp.eq.s32 	%p435, %r12, %r13;
	@%p435 bra 	$L__BB29_25;
	cvt.u32.u64 	%r1944, %rd24;
	shl.b32 	%r1945, %r1944, 3;
	mov.u32 	%r1946, _ZN6thrust24THRUST_300001_SM_1000_NS8cuda_cub4core6detail5shmemE;
	add.s32 	%r1947, %r1946, %r1945;
	st.shared.v2.u32 	[%r1947], {%r12, %r39};
$L__BB29_25:
	setp.eq.s32 	%p436, %r13, %r14;
	@%p436 bra 	$L__BB29_27;
	cvt.u32.u64 	%r1948, %rd25;
	shl.b32 	%r1949, %r1948, 3;
	mov.u32 	%r1950, _ZN6thrust24THRUST_300001_SM_1000_NS8cuda_cub4core6detail5shmemE;
	add.s32 	%r1951, %r1950, %r1949;
	st.shared.v2.u32 	[%r1951], {%r13, %r40};
$L__BB29_27:
	bar.sync 	0;
	cvt.u64.u32 	%rd751, %r3;
	setp.le.u64 	%p437, %rd16, %rd751;
	@%p437 bra 	$L__BB29_326;
	not.b64 	%rd731, %rd751;
	add.s64 	%rd27, %rd16, %rd731;
	shr.u64 	%rd732, %rd27, 8;
	add.s64 	%rd733, %rd732, 1;
	and.b64  	%rd747, %rd733, 3;
	and.b64  	%rd734, %rd27, 768;
	setp.eq.s64 	%p438, %rd734, 768;
	@%p438 bra 	$L__BB29_31;
	shl.b64 	%rd735, %rd751, 2;
	add.s64 	%rd749, %rd1, %rd735;
	add.s64 	%rd748, %rd2, %rd735;
	shl.b32 	%r1952, %r3, 3;
	mov.u32 	%r1953, _ZN6thrust24THRUST_300001_SM_1000_NS8cuda_cub4core6detail5shmemE;
	add.s32 	%r1969, %r1953, %r1952;
	shl.b64 	%rd736, %rd747, 8;
	add.s64 	%rd751, %rd736, %rd751;
$L__BB29_30:
	.pragma "nounroll";
	ld.shared.v2.u32 	{%r1954, %r1955}, [%r1969];
	st.global.u32 	[%rd748], %r1954;
	st.global.u32 	[%rd749], %r1955;
	add.s64 	%rd749, %rd749, 1024;
	add.s64 	%rd748, %rd748, 1024;
	add.s32 	%r1969, %r1969, 2048;
	add.s64 	%rd747, %rd747, -1;
	setp.ne.s64 	%p439, %rd747, 0;
	@%p439 bra 	$L__BB29_30;
$L__BB29_31:
	setp.lt.u64 	%p440, %rd27, 768;
	@%p440 bra 	$L__BB29_326;
	mov.u32 	%r1958, _ZN6thrust24THRUST_300001_SM_1000_NS8cuda_cub4core6detail5shmemE;
$L__BB29_33:
	cvt.u32.u64 	%r1956, %rd751;
	shl.b32 	%r1957, %r1956, 3;
	add.s32 	%r1959, %r1958, %r1957;
	ld.shared.v2.u32 	{%r1960, %r1961}, [%r1959];
	shl.b64 	%rd737, %rd751, 2;
	add.s64 	%rd738, %rd2, %rd737;
	st.global.u32 	[%rd738], %r1960;
	add.s64 	%rd739, %rd1, %rd737;
	st.global.u32 	[%rd739], %r1961;
	ld.shared.v2.u32 	{%r1962, %r1963}, [%r1959+2048];
	and.b64  	%rd740, %rd737, 17179869180;
	add.s64 	%rd741, %rd2, %rd740;
	st.global.u32 	[%rd741+1024], %r1962;
	add.s64 	%rd742, %rd1, %rd740;
	st.global.u32 	[%rd742+1024], %r1963;
	ld.shared.v2.u32 	{%r1964, %r1965}, [%r1959+4096];
	st.global.u32 	[%rd741+2048], %r1964;
	st.global.u32 	[%rd742+2048], %r1965;
	ld.shared.v2.u32 	{%r1966, %r1967}, [%r1959+6144];
	st.global.u32 	[%rd741+3072], %r1966;
	st.global.u32 	[%rd742+3072], %r1967;
	add.s64 	%rd743, %rd751, 1024;
	and.b64  	%rd751, %rd743, 4294967295;
	setp.gt.u64 	%p441, %rd16, %rd751;
	@%p441 bra 	$L__BB29_33;
	bra.uni 	$L__BB29_326;
$L__BB29_34:
	@%p417 bra 	$L__BB29_36;
	shl.b64 	%rd704, %rd17, 2;
	add.s64 	%rd705, %rd2, %rd704;
	st.global.u32 	[%rd705], %r1968;
	add.s64 	%rd706, %rd1, %rd704;
	st.global.u32 	[%rd706], %r32;
$L__BB29_36:
	setp.eq.s32 	%p420, %r6, %r7;
	@%p420 bra 	$L__BB29_38;
	shl.b64 	%rd707, %rd18, 2;
	add.s64 	%rd708, %rd2, %rd707;
	st.global.u32 	[%rd708], %r6;
	add.s64 	%rd709, %rd1, %rd707;
	st.global.u32 	[%rd709], %r33;
$L__BB29_38:
	setp.eq.s32 	%p421, %r7, %r8;
	@%p421 bra 	$L__BB29_40;
	shl.b64 	%rd710, %rd19, 2;
	add.s64 	%rd711, %rd2, %rd710;
	st.global.u32 	[%rd711], %r7;
	add.s64 	%rd712, %rd1, %rd710;
	st.global.u32 	[%rd712], %r34;
$L__BB29_40:
	setp.eq.s32 	%p422, %r8, %r9;
	@%p422 bra 	$L__BB29_42;
	shl.b64 	%rd713, %rd20, 2;
	add.s64 	%rd714, %rd2, %rd713;
	st.global.u32 	[%rd714], %r8;
	add.s64 	%rd715, %rd1, %rd713;
	st.global.u32 	[%rd715], %r35;
$L__BB29_42:
	setp.eq.s32 	%p423, %r9, %r10;
	@%p423 bra 	$L__BB29_44;
	shl.b64 	%rd716, %rd21, 2;
	add.s64 	%rd717, %rd2, %rd716;
	st.global.u32 	[%rd717], %r9;
	add.s64 	%rd718, %rd1, %rd716;
	st.global.u32 	[%rd718], %r36;
$L__BB29_44:
	setp.eq.s32 	%p424, %r10, %r11;
	@%p424 bra 	$L__BB29_46;
	shl.b64 	%rd719, %rd22, 2;
	add.s64 	%rd720, %rd2, %rd719;
	st.global.u32 	[%rd720], %r10;
	add.s64 	%rd721, %rd1, %rd719;
	st.global.u32 	[%rd721], %r37;
$L__BB29_46:
	setp.eq.s32 	%p425, %r11, %r12;
	@%p425 bra 	$L__BB29_48;
	shl.b64 	%rd722, %rd23, 2;
	add.s64 	%rd723, %rd2, %rd722;
	st.global.u32 	[%rd723], %r11;
	add.s64 	%rd724, %rd1, %rd722;
	st.global.u32 	[%rd724], %r38;
$L__BB29_48:
	setp.eq.s32 	%p426, %r12, %r13;
	@%p426 bra 	$L__BB29_50;
	shl.b64 	%rd725, %rd24, 2;
	add.s64 	%rd726, %rd2, %rd725;
	st.global.u32 	[%rd726], %r12;
	add.s64 	%rd727, %rd1, %rd725;
	st.global.u32 	[%rd727], %r39;
$L__BB29_50:
	setp.eq.s32 	%p427, %r13, %r14;
	@%p427 bra 	$L__BB29_326;
	shl.b64 	%rd728, %rd25, 2;
	add.s64 	%rd729, %rd2, %rd728;
	st.global.u32 	[%rd729], %r13;
	add.s64 	%rd730, %rd1, %rd728;
	st.global.u32 	[%rd730], %r40;
	bra.uni 	$L__BB29_326;
$L__BB29_52:
	mov.u32 	%r44, %tid.x;
	and.b32  	%r1201, %r44, 31;
	and.b32  	%r1202, %r44, 992;
	mul.lo.s32 	%r1203, %r1202, 9;
	or.b32  	%r1204, %r1203, %r1201;
	cvt.u64.u32 	%rd514, %r1204;
	add.s64 	%rd515, %rd4, %rd514;
	shl.b64 	%rd516, %rd515, 2;
	add.s64 	%rd505, %rd210, %rd516;
	// begin inline asm
	ld.global.nc.u32 %r1190, [%rd505];
	// end inline asm
	add.s64 	%rd506, %rd505, 128;
	// begin inline asm
	ld.global.nc.u32 %r1191, [%rd506];
	// end inline asm
	add.s64 	%rd507, %rd505, 256;
	// begin inline asm
	ld.global.nc.u32 %r1192, [%rd507];
	// end inline asm
	add.s64 	%rd508, %rd505, 384;
	// begin inline asm
	ld.global.nc.u32 %r1193, [%rd508];
	// end inline asm
	add.s64 	%rd509, %rd505, 512;
	// begin inline asm
	ld.global.nc.u32 %r1194, [%rd509];
	// end inline asm
	add.s64 	%rd510, %rd505, 640;
	// begin inline asm
	ld.global.nc.u32 %r1195, [%rd510];
	// end inline asm
	add.s64 	%rd511, %rd505, 768;
	// begin inline asm
	ld.global.nc.u32 %r1196, [%rd511];
	// end inline asm
	add.s64 	%rd512, %rd505, 896;
	// begin inline asm
	ld.global.nc.u32 %r1197, [%rd512];
	// end inline asm
	add.s64 	%rd513, %rd505, 1024;
	// begin inline asm
	ld.global.nc.u32 %r1198, [%rd513];
	// end inline asm
	// begin inline asm
	mov.u32 %r1199, %laneid;
	// end inline asm
	shr.u32 	%r46, %r44, 5;
	mad.lo.s32 	%r1205, %r46, 288, %r1199;
	shl.b32 	%r1206, %r1205, 2;
	mov.u32 	%r1207, _ZN6thrust24THRUST_300001_SM_1000_NS8cuda_cub4core6detail5shmemE;
	add.s32 	%r47, %r1207, %r1206;
	st.shared.u32 	[%r47], %r1190;
	st.shared.u32 	[%r47+128], %r1191;
	st.shared.u32 	[%r47+256], %r1192;
	st.shared.u32 	[%r47+384], %r1193;
	st.shared.u32 	[%r47+512], %r1194;
	st.shared.u32 	[%r47+640], %r1195;
	st.shared.u32 	[%r47+768], %r1196;
	st.shared.u32 	[%r47+896], %r1197;
	st.shared.u32 	[%r47+1024], %r1198;
	bar.warp.sync 	-1;
	shl.b32 	%r1208, %r1199, 5;
	add.s32 	%r48, %r47, %r1208;
	ld.shared.u32 	%r49, [%r48];
	ld.shared.u32 	%r50, [%r48+4];
	ld.shared.u32 	%r51, [%r48+8];
	ld.shared.u32 	%r52, [%r48+12];
	ld.shared.u32 	%r53, [%r48+16];
	ld.shared.u32 	%r54, [%r48+20];
	ld.shared.u32 	%r55, [%r48+24];
	ld.shared.u32 	%r56, [%r48+28];
	ld.shared.u32 	%r57, [%r48+32];
	setp.ne.s32 	%p263, %r44, 0;
	mov.b32 	%r1971, 0;
	@%p263 bra 	$L__BB29_54;
	shl.b64 	%rd518, %rd4, 2;
	add.s64 	%rd519, %rd210, %rd518;
	add.s64 	%rd517, %rd519, -4;
	// begin inline asm
	ld.global.nc.u32 %r1971, [%rd517];
	// end inline asm
$L__BB29_54:
	setp.eq.s32 	%p264, %r44, 0;
	bar.sync 	0;
	st.shared.u32 	[%r47], %r1;
	st.shared.u32 	[%r47+128], %r1;
	st.shared.u32 	[%r47+256], %r1;
	st.shared.u32 	[%r47+384], %r1;
	st.shared.u32 	[%r47+512], %r1;
	st.shared.u32 	[%r47+640], %r1;
	st.shared.u32 	[%r47+768], %r1;
	st.shared.u32 	[%r47+896], %r1;
	st.shared.u32 	[%r47+1024], %r1;
	bar.warp.sync 	-1;
	ld.shared.u32 	%r60, [%r48];
	ld.shared.u32 	%r61, [%r48+4];
	ld.shared.u32 	%r62, [%r48+8];
	ld.shared.u32 	%r63, [%r48+12];
	ld.shared.u32 	%r64, [%r48+16];
	ld.shared.u32 	%r65, [%r48+20];
	ld.shared.u32 	%r66, [%r48+24];
	ld.shared.u32 	%r67, [%r48+28];
	ld.shared.u32 	%r68, [%r48+32];
	bar.sync 	0;
	shl.b32 	%r1210, %r44, 2;
	add.s32 	%r1212, %r1207, %r1210;
	add.s32 	%r69, %r1212, 1240;
	st.shared.u32 	[%r1212+1240], %r57;
	bar.sync 	0;
	@%p264 bra 	$L__BB29_56;
	ld.shared.u32 	%r1971, [%r69+-4];
$L__BB29_56:
	setp.ne.s32 	%p265, %r1971, %r49;
	selp.u64 	%rd520, 1, 0, %p265;
	setp.ne.s32 	%p266, %r49, %r50;
	selp.u64 	%rd521, 1, 0, %p266;
	setp.ne.s32 	%p267, %r50, %r51;
	selp.u64 	%rd522, 1, 0, %p267;
	setp.ne.s32 	%p268, %r51, %r52;
	selp.u64 	%rd523, 1, 0, %p268;
	setp.ne.s32 	%p269, %r52, %r53;
	selp.u64 	%rd524, 1, 0, %p269;
	setp.ne.s32 	%p270, %r53, %r54;
	selp.u64 	%rd525, 1, 0, %p270;
	setp.ne.s32 	%p271, %r54, %r55;
	selp.u64 	%rd526, 1, 0, %p271;
	setp.ne.s32 	%p272, %r55, %r56;
	selp.u64 	%rd527, 1, 0, %p272;
	setp.ne.s32 	%p273, %r56, %r57;
	selp.u64 	%rd528, 1, 0, %p273;
	add.s64 	%rd529, %rd521, %rd520;
	selp.b32 	%r1333, 0, %r60, %p266;
	add.s32 	%r1334, %r61, %r1333;
	add.s64 	%rd530, %rd529, %rd522;
	selp.b32 	%r1335, 0, %r1334, %p267;
	add.s32 	%r1336, %r62, %r1335;
	add.s64 	%rd41, %rd530, %rd523;
	selp.b32 	%r1337, 0, %r1336, %p268;
	add.s32 	%r1338, %r63, %r1337;
	add.s64 	%rd42, %rd41, %rd524;
	selp.b32 	%r1339, 0, %r1338, %p269;
	add.s32 	%r1340, %r64, %r1339;
	add.s64 	%rd43, %rd42, %rd525;
	selp.b32 	%r1341, 0, %r1340, %p270;
	add.s32 	%r1342, %r65, %r1341;
	add.s64 	%rd44, %rd43, %rd526;
	selp.b32 	%r1343, 0, %r1342, %p271;
	add.s32 	%r1344, %r66, %r1343;
	add.s64 	%rd45, %rd44, %rd527;
	selp.b32 	%r1345, 0, %r1344, %p272;
	add.s32 	%r1346, %r67, %r1345;
	add.s64 	%rd531, %rd45, %rd528;
	mov.b64 	{%r1214, %r1219}, %rd531;
	selp.b32 	%r1347, 0, %r1346, %p273;
	add.s32 	%r1224, %r68, %r1347;
	mov.b32 	%r1330, 1;
	mov.b32 	%r1331, 0;
	mov.b32 	%r1332, -1;
	// begin inline asm
	shfl.sync.up.b32 %r1213, %r1214, %r1330, %r1331, %r1332;
	// end inline asm
	// begin inline asm
	shfl.sync.up.b32 %r1218, %r1219, %r1330, %r1331, %r1332;
	// end inline asm
	mov.b64 	%rd532, {%r1213, %r1218};
	// begin inline asm
	shfl.sync.up.b32 %r1223, %r1224, %r1330, %r1331, %r1332;
	// end inline asm
	// begin inline asm
	shfl.sync.up.b32 %r1228, %r1229, %r1330, %r1331, %r1332;
	// end inline asm
	setp.eq.s64 	%p274, %rd531, 0;
	selp.b32 	%r1348, %r1223, 0, %p274;
	setp.lt.s32 	%p275, %r1199, 1;
	selp.b64 	%rd533, 0, %rd532, %p275;
	add.s64 	%rd534, %rd533, %rd531;
	mov.b64 	{%r1234, %r1239}, %rd534;
	selp.b32 	%r1349, 0, %r1348, %p275;
	add.s32 	%r1244, %r1349, %r1224;
	mov.b32 	%r1250, 2;
	// begin inline asm
	shfl.sync.up.b32 %r1233, %r1234, %r1250, %r1331, %r1332;
	// end inline asm
	// begin inline asm
	shfl.sync.up.b32 %r1238, %r1239, %r1250, %r1331, %r1332;
	// end inline asm
	mov.b64 	%rd535, {%r1233, %r1238};
	// begin inline asm
	shfl.sync.up.b32 %r1243, %r1244, %r1250, %r1331, %r1332;
	// end inline asm
	// begin inline asm
	shfl.sync.up.b32 %r1248, %r1249, %r1250, %r1331, %r1332;
	// end inline asm
	setp.eq.s64 	%p276, %rd534, 0;
	selp.b32 	%r1350, %r1243, 0, %p276;
	setp.lt.s32 	%p277, %r1199, 2;
	selp.b64 	%rd536, 0, %rd535, %p277;
	add.s64 	%rd537, %rd536, %rd534;
	mov.b64 	{%r1254, %r1259}, %rd537;
	selp.b32 	%r1351, 0, %r1350, %p277;
	add.s32 	%r1264, %r1351, %r1244;
	mov.b32 	%r1270, 4;
	// begin inline asm
	shfl.sync.up.b32 %r1253, %r1254, %r1270, %r1331, %r1332;
	// end inline asm
	// begin inline asm
	shfl.sync.up.b32 %r1258, %r1259, %r1270, %r1331, %r1332;
	// end inline asm
	mov.b64 	%rd538, {%r1253, %r1258};
	// begin inline asm
	shfl.sync.up.b32 %r1263, %r1264, %r1270, %r1331, %r1332;
	// end inline asm
	// begin inline asm
	shfl.sync.up.b32 %r1268, %r1269, %r1270, %r1331, %r1332;
	// end inline asm
	setp.eq.s64 	%p278, %rd537, 0;
	selp.b32 	%r1352, %r1263, 0, %p278;
	setp.lt.s32 	%p279, %r1199, 4;
	selp.b64 	%rd539, 0, %rd538, %p279;
	add.s64 	%rd540, %rd539, %rd537;
	mov.b64 	{%r1274, %r1279}, %rd540;
	selp.b32 	%r1353, 0, %r1352, %p279;
	add.s32 	%r1284, %r1353, %r1264;
	mov.b32 	%r1290, 8;
	// begin inline asm
	shfl.sync.up.b32 %r1273, %r1274, %r1290, %r1331, %r1332;
	// end inline asm
	// begin inline asm
	shfl.sync.up.b32 %r1278, %r1279, %r1290, %r1331, %r1332;
	// end inline asm
	mov.b64 	%rd541, {%r1273, %r1278};
	// begin inline asm
	shfl.sync.up.b32 %r1283, %r1284, %r1290, %r1331, %r1332;
	// end inline asm
	// begin inline asm
	shfl.sync.up.b32 %r1288, %r1289, %r1290, %r1331, %r1332;
	// end inline asm
	setp.eq.s64 	%p280, %rd540, 0;
	selp.b32 	%r1354, %r1283, 0, %p280;
	setp.lt.s32 	%p281, %r1199, 8;
	selp.b64 	%rd542, 0, %rd541, %p281;
	add.s64 	%rd543, %rd542, %rd540;
	mov.b64 	{%r1294, %r1299}, %rd543;
	selp.b32 	%r1355, 0, %r1354, %p281;
	add.s32 	%r1304, %r1355, %r1284;
	mov.b32 	%r1310, 16;
	// begin inline asm
	shfl.sync.up.b32 %r1293, %r1294, %r1310, %r1331, %r1332;
	// end inline asm
	// begin inline asm
	shfl.sync.up.b32 %r1298, %r1299, %r1310, %r1331, %r1332;
	// end inline asm
	mov.b64 	%rd544, {%r1293, %r1298};
	// begin inline asm
	shfl.sync.up.b32 %r1303, %r1304, %r1310, %r1331, %r1332;
	// end inline asm
	// begin inline asm
	shfl.sync.up.b32 %r1308, %r1309, %r1310, %r1331, %r1332;
	// end inline asm
	setp.eq.s64 	%p282, %rd543, 0;
	selp.b32 	%r1356, %r1303, 0, %p282;
	setp.lt.s32 	%p283, %r1199, 16;
	selp.b64 	%rd545, 0, %rd544, %p283;
	add.s64 	%rd46, %rd545, %rd543;
	mov.b64 	{%r1314, %r1319}, %rd46;
	selp.b32 	%r1357, 0, %r1356, %p283;
	add.s32 	%r1324, %r1357, %r1304;
	// begin inline asm
	shfl.sync.up.b32 %r1313, %r1314, %r1330, %r1331, %r1332;
	// end inline asm
	// begin inline asm
	shfl.sync.up.b32 %r1318, %r1319, %r1330, %r1331, %r1332;
	// end inline asm
	mov.b64 	%rd763, {%r1313, %r1318};
	// begin inline asm
	shfl.sync.up.b32 %r1985, %r1324, %r1330, %r1331, %r1332;
	// end inline asm
	// begin inline asm
	shfl.sync.up.b32 %r1328, %r1329, %r1330, %r1331, %r1332;
	// end inline asm
	setp.ne.s32 	%p284, %r1199, 31;
	@%p284 bra 	$L__BB29_58;
	shl.b32 	%r1358, %r46, 4;
	mov.u32 	%r1359, _ZN6thrust24THRUST_300001_SM_1000_NS8cuda_cub4core6detail5shmemE;
	add.s32 	%r1360, %r1359, %r1358;
	st.shared.u64 	[%r1360], %rd46;
	st.shared.u32 	[%r1360+8], %r1324;
$L__BB29_58:
	bar.sync 	0;
	ld.shared.u64 	%rd546, [_ZN6thrust24THRUST_300001_SM_1000_NS8cuda_cub4core6detail5shmemE];
	ld.shared.u32 	%r1361, [_ZN6thrust24THRUST_300001_SM_1000_NS8cuda_cub4core6detail5shmemE+8];
	ld.shared.u64 	%rd547, [_ZN6thrust24THRUST_300001_SM_1000_NS8cuda_cub4core6detail5shmemE+16];
	ld.shared.u32 	%r1362, [_ZN6thrust24THRUST_300001_SM_1000_NS8cuda_cub4core6detail5shmemE+24];
	add.s64 	%rd548, %rd547, %rd546;
	setp.eq.s64 	%p285, %rd547, 0;
	selp.b32 	%r1363, %r1361, 0, %p285;
	add.s32 	%r1364, %r1363, %r1362;
	setp.eq.s32 	%p286, %r46, 2;
	selp.b64 	%rd549, %rd548, %rd546, %p286;
	selp.b32 	%r1365, %r1364, %r1361, %p286;
	ld.shared.u64 	%rd550, [_ZN6thrust24THRUST_300001_SM_1000_NS8cuda_cub4core6detail5shmemE+32];
	ld.shared.u32 	%r1366, [_ZN6thrust24THRUST_300001_SM_1000_NS8cuda_cub4core6detail5shmemE+40];
	add.s64 	%rd551, %rd550, %rd548;
	setp.eq.s64 	%p287, %rd550, 0;
	selp.b32 	%r1367, %r1364, 0, %p287;
	add.s32 	%r1368, %r1367, %r1366;
	setp.eq.s32 	%p288, %r46, 3;
	selp.b64 	%rd552, %rd551, %rd549, %p288;
	selp.b32 	%r1369, %r1368, %r1365, %p288;
	ld.shared.u64 	%rd553, [_ZN6thrust24THRUST_300001_SM_1000_NS8cuda_cub4core6detail5shmemE+48];
	ld.shared.u32 	%r1370, [_ZN6thrust24THRUST_300001_SM_1000_NS8cuda_cub4core6detail5shmemE+56];
	add.s64 	%rd554, %rd553, %rd551;
	setp.eq.s64 	%p289, %rd553, 0;
	selp.b32 	%r1371, %r1368, 0, %p289;
	add.s32 	%r1372, %r1371, %r1370;
	setp.eq.s32 	%p290, %r46, 4;
	selp.b64 	%rd555, %rd554, %rd552, %p290;
	selp.b32 	%r1373, %r1372, %r1369, %p290;
	ld.shared.u64 	%rd556, [_ZN6thrust24THRUST_300001_SM_1000_NS8cuda_cub4core6detail5shmemE+64];
	ld.shared.u32 	%r1374, [_ZN6thrust24THRUST_300001_SM_1000_NS8cuda_cub4core6detail5shmemE+72];
	add.s64 	%rd557, %rd556, %rd554;
	setp.eq.s64 	%p291, %rd556, 0;
	selp.b32 	%r1375, %r1372, 0, %p291;
	add.s32 	%r1376, %r1375, %r1374;
	setp.eq.s32 	%p292, %r46, 5;
	selp.b64 	%rd558, %rd557, %rd555, %p292;
	selp.b32 	%r1377, %r1376, %r1373, %p292;
	ld.shared.u64 	%rd559, [_ZN6thrust24THRUST_300001_SM_1000_NS8cuda_cub4core6detail5shmemE+80];
	ld.shared.u32 	%r1378, [_ZN6thrust24THRUST_300001_SM_1000_NS8cuda_cub4core6detail5shmemE+88];
	add.s64 	%rd560, %rd559, %rd557;
	setp.eq.s64 	%p293, %rd559, 0;
	selp.b32 	%r1379, %r1376, 0, %p293;
	add.s32 	%r1380, %r1379, %r1378;
	setp.eq.s32 	%p294, %r46, 6;
	selp.b64 	%rd561, %rd560, %rd558, %p294;
	selp.b32 	%r1381, %r1380, %r1377, %p294;
	ld.shared.u64 	%rd562, [_ZN6thrust24THRUST_300001_SM_1000_NS8cuda_cub4core6detail5shmemE+96];
	ld.shared.u32 	%r1382, [_ZN6thrust24THRUST_300001_SM_1000_NS8cuda_cub4core6detail5shmemE+104];
	add.s64 	%rd563, %rd562, %rd560;
	setp.eq.s64 	%p295, %rd562, 0;
	selp.b32 	%r1383, %r1380, 0, %p295;
	add.s32 	%r1384, %r1383, %r1382;
	setp.eq.s32 	%p296, %r46, 7;
	selp.b64 	%rd48, %rd563, %rd561, %p296;
	selp.b32 	%r74, %r1384, %r1381, %p296;
	ld.shared.u64 	%rd564, [_ZN6thrust24THRUST_300001_SM_1000_NS8cuda_cub4core6detail5shmemE+112];
	ld.shared.u32 	%r1385, [_ZN6thrust24THRUST_300001_SM_1000_NS8cuda_cub4core6detail5shmemE+120];
	add.s64 	%rd49, %rd564, %rd563;
	setp.eq.s64 	%p297, %rd564, 0;
	selp.b32 	%r1386, %r1384, 0, %p297;
	add.s32 	%r75, %r1386, %r1385;
	setp.lt.u32 	%p298, %r44, 32;
	@%p298 bra 	$L__BB29_60;
	setp.eq.s64 	%p299, %rd763, 0;
	selp.b32 	%r1387, %r74, 0, %p299;
	add.s32 	%r1388, %r1387, %r1985;
	setp.eq.s32 	%p300, %r1199, 0;
	selp.b64 	%rd565, 0, %rd763, %p300;
	add.s64 	%rd763, %rd48, %rd565;
	selp.b32 	%r1985, %r74, %r1388, %p300;
	bra.uni 	$L__BB29_96;
$L__BB29_60:
	setp.ne.s32 	%p301, %r44, 0;
	mul.wide.u32 	%rd566, %r2, 16;
	add.s64 	%rd51, %rd3, %rd566;
	@%p301 bra 	$L__BB29_62;
	st.shared.u64 	[_ZN6thrust24THRUST_300001_SM_1000_NS8cuda_cub4core6detail5shmemE+200], %rd49;
	st.shared.u32 	[_ZN6thrust24THRUST_300001_SM_1000_NS8cuda_cub4core6detail5shmemE+208], %r75;
	mov.b32 	%r1389, 100;
	mov.b64 	%rd568, {%r75, %r1389};
	add.s64 	%rd567, %rd51, 512;
	// begin inline asm
	st.relaxed.gpu.v2.u64 [%rd567], {%rd568, %rd49};
	// end inline asm
$L__BB29_62:
	not.b32 	%r77, %r44;
	mov.u32 	%r1390, %nctaid.x;
	setp.gt.u32 	%p302, %r1390, 499;
	@%p302 bra 	$L__BB29_64;
	membar.cta;
	bra.uni 	$L__BB29_65;
$L__BB29_64:
	mov.b32 	%r1391, 450;
	// begin inline asm
	nanosleep.u32 %r1391;
	// end inline asm
$L__BB29_65:
	mul.wide.s32 	%rd570, %r77, 16;
	add.s64 	%rd571, %rd51, %rd570;
	add.s64 	%rd52, %rd571, 512;
$L__BB29_66:
	// begin inline asm
	ld.relaxed.gpu.v2.u64 {%rd572, %rd753}, [%rd52];
	// end inline asm
	mov.b64 	{%r1973, %r1978}, %rd572;
	setp.eq.s32 	%p303, %r1978, 99;
	mov.b32 	%r1392, -1;
	vote.sync.any.pred 	%p304, %p303, %r1392;
	@%p304 bra 	$L__BB29_66;
	setp.eq.s32 	%p305, %r1978, 101;
	mov.b32 	%r1414, -1;
	vote.sync.ballot.b32 	%r1415, %p305, %r1414;
	// begin inline asm
	mov.u32 %r1394, %lanemask_ge;
	// end inline asm
	and.b32  	%r1416, %r1415, %r1394;
	or.b32  	%r1417, %r1416, -2147483648;
	add.s32 	%r1418, %r1417, -1;
	not.b32 	%r1419, %r1417;
	and.b32  	%r1420, %r1419, %r1418;
	popc.b32 	%r81, %r1420;
	mov.b64 	{%r1396, %r1401}, %rd753;
	mov.b32 	%r1412, 1;
	// begin inline asm
	shfl.sync.down.b32 %r1395, %r1396, %r1412, %r81, %r1414;
	// end inline asm
	// begin inline asm
	shfl.sync.down.b32 %r1400, %r1401, %r1412, %r81, %r1414;
	// end inline asm
	// begin inline asm
	shfl.sync.down.b32 %r1405, %r1973, %r1412, %r81, %r1414;
	// end inline asm
	// begin inline asm
	shfl.sync.down.b32 %r1410, %r1411, %r1412, %r81, %r1414;
	// end inline asm
	setp.ge.s32 	%p307, %r1199, %r81;
	@%p307 bra 	$L__BB29_69;
	mov.b64 	%rd575, {%r1395, %r1400};
	add.s64 	%rd54, %rd753, %rd575;
	setp.eq.s64 	%p308, %rd753, 0;
	selp.b32 	%r1421, %r1405, 0, %p308;
	add.s32 	%r1973, %r1421, %r1973;
	mov.u64 	%rd753, %rd54;
$L__BB29_69:
	mov.b64 	{%r1423, %r1428}, %rd753;
	mov.b32 	%r1439, 2;
	mov.b32 	%r1441, -1;
	// begin inline asm
	shfl.sync.down.b32 %r1422, %r1423, %r1439, %r81, %r1441;
	// end inline asm
	// begin inline asm
	shfl.sync.down.b32 %r1427, %r1428, %r1439, %r81, %r1441;
	// end inline asm
	// begin inline asm
	shfl.sync.down.b32 %r1432, %r1973, %r1439, %r81, %r1441;
	// end inline asm
	// begin inline asm
	shfl.sync.down.b32 %r1437, %r1438, %r1439, %r81, %r1441;
	// end inline asm
	add.s32 	%r90, %r1199, 2;
	setp.gt.s32 	%p309, %r90, %r81;
	@%p309 bra 	$L__BB29_71;
	mov.b64 	%rd576, {%r1422, %r1427};
	add.s64 	%rd56, %rd753, %rd576;
	setp.eq.s64 	%p310, %rd753, 0;
	selp.b32 	%r1442, %r1432, 0, %p310;
	add.s32 	%r1973, %r1442, %r1973;
	mov.u64 	%rd753, %rd56;
$L__BB29_71:
	mov.b64 	{%r1444, %r1449}, %rd753;
	mov.b32 	%r1460, 4;
	mov.b32 	%r1462, -1;
	// begin inline asm
	shfl.sync.down.b32 %r1443, %r1444, %r1460, %r81, %r1462;
	// end inline asm
	// begin inline asm
	shfl.sync.down.b32 %r1448, %r1449, %r1460, %r81, %r1462;
	// end inline asm
	// begin inline asm
	shfl.sync.down.b32 %r1453, %r1973, %r1460, %r81, %r1462;
	// end inline asm
	// begin inline asm
	shfl.sync.down.b32 %r1458, %r1459, %r1460, %r81, %r1462;
	// end inline asm
	add.s32 	%r96, %r1199, 4;
	setp.gt.s32 	%p311, %r96, %r81;
	@%p311 bra 	$L__BB29_73;
	mov.b64 	%rd577, {%r1443, %r1448};
	add.s64 	%rd58, %rd753, %rd577;
	setp.eq.s64 	%p312, %rd753, 0;
	selp.b32 	%r1463, %r1453, 0, %p312;
	add.s32 	%r1973, %r1463, %r1973;
	mov.u64 	%rd753, %rd58;
$L__BB29_73:
	mov.b64 	{%r1465, %r1470}, %rd753;
	mov.b32 	%r1481, 8;
	mov.b32 	%r1483, -1;
	// begin inline asm
	shfl.sync.down.b32 %r1464, %r1465, %r1481, %r81, %r1483;
	// end inline asm
	// begin inline asm
	shfl.sync.down.b32 %r1469, %r1470, %r1481, %r81, %r1483;
	// end inline asm
	// begin inline asm
	shfl.sync.down.b32 %r1474, %r1973, %r1481, %r81, %r1483;
	// end inline asm
	// begin inline asm
	shfl.sync.down.b32 %r1479, %r1480, %r1481, %r81, %r1483;
	// end inline asm
	add.s32 	%r102, %r1199, 8;
	setp.gt.s32 	%p313, %r102, %r81;
	@%p313 bra 	$L__BB29_75;
	mov.b64 	%rd578, {%r1464, %r1469};
	add.s64 	%rd60, %rd753, %rd578;
	setp.eq.s64 	%p314, %rd753, 0;
	selp.b32 	%r1484, %r1474, 0, %p314;
	add.s32 	%r1973, %r1484, %r1973;
	mov.u64 	%rd753, %rd60;
$L__BB29_75:
	mov.b64 	{%r1486, %r1491}, %rd753;
	mov.b32 	%r1502, 16;
	mov.b32 	%r1504, -1;
	// begin inline asm
	shfl.sync.down.b32 %r1485, %r1486, %r1502, %r81, %r1504;
	// end inline asm
	// begin inline asm
	shfl.sync.down.b32 %r1490, %r1491, %r1502, %r81, %r1504;
	// end inline asm
	// begin inline asm
	shfl.sync.down.b32 %r1495, %r1973, %r1502, %r81, %r1504;
	// end inline asm
	// begin inline asm
	shfl.sync.down.b32 %r1500, %r1501, %r1502, %r81, %r1504;
	// end inline asm
	add.s32 	%r108, %r1199, 16;
	setp.gt.s32 	%p315, %r108, %r81;
	@%p315 bra 	$L__BB29_77;
	mov.b64 	%rd579, {%r1485, %r1490};
	add.s64 	%rd62, %rd753, %rd579;
	setp.eq.s64 	%p316, %rd753, 0;
	selp.b32 	%r1505, %r1495, 0, %p316;
	add.s32 	%r1973, %r1505, %r1973;
	mov.u64 	%rd753, %rd62;
$L__BB29_77:
	not.b32 	%r1506, %r44;
	add.s32 	%r1979, %r2, %r1506;
	add.s64 	%rd64, %rd3, 512;
$L__BB29_78:
	setp.ne.s32 	%p317, %r1978, 101;
	mov.b32 	%r1507, -1;
	vote.sync.all.pred 	%p318, %p317, %r1507;
	not.pred 	%p319, %p318;
	@%p319 bra 	$L__BB29_92;
	mul.wide.s32 	%rd635, %r1979, 16;
	add.s64 	%rd636, %rd64, %rd635;
	add.s64 	%rd634, %rd636, -512;
$L__BB29_80:
	// begin inline asm
	ld.relaxed.gpu.v2.u64 {%rd632, %rd759}, [%rd634];
	// end inline asm
	mov.b64 	{%r1981, %r1978}, %rd632;
	setp.eq.s32 	%p357, %r1978, 99;
	mov.b32 	%r1592, -1;
	vote.sync.any.pred 	%p358, %p357, %r1592;
	@%p358 bra 	$L__BB29_80;
	setp.eq.s32 	%p359, %r1978, 101;
	mov.b32 	%r1613, -1;
	vote.sync.ballot.b32 	%r1614, %p359, %r1613;
	and.b32  	%r1615, %r1614, %r1394;
	or.b32  	%r1616, %r1615, -2147483648;
	add.s32 	%r1617, %r1616, -1;
	not.b32 	%r1618, %r1616;
	and.b32  	%r1619, %r1618, %r1617;
	popc.b32 	%r117, %r1619;
	mov.b64 	{%r1595, %r1600}, %rd759;
	mov.b32 	%r1611, 1;
	// begin inline asm
	shfl.sync.down.b32 %r1594, %r1595, %r1611, %r117, %r1613;
	// end inline asm
	// begin inline asm
	shfl.sync.down.b32 %r1599, %r1600, %r1611, %r117, %r1613;
	// end inline asm
	// begin inline asm
	shfl.sync.down.b32 %r1604, %r1981, %r1611, %r117, %r1613;
	// end inline asm
	// begin inline asm
	shfl.sync.down.b32 %r1609, %r1610, %r1611, %r117, %r1613;
	// end inline asm
	setp.ge.s32 	%p361, %r1199, %r117;
	@%p361 bra 	$L__BB29_83;
	mov.b64 	%rd637, {%r1594, %r1599};
	add.s64 	%rd67, %rd759, %rd637;
	setp.eq.s64 	%p362, %rd759, 0;
	selp.b32 	%r1620, %r1604, 0, %p362;
	add.s32 	%r1981, %r1620, %r1981;
	mov.u64 	%rd759, %rd67;
$L__BB29_83:
	mov.b64 	{%r1622, %r1627}, %rd759;
	mov.b32 	%r1638, 2;
	mov.b32 	%r1640, -1;
	// begin inline asm
	shfl.sync.down.b32 %r1621, %r1622, %r1638, %r117, %r1640;
	// end inline asm
	// begin inline asm
	shfl.sync.down.b32 %r1626, %r1627, %r1638, %r117, %r1640;
	// end inline asm
	// begin inline asm
	shfl.sync.down.b32 %r1631, %r1981, %r1638, %r117, %r1640;
	// end inline asm
	// begin inline asm
	shfl.sync.down.b32 %r1636, %r1637, %r1638, %r117, %r1640;
	// end inline asm
	setp.gt.s32 	%p363, %r90, %r117;
	@%p363 bra 	$L__BB29_85;
	mov.b64 	%rd638, {%r1621, %r1626};
	add.s64 	%rd69, %rd759, %rd638;
	setp.eq.s64 	%p364, %rd759, 0;
	selp.b32 	%r1641, %r1631, 0, %p364;
	add.s32 	%r1981, %r1641, %r1981;
	mov.u64 	%rd759, %rd69;
$L__BB29_85:
	mov.b64 	{%r1643, %r1648}, %rd759;
	mov.b32 	%r1659, 4;
	mov.b32 	%r1661, -1;
	// begin inline asm
	shfl.sync.down.b32 %r1642, %r1643, %r1659, %r117, %r1661;
	// end inline asm
	// begin inline asm
	shfl.sync.down.b32 %r1647, %r1648, %r1659, %r117, %r1661;
	// end inline asm
	// begin inline asm
	shfl.sync.down.b32 %r1652, %r1981, %r1659, %r117, %r1661;
	// end inline asm
	// begin inline asm
	shfl.sync.down.b32 %r1657, %r1658, %r1659, %r117, %r1661;
	// end inline asm
	setp.gt.s32 	%p365, %r96, %r117;
	@%p365 bra 	$L__BB29_87;
	mov.b64 	%rd639, {%r1642, %r1647};
	add.s64 	%rd71, %rd759, %rd639;
	setp.eq.s64 	%p366, %rd759, 0;
	selp.b32 	%r1662, %r1652, 0, %p366;
	add.s32 	%r1981, %r1662, %r1981;
	mov.u64 	%rd759, %rd71;
$L__BB29_87:
	mov.b64 	{%r1664, %r1669}, %rd759;
	mov.b32 	%r1680, 8;
	mov.b32 	%r1682, -1;
	// begin inline asm
	shfl.sync.down.b32 %r1663, %r1664, %r1680, %r117, %r1682;
	// end inline asm
	// begin inline asm
	shfl.sync.down.b32 %r1668, %r1669, %r1680, %r117, %r1682;
	// end inline asm
	// begin inline asm
	shfl.sync.down.b32 %r1673, %r1981, %r1680, %r117, %r1682;
	// end inline asm
	// begin inline asm
	shfl.sync.down.b32 %r1678, %r1679, %r1680, %r117, %r1682;
	// end inline asm
	setp.gt.s32 	%p367, %r102, %r117;
	@%p367 bra 	$L__BB29_89;
	mov.b64 	%rd640, {%r1663, %r1668};
	add.s64 	%rd73, %rd759, %rd640;
	setp.eq.s64 	%p368, %rd759, 0;
	selp.b32 	%r1683, %r1673, 0, %p368;
	add.s32 	%r1981, %r1683, %r1981;
	mov.u64 	%rd759, %rd73;
$L__BB29_89:
	mov.b64 	{%r1685, %r1690}, %rd759;
	mov.b32 	%r1701, 16;
	mov.b32 	%r1703, -1;
	// begin inline asm
	shfl.sync.down.b32 %r1684, %r1685, %r1701, %r117, %r1703;
	// end inline asm
	// begin inline asm
	shfl.sync.down.b32 %r1689, %r1690, %r1701, %r117, %r1703;
	// end inline asm
	// begin inline asm
	shfl.sync.down.b32 %r1694, %r1981, %r1701, %r117, %r1703;
	// end inline asm
	// begin inline asm
	shfl.sync.down.b32 %r1699, %r1700, %r1701, %r117, %r1703;
	// end inline asm
	setp.gt.s32 	%p369, %r108, %r117;
	@%p369 bra 	$L__BB29_91;
	mov.b64 	%rd641, {%r1684, %r1689};
	add.s64 	%rd75, %rd759, %rd641;
	setp.eq.s64 	%p370, %rd759, 0;
	selp.b32 	%r1704, %r1694, 0, %p370;
	add.s32 	%r1981, %r1704, %r1981;
	mov.u64 	%rd759, %rd75;
$L__BB29_91:
	add.s64 	%rd77, %rd759, %rd753;
	setp.eq.s64 	%p371, %rd753, 0;
	selp.b32 	%r1705, %r1981, 0, %p371;
	add.s32 	%r1973, %r1705, %r1973;
	add.s32 	%r1979, %r1979, -32;
	mov.u64 	%rd753, %rd77;
	bra.uni 	$L__BB29_78;
$L__BB29_92:
	@%p301 bra 	$L__BB29_94;
	add.s64 	%rd582, %rd753, %rd49;
	setp.eq.s64 	%p321, %rd49, 0;
	selp.b32 	%r1509, %r1973, 0, %p321;
	add.s32 	%r1510, %r1509, %r75;
	mov.b32 	%r1511, 101;
	mov.b64 	%rd581, {%r1510, %r1511};
	add.s64 	%rd580, %rd51, 512;
	// begin inline asm
	st.relaxed.gpu.v2.u64 [%rd580], {%rd581, %rd582};
	// end inline asm
	st.shared.u64 	[_ZN6thrust24THRUST_300001_SM_1000_NS8cuda_cub4core6detail5shmemE+168], %rd753;
	st.shared.u32 	[_ZN6thrust24THRUST_300001_SM_1000_NS8cuda_cub4core6detail5shmemE+176], %r1973;
	st.shared.u64 	[_ZN6thrust24THRUST_300001_SM_1000_NS8cuda_cub4core6detail5shmemE+184], %rd582;
	st.shared.u32 	[_ZN6thrust24THRUST_300001_SM_1000_NS8cuda_cub4core6detail5shmemE+192], %r1510;
$L__BB29_94:
	setp.ne.s32 	%p322, %r1199, 0;
	@%p322 bra 	$L__BB29_96;
	st.shared.u64 	[_ZN6thrust24THRUST_300001_SM_1000_NS8cuda_cub4core6detail5shmemE+136], %rd753;
	st.shared.u32 	[_ZN6thrust24THRUST_300001_SM_1000_NS8cuda_cub4core6detail5shmemE+144], %r1973;
	mov.u64 	%rd763, %rd753;
	mov.u32 	%r1985, %r1973;
$L__BB29_96:
	setp.eq.s32 	%p323, %r44, 0;
	bar.sync 	0;
	@%p323 bra 	$L__BB29_98;
	ld.shared.u32 	%r1512, [_ZN6thrust24THRUST_300001_SM_1000_NS8cuda_cub4core6detail5shmemE+144];
	ld.shared.u64 	%rd583, [_ZN6thrust24THRUST_300001_SM_1000_NS8cuda_cub4core6detail5shmemE+136];
	add.s64 	%rd79, %rd583, %rd763;
	setp.eq.s64 	%p324, %rd763, 0;
	selp.b32 	%r1513, %r1512, 0, %p324;
	add.s32 	%r1985, %r1513, %r1985;
	mov.u64 	%rd763, %rd79;
$L__BB29_98:
	setp.ne.s32 	%p325, %r55, %r56;
	setp.ne.s32 	%p326, %r54, %r55;
	setp.ne.s32 	%p327, %r53, %r54;
	setp.ne.s32 	%p328, %r52, %r53;
	setp.ne.s32 	%p329, %r51, %r52;
	setp.ne.s32 	%p330, %r50, %r51;
	setp.ne.s32 	%p331, %r49, %r50;
	setp.ne.s32 	%p332, %r1971, %r49;
	selp.u64 	%rd584, 1, 0, %p332;
	add.s64 	%rd81, %rd763, %rd584;
	selp.b32 	%r1514, 0, %r1985, %p332;
	add.s32 	%r148, %r1514, %r60;
	selp.u64 	%rd585, 1, 0, %p331;
	add.s64 	%rd586, %rd585, %rd584;
	add.s64 	%rd82, %rd586, %rd763;
	selp.b32 	%r1515, 0, %r148, %p331;
	add.s32 	%r149, %r61, %r1515;
	selp.u64 	%rd587, 1, 0, %p330;
	add.s64 	%rd83, %rd82, %rd587;
	selp.b32 	%r1516, 0, %r149, %p330;
	add.s32 	%r150, %r62, %r1516;
	add.s64 	%rd84, %rd41, %rd763;
	selp.b32 	%r1517, 0, %r150, %p329;
	add.s32 	%r151, %r63, %r1517;
	add.s64 	%rd85, %rd42, %rd763;
	selp.b32 	%r1518, 0, %r151, %p328;
	add.s32 	%r152, %r64, %r1518;
	add.s64 	%rd86, %rd43, %rd763;
	selp.b32 	%r1519, 0, %r152, %p327;
	add.s32 	%r153, %r65, %r1519;
	add.s64 	%rd87, %rd44, %rd763;
	selp.b32 	%r1520, 0, %r153, %p326;
	add.s32 	%r154, %r66, %r1520;
	add.s64 	%rd88, %rd45, %rd763;
	selp.b32 	%r1521, 0, %r154, %p325;
	add.s32 	%r155, %r67, %r1521;
	ld.shared.u64 	%rd89, [_ZN6thrust24THRUST_300001_SM_1000_NS8cuda_cub4core6detail5shmemE+200];
	ld.shared.u64 	%rd90, [_ZN6thrust24THRUST_300001_SM_1000_NS8cuda_cub4core6detail5shmemE+168];
	setp.lt.s64 	%p333, %rd89, 257;
	@%p333 bra 	$L__BB29_124;
	setp.eq.s32 	%p343, %r1971, %r49;
	bar.sync 	0;
	@%p343 bra 	$L__BB29_101;
	cvt.u32.u64 	%r1522, %rd90;
	cvt.u32.u64 	%r1523, %rd763;
	sub.s32 	%r1524, %r1523, %r1522;
	shl.b32 	%r1525, %r1524, 3;
	mov.u32 	%r1526, _ZN6thrust24THRUST_300001_SM_1000_NS8cuda_cub4core6detail5shmemE;
	add.s32 	%r1527, %r1526, %r1525;
	st.shared.v2.u32 	[%r1527], {%r1971, %r1985};
$L__BB29_101:
	setp.eq.s32 	%p344, %r49, %r50;
	@%p344 bra 	$L__BB29_103;
	cvt.u32.u64 	%r1528, %rd90;
	cvt.u32.u64 	%r1529, %rd81;
	sub.s32 	%r1530, %r1529, %r1528;
	shl.b32 	%r1531, %r1530, 3;
	mov.u32 	%r1532, _ZN6thrust24THRUST_300001_SM_1000_NS8cuda_cub4core6detail5shmemE;
	add.s32 	%r1533, %r1532, %r1531;
	st.shared.v2.u32 	[%r1533], {%r49, %r148};
$L__BB29_103:
	setp.eq.s32 	%p345, %r50, %r51;
	@%p345 bra 	$L__BB29_105;
	cvt.u32.u64 	%r1534, %rd90;
	cvt.u32.u64 	%r1535, %rd82;
	sub.s32 	%r1536, %r1535, %r1534;
	shl.b32 	%r1537, %r1536, 3;
	mov.u32 	%r1538, _ZN6thrust24THRUST_300001_SM_1000_NS8cuda_cub4core6detail5shmemE;
	add.s32 	%r1539, %r1538, %r1537;
	st.shared.v2.u32 	[%r1539], {%r50, %r149};
$L__BB29_105:
	setp.eq.s32 	%p346, %r51, %r52;
	@%p346 bra 	$L__BB29_107;
	cvt.u32.u64 	%r1540, %rd90;
	cvt.u32.u64 	%r1541, %rd83;
	sub.s32 	%r1542, %r1541, %r1540;
	shl.b32 	%r1543, %r1542, 3;
	mov.u32 	%r1544, _ZN6thrust24THRUST_300001_SM_1000_NS8cuda_cub4core6detail5shmemE;
	add.s32 	%r1545, %r1544, %r1543;
	st.shared.v2.u32 	[%r1545], {%r51, %r150};
$L__BB29_107:
	setp.eq.s32 	%p347, %r52, %r53;
	@%p347 bra 	$L__BB29_109;
	cvt.u32.u64 	%r1546, %rd90;
	cvt.u32.u64 	%r1547, %rd84;
	sub.s32 	%r1548, %r1547, %r1546;
	shl.b32 	%r1549, %r1548, 3;
	mov.u32 	%r1550, _ZN6thrust24THRUST_300001_SM_1000_NS8cuda_cub4core6detail5shmemE;
	add.s32 	%r1551, %r1550, %r1549;
	st.shared.v2.u32 	[%r1551], {%r52, %r151};
$L__BB29_109:
	setp.eq.s32 	%p348, %r53, %r54;
	@%p348 bra 	$L__BB29_111;
	cvt.u32.u64 	%r1552, %rd90;
	cvt.u32.u64 	%r1553, %rd85;
	sub.s32 	%r1554, %r1553, %r1552;
	shl.b32 	%r1555, %r1554, 3;
	mov.u32 	%r1556, _ZN6thrust24THRUST_300001_SM_1000_NS8cuda_cub4core6detail5shmemE;
	add.s32 	%r1557, %r1556, %r1555;
	st.shared.v2.u32 	[%r1557], {%r53, %r152};
$L__BB29_111:
	setp.eq.s32 	%p349, %r54, %r55;
	@%p349 bra 	$L__BB29_113;
	cvt.u32.u64 	%r1558, %rd90;
	cvt.u32.u64 	%r1559, %rd86;
	sub.s32 	%r1560, %r1559, %r1558;
	shl.b32 	%r1561, %r1560, 3;
	mov.u32 	%r1562, _ZN6thrust24THRUST_300001_SM_1000_NS8cuda_cub4core6detail5shmemE;
	add.s32 	%r1563, %r1562, %r1561;
	st.shared.v2.u32 	[%r1563], {%r54, %r153};
$L__BB29_113:
	setp.eq.s32 	%p350, %r55, %r56;
	@%p350 bra 	$L__BB29_115;
	cvt.u32.u64 	%r1564, %rd90;
	cvt.u32.u64 	%r1565, %rd87;
	sub.s32 	%r1566, %r1565, %r1564;
	shl.b32 	%r1567, %r1566, 3;
	mov.u32 	%r1568, _ZN6thrust24THRUST_300001_SM_1000_NS8cuda_cub4core6detail5shmemE;
	add.s32 	%r1569, %r1568, %r1567;
	st.shared.v2.u32 	[%r1569], {%r55, %r154};
$L__BB29_115:
	setp.eq.s32 	%p351, %r56, %r57;
	@%p351 bra 	$L__BB29_117;
	cvt.u32.u64 	%r1570, %rd90;
	cvt.u32.u64 	%r1571, %rd88;
	sub.s32 	%r1572, %r1571, %r1570;
	shl.b32 	%r1573, %r1572, 3;
	mov.u32 	%r1574, _ZN6thrust24THRUST_300001_SM_1000_NS8cuda_cub4core6detail5shmemE;
	add.s32 	%r1575, %r1574, %r1573;
	st.shared.v2.u32 	[%r1575], {%r56, %r155};
$L__BB29_117:
	bar.sync 	0;
	cvt.u64.u32 	%rd769, %r44;
	setp.le.u64 	%p352, %rd89, %rd769;
	@%p352 bra 	$L__BB29_326;
	not.b64 	%rd615, %rd769;
	add.s64 	%rd92, %rd89, %rd615;
	shr.u64 	%rd616, %rd92, 8;
	add.s64 	%rd617, %rd616, 1;
	and.b64  	%rd765, %rd617, 3;
	and.b64  	%rd618, %rd92, 768;
	setp.eq.s64 	%p353, %rd618, 768;
	@%p353 bra 	$L__BB29_121;
	add.s64 	%rd619, %rd90, %rd769;
	shl.b64 	%rd620, %rd619, 2;
	add.s64 	%rd767, %rd1, %rd620;
	add.s64 	%rd766, %rd2, %rd620;
	shl.b32 	%r1576, %r44, 3;
	mov.u32 	%r1577, _ZN6thrust24THRUST_300001_SM_1000_NS8cuda_cub4core6detail5shmemE;
	add.s32 	%r1987, %r1577, %r1576;
	shl.b64 	%rd621, %rd765, 8;
	add.s64 	%rd769, %rd621, %rd769;
$L__BB29_120:
	.pragma "nounroll";
	ld.shared.v2.u32 	{%r1578, %r1579}, [%r1987];
	st.global.u32 	[%rd766], %r1578;
	st.global.u32 	[%rd767], %r1579;
	add.s64 	%rd767, %rd767, 1024;
	add.s64 	%rd766, %rd766, 1024;
	add.s32 	%r1987, %r1987, 2048;
	add.s64 	%rd765, %rd765, -1;
	setp.ne.s64 	%p354, %rd765, 0;
	@%p354 bra 	$L__BB29_120;
$L__BB29_121:
	setp.lt.u64 	%p355, %rd92, 768;
	@%p355 bra 	$L__BB29_326;
	mov.u32 	%r1582, _ZN6thrust24THRUST_300001_SM_1000_NS8cuda_cub4core6detail5shmemE;
$L__BB29_123:
	cvt.u32.u64 	%r1580, %rd769;
	add.s64 	%rd622, %rd769, %rd90;
	shl.b32 	%r1581, %r1580, 3;
	add.s32 	%r1583, %r1582, %r1581;
	ld.shared.v2.u32 	{%r1584, %r1585}, [%r1583];
	shl.b64 	%rd623, %rd622, 2;
	add.s64 	%rd624, %rd2, %rd623;
	st.global.u32 	[%rd624], %r1584;
	add.s64 	%rd625, %rd1, %rd623;
	st.global.u32 	[%rd625], %r1585;
	and.b64  	%rd626, %rd769, 4294967295;
	add.s64 	%rd627, %rd90, %rd626;
	ld.shared.v2.u32 	{%r1586, %r1587}, [%r1583+2048];
	shl.b64 	%rd628, %rd627, 2;
	add.s64 	%rd629, %rd2, %rd628;
	st.global.u32 	[%rd629+1024], %r1586;
	add.s64 	%rd630, %rd1, %rd628;
	st.global.u32 	[%rd630+1024], %r1587;
	ld.shared.v2.u32 	{%r1588, %r1589}, [%r1583+4096];
	st.global.u32 	[%rd629+2048], %r1588;
	st.global.u32 	[%rd630+2048], %r1589;
	ld.shared.v2.u32 	{%r1590, %r1591}, [%r1583+6144];
	st.global.u32 	[%rd629+3072], %r1590;
	st.global.u32 	[%rd630+3072], %r1591;
	add.s64 	%rd631, %rd769, 1024;
	and.b64  	%rd769, %rd631, 4294967295;
	setp.gt.u64 	%p356, %rd89, %rd769;
	@%p356 bra 	$L__BB29_123;
	bra.uni 	$L__BB29_326;
$L__BB29_124:
	setp.eq.s32 	%p334, %r1971, %r49;
	@%p334 bra 	$L__BB29_126;
	shl.b64 	%rd588, %rd763, 2;
	add.s64 	%rd589, %rd2, %rd588;
	st.global.u32 	[%rd589], %r1971;
	add.s64 	%rd590, %rd1, %rd588;
	st.global.u32 	[%rd590], %r1985;
$L__BB29_126:
	setp.eq.s32 	%p335, %r49, %r50;
	@%p335 bra 	$L__BB29_128;
	shl.b64 	%rd591, %rd81, 2;
	add.s64 	%rd592, %rd2, %rd591;
	st.global.u32 	[%rd592], %r49;
	add.s64 	%rd593, %rd1, %rd591;
	st.global.u32 	[%rd593], %r148;
$L__BB29_128:
	setp.eq.s32 	%p336, %r50, %r51;
	@%p336 bra 	$L__BB29_130;
	shl.b64 	%rd594, %rd82, 2;
	add.s64 	%rd595, %rd2, %rd594;
	st.global.u32 	[%rd595], %r50;
	add.s64 	%rd596, %rd1, %rd594;
	st.global.u32 	[%rd596], %r149;
$L__BB29_130:
	setp.eq.s32 	%p337, %r51, %r52;
	@%p337 bra 	$L__BB29_132;
	shl.b64 	%rd597, %rd83, 2;
	add.s64 	%rd598, %rd2, %rd597;
	st.global.u32 	[%rd598], %r51;
	add.s64 	%rd599, %rd1, %rd597;
	st.global.u32 	[%rd599], %r150;
$L__BB29_132:
	setp.eq.s32 	%p338, %r52, %r53;
	@%p338 bra 	$L__BB29_134;
	shl.b64 	%rd600, %rd84, 2;
	add.s64 	%rd601, %rd2, %rd600;
	st.global.u32 	[%rd601], %r52;
	add.s64 	%rd602, %rd1, %rd600;
	st.global.u32 	[%rd602], %r151;
$L__BB29_134:
	setp.eq.s32 	%p339, %r53, %r54;
	@%p339 bra 	$L__BB29_136;
	shl.b64 	%rd603, %rd85, 2;
	add.s64 	%rd604, %rd2, %rd603;
	st.global.u32 	[%rd604], %r53;
	add.s64 	%rd605, %rd1, %rd603;
	st.global.u32 	[%rd605], %r152;
$L__BB29_136:
	setp.eq.s32 	%p340, %r54, %r55;
	@%p340 bra 	$L__BB29_138;
	shl.b64 	%rd606, %rd86, 2;
	add.s64 	%rd607, %rd2, %rd606;
	st.global.u32 	[%rd607], %r54;
	add.s64 	%rd608, %rd1, %rd606;
	st.global.u32 	[%rd608], %r153;
$L__BB29_138:
	setp.eq.s32 	%p341, %r55, %r56;
	@%p341 bra 	$L__BB29_140;
	shl.b64 	%rd609, %rd87, 2;
	add.s64 	%rd610, %rd2, %rd609;
	st.global.u32 	[%rd610], %r55;
	add.s64 	%rd611, %rd1, %rd609;
	st.global.u32 	[%rd611], %r154;
$L__BB29_140:
	setp.eq.s32 	%p342, %r56, %r57;
	@%p342 bra 	$L__BB29_326;
	shl.b64 	%rd612, %rd88, 2;
	add.s64 	%rd613, %rd2, %rd612;
	st.global.u32 	[%rd613], %r56;
	add.s64 	%rd614, %rd1, %rd612;
	st.global.u32 	[%rd614], %r155;
	bra.uni 	$L__BB29_326;
$L__BB29_142:
	setp.lt.s64 	%p13, %rd5, 1;
	@%p13 bra 	$L__BB29_326;
	setp.ne.s32 	%p14, %r2, 0;
	@%p14 bra 	$L__BB29_214;
	cvt.u32.u64 	%r159, %rd212;
	shl.b64 	%rd384, %rd4, 2;
	add.s64 	%rd383, %rd210, %rd384;
	// begin inline asm
	ld.global.nc.u32 %r1996, [%rd383];
	// end inline asm
	mov.u32 	%r161, %tid.x;
	and.b32  	%r901, %r161, 31;
	and.b32  	%r902, %r161, 992;
	mul.lo.s32 	%r903, %r902, 9;
	or.b32  	%r162, %r903, %r901;
	setp.ge.s32 	%p160, %r162, %r159;
	shl.b32 	%r904, %r162, 2;
	cvt.u64.u32 	%rd385, %r904;
	add.s64 	%rd106, %rd383, %rd385;
	mov.u32 	%r1988, %r1996;
	@%p160 bra 	$L__BB29_146;
	// begin inline asm
	ld.global.nc.u32 %r1988, [%rd106];
	// end inline asm
$L__BB29_146:
	add.s32 	%r906, %r162, 32;
	setp.ge.s32 	%p161, %r906, %r159;
	mov.u32 	%r1989, %r1996;
	@%p161 bra 	$L__BB29_148;
	add.s64 	%rd387, %rd106, 128;
	// begin inline asm
	ld.global.nc.u32 %r1989, [%rd387];
	// end inline asm
$L__BB29_148:
	add.s32 	%r908, %r162, 64;
	setp.ge.s32 	%p162, %r908, %r159;
	mov.u32 	%r1990, %r1996;
	@%p162 bra 	$L__BB29_150;
	add.s64 	%rd388, %rd106, 256;
	// begin inline asm
	ld.global.nc.u32 %r1990, [%rd388];
	// end inline asm
$L__BB29_150:
	add.s32 	%r910, %r162, 96;
	setp.ge.s32 	%p163, %r910, %r159;
	mov.u32 	%r1991, %r1996;
	@%p163 bra 	$L__BB29_152;
	add.s64 	%rd389, %rd106, 384;
	// begin inline asm
	ld.global.nc.u32 %r1991, [%rd389];
	// end inline asm
$L__BB29_152:
	add.s32 	%r912, %r162, 128;
	setp.ge.s32 	%p164, %r912, %r159;
	mov.u32 	%r1992, %r1996;
	@%p164 bra 	$L__BB29_154;
	add.s64 	%rd390, %rd106, 512;
	// begin inline asm
	ld.global.nc.u32 %r1992, [%rd390];
	// end inline asm
$L__BB29_154:
	add.s32 	%r914, %r162, 160;
	setp.ge.s32 	%p165, %r914, %r159;
	mov.u32 	%r1993, %r1996;
	@%p165 bra 	$L__BB29_156;
	add.s64 	%rd391, %rd106, 640;
	// begin inline asm
	ld.global.nc.u32 %r1993, [%rd391];
	// end inline asm
$L__BB29_156:
	add.s32 	%r916, %r162, 192;
	setp.ge.s32 	%p166, %r916, %r159;
	mov.u32 	%r1994, %r1996;
	@%p166 bra 	$L__BB29_158;
	add.s64 	%rd392, %rd106, 768;
	// begin inline asm
	ld.global.nc.u32 %r1994, [%rd392];
	// end inline asm
$L__BB29_158:
	add.s32 	%r918, %r162, 224;
	setp.ge.s32 	%p167, %r918, %r159;
	mov.u32 	%r1995, %r1996;
	@%p167 bra 	$L__BB29_160;
	add.s64 	%rd393, %rd106, 896;
	// begin inline asm
	ld.global.nc.u32 %r1995, [%rd393];
	// end inline asm
$L__BB29_160:
	add.s32 	%r920, %r162, 256;
	setp.ge.s32 	%p168, %r920, %r159;
	@%p168 bra 	$L__BB29_162;
	add.s64 	%rd394, %rd106, 1024;
	// begin inline asm
	ld.global.nc.u32 %r1996, [%rd394];
	// end inline asm
$L__BB29_162:
	// begin inline asm
	mov.u32 %r922, %laneid;
	// end inline asm
	shr.u32 	%r182, %r161, 5;
	mad.lo.s32 	%r924, %r182, 288, %r922;
	shl.b32 	%r925, %r924, 2;
	mov.u32 	%r926, _ZN6thrust24THRUST_300001_SM_1000_NS8cuda_cub4core6detail5shmemE;
	add.s32 	%r927, %r926, %r925;
	st.shared.u32 	[%r927], %r1988;
	st.shared.u32 	[%r927+128], %r1989;
	st.shared.u32 	[%r927+256], %r1990;
	st.shared.u32 	[%r927+384], %r1991;
	st.shared.u32 	[%r927+512], %r1992;
	st.shared.u32 	[%r927+640], %r1993;
	st.shared.u32 	[%r927+768], %r1994;
	st.shared.u32 	[%r927+896], %r1995;
	st.shared.u32 	[%r927+1024], %r1996;
	bar.warp.sync 	-1;
	shl.b32 	%r928, %r922, 5;
	add.s32 	%r929, %r927, %r928;
	ld.shared.u32 	%r183, [%r929];
	ld.shared.u32 	%r184, [%r929+4];
	ld.shared.u32 	%r185, [%r929+8];
	ld.shared.u32 	%r186, [%r929+12];
	ld.shared.u32 	%r187, [%r929+16];
	ld.shared.u32 	%r188, [%r929+20];
	ld.shared.u32 	%r189, [%r929+24];
	ld.shared.u32 	%r190, [%r929+28];
	ld.shared.u32 	%r191, [%r929+32];
	bar.sync 	0;
	st.shared.u32 	[%r927], %r1;
	st.shared.u32 	[%r927+128], %r1;
	st.shared.u32 	[%r927+256], %r1;
	st.shared.u32 	[%r927+384], %r1;
	st.shared.u32 	[%r927+512], %r1;
	st.shared.u32 	[%r927+640], %r1;
	st.shared.u32 	[%r927+768], %r1;
	st.shared.u32 	[%r927+896], %r1;
	st.shared.u32 	[%r927+1024], %r1;
	bar.warp.sync 	-1;
	ld.shared.u32 	%r192, [%r929];
	ld.shared.u32 	%r193, [%r929+4];
	ld.shared.u32 	%r194, [%r929+8];
	ld.shared.u32 	%r195, [%r929+12];
	ld.shared.u32 	%r196, [%r929+16];
	ld.shared.u32 	%r197, [%r929+20];
	ld.shared.u32 	%r198, [%r929+24];
	ld.shared.u32 	%r199, [%r929+28];
	ld.shared.u32 	%r200, [%r929+32];
	bar.sync 	0;
	shl.b32 	%r930, %r161, 2;
	add.s32 	%r931, %r926, %r930;
	add.s32 	%r201, %r931, 1240;
	st.shared.u32 	[%r931+1240], %r191;
	bar.sync 	0;
	setp.eq.s32 	%p169, %r161, 0;
	mov.b64 	%rd770, 1;
	@%p169 bra 	$L__BB29_164;
	ld.shared.u32 	%r1997, [%r201+-4];
	setp.ne.s32 	%p170, %r1997, %r183;
	selp.u64 	%rd770, 1, 0, %p170;
$L__BB29_164:
	setp.eq.s32 	%p171, %r161, 0;
	setp.ne.s32 	%p172, %r183, %r184;
	setp.ne.s32 	%p173, %r184, %r185;
	setp.ne.s32 	%p174, %r185, %r186;
	setp.ne.s32 	%p175, %r186, %r187;
	setp.ne.s32 	%p176, %r187, %r188;
	setp.ne.s32 	%p177, %r188, %r189;
	setp.ne.s32 	%p178, %r189, %r190;
	setp.ne.s32 	%p179, %r190, %r191;
	mul.lo.s32 	%r1052, %r161, 9;
	cvt.u64.u32 	%rd396, %r1052;
	setp.eq.s64 	%p180, %rd5, %rd396;
	selp.u64 	%rd397, 1, 0, %p180;
	selp.b64 	%rd398, %rd397, %rd770, %p180;
	selp.b64 	%rd109, %rd397, %rd398, %p171;
	add.s32 	%r1053, %r1052, 1;
	cvt.u64.u32 	%rd399, %r1053;
	setp.eq.s64 	%p181, %rd5, %rd399;
	or.pred  	%p1, %p181, %p172;
	selp.u64 	%rd400, 1, 0, %p1;
	add.s32 	%r1054, %r1052, 2;
	cvt.u64.u32 	%rd401, %r1054;
	setp.eq.s64 	%p182, %rd5, %rd401;
	or.pred  	%p2, %p182, %p173;
	selp.u64 	%rd402, 1, 0, %p2;
	add.s32 	%r1055, %r1052, 3;
	cvt.u64.u32 	%rd403, %r1055;
	setp.eq.s64 	%p183, %rd5, %rd403;
	or.pred  	%p3, %p183, %p174;
	selp.u64 	%rd404, 1, 0, %p3;
	add.s32 	%r1056, %r1052, 4;
	cvt.u64.u32 	%rd405, %r1056;
	setp.eq.s64 	%p184, %rd5, %rd405;
	or.pred  	%p4, %p184, %p175;
	selp.u64 	%rd406, 1, 0, %p4;
	add.s32 	%r1057, %r1052, 5;
	cvt.u64.u32 	%rd407, %r1057;
	setp.eq.s64 	%p185, %rd5, %rd407;
	or.pred  	%p186, %p185, %p176;
	selp.u64 	%rd408, 1, 0, %p186;
	add.s32 	%r1058, %r1052, 6;
	cvt.u64.u32 	%rd409, %r1058;
	setp.eq.s64 	%p187, %rd5, %rd409;
	or.pred  	%p188, %p187, %p177;
	selp.u64 	%rd410, 1, 0, %p188;
	add.s32 	%r1059, %r1052, 7;
	cvt.u64.u32 	%rd411, %r1059;
	setp.eq.s64 	%p189, %rd5, %rd411;
	or.pred  	%p5, %p189, %p178;
	selp.u64 	%rd412, 1, 0, %p5;
	add.s32 	%r1060, %r1052, 8;
	cvt.u64.u32 	%rd413, %r1060;
	setp.eq.s64 	%p190, %rd5, %rd413;
	or.pred  	%p191, %p190, %p179;
	selp.u64 	%rd414, 1, 0, %p191;
	add.s64 	%rd110, %rd109, %rd400;
	selp.b32 	%r1061, 0, %r192, %p1;
	add.s32 	%r1062, %r193, %r1061;
	add.s64 	%rd111, %rd110, %rd402;
	selp.b32 	%r1063, 0, %r1062, %p2;
	add.s32 	%r1064, %r194, %r1063;
	add.s64 	%rd112, %rd111, %rd404;
	selp.b32 	%r1065, 0, %r1064, %p3;
	add.s32 	%r1066, %r195, %r1065;
	add.s64 	%rd113, %rd112, %rd406;
	selp.b32 	%r1067, 0, %r1066, %p4;
	add.s32 	%r1068, %r196, %r1067;
	add.s64 	%rd114, %rd113, %rd408;
	selp.b32 	%r1069, 0, %r1068, %p186;
	add.s32 	%r1070, %r197, %r1069;
	add.s64 	%rd115, %rd114, %rd410;
	selp.b32 	%r1071, 0, %r1070, %p188;
	add.s32 	%r1072, %r198, %r1071;
	add.s64 	%rd116, %rd115, %rd412;
	selp.b32 	%r1073, 0, %r1072, %p5;
	add.s32 	%r1074, %r199, %r1073;
	add.s64 	%rd415, %rd116, %rd414;
	mov.b64 	{%r933, %r938}, %rd415;
	selp.b32 	%r1075, 0, %r1074, %p191;
	add.s32 	%r943, %r200, %r1075;
	mov.b32 	%r1049, 1;
	mov.b32 	%r1050, 0;
	mov.b32 	%r1051, -1;
	// begin inline asm
	shfl.sync.up.b32 %r932, %r933, %r1049, %r1050, %r1051;
	// end inline asm
	// begin inline asm
	shfl.sync.up.b32 %r937, %r938, %r1049, %r1050, %r1051;
	// end inline asm
	mov.b64 	%rd416, {%r932, %r937};
	// begin inline asm
	shfl.sync.up.b32 %r942, %r943, %r1049, %r1050, %r1051;
	// end inline asm
	// begin inline asm
	shfl.sync.up.b32 %r947, %r948, %r1049, %r1050, %r1051;
	// end inline asm
	setp.eq.s64 	%p192, %rd415, 0;
	selp.b32 	%r1076, %r942, 0, %p192;
	setp.lt.s32 	%p193, %r922, 1;
	selp.b64 	%rd417, 0, %rd416, %p193;
	add.s64 	%rd418, %rd417, %rd415;
	mov.b64 	{%r953, %r958}, %rd418;
	selp.b32 	%r1077, 0, %r1076, %p193;
	add.s32 	%r963, %r1077, %r943;
	mov.b32 	%r969, 2;
	// begin inline asm
	shfl.sync.up.b32 %r952, %r953, %r969, %r1050, %r1051;
	// end inline asm
	// begin inline asm
	shfl.sync.up.b32 %r957, %r958, %r969, %r1050, %r1051;
	// end inline asm
	mov.b64 	%rd419, {%r952, %r957};
	// begin inline asm
	shfl.sync.up.b32 %r962, %r963, %r969, %r1050, %r1051;
	// end inline asm
	// begin inline asm
	shfl.sync.up.b32 %r967, %r968, %r969, %r1050, %r1051;
	// end inline asm
	setp.eq.s64 	%p194, %rd418, 0;
	selp.b32 	%r1078, %r962, 0, %p194;
	setp.lt.s32 	%p195, %r922, 2;
	selp.b64 	%rd420, 0, %rd419, %p195;
	add.s64 	%rd421, %rd420, %rd418;
	mov.b64 	{%r973, %r978}, %rd421;
	selp.b32 	%r1079, 0, %r1078, %p195;
	add.s32 	%r983, %r1079, %r963;
	mov.b32 	%r989, 4;
	// begin inline asm
	shfl.sync.up.b32 %r972, %r973, %r989, %r1050, %r1051;
	// end inline asm
	// begin inline asm
	shfl.sync.up.b32 %r977, %r978, %r989, %r1050, %r1051;
	// end inline asm
	mov.b64 	%rd422, {%r972, %r977};
	// begin inline asm
	shfl.sync.up.b32 %r982, %r983, %r989, %r1050, %r1051;
	// end inline asm
	// begin inline asm
	shfl.sync.up.b32 %r987, %r988, %r989, %r1050, %r1051;
	// end inline asm
	setp.eq.s64 	%p196, %rd421, 0;
	selp.b32 	%r1080, %r982, 0, %p196;
	setp.lt.s32 	%p197, %r922, 4;
	selp.b64 	%rd423, 0, %rd422, %p197;
	add.s64 	%rd424, %rd423, %rd421;
	mov.b64 	{%r993, %r998}, %rd424;
	selp.b32 	%r1081, 0, %r1080, %p197;
	add.s32 	%r1003, %r1081, %r983;
	mov.b32 	%r1009, 8;
	// begin inline asm
	shfl.sync.up.b32 %r992, %r993, %r1009, %r1050, %r1051;
	// end inline asm
	// begin inline asm
	shfl.sync.up.b32 %r997, %r998, %r1009, %r1050, %r1051;
	// end inline asm
	mov.b64 	%rd425, {%r992, %r997};
	// begin inline asm
	shfl.sync.up.b32 %r1002, %r1003, %r1009, %r1050, %r1051;
	// end inline asm
	// begin inline asm
	shfl.sync.up.b32 %r1007, %r1008, %r1009, %r1050, %r1051;
	// end inline asm
	setp.eq.s64 	%p198, %rd424, 0;
	selp.b32 	%r1082, %r1002, 0, %p198;
	setp.lt.s32 	%p199, %r922, 8;
	selp.b64 	%rd426, 0, %rd425, %p199;
	add.s64 	%rd427, %rd426, %rd424;
	mov.b64 	{%r1013, %r1018}, %rd427;
	selp.b32 	%r1083, 0, %r1082, %p199;
	add.s32 	%r1023, %r1083, %r1003;
	mov.b32 	%r1029, 16;
	// begin inline asm
	shfl.sync.up.b32 %r1012, %r1013, %r1029, %r1050, %r1051;
	// end inline asm
	// begin inline asm
	shfl.sync.up.b32 %r1017, %r1018, %r1029, %r1050, %r1051;
	// end inline asm
	mov.b64 	%rd428, {%r1012, %r1017};
	// begin inline asm
	shfl.sync.up.b32 %r1022, %r1023, %r1029, %r1050, %r1051;
	// end inline asm
	// begin inline asm
	shfl.sync.up.b32 %r1027, %r1028, %r1029, %r1050, %r1051;
	// end inline asm
	setp.eq.s64 	%p200, %rd427, 0;
	selp.b32 	%r1084, %r1022, 0, %p200;
	setp.lt.s32 	%p201, %r922, 16;
	selp.b64 	%rd429, 0, %rd428, %p201;
	add.s64 	%rd117, %rd429, %rd427;
	mov.b64 	{%r1033, %r1038}, %rd117;
	selp.b32 	%r1085, 0, %r1084, %p201;
	add.s32 	%r1043, %r1085, %r1023;
	// begin inline asm
	shfl.sync.up.b32 %r1032, %r1033, %r1049, %r1050, %r1051;
	// end inline asm
	// begin inline asm
	shfl.sync.up.b32 %r1037, %r1038, %r1049, %r1050, %r1051;
	// end inline asm
	// begin inline asm
	shfl.sync.up.b32 %r1042, %r1043, %r1049, %r1050, %r1051;
	// end inline asm
	// begin inline asm
	shfl.sync.up.b32 %r1047, %r1048, %r1049, %r1050, %r1051;
	// end inline asm
	setp.ne.s32 	%p202, %r922, 31;
	@%p202 bra 	$L__BB29_166;
	shl.b32 	%r1086, %r182, 4;
	mov.u32 	%r1087, _ZN6thrust24THRUST_300001_SM_1000_NS8cuda_cub4core6detail5shmemE;
	add.s32 	%r1088, %r1087, %r1086;
	st.shared.u64 	[%r1088], %rd117;
	st.shared.u32 	[%r1088+8], %r1043;
$L__BB29_166:
	mov.b64 	%rd430, {%r1032, %r1037};
	bar.sync 	0;
	ld.shared.u64 	%rd431, [_ZN6thrust24THRUST_300001_SM_1000_NS8cuda_cub4core6detail5shmemE];
	ld.shared.u32 	%r1089, [_ZN6thrust24THRUST_300001_SM_1000_NS8cuda_cub4core6detail5shmemE+8];
	ld.shared.u64 	%rd432, [_ZN6thrust24THRUST_300001_SM_1000_NS8cuda_cub4core6detail5shmemE+16];
	ld.shared.u32 	%r1090, [_ZN6thrust24THRUST_300001_SM_1000_NS8cuda_cub4core6detail5shmemE+24];
	add.s64 	%rd433, %rd432, %rd431;
	setp.eq.s64 	%p203, %rd432, 0;
	selp.b32 	%r1091, %r1089, 0, %p203;
	add.s32 	%r1092, %r1091, %r1090;
	setp.eq.s32 	%p204, %r182, 2;
	selp.b64 	%rd434, %rd433, %rd431, %p204;
	selp.b32 	%r1093, %r1092, %r1089, %p204;
	ld.shared.u64 	%rd435, [_ZN6thrust24THRUST_300001_SM_1000_NS8cuda_cub4core6detail5shmemE+32];
	ld.shared.u32 	%r1094, [_ZN6thrust24THRUST_300001_SM_1000_NS8cuda_cub4core6detail5shmemE+40];
	add.s64 	%rd436, %rd435, %rd433;
	setp.eq.s64 	%p205, %rd435, 0;
	selp.b32 	%r1095, %r1092, 0, %p205;
	add.s32 	%r1096, %r1095, %r1094;
	setp.eq.s32 	%p206, %r182, 3;
	selp.b64 	%rd437, %rd436, %rd434, %p206;
	selp.b32 	%r1097, %r1096, %r1093, %p206;
	ld.shared.u64 	%rd438, [_ZN6thrust24THRUST_300001_SM_1000_NS8cuda_cub4core6detail5shmemE+48];
	ld.shared.u32 	%r1098, [_ZN6thrust24THRUST_300001_SM_1000_NS8cuda_cub4core6detail5shmemE+56];
	add.s64 	%rd439, %rd438, %rd436;
	setp.eq.s64 	%p207, %rd438, 0;
	selp.b32 	%r1099, %r1096, 0, %p207;
	add.s32 	%r1100, %r1099, %r1098;
	setp.eq.s32 	%p208, %r182, 4;
	selp.b64 	%rd440, %rd439, %rd437, %p208;
	selp.b32 	%r1101, %r1100, %r1097, %p208;
	ld.shared.u64 	%rd441, [_ZN6thrust24THRUST_300001_SM_1000_NS8cuda_cub4core6detail5shmemE+64];
	ld.shared.u32 	%r1102, [_ZN6thrust24THRUST_300001_SM_1000_NS8cuda_cub4core6detail5shmemE+72];
	add.s64 	%rd442, %rd441, %rd439;
	setp.eq.s64 	%p209, %rd441, 0;
	selp.b32 	%r1103, %r1100, 0, %p209;
	add.s32 	%r1104, %r1103, %r1102;
	setp.eq.s32 	%p210, %r182, 5;
	selp.b64 	%rd443, %rd442, %rd440, %p210;
	selp.b32 	%r1105, %r1104, %r1101, %p210;
	ld.shared.u64 	%rd444, [_ZN6thrust24THRUST_300001_SM_1000_NS8cuda_cub4core6detail5shmemE+80];
	ld.shared.u32 	%r1106, [_ZN6thrust24THRUST_300001_SM_1000_NS8cuda_cub4core6detail5shmemE+88];
	add.s64 	%rd445, %rd444, %rd442;
	setp.eq.s64 	%p211, %rd444, 0;
	selp.b32 	%r1107, %r1104, 0, %p211;
	add.s32 	%r1108, %r1107, %r1106;
	setp.eq.s32 	%p212, %r182, 6;
	selp.b64 	%rd446, %rd445, %rd443, %p212;
	selp.b32 	%r1109, %r1108, %r1105, %p212;
	ld.shared.u64 	%rd447, [_ZN6thrust24THRUST_300001_SM_1000_NS8cuda_cub4core6detail5shmemE+96];
	ld.shared.u32 	%r1110, [_ZN6thrust24THRUST_300001_SM_1000_NS8cuda_cub4core6detail5shmemE+104];
	add.s64 	%rd448, %rd447, %rd445;
	setp.eq.s64 	%p213, %rd447, 0;
	selp.b32 	%r1111, %r1108, 0, %p213;
	add.s32 	%r1112, %r1111, %r1110;
	setp.eq.s32 	%p214, %r182, 7;
	selp.b64 	%rd449, %rd448, %rd446, %p214;
	selp.b32 	%r1113, %r1112, %r1109, %p214;
	ld.shared.u64 	%rd450, [_ZN6thrust24THRUST_300001_SM_1000_NS8cuda_cub4core6detail5shmemE+112];
	ld.shared.u32 	%r1114, [_ZN6thrust24THRUST_300001_SM_1000_NS8cuda_cub4core6detail5shmemE+120];
	add.s64 	%rd776, %rd450, %rd448;
	setp.eq.s64 	%p215, %rd450, 0;
	selp.b32 	%r1115, %r1112, 0, %p215;
	add.s32 	%r208, %r1115, %r1114;
	setp.lt.u32 	%p216, %r161, 32;
	selp.b64 	%rd451, 0, %rd449, %p216;
	selp.b32 	%r1116, 0, %r1113, %p216;
	setp.eq.s64 	%p217, %rd430, 0;
	selp.b32 	%r1117, %r1116, 0, %p217;
	add.s32 	%r1118, %r1117, %r1042;
	setp.eq.s32 	%p218, %r922, 0;
	selp.b64 	%rd452, 0, %rd430, %p218;
	add.s64 	%rd119, %rd451, %rd452;
	selp.b32 	%r209, %r1116, %r1118, %p218;
	add.s64 	%rd120, %rd119, %rd109;
	setp.eq.s64 	%p219, %rd109, 0;
	selp.b32 	%r1119, %r209, 0, %p219;
	add.s32 	%r210, %r1119, %r192;
	add.s64 	%rd121, %rd110, %rd119;
	selp.b32 	%r1120, 0, %r210, %p1;
	add.s32 	%r211, %r193, %r1120;
	add.s64 	%rd122, %rd111, %rd119;
	selp.b32 	%r1121, 0, %r211, %p2;
	add.s32 	%r212, %r194, %r1121;
	add.s64 	%rd123, %rd112, %rd119;
	selp.b32 	%r1122, 0, %r212, %p3;
	add.s32 	%r213, %r195, %r1122;
	add.s64 	%rd124, %rd113, %rd119;
	selp.b32 	%r1123, 0, %r213, %p4;
	add.s32 	%r214, %r196, %r1123;
	add.s64 	%rd125, %rd114, %rd119;
	mul.lo.s32 	%r1124, %r161, 9;
	add.s32 	%r1125, %r1124, 5;
	cvt.u64.u32 	%rd453, %r1125;
	setp.eq.s64 	%p220, %rd5, %rd453;
	setp.ne.s32 	%p221, %r187, %r188;
	selp.b32 	%r1126, 0, %r214, %p221;
	selp.b32 	%r1127, 0, %r1126, %p220;
	add.s32 	%r215, %r197, %r1127;
	add.s64 	%rd126, %rd115, %rd119;
	add.s32 	%r1128, %r1124, 6;
	cvt.u64.u32 	%rd454, %r1128;
	setp.eq.s64 	%p222, %rd5, %rd454;
	setp.ne.s32 	%p223, %r188, %r189;
	selp.b32 	%r1129, 0, %r215, %p223;
	selp.b32 	%r1130, 0, %r1129, %p222;
	add.s32 	%r216, %r198, %r1130;
	add.s64 	%rd127, %rd116, %rd119;
	selp.b32 	%r1131, 0, %r216, %p5;
	add.s32 	%r217, %r199, %r1131;
	setp.lt.s64 	%p224, %rd776, 257;
	@%p224 bra 	$L__BB29_192;
	bar.sync 	0;
	@%p219 bra 	$L__BB29_169;
	cvt.u32.u64 	%r1135, %rd119;
	shl.b32 	%r1136, %r1135, 3;
	mov.u32 	%r1137, _ZN6thrust24THRUST_300001_SM_1000_NS8cuda_cub4core6detail5shmemE;
	add.s32 	%r1138, %r1137, %r1136;
	st.shared.v2.u32 	[%r1138], {%r1997, %r209};
$L__BB29_169:
	not.pred 	%p241, %p1;
	@%p241 bra 	$L__BB29_171;
	cvt.u32.u64 	%r1139, %rd120;
	shl.b32 	%r1140, %r1139, 3;
	mov.u32 	%r1141, _ZN6thrust24THRUST_300001_SM_1000_NS8cuda_cub4core6detail5shmemE;
	add.s32 	%r1142, %r1141, %r1140;
	st.shared.v2.u32 	[%r1142], {%r183, %r210};
$L__BB29_171:
	not.pred 	%p242, %p2;
	@%p242 bra 	$L__BB29_173;
	cvt.u32.u64 	%r1143, %rd121;
	shl.b32 	%r1144, %r1143, 3;
	mov.u32 	%r1145, _ZN6thrust24THRUST_300001_SM_1000_NS8cuda_cub4core6detail5shmemE;
	add.s32 	%r1146, %r1145, %r1144;
	st.shared.v2.u32 	[%r1146], {%r184, %r211};
$L__BB29_173:
	not.pred 	%p243, %p3;
	@%p243 bra 	$L__BB29_175;
	cvt.u32.u64 	%r1147, %rd122;
	shl.b32 	%r1148, %r1147, 3;
	mov.u32 	%r1149, _ZN6thrust24THRUST_300001_SM_1000_NS8cuda_cub4core6detail5shmemE;
	add.s32 	%r1150, %r1149, %r1148;
	st.shared.v2.u32 	[%r1150], {%r185, %r212};
$L__BB29_175:
	not.pred 	%p244, %p4;
	@%p244 bra 	$L__BB29_177;
	cvt.u32.u64 	%r1151, %rd123;
	shl.b32 	%r1152, %r1151, 3;
	mov.u32 	%r1153, _ZN6thrust24THRUST_300001_SM_1000_NS8cuda_cub4core6detail5shmemE;
	add.s32 	%r1154, %r1153, %r1152;
	st.shared.v2.u32 	[%r1154], {%r186, %r213};
$L__BB29_177:
	mad.lo.s32 	%r1155, %r161, 9, 5;
	cvt.u64.u32 	%rd485, %r1155;
	setp.ne.s64 	%p245, %rd5, %rd485;
	setp.eq.s32 	%p246, %r187, %r188;
	and.pred  	%p247, %p245, %p246;
	@%p247 bra 	$L__BB29_179;
	cvt.u32.u64 	%r1156, %rd124;
	shl.b32 	%r1157, %r1156, 3;
	mov.u32 	%r1158, _ZN6thrust24THRUST_300001_SM_1000_NS8cuda_cub4core6detail5shmemE;
	add.s32 	%r1159, %r1158, %r1157;
	st.shared.v2.u32 	[%r1159], {%r187, %r214};
$L__BB29_179:
	mad.lo.s32 	%r1160, %r161, 9, 6;
	cvt.u64.u32 	%rd486, %r1160;
	setp.ne.s64 	%p248, %rd5, %rd486;
	setp.eq.s32 	%p249, %r188, %r189;
	and.pred  	%p250, %p248, %p249;
	@%p250 bra 	$L__BB29_181;
	cvt.u32.u64 	%r1161, %rd125;
	shl.b32 	%r1162, %r1161, 3;
	mov.u32 	%r1163, _ZN6thrust24THRUST_300001_SM_1000_NS8cuda_cub4core6detail5shmemE;
	add.s32 	%r1164, %r1163, %r1162;
	st.shared.v2.u32 	[%r1164], {%r188, %r215};
$L__BB29_181:
	not.pred 	%p251, %p5;
	@%p251 bra 	$L__BB29_183;
	cvt.u32.u64 	%r1165, %rd126;
	shl.b32 	%r1166, %r1165, 3;
	mov.u32 	%r1167, _ZN6thrust24THRUST_300001_SM_1000_NS8cuda_cub4core6detail5shmemE;
	add.s32 	%r1168, %r1167, %r1166;
	st.shared.v2.u32 	[%r1168], {%r189, %r216};
$L__BB29_183:
	mad.lo.s32 	%r1169, %r161, 9, 8;
	cvt.u64.u32 	%rd487, %r1169;
	setp.ne.s64 	%p252, %rd5, %rd487;
	setp.eq.s32 	%p253, %r190, %r191;
	and.pred  	%p254, %p252, %p253;
	@%p254 bra 	$L__BB29_185;
	cvt.u32.u64 	%r1170, %rd127;
	shl.b32 	%r1171, %r1170, 3;
	mov.u32 	%r1172, _ZN6thrust24THRUST_300001_SM_1000_NS8cuda_cub4core6detail5shmemE;
	add.s32 	%r1173, %r1172, %r1171;
	st.shared.v2.u32 	[%r1173], {%r190, %r217};
$L__BB29_185:
	bar.sync 	0;
	cvt.u64.u32 	%rd775, %r161;
	setp.le.u64 	%p255, %rd776, %rd775;
	@%p255 bra 	$L__BB29_210;
	not.b64 	%rd488, %rd775;
	add.s64 	%rd129, %rd776, %rd488;
	shr.u64 	%rd489, %rd129, 8;
	add.s64 	%rd490, %rd489, 1;
	and.b64  	%rd771, %rd490, 3;
	and.b64  	%rd491, %rd129, 768;
	setp.eq.s64 	%p256, %rd491, 768;
	@%p256 bra 	$L__BB29_189;
	shl.b64 	%rd492, %rd775, 2;
	add.s64 	%rd773, %rd1, %rd492;
	add.s64 	%rd772, %rd2, %rd492;
	shl.b32 	%r1174, %r161, 3;
	mov.u32 	%r1175, _ZN6thrust24THRUST_300001_SM_1000_NS8cuda_cub4core6detail5shmemE;
	add.s32 	%r1998, %r1175, %r1174;
	shl.b64 	%rd493, %rd771, 8;
	add.s64 	%rd775, %rd493, %rd775;
$L__BB29_188:
	.pragma "nounroll";
	ld.shared.v2.u32 	{%r1176, %r1177}, [%r1998];
	st.global.u32 	[%rd772], %r1176;
	st.global.u32 	[%rd773], %r1177;
	add.s64 	%rd773, %rd773, 1024;
	add.s64 	%rd772, %rd772, 1024;
	add.s32 	%r1998, %r1998, 2048;
	add.s64 	%rd771, %rd771, -1;
	setp.ne.s64 	%p257, %rd771, 0;
	@%p257 bra 	$L__BB29_188;
$L__BB29_189:
	setp.lt.u64 	%p258, %rd129, 768;
	@%p258 bra 	$L__BB29_210;
	mov.u32 	%r1180, _ZN6thrust24THRUST_300001_SM_1000_NS8cuda_cub4core6detail5shmemE;
$L__BB29_191:
	cvt.u32.u64 	%r1178, %rd775;
	shl.b32 	%r1179, %r1178, 3;
	add.s32 	%r1181, %r1180, %r1179;
	ld.shared.v2.u32 	{%r1182, %r1183}, [%r1181];
	shl.b64 	%rd494, %rd775, 2;
	add.s64 	%rd495, %rd2, %rd494;
	st.global.u32 	[%rd495], %r1182;
	add.s64 	%rd496, %rd1, %rd494;
	st.global.u32 	[%rd496], %r1183;
	ld.shared.v2.u32 	{%r1184, %r1185}, [%r1181+2048];
	and.b64  	%rd497, %rd494, 17179869180;
	add.s64 	%rd498, %rd2, %rd497;
	st.global.u32 	[%rd498+1024], %r1184;
	add.s64 	%rd499, %rd1, %rd497;
	st.global.u32 	[%rd499+1024], %r1185;
	ld.shared.v2.u32 	{%r1186, %r1187}, [%r1181+4096];
	st.global.u32 	[%rd498+2048], %r1186;
	st.global.u32 	[%rd499+2048], %r1187;
	ld.shared.v2.u32 	{%r1188, %r1189}, [%r1181+6144];
	st.global.u32 	[%rd498+3072], %r1188;
	st.global.u32 	[%rd499+3072], %r1189;
	add.s64 	%rd500, %rd775, 1024;
	and.b64  	%rd775, %rd500, 4294967295;
	setp.gt.u64 	%p259, %rd776, %rd775;
	@%p259 bra 	$L__BB29_191;
	bra.uni 	$L__BB29_210;
$L__BB29_192:
	@%p219 bra 	$L__BB29_194;
	shl.b64 	%rd455, %rd119, 2;
	add.s64 	%rd456, %rd2, %rd455;
	st.global.u32 	[%rd456], %r1997;
	add.s64 	%rd457, %rd1, %rd455;
	st.global.u32 	[%rd457], %r209;
$L__BB29_194:
	not.pred 	%p226, %p1;
	@%p226 bra 	$L__BB29_196;
	shl.b64 	%rd458, %rd120, 2;
	add.s64 	%rd459, %rd2, %rd458;
	st.global.u32 	[%rd459], %r183;
	add.s64 	%rd460, %rd1, %rd458;
	st.global.u32 	[%rd460], %r210;
$L__BB29_196:
	not.pred 	%p227, %p2;
	@%p227 bra 	$L__BB29_198;
	shl.b64 	%rd461, %rd121, 2;
	add.s64 	%rd462, %rd2, %rd461;
	st.global.u32 	[%rd462], %r184;
	add.s64 	%rd463, %rd1, %rd461;
	st.global.u32 	[%rd463], %r211;
$L__BB29_198:
	not.pred 	%p228, %p3;
	@%p228 bra 	$L__BB29_200;
	shl.b64 	%rd464, %rd122, 2;
	add.s64 	%rd465, %rd2, %rd464;
	st.global.u32 	[%rd465], %r185;
	add.s64 	%rd466, %rd1, %rd464;
	st.global.u32 	[%rd466], %r212;
$L__BB29_200:
	not.pred 	%p229, %p4;
	@%p229 bra 	$L__BB29_202;
	shl.b64 	%rd467, %rd123, 2;
	add.s64 	%rd468, %rd2, %rd467;
	st.global.u32 	[%rd468], %r186;
	add.s64 	%rd469, %rd1, %rd467;
	st.global.u32 	[%rd469], %r213;
$L__BB29_202:
	mad.lo.s32 	%r1132, %r161, 9, 5;
	cvt.u64.u32 	%rd470, %r1132;
	setp.ne.s64 	%p230, %rd5, %rd470;
	setp.eq.s32 	%p231, %r187, %r188;
	and.pred  	%p232, %p230, %p231;
	@%p232 bra 	$L__BB29_204;
	shl.b64 	%rd471, %rd124, 2;
	add.s64 	%rd472, %rd2, %rd471;
	st.global.u32 	[%rd472], %r187;
	add.s64 	%rd473, %rd1, %rd471;
	st.global.u32 	[%rd473], %r214;
$L__BB29_204:
	mad.lo.s32 	%r1133, %r161, 9, 6;
	cvt.u64.u32 	%rd474, %r1133;
	setp.ne.s64 	%p233, %rd5, %rd474;
	setp.eq.s32 	%p234, %r188, %r189;
	and.pred  	%p235, %p233, %p234;
	@%p235 bra 	$L__BB29_206;
	shl.b64 	%rd475, %rd125, 2;
	add.s64 	%rd476, %rd2, %rd475;
	st.global.u32 	[%rd476], %r188;
	add.s64 	%rd477, %rd1, %rd475;
	st.global.u32 	[%rd477], %r215;
$L__BB29_206:
	not.pred 	%p236, %p5;
	@%p236 bra 	$L__BB29_208;
	shl.b64 	%rd478, %rd126, 2;
	add.s64 	%rd479, %rd2, %rd478;
	st.global.u32 	[%rd479], %r189;
	add.s64 	%rd480, %rd1, %rd478;
	st.global.u32 	[%rd480], %r216;
$L__BB29_208:
	mad.lo.s32 	%r1134, %r161, 9, 8;
	cvt.u64.u32 	%rd481, %r1134;
	setp.ne.s64 	%p237, %rd5, %rd481;
	setp.eq.s32 	%p238, %r190, %r191;
	and.pred  	%p239, %p237, %p238;
	@%p239 bra 	$L__BB29_210;
	shl.b64 	%rd482, %rd127, 2;
	add.s64 	%rd483, %rd2, %rd482;
	st.global.u32 	[%rd483], %r190;
	add.s64 	%rd484, %rd1, %rd482;
	st.global.u32 	[%rd484], %r217;
$L__BB29_210:
	setp.ne.s32 	%p260, %r161, 255;
	@%p260 bra 	$L__BB29_326;
	setp.ne.s64 	%p261, %rd5, 2304;
	@%p261 bra 	$L__BB29_213;
	shl.b64 	%rd501, %rd776, 2;
	add.s64 	%rd502, %rd2, %rd501;
	st.global.u32 	[%rd502], %r191;
	add.s64 	%rd503, %rd1, %rd501;
	st.global.u32 	[%rd503], %r208;
	add.s64 	%rd776, %rd776, 1;
$L__BB29_213:
	ld.param.u64 	%rd745, [_ZN6thrust24THRUST_300001_SM_1000_NS8cuda_cub4core6detail13_kernel_agentINS1_15__reduce_by_key16ReduceByKeyAgentIPiNS0_17constant_iteratorIiNS0_11use_defaultES9_EES7_S7_N4cuda3std3__48equal_toIiEENSD_4plusIiEEPllEEJS7_SA_S7_S7_SI_N3cub18CUB_300001_SM_100024ReduceByKeyScanTileStateIilLb1EEESF_SH_llEEEvDpT0__param_4];
	cvta.to.global.u64 	%rd504, %rd745;
	st.global.u64 	[%rd504], %rd776;
	bra.uni 	$L__BB29_326;
$L__BB29_214:
	cvt.u32.u64 	%r221, %rd5;
	shl.b64 	%rd216, %rd4, 2;
	add.s64 	%rd215, %rd210, %rd216;
	// begin inline asm
	ld.global.nc.u32 %r2007, [%rd215];
	// end inline asm
	mov.u32 	%r223, %tid.x;
	and.b32  	%r358, %r223, 31;
	and.b32  	%r359, %r223, 992;
	mul.lo.s32 	%r360, %r359, 9;
	or.b32  	%r224, %r360, %r358;
	setp.ge.u32 	%p15, %r224, %r221;
	shl.b32 	%r361, %r224, 2;
	cvt.u64.u32 	%rd217, %r361;
	add.s64 	%rd146, %rd215, %rd217;
	mov.u32 	%r1999, %r2007;
	@%p15 bra 	$L__BB29_216;
	// begin inline asm
	ld.global.nc.u32 %r1999, [%rd146];
	// end inline asm
$L__BB29_216:
	add.s32 	%r363, %r224, 32;
	setp.ge.u32 	%p16, %r363, %r221;
	mov.u32 	%r2000, %r2007;
	@%p16 bra 	$L__BB29_218;
	add.s64 	%rd219, %rd146, 128;
	// begin inline asm
	ld.global.nc.u32 %r2000, [%rd219];
	// end inline asm
$L__BB29_218:
	add.s32 	%r365, %r224, 64;
	setp.ge.u32 	%p17, %r365, %r221;
	mov.u32 	%r2001, %r2007;
	@%p17 bra 	$L__BB29_220;
	add.s64 	%rd220, %rd146, 256;
	// begin inline asm
	ld.global.nc.u32 %r2001, [%rd220];
	// end inline asm
$L__BB29_220:
	add.s32 	%r367, %r224, 96;
	setp.ge.u32 	%p18, %r367, %r221;
	mov.u32 	%r2002, %r2007;
	@%p18 bra 	$L__BB29_222;
	add.s64 	%rd221, %rd146, 384;
	// begin inline asm
	ld.global.nc.u32 %r2002, [%rd221];
	// end inline asm
$L__BB29_222:
	add.s32 	%r369, %r224, 128;
	setp.ge.u32 	%p19, %r369, %r221;
	mov.u32 	%r2003, %r2007;
	@%p19 bra 	$L__BB29_224;
	add.s64 	%rd222, %rd146, 512;
	// begin inline asm
	ld.global.nc.u32 %r2003, [%rd222];
	// end inline asm
$L__BB29_224:
	add.s32 	%r371, %r224, 160;
	setp.ge.u32 	%p20, %r371, %r221;
	mov.u32 	%r2004, %r2007;
	@%p20 bra 	$L__BB29_226;
	add.s64 	%rd223, %rd146, 640;
	// begin inline asm
	ld.global.nc.u32 %r2004, [%rd223];
	// end inline asm
$L__BB29_226:
	add.s32 	%r373, %r224, 192;
	setp.ge.u32 	%p21, %r373, %r221;
	mov.u32 	%r2005, %r2007;
	@%p21 bra 	$L__BB29_228;
	add.s64 	%rd224, %rd146, 768;
	// begin inline asm
	ld.global.nc.u32 %r2005, [%rd224];
	// end inline asm
$L__BB29_228:
	add.s32 	%r375, %r224, 224;
	setp.ge.u32 	%p22, %r375, %r221;
	mov.u32 	%r2006, %r2007;
	@%p22 bra 	$L__BB29_230;
	add.s64 	%rd225, %rd146, 896;
	// begin inline asm
	ld.global.nc.u32 %r2006, [%rd225];
	// end inline asm
$L__BB29_230:
	add.s32 	%r377, %r224, 256;
	setp.ge.u32 	%p23, %r377, %r221;
	@%p23 bra 	$L__BB29_232;
	add.s64 	%rd226, %rd146, 1024;
	// begin inline asm
	ld.global.nc.u32 %r2007, [%rd226];
	// end inline asm
$L__BB29_232:
	// begin inline asm
	mov.u32 %r379, %laneid;
	// end inline asm
	shr.u32 	%r244, %r223, 5;
	mad.lo.s32 	%r381, %r244, 288, %r379;
	shl.b32 	%r382, %r381, 2;
	mov.u32 	%r383, _ZN6thrust24THRUST_300001_SM_1000_NS8cuda_cub4core6detail5shmemE;
	add.s32 	%r245, %r383, %r382;
	st.shared.u32 	[%r245], %r1999;
	st.shared.u32 	[%r245+128], %r2000;
	st.shared.u32 	[%r245+256], %r2001;
	st.shared.u32 	[%r245+384], %r2002;
	st.shared.u32 	[%r245+512], %r2003;
	st.shared.u32 	[%r245+640], %r2004;
	st.shared.u32 	[%r245+768], %r2005;
	st.shared.u32 	[%r245+896], %r2006;
	st.shared.u32 	[%r245+1024], %r2007;
	bar.warp.sync 	-1;
	shl.b32 	%r384, %r379, 5;
	add.s32 	%r246, %r245, %r384;
	ld.shared.u32 	%r247, [%r246];
	ld.shared.u32 	%r248, [%r246+4];
	ld.shared.u32 	%r249, [%r246+8];
	ld.shared.u32 	%r250, [%r246+12];
	ld.shared.u32 	%r251, [%r246+16];
	ld.shared.u32 	%r252, [%r246+20];
	ld.shared.u32 	%r253, [%r246+24];
	ld.shared.u32 	%r254, [%r246+28];
	ld.shared.u32 	%r255, [%r246+32];
	setp.ne.s32 	%p24, %r223, 0;
	mov.b32 	%r2009, 0;
	@%p24 bra 	$L__BB29_234;
	add.s64 	%rd227, %rd215, -4;
	// begin inline asm
	ld.global.nc.u32 %r2009, [%rd227];
	// end inline asm
$L__BB29_234:
	setp.eq.s32 	%p25, %r223, 0;
	bar.sync 	0;
	st.shared.u32 	[%r245], %r1;
	st.shared.u32 	[%r245+128], %r1;
	st.shared.u32 	[%r245+256], %r1;
	st.shared.u32 	[%r245+384], %r1;
	st.shared.u32 	[%r245+512], %r1;
	st.shared.u32 	[%r245+640], %r1;
	st.shared.u32 	[%r245+768], %r1;
	st.shared.u32 	[%r245+896], %r1;
	st.shared.u32 	[%r245+1024], %r1;
	bar.warp.sync 	-1;
	ld.shared.u32 	%r258, [%r246];
	ld.shared.u32 	%r259, [%r246+4];
	ld.shared.u32 	%r260, [%r246+8];
	ld.shared.u32 	%r261, [%r246+12];
	ld.shared.u32 	%r262, [%r246+16];
	ld.shared.u32 	%r263, [%r246+20];
	ld.shared.u32 	%r264, [%r246+24];
	ld.shared.u32 	%r265, [%r246+28];
	ld.shared.u32 	%r266, [%r246+32];
	bar.sync 	0;
	shl.b32 	%r386, %r223, 2;
	add.s32 	%r388, %r383, %r386;
	add.s32 	%r267, %r388, 1240;
	st.shared.u32 	[%r388+1240], %r255;
	bar.sync 	0;
	@%p25 bra 	$L__BB29_236;
	ld.shared.u32 	%r2009, [%r267+-4];
$L__BB29_236:
	setp.ne.s32 	%p26, %r2009, %r247;
	setp.ne.s32 	%p27, %r247, %r248;
	setp.ne.s32 	%p28, %r248, %r249;
	setp.ne.s32 	%p29, %r249, %r250;
	setp.ne.s32 	%p30, %r250, %r251;
	setp.ne.s32 	%p31, %r251, %r252;
	setp.ne.s32 	%p32, %r252, %r253;
	setp.ne.s32 	%p33, %r253, %r254;
	setp.ne.s32 	%p34, %r254, %r255;
	mul.lo.s32 	%r509, %r223, 9;
	cvt.u64.u32 	%rd228, %r509;
	setp.eq.s64 	%p35, %rd5, %rd228;
	or.pred  	%p36, %p35, %p26;
	selp.u64 	%rd229, 1, 0, %p36;
	add.s32 	%r510, %r509, 1;
	cvt.u64.u32 	%rd230, %r510;
	setp.eq.s64 	%p37, %rd5, %rd230;
	or.pred  	%p6, %p37, %p27;
	selp.u64 	%rd231, 1, 0, %p6;
	add.s32 	%r511, %r509, 2;
	cvt.u64.u32 	%rd232, %r511;
	setp.eq.s64 	%p38, %rd5, %rd232;
	or.pred  	%p7, %p38, %p28;
	selp.u64 	%rd233, 1, 0, %p7;
	add.s32 	%r512, %r509, 3;
	cvt.u64.u32 	%rd234, %r512;
	setp.eq.s64 	%p39, %rd5, %rd234;
	or.pred  	%p40, %p39, %p29;
	selp.u64 	%rd235, 1, 0, %p40;
	add.s32 	%r513, %r509, 4;
	cvt.u64.u32 	%rd236, %r513;
	setp.eq.s64 	%p41, %rd5, %rd236;
	or.pred  	%p8, %p41, %p30;
	selp.u64 	%rd237, 1, 0, %p8;
	add.s32 	%r514, %r509, 5;
	cvt.u64.u32 	%rd238, %r514;
	setp.eq.s64 	%p42, %rd5, %rd238;
	or.pred  	%p9, %p42, %p31;
	selp.u64 	%rd239, 1, 0, %p9;
	add.s32 	%r515, %r509, 6;
	cvt.u64.u32 	%rd240, %r515;
	setp.eq.s64 	%p43, %rd5, %rd240;
	or.pred  	%p10, %p43, %p32;
	selp.u64 	%rd241, 1, 0, %p10;
	add.s32 	%r516, %r509, 7;
	cvt.u64.u32 	%rd242, %r516;
	setp.eq.s64 	%p44, %rd5, %rd242;
	or.pred  	%p45, %p44, %p33;
	selp.u64 	%rd243, 1, 0, %p45;
	add.s32 	%r517, %r509, 8;
	cvt.u64.u32 	%rd244, %r517;
	setp.eq.s64 	%p46, %rd5, %rd244;
	or.pred  	%p47, %p46, %p34;
	selp.u64 	%rd245, 1, 0, %p47;
	add.s64 	%rd246, %rd231, %rd229;
	selp.b32 	%r518, 0, %r258, %p6;
	add.s32 	%r519, %r259, %r518;
	add.s64 	%rd247, %rd246, %rd233;
	selp.b32 	%r520, 0, %r519, %p7;
	add.s32 	%r521, %r260, %r520;
	add.s64 	%rd248, %rd247, %rd235;
	selp.b32 	%r522, 0, %r521, %p40;
	add.s32 	%r523, %r261, %r522;
	add.s64 	%rd249, %rd248, %rd237;
	selp.b32 	%r524, 0, %r523, %p8;
	add.s32 	%r525, %r262, %r524;
	add.s64 	%rd250, %rd249, %rd239;
	selp.b32 	%r526, 0, %r525, %p9;
	add.s32 	%r527, %r263, %r526;
	add.s64 	%rd251, %rd250, %rd241;
	selp.b32 	%r528, 0, %r527, %p10;
	add.s32 	%r529, %r264, %r528;
	add.s64 	%rd252, %rd251, %rd243;
	selp.b32 	%r530, 0, %r529, %p45;
	add.s32 	%r531, %r265, %r530;
	add.s64 	%rd253, %rd252, %rd245;
	mov.b64 	{%r390, %r395}, %rd253;
	selp.b32 	%r532, 0, %r531, %p47;
	add.s32 	%r400, %r266, %r532;
	mov.b32 	%r506, 1;
	mov.b32 	%r507, 0;
	mov.b32 	%r508, -1;
	// begin inline asm
	shfl.sync.up.b32 %r389, %r390, %r506, %r507, %r508;
	// end inline asm
	// begin inline asm
	shfl.sync.up.b32 %r394, %r395, %r506, %r507, %r508;
	// end inline asm
	mov.b64 	%rd254, {%r389, %r394};
	// begin inline asm
	shfl.sync.up.b32 %r399, %r400, %r506, %r507, %r508;
	// end inline asm
	// begin inline asm
	shfl.sync.up.b32 %r404, %r405, %r506, %r507, %r508;
	// end inline asm
	setp.eq.s64 	%p48, %rd253, 0;
	selp.b32 	%r533, %r399, 0, %p48;
	setp.lt.s32 	%p49, %r379, 1;
	selp.b64 	%rd255, 0, %rd254, %p49;
	add.s64 	%rd256, %rd255, %rd253;
	mov.b64 	{%r410, %r415}, %rd256;
	selp.b32 	%r534, 0, %r533, %p49;
	add.s32 	%r420, %r534, %r400;
	mov.b32 	%r426, 2;
	// begin inline asm
	shfl.sync.up.b32 %r409, %r410, %r426, %r507, %r508;
	// end inline asm
	// begin inline asm
	shfl.sync.up.b32 %r414, %r415, %r426, %r507, %r508;
	// end inline asm
	mov.b64 	%rd257, {%r409, %r414};
	// begin inline asm
	shfl.sync.up.b32 %r419, %r420, %r426, %r507, %r508;
	// end inline asm
	// begin inline asm
	shfl.sync.up.b32 %r424, %r425, %r426, %r507, %r508;
	// end inline asm
	setp.eq.s64 	%p50, %rd256, 0;
	selp.b32 	%r535, %r419, 0, %p50;
	setp.lt.s32 	%p51, %r379, 2;
	selp.b64 	%rd258, 0, %rd257, %p51;
	add.s64 	%rd259, %rd258, %rd256;
	mov.b64 	{%r430, %r435}, %rd259;
	selp.b32 	%r536, 0, %r535, %p51;
	add.s32 	%r440, %r536, %r420;
	mov.b32 	%r446, 4;
	// begin inline asm
	shfl.sync.up.b32 %r429, %r430, %r446, %r507, %r508;
	// end inline asm
	// begin inline asm
	shfl.sync.up.b32 %r434, %r435, %r446, %r507, %r508;
	// end inline asm
	mov.b64 	%rd260, {%r429, %r434};
	// begin inline asm
	shfl.sync.up.b32 %r439, %r440, %r446, %r507, %r508;
	// end inline asm
	// begin inline asm
	shfl.sync.up.b32 %r444, %r445, %r446, %r507, %r508;
	// end inline asm
	setp.eq.s64 	%p52, %rd259, 0;
	selp.b32 	%r537, %r439, 0, %p52;
	setp.lt.s32 	%p53, %r379, 4;
	selp.b64 	%rd261, 0, %rd260, %p53;
	add.s64 	%rd262, %rd261, %rd259;
	mov.b64 	{%r450, %r455}, %rd262;
	selp.b32 	%r538, 0, %r537, %p53;
	add.s32 	%r460, %r538, %r440;
	mov.b32 	%r466, 8;
	// begin inline asm
	shfl.sync.up.b32 %r449, %r450, %r466, %r507, %r508;
	// end inline asm
	// begin inline asm
	shfl.sync.up.b32 %r454, %r455, %r466, %r507, %r508;
	// end inline asm
	mov.b64 	%rd263, {%r449, %r454};
	// begin inline asm
	shfl.sync.up.b32 %r459, %r460, %r466, %r507, %r508;
	// end inline asm
	// begin inline asm
	shfl.sync.up.b32 %r464, %r465, %r466, %r507, %r508;
	// end inline asm
	setp.eq.s64 	%p54, %rd262, 0;
	selp.b32 	%r539, %r459, 0, %p54;
	setp.lt.s32 	%p55, %r379, 8;
	selp.b64 	%rd264, 0, %rd263, %p55;
	add.s64 	%rd265, %rd264, %rd262;
	mov.b64 	{%r470, %r475}, %rd265;
	selp.b32 	%r540, 0, %r539, %p55;
	add.s32 	%r480, %r540, %r460;
	mov.b32 	%r486, 16;
	// begin inline asm
	shfl.sync.up.b32 %r469, %r470, %r486, %r507, %r508;
	// end inline asm
	// begin inline asm
	shfl.sync.up.b32 %r474, %r475, %r486, %r507, %r508;
	// end inline asm
	mov.b64 	%rd266, {%r469, %r474};
	// begin inline asm
	shfl.sync.up.b32 %r479, %r480, %r486, %r507, %r508;
	// end inline asm
	// begin inline asm
	shfl.sync.up.b32 %r484, %r485, %r486, %r507, %r508;
	// end inline asm
	setp.eq.s64 	%p56, %rd265, 0;
	selp.b32 	%r541, %r479, 0, %p56;
	setp.lt.s32 	%p57, %r379, 16;
	selp.b64 	%rd267, 0, %rd266, %p57;
	add.s64 	%rd147, %rd267, %rd265;
	mov.b64 	{%r490, %r495}, %rd147;
	selp.b32 	%r542, 0, %r541, %p57;
	add.s32 	%r500, %r542, %r480;
	// begin inline asm
	shfl.sync.up.b32 %r489, %r490, %r506, %r507, %r508;
	// end inline asm
	// begin inline asm
	shfl.sync.up.b32 %r494, %r495, %r506, %r507, %r508;
	// end inline asm
	mov.b64 	%rd788, {%r489, %r494};
	// begin inline asm
	shfl.sync.up.b32 %r2023, %r500, %r506, %r507, %r508;
	// end inline asm
	// begin inline asm
	shfl.sync.up.b32 %r504, %r505, %r506, %r507, %r508;
	// end inline asm
	setp.ne.s32 	%p58, %r379, 31;
	@%p58 bra 	$L__BB29_238;
	shl.b32 	%r543, %r244, 4;
	mov.u32 	%r544, _ZN6thrust24THRUST_300001_SM_1000_NS8cuda_cub4core6detail5shmemE;
	add.s32 	%r545, %r544, %r543;
	st.shared.u64 	[%r545], %rd147;
	st.shared.u32 	[%r545+8], %r500;
$L__BB29_238:
	bar.sync 	0;
	ld.shared.u64 	%rd268, [_ZN6thrust24THRUST_300001_SM_1000_NS8cuda_cub4core6detail5shmemE];
	ld.shared.u32 	%r546, [_ZN6thrust24THRUST_300001_SM_1000_NS8cuda_cub4core6detail5shmemE+8];
	ld.shared.u64 	%rd269, [_ZN6thrust24THRUST_300001_SM_1000_NS8cuda_cub4core6detail5shmemE+16];
	ld.shared.u32 	%r547, [_ZN6thrust24THRUST_300001_SM_1000_NS8cuda_cub4core6detail5shmemE+24];
	add.s64 	%rd270, %rd269, %rd268;
	setp.eq.s64 	%p59, %rd269, 0;
	selp.b32 	%r548, %r546, 0, %p59;
	add.s32 	%r549, %r548, %r547;
	setp.eq.s32 	%p60, %r244, 2;
	selp.b64 	%rd271, %rd270, %rd268, %p60;
	selp.b32 	%r550, %r549, %r546, %p60;
	ld.shared.u64 	%rd272, [_ZN6thrust24THRUST_300001_SM_1000_NS8cuda_cub4core6detail5shmemE+32];
	ld.shared.u32 	%r551, [_ZN6thrust24THRUST_300001_SM_1000_NS8cuda_cub4core6detail5shmemE+40];
	add.s64 	%rd273, %rd272, %rd270;
	setp.eq.s64 	%p61, %rd272, 0;
	selp.b32 	%r552, %r549, 0, %p61;
	add.s32 	%r553, %r552, %r551;
	setp.eq.s32 	%p62, %r244, 3;
	selp.b64 	%rd274, %rd273, %rd271, %p62;
	selp.b32 	%r554, %r553, %r550, %p62;
	ld.shared.u64 	%rd275, [_ZN6thrust24THRUST_300001_SM_1000_NS8cuda_cub4core6detail5shmemE+48];
	ld.shared.u32 	%r555, [_ZN6thrust24THRUST_300001_SM_1000_NS8cuda_cub4core6detail5shmemE+56];
	add.s64 	%rd276, %rd275, %rd273;
	setp.eq.s64 	%p63, %rd275, 0;
	selp.b32 	%r556, %r553, 0, %p63;
	add.s32 	%r557, %r556, %r555;
	setp.eq.s32 	%p64, %r244, 4;
	selp.b64 	%rd277, %rd276, %rd274, %p64;
	selp.b32 	%r558, %r557, %r554, %p64;
	ld.shared.u64 	%rd278, [_ZN6thrust24THRUST_300001_SM_1000_NS8cuda_cub4core6detail5shmemE+64];
	ld.shared.u32 	%r559, [_ZN6thrust24THRUST_300001_SM_1000_NS8cuda_cub4core6detail5shmemE+72];
	add.s64 	%rd279, %rd278, %rd276;
	setp.eq.s64 	%p65, %rd278, 0;
	selp.b32 	%r560, %r557, 0, %p65;
	add.s32 	%r561, %r560, %r559;
	setp.eq.s32 	%p66, %r244, 5;
	selp.b64 	%rd280, %rd279, %rd277, %p66;
	selp.b32 	%r562, %r561, %r558, %p66;
	ld.shared.u64 	%rd281, [_ZN6thrust24THRUST_300001_SM_1000_NS8cuda_cub4core6detail5shmemE+80];
	ld.shared.u32 	%r563, [_ZN6thrust24THRUST_300001_SM_1000_NS8cuda_cub4core6detail5shmemE+88];
	add.s64 	%rd282, %rd281, %rd279;
	setp.eq.s64 	%p67, %rd281, 0;
	selp.b32 	%r564, %r561, 0, %p67;
	add.s32 	%r565, %r564, %r563;
	setp.eq.s32 	%p68, %r244, 6;
	selp.b64 	%rd283, %rd282, %rd280, %p68;
	selp.b32 	%r566, %r565, %r562, %p68;
	ld.shared.u64 	%rd284, [_ZN6thrust24THRUST_300001_SM_1000_NS8cuda_cub4core6detail5shmemE+96];
	ld.shared.u32 	%r567, [_ZN6thrust24THRUST_300001_SM_1000_NS8cuda_cub4core6detail5shmemE+104];
	add.s64 	%rd285, %rd284, %rd282;
	setp.eq.s64 	%p69, %rd284, 0;
	selp.b32 	%r568, %r565, 0, %p69;
	add.s32 	%r569, %r568, %r567;
	setp.eq.s32 	%p70, %r244, 7;
	selp.b64 	%rd149, %rd285, %rd283, %p70;
	selp.b32 	%r272, %r569, %r566, %p70;
	ld.shared.u64 	%rd286, [_ZN6thrust24THRUST_300001_SM_1000_NS8cuda_cub4core6detail5shmemE+112];
	ld.shared.u32 	%r570, [_ZN6thrust24THRUST_300001_SM_1000_NS8cuda_cub4core6detail5shmemE+120];
	add.s64 	%rd150, %rd286, %rd285;
	setp.eq.s64 	%p71, %rd286, 0;
	selp.b32 	%r571, %r569, 0, %p71;
	add.s32 	%r273, %r571, %r570;
	setp.lt.u32 	%p72, %r223, 32;
	@%p72 bra 	$L__BB29_240;
	setp.eq.s64 	%p73, %rd788, 0;
	selp.b32 	%r572, %r272, 0, %p73;
	add.s32 	%r573, %r572, %r2023;
	setp.eq.s32 	%p74, %r379, 0;
	selp.b64 	%rd287, 0, %rd788, %p74;
	add.s64 	%rd788, %rd149, %rd287;
	selp.b32 	%r2023, %r272, %r573, %p74;
	bra.uni 	$L__BB29_276;
$L__BB29_240:
	setp.ne.s32 	%p75, %r223, 0;
	mul.wide.u32 	%rd288, %r2, 16;
	add.s64 	%rd152, %rd3, %rd288;
	@%p75 bra 	$L__BB29_242;
	st.shared.u64 	[_ZN6thrust24THRUST_300001_SM_1000_NS8cuda_cub4core6detail5shmemE+200], %rd150;
	st.shared.u32 	[_ZN6thrust24THRUST_300001_SM_1000_NS8cuda_cub4core6detail5shmemE+208], %r273;
	mov.b32 	%r574, 100;
	mov.b64 	%rd290, {%r273, %r574};
	add.s64 	%rd289, %rd152, 512;
	// begin inline asm
	st.relaxed.gpu.v2.u64 [%rd289], {%rd290, %rd150};
	// end inline asm
$L__BB29_242:
	mov.u32 	%r575, %nctaid.x;
	setp.gt.u32 	%p76, %r575, 499;
	@%p76 bra 	$L__BB29_244;
	membar.cta;
	bra.uni 	$L__BB29_245;
$L__BB29_244:
	mov.b32 	%r576, 450;
	// begin inline asm
	nanosleep.u32 %r576;
	// end inline asm
$L__BB29_245:
	mul.wide.u32 	%rd292, %r223, 16;
	xor.b64  	%rd293, %rd292, -16;
	add.s64 	%rd294, %rd152, %rd293;
	add.s64 	%rd153, %rd294, 512;
$L__BB29_246:
	// begin inline asm
	ld.relaxed.gpu.v2.u64 {%rd295, %rd778}, [%rd153];
	// end inline asm
	mov.b64 	{%r2011, %r2016}, %rd295;
	setp.eq.s32 	%p77, %r2016, 99;
	mov.b32 	%r577, -1;
	vote.sync.any.pred 	%p78, %p77, %r577;
	@%p78 bra 	$L__BB29_246;
	setp.eq.s32 	%p79, %r2016, 101;
	mov.b32 	%r599, -1;
	vote.sync.ballot.b32 	%r600, %p79, %r599;
	// begin inline asm
	mov.u32 %r579, %lanemask_ge;
	// end inline asm
	and.b32  	%r601, %r600, %r579;
	or.b32  	%r602, %r601, -2147483648;
	add.s32 	%r603, %r602, -1;
	not.b32 	%r604, %r602;
	and.b32  	%r605, %r604, %r603;
	popc.b32 	%r278, %r605;
	mov.b64 	{%r581, %r586}, %rd778;
	mov.b32 	%r597, 1;
	// begin inline asm
	shfl.sync.down.b32 %r580, %r581, %r597, %r278, %r599;
	// end inline asm
	// begin inline asm
	shfl.sync.down.b32 %r585, %r586, %r597, %r278, %r599;
	// end inline asm
	// begin inline asm
	shfl.sync.down.b32 %r590, %r2011, %r597, %r278, %r599;
	// end inline asm
	// begin inline asm
	shfl.sync.down.b32 %r595, %r596, %r597, %r278, %r599;
	// end inline asm
	setp.ge.s32 	%p81, %r379, %r278;
	@%p81 bra 	$L__BB29_249;
	mov.b64 	%rd298, {%r580, %r585};
	add.s64 	%rd155, %rd778, %rd298;
	setp.eq.s64 	%p82, %rd778, 0;
	selp.b32 	%r606, %r590, 0, %p82;
	add.s32 	%r2011, %r606, %r2011;
	mov.u64 	%rd778, %rd155;
$L__BB29_249:
	mov.b64 	{%r608, %r613}, %rd778;
	mov.b32 	%r624, 2;
	mov.b32 	%r626, -1;
	// begin inline asm
	shfl.sync.down.b32 %r607, %r608, %r624, %r278, %r626;
	// end inline asm
	// begin inline asm
	shfl.sync.down.b32 %r612, %r613, %r624, %r278, %r626;
	// end inline asm
	// begin inline asm
	shfl.sync.down.b32 %r617, %r2011, %r624, %r278, %r626;
	// end inline asm
	// begin inline asm
	shfl.sync.down.b32 %r622, %r623, %r624, %r278, %r626;
	// end inline asm
	add.s32 	%r287, %r379, 2;
	setp.gt.s32 	%p83, %r287, %r278;
	@%p83 bra 	$L__BB29_251;
	mov.b64 	%rd299, {%r607, %r612};
	add.s64 	%rd157, %rd778, %rd299;
	setp.eq.s64 	%p84, %rd778, 0;
	selp.b32 	%r627, %r617, 0, %p84;
	add.s32 	%r2011, %r627, %r2011;
	mov.u64 	%rd778, %rd157;
$L__BB29_251:
	mov.b64 	{%r629, %r634}, %rd778;
	mov.b32 	%r645, 4;
	mov.b32 	%r647, -1;
	// begin inline asm
	shfl.sync.down.b32 %r628, %r629, %r645, %r278, %r647;
	// end inline asm
	// begin inline asm
	shfl.sync.down.b32 %r633, %r634, %r645, %r278, %r647;
	// end inline asm
	// begin inline asm
	shfl.sync.down.b32 %r638, %r2011, %r645, %r278, %r647;
	// end inline asm
	// begin inline asm
	shfl.sync.down.b32 %r643, %r644, %r645, %r278, %r647;
	// end inline asm
	add.s32 	%r293, %r379, 4;
	setp.gt.s32 	%p85, %r293, %r278;
	@%p85 bra 	$L__BB29_253;
	mov.b64 	%rd300, {%r628, %r633};
	add.s64 	%rd159, %rd778, %rd300;
	setp.eq.s64 	%p86, %rd778, 0;
	selp.b32 	%r648, %r638, 0, %p86;
	add.s32 	%r2011, %r648, %r2011;
	mov.u64 	%rd778, %rd159;
$L__BB29_253:
	mov.b64 	{%r650, %r655}, %rd778;
	mov.b32 	%r666, 8;
	mov.b32 	%r668, -1;
	// begin inline asm
	shfl.sync.down.b32 %r649, %r650, %r666, %r278, %r668;
	// end inline asm
	// begin inline asm
	shfl.sync.down.b32 %r654, %r655, %r666, %r278, %r668;
	// end inline asm
	// begin inline asm
	shfl.sync.down.b32 %r659, %r2011, %r666, %r278, %r668;
	// end inline asm
	// begin inline asm
	shfl.sync.down.b32 %r664, %r665, %r666, %r278, %r668;
	// end inline asm
	add.s32 	%r299, %r379, 8;
	setp.gt.s32 	%p87, %r299, %r278;
	@%p87 bra 	$L__BB29_255;
	mov.b64 	%rd301, {%r649, %r654};
	add.s64 	%rd161, %rd778, %rd301;
	setp.eq.s64 	%p88, %rd778, 0;
	selp.b32 	%r669, %r659, 0, %p88;
	add.s32 	%r2011, %r669, %r2011;
	mov.u64 	%rd778, %rd161;
$L__BB29_255:
	mov.b64 	{%r671, %r676}, %rd778;
	mov.b32 	%r687, 16;
	mov.b32 	%r689, -1;
	// begin inline asm
	shfl.sync.down.b32 %r670, %r671, %r687, %r278, %r689;
	// end inline asm
	// begin inline asm
	shfl.sync.down.b32 %r675, %r676, %r687, %r278, %r689;
	// end inline asm
	// begin inline asm
	shfl.sync.down.b32 %r680, %r2011, %r687, %r278, %r689;
	// end inline asm
	// begin inline asm
	shfl.sync.down.b32 %r685, %r686, %r687, %r278, %r689;
	// end inline asm
	add.s32 	%r305, %r379, 16;
	setp.gt.s32 	%p89, %r305, %r278;
	@%p89 bra 	$L__BB29_257;
	mov.b64 	%rd302, {%r670, %r675};
	add.s64 	%rd163, %rd778, %rd302;
	setp.eq.s64 	%p90, %rd778, 0;
	selp.b32 	%r690, %r680, 0, %p90;
	add.s32 	%r2011, %r690, %r2011;
	mov.u64 	%rd778, %rd163;
$L__BB29_257:
	not.b32 	%r691, %r223;
	add.s32 	%r2017, %r2, %r691;
	add.s64 	%rd165, %rd3, 512;
$L__BB29_258:
	setp.ne.s32 	%p91, %r2016, 101;
	mov.b32 	%r692, -1;
	vote.sync.all.pred 	%p92, %p91, %r692;
	not.pred 	%p93, %p92;
	@%p93 bra 	$L__BB29_272;
	mul.wide.s32 	%rd376, %r2017, 16;
	add.s64 	%rd377, %rd165, %rd376;
	add.s64 	%rd375, %rd377, -512;
$L__BB29_260:
	// begin inline asm
	ld.relaxed.gpu.v2.u64 {%rd373, %rd784}, [%rd375];
	// end inline asm
	mov.b64 	{%r2019, %r2016}, %rd373;
	setp.eq.s32 	%p145, %r2016, 99;
	mov.b32 	%r786, -1;
	vote.sync.any.pred 	%p146, %p145, %r786;
	@%p146 bra 	$L__BB29_260;
	setp.eq.s32 	%p147, %r2016, 101;
	mov.b32 	%r807, -1;
	vote.sync.ballot.b32 	%r808, %p147, %r807;
	and.b32  	%r809, %r808, %r579;
	or.b32  	%r810, %r809, -2147483648;
	add.s32 	%r811, %r810, -1;
	not.b32 	%r812, %r810;
	and.b32  	%r813, %r812, %r811;
	popc.b32 	%r314, %r813;
	mov.b64 	{%r789, %r794}, %rd784;
	mov.b32 	%r805, 1;
	// begin inline asm
	shfl.sync.down.b32 %r788, %r789, %r805, %r314, %r807;
	// end inline asm
	// begin inline asm
	shfl.sync.down.b32 %r793, %r794, %r805, %r314, %r807;
	// end inline asm
	// begin inline asm
	shfl.sync.down.b32 %r798, %r2019, %r805, %r314, %r807;
	// end inline asm
	// begin inline asm
	shfl.sync.down.b32 %r803, %r804, %r805, %r314, %r807;
	// end inline asm
	setp.ge.s32 	%p149, %r379, %r314;
	@%p149 bra 	$L__BB29_263;
	mov.b64 	%rd378, {%r788, %r793};
	add.s64 	%rd168, %rd784, %rd378;
	setp.eq.s64 	%p150, %rd784, 0;
	selp.b32 	%r814, %r798, 0, %p150;
	add.s32 	%r2019, %r814, %r2019;
	mov.u64 	%rd784, %rd168;
$L__BB29_263:
	mov.b64 	{%r816, %r821}, %rd784;
	mov.b32 	%r832, 2;
	mov.b32 	%r834, -1;
	// begin inline asm
	shfl.sync.down.b32 %r815, %r816, %r832, %r314, %r834;
	// end inline asm
	// begin inline asm
	shfl.sync.down.b32 %r820, %r821, %r832, %r314, %r834;
	// end inline asm
	// begin inline asm
	shfl.sync.down.b32 %r825, %r2019, %r832, %r314, %r834;
	// end inline asm
	// begin inline asm
	shfl.sync.down.b32 %r830, %r831, %r832, %r314, %r834;
	// end inline asm
	setp.gt.s32 	%p151, %r287, %r314;
	@%p151 bra 	$L__BB29_265;
	mov.b64 	%rd379, {%r815, %r820};
	add.s64 	%rd170, %rd784, %rd379;
	setp.eq.s64 	%p152, %rd784, 0;
	selp.b32 	%r835, %r825, 0, %p152;
	add.s32 	%r2019, %r835, %r2019;
	mov.u64 	%rd784, %rd170;
$L__BB29_265:
	mov.b64 	{%r837, %r842}, %rd784;
	mov.b32 	%r853, 4;
	mov.b32 	%r855, -1;
	// begin inline asm
	shfl.sync.down.b32 %r836, %r837, %r853, %r314, %r855;
	// end inline asm
	// begin inline asm
	shfl.sync.down.b32 %r841, %r842, %r853, %r314, %r855;
	// end inline asm
	// begin inline asm
	shfl.sync.down.b32 %r846, %r2019, %r853, %r314, %r855;
	// end inline asm
	// begin inline asm
	shfl.sync.down.b32 %r851, %r852, %r853, %r314, %r855;
	// end inline asm
	setp.gt.s32 	%p153, %r293, %r314;
	@%p153 bra 	$L__BB29_267;
	mov.b64 	%rd380, {%r836, %r841};
	add.s64 	%rd172, %rd784, %rd380;
	setp.eq.s64 	%p154, %rd784, 0;
	selp.b32 	%r856, %r846, 0, %p154;
	add.s32 	%r2019, %r856, %r2019;
	mov.u64 	%rd784, %rd172;
$L__BB29_267:
	mov.b64 	{%r858, %r863}, %rd784;
	mov.b32 	%r874, 8;
	mov.b32 	%r876, -1;
	// begin inline asm
	shfl.sync.down.b32 %r857, %r858, %r874, %r314, %r876;
	// end inline asm
	// begin inline asm
	shfl.sync.down.b32 %r862, %r863, %r874, %r314, %r876;
	// end inline asm
	// begin inline asm
	shfl.sync.down.b32 %r867, %r2019, %r874, %r314, %r876;
	// end inline asm
	// begin inline asm
	shfl.sync.down.b32 %r872, %r873, %r874, %r314, %r876;
	// end inline asm
	setp.gt.s32 	%p155, %r299, %r314;
	@%p155 bra 	$L__BB29_269;
	mov.b64 	%rd381, {%r857, %r862};
	add.s64 	%rd174, %rd784, %rd381;
	setp.eq.s64 	%p156, %rd784, 0;
	selp.b32 	%r877, %r867, 0, %p156;
	add.s32 	%r2019, %r877, %r2019;
	mov.u64 	%rd784, %rd174;
$L__BB29_269:
	mov.b64 	{%r879, %r884}, %rd784;
	mov.b32 	%r895, 16;
	mov.b32 	%r897, -1;
	// begin inline asm
	shfl.sync.down.b32 %r878, %r879, %r895, %r314, %r897;
	// end inline asm
	// begin inline asm
	shfl.sync.down.b32 %r883, %r884, %r895, %r314, %r897;
	// end inline asm
	// begin inline asm
	shfl.sync.down.b32 %r888, %r2019, %r895, %r314, %r897;
	// end inline asm
	// begin inline asm
	shfl.sync.down.b32 %r893, %r894, %r895, %r314, %r897;
	// end inline asm
	setp.gt.s32 	%p157, %r305, %r314;
	@%p157 bra 	$L__BB29_271;
	mov.b64 	%rd382, {%r878, %r883};
	add.s64 	%rd176, %rd784, %rd382;
	setp.eq.s64 	%p158, %rd784, 0;
	selp.b32 	%r898, %r888, 0, %p158;
	add.s32 	%r2019, %r898, %r2019;
	mov.u64 	%rd784, %rd176;
$L__BB29_271:
	add.s64 	%rd178, %rd784, %rd778;
	setp.eq.s64 	%p159, %rd778, 0;
	selp.b32 	%r899, %r2019, 0, %p159;
	add.s32 	%r2011, %r899, %r2011;
	add.s32 	%r2017, %r2017, -32;
	mov.u64 	%rd778, %rd178;
	bra.uni 	$L__BB29_258;
$L__BB29_272:
	setp.ne.s32 	%p94, %r223, 0;
	@%p94 bra 	$L__BB29_274;
	add.s64 	%rd305, %rd778, %rd150;
	setp.eq.s64 	%p95, %rd150, 0;
	selp.b32 	%r694, %r2011, 0, %p95;
	add.s32 	%r695, %r694, %r273;
	mov.b32 	%r696, 101;
	mov.b64 	%rd304, {%r695, %r696};
	add.s64 	%rd303, %rd152, 512;
	// begin inline asm
	st.relaxed.gpu.v2.u64 [%rd303], {%rd304, %rd305};
	// end inline asm
	st.shared.u64 	[_ZN6thrust24THRUST_300001_SM_1000_NS8cuda_cub4core6detail5shmemE+168], %rd778;
	st.shared.u32 	[_ZN6thrust24THRUST_300001_SM_1000_NS8cuda_cub4core6detail5shmemE+176], %r2011;
	st.shared.u64 	[_ZN6thrust24THRUST_300001_SM_1000_NS8cuda_cub4core6detail5shmemE+184], %rd305;
	st.shared.u32 	[_ZN6thrust24THRUST_300001_SM_1000_NS8cuda_cub4core6detail5shmemE+192], %r695;
$L__BB29_274:
	setp.ne.s32 	%p96, %r379, 0;
	@%p96 bra 	$L__BB29_276;
	st.shared.u64 	[_ZN6thrust24THRUST_300001_SM_1000_NS8cuda_cub4core6detail5shmemE+136], %rd778;
	st.shared.u32 	[_ZN6thrust24THRUST_300001_SM_1000_NS8cuda_cub4core6detail5shmemE+144], %r2011;
	mov.u64 	%rd788, %rd778;
	mov.u32 	%r2023, %r2011;
$L__BB29_276:
	setp.eq.s32 	%p97, %r223, 0;
	bar.sync 	0;
	@%p97 bra 	$L__BB29_278;
	ld.shared.u32 	%r697, [_ZN6thrust24THRUST_300001_SM_1000_NS8cuda_cub4core6detail5shmemE+144];
	ld.shared.u64 	%rd306, [_ZN6thrust24THRUST_300001_SM_1000_NS8cuda_cub4core6detail5shmemE+136];
	add.s64 	%rd180, %rd306, %rd788;
	setp.eq.s64 	%p98, %rd788, 0;
	selp.b32 	%r698, %r697, 0, %p98;
	add.s32 	%r2023, %r698, %r2023;
	mov.u64 	%rd788, %rd180;
$L__BB29_278:
	mul.lo.s32 	%r699, %r223, 9;
	cvt.u64.u32 	%rd307, %r699;
	setp.eq.s64 	%p99, %rd5, %rd307;
	setp.ne.s32 	%p100, %r2009, %r247;
	or.pred  	%p101, %p99, %p100;
	selp.u64 	%rd308, 1, 0, %p101;
	add.s64 	%rd182, %rd788, %rd308;
	selp.b32 	%r700, 0, %r2023, %p101;
	add.s32 	%r345, %r700, %r258;
	selp.u64 	%rd309, 1, 0, %p6;
	add.s64 	%rd310, %rd309, %rd308;
	add.s64 	%rd183, %rd310, %rd788;
	selp.b32 	%r701, 0, %r345, %p6;
	add.s32 	%r346, %r259, %r701;
	selp.u64 	%rd311, 1, 0, %p7;
	add.s64 	%rd184, %rd183, %rd311;
	selp.b32 	%r702, 0, %r346, %p7;
	add.s32 	%r347, %r260, %r702;
	add.s32 	%r703, %r699, 3;
	cvt.u64.u32 	%rd312, %r703;
	setp.eq.s64 	%p102, %rd5, %rd312;
	setp.ne.s32 	%p103, %r249, %r250;
	or.pred  	%p11, %p102, %p103;
	selp.u64 	%rd313, 1, 0, %p11;
	add.s64 	%rd185, %rd184, %rd313;
	selp.b32 	%r704, 0, %r347, %p11;
	add.s32 	%r348, %r261, %r704;
	selp.u64 	%rd314, 1, 0, %p8;
	add.s64 	%rd186, %rd185, %rd314;
	selp.b32 	%r705, 0, %r348, %p8;
	add.s32 	%r349, %r262, %r705;
	selp.u64 	%rd315, 1, 0, %p9;
	add.s64 	%rd187, %rd186, %rd315;
	selp.b32 	%r706, 0, %r349, %p9;
	add.s32 	%r350, %r263, %r706;
	selp.u64 	%rd316, 1, 0, %p10;
	add.s64 	%rd188, %rd187, %rd316;
	selp.b32 	%r707, 0, %r350, %p10;
	add.s32 	%r351, %r264, %r707;
	add.s32 	%r708, %r699, 7;
	cvt.u64.u32 	%rd317, %r708;
	setp.eq.s64 	%p104, %rd5, %rd317;
	setp.ne.s32 	%p105, %r253, %r254;
	or.pred  	%p106, %p104, %p105;
	selp.u64 	%rd318, 1, 0, %p106;
	add.s64 	%rd189, %rd188, %rd318;
	selp.b32 	%r709, 0, %r351, %p106;
	add.s32 	%r352, %r265, %r709;
	ld.shared.u64 	%rd190, [_ZN6thrust24THRUST_300001_SM_1000_NS8cuda_cub4core6detail5shmemE+200];
	ld.shared.u64 	%rd795, [_ZN6thrust24THRUST_300001_SM_1000_NS8cuda_cub4core6detail5shmemE+184];
	ld.shared.u32 	%r353, [_ZN6thrust24THRUST_300001_SM_1000_NS8cuda_cub4core6detail5shmemE+192];
	ld.shared.u64 	%rd192, [_ZN6thrust24THRUST_300001_SM_1000_NS8cuda_cub4core6detail5shmemE+168];
	setp.lt.s64 	%p107, %rd190, 257;
	@%p107 bra 	$L__BB29_304;
	bar.sync 	0;
	mul.lo.s32 	%r713, %r223, 9;
	cvt.u64.u32 	%rd349, %r713;
	setp.ne.s64 	%p123, %rd5, %rd349;
	setp.eq.s32 	%p124, %r2009, %r247;
	and.pred  	%p125, %p123, %p124;
	@%p125 bra 	$L__BB29_281;
	cvt.u32.u64 	%r714, %rd192;
	cvt.u32.u64 	%r715, %rd788;
	sub.s32 	%r716, %r715, %r714;
	shl.b32 	%r717, %r716, 3;
	mov.u32 	%r718, _ZN6thrust24THRUST_300001_SM_1000_NS8cuda_cub4core6detail5shmemE;
	add.s32 	%r719, %r718, %r717;
	st.shared.v2.u32 	[%r719], {%r2009, %r2023};
$L__BB29_281:
	not.pred 	%p126, %p6;
	@%p126 bra 	$L__BB29_283;
	cvt.u32.u64 	%r720, %rd192;
	cvt.u32.u64 	%r721, %rd182;
	sub.s32 	%r722, %r721, %r720;
	shl.b32 	%r723, %r722, 3;
	mov.u32 	%r724, _ZN6thrust24THRUST_300001_SM_1000_NS8cuda_cub4core6detail5shmemE;
	add.s32 	%r725, %r724, %r723;
	st.shared.v2.u32 	[%r725], {%r247, %r345};
$L__BB29_283:
	not.pred 	%p127, %p7;
	@%p127 bra 	$L__BB29_285;
	cvt.u32.u64 	%r726, %rd192;
	cvt.u32.u64 	%r727, %rd183;
	sub.s32 	%r728, %r727, %r726;
	shl.b32 	%r729, %r728, 3;
	mov.u32 	%r730, _ZN6thrust24THRUST_300001_SM_1000_NS8cuda_cub4core6detail5shmemE;
	add.s32 	%r731, %r730, %r729;
	st.shared.v2.u32 	[%r731], {%r248, %r346};
$L__BB29_285:
	not.pred 	%p128, %p11;
	@%p128 bra 	$L__BB29_287;
	cvt.u32.u64 	%r732, %rd192;
	cvt.u32.u64 	%r733, %rd184;
	sub.s32 	%r734, %r733, %r732;
	shl.b32 	%r735, %r734, 3;
	mov.u32 	%r736, _ZN6thrust24THRUST_300001_SM_1000_NS8cuda_cub4core6detail5shmemE;
	add.s32 	%r737, %r736, %r735;
	st.shared.v2.u32 	[%r737], {%r249, %r347};
$L__BB29_287:
	not.pred 	%p129, %p8;
	@%p129 bra 	$L__BB29_289;
	cvt.u32.u64 	%r738, %rd192;
	cvt.u32.u64 	%r739, %rd185;
	sub.s32 	%r740, %r739, %r738;
	shl.b32 	%r741, %r740, 3;
	mov.u32 	%r742, _ZN6thrust24THRUST_300001_SM_1000_NS8cuda_cub4core6detail5shmemE;
	add.s32 	%r743, %r742, %r741;
	st.shared.v2.u32 	[%r743], {%r250, %r348};
$L__BB29_289:
	not.pred 	%p130, %p9;
	@%p130 bra 	$L__BB29_291;
	cvt.u32.u64 	%r744, %rd192;
	cvt.u32.u64 	%r745, %rd186;
	sub.s32 	%r746, %r745, %r744;
	shl.b32 	%r747, %r746, 3;
	mov.u32 	%r748, _ZN6thrust24THRUST_300001_SM_1000_NS8cuda_cub4core6detail5shmemE;
	add.s32 	%r749, %r748, %r747;
	st.shared.v2.u32 	[%r749], {%r251, %r349};
$L__BB29_291:
	not.pred 	%p131, %p10;
	@%p131 bra 	$L__BB29_293;
	cvt.u32.u64 	%r750, %rd192;
	cvt.u32.u64 	%r751, %rd187;
	sub.s32 	%r752, %r751, %r750;
	shl.b32 	%r753, %r752, 3;
	mov.u32 	%r754, _ZN6thrust24THRUST_300001_SM_1000_NS8cuda_cub4core6detail5shmemE;
	add.s32 	%r755, %r754, %r753;
	st.shared.v2.u32 	[%r755], {%r252, %r350};
$L__BB29_293:
	mad.lo.s32 	%r756, %r223, 9, 7;
	cvt.u64.u32 	%rd350, %r756;
	setp.ne.s64 	%p132, %rd5, %rd350;
	setp.eq.s32 	%p133, %r253, %r254;
	and.pred  	%p134, %p132, %p133;
	@%p134 bra 	$L__BB29_295;
	cvt.u32.u64 	%r757, %rd192;
	cvt.u32.u64 	%r758, %rd188;
	sub.s32 	%r759, %r758, %r757;
	shl.b32 	%r760, %r759, 3;
	mov.u32 	%r761, _ZN6thrust24THRUST_300001_SM_1000_NS8cuda_cub4core6detail5shmemE;
	add.s32 	%r762, %r761, %r760;
	st.shared.v2.u32 	[%r762], {%r253, %r351};
$L__BB29_295:
	mad.lo.s32 	%r763, %r223, 9, 8;
	cvt.u64.u32 	%rd351, %r763;
	setp.ne.s64 	%p135, %rd5, %rd351;
	setp.eq.s32 	%p136, %r254, %r255;
	and.pred  	%p137, %p135, %p136;
	@%p137 bra 	$L__BB29_297;
	cvt.u32.u64 	%r764, %rd192;
	cvt.u32.u64 	%r765, %rd189;
	sub.s32 	%r766, %r765, %r764;
	shl.b32 	%r767, %r766, 3;
	mov.u32 	%r768, _ZN6thrust24THRUST_300001_SM_1000_NS8cuda_cub4core6detail5shmemE;
	add.s32 	%r769, %r768, %r767;
	st.shared.v2.u32 	[%r769], {%r254, %r352};
$L__BB29_297:
	bar.sync 	0;
	cvt.u64.u32 	%rd794, %r223;
	setp.le.u64 	%p138, %rd190, %rd794;
	@%p138 bra 	$L__BB29_322;
	not.b64 	%rd352, %rd794;
	add.s64 	%rd194, %rd190, %rd352;
	shr.u64 	%rd353, %rd194, 8;
	add.s64 	%rd354, %rd353, 1;
	and.b64  	%rd790, %rd354, 3;
	and.b64  	%rd355, %rd194, 768;
	setp.eq.s64 	%p139, %rd355, 768;
	@%p139 bra 	$L__BB29_301;
	add.s64 	%rd356, %rd192, %rd794;
	shl.b64 	%rd357, %rd356, 2;
	add.s64 	%rd792, %rd1, %rd357;
	add.s64 	%rd791, %rd2, %rd357;
	shl.b32 	%r770, %r223, 3;
	mov.u32 	%r771, _ZN6thrust24THRUST_300001_SM_1000_NS8cuda_cub4core6detail5shmemE;
	add.s32 	%r2025, %r771, %r770;
	shl.b64 	%rd358, %rd790, 8;
	add.s64 	%rd794, %rd358, %rd794;
$L__BB29_300:
	.pragma "nounroll";
	ld.shared.v2.u32 	{%r772, %r773}, [%r2025];
	st.global.u32 	[%rd791], %r772;
	st.global.u32 	[%rd792], %r773;
	add.s64 	%rd792, %rd792, 1024;
	add.s64 	%rd791, %rd791, 1024;
	add.s32 	%r2025, %r2025, 2048;
	add.s64 	%rd790, %rd790, -1;
	setp.ne.s64 	%p140, %rd790, 0;
	@%p140 bra 	$L__BB29_300;
$L__BB29_301:
	setp.lt.u64 	%p141, %rd194, 768;
	@%p141 bra 	$L__BB29_322;
	mov.u32 	%r776, _ZN6thrust24THRUST_300001_SM_1000_NS8cuda_cub4core6detail5shmemE;
$L__BB29_303:
	cvt.u32.u64 	%r774, %rd794;
	add.s64 	%rd359, %rd794, %rd192;
	shl.b32 	%r775, %r774, 3;
	add.s32 	%r777, %r776, %r775;
	ld.shared.v2.u32 	{%r778, %r779}, [%r777];
	shl.b64 	%rd360, %rd359, 2;
	add.s64 	%rd361, %rd2, %rd360;
	st.global.u32 	[%rd361], %r778;
	add.s64 	%rd362, %rd1, %rd360;
	st.global.u32 	[%rd362], %r779;
	and.b64  	%rd363, %rd794, 4294967295;
	add.s64 	%rd364, %rd192, %rd363;
	ld.shared.v2.u32 	{%r780, %r781}, [%r777+2048];
	shl.b64 	%rd365, %rd364, 2;
	add.s64 	%rd366, %rd2, %rd365;
	st.global.u32 	[%rd366+1024], %r780;
	add.s64 	%rd367, %rd1, %rd365;
	st.global.u32 	[%rd367+1024], %r781;
	ld.shared.v2.u32 	{%r782, %r783}, [%r777+4096];
	st.global.u32 	[%rd366+2048], %r782;
	st.global.u32 	[%rd367+2048], %r783;
	ld.shared.v2.u32 	{%r784, %r785}, [%r777+6144];
	st.global.u32 	[%rd366+3072], %r784;
	st.global.u32 	[%rd367+3072], %r785;
	add.s64 	%rd368, %rd794, 1024;
	and.b64  	%rd794, %rd368, 4294967295;
	setp.gt.u64 	%p142, %rd190, %rd794;
	@%p142 bra 	$L__BB29_303;
	bra.uni 	$L__BB29_322;
$L__BB29_304:
	mul.lo.s32 	%r710, %r223, 9;
	cvt.u64.u32 	%rd319, %r710;
	setp.ne.s64 	%p108, %rd5, %rd319;
	setp.eq.s32 	%p109, %r2009, %r247;
	and.pred  	%p110, %p108, %p109;
	@%p110 bra 	$L__BB29_306;
	shl.b64 	%rd320, %rd788, 2;
	add.s64 	%rd321, %rd2, %rd320;
	st.global.u32 	[%rd321], %r2009;
	add.s64 	%rd322, %rd1, %rd320;
	st.global.u32 	[%rd322], %r2023;
$L__BB29_306:
	not.pred 	%p111, %p6;
	@%p111 bra 	$L__BB29_308;
	shl.b64 	%rd323, %rd182, 2;
	add.s64 	%rd324, %rd2, %rd323;
	st.global.u32 	[%rd324], %r247;
	add.s64 	%rd325, %rd1, %rd323;
	st.global.u32 	[%rd325], %r345;
$L__BB29_308:
	not.pred 	%p112, %p7;
	@%p112 bra 	$L__BB29_310;
	shl.b64 	%rd326, %rd183, 2;
	add.s64 	%rd327, %rd2, %rd326;
	st.global.u32 	[%rd327], %r248;
	add.s64 	%rd328, %rd1, %rd326;
	st.global.u32 	[%rd328], %r346;
$L__BB29_310:
	not.pred 	%p113, %p11;
	@%p113 bra 	$L__BB29_312;
	shl.b64 	%rd329, %rd184, 2;
	add.s64 	%rd330, %rd2, %rd329;
	st.global.u32 	[%rd330], %r249;
	add.s64 	%rd331, %rd1, %rd329;
	st.global.u32 	[%rd331], %r347;
$L__BB29_312:
	not.pred 	%p114, %p8;
	@%p114 bra 	$L__BB29_314;
	shl.b64 	%rd332, %rd185, 2;
	add.s64 	%rd333, %rd2, %rd332;
	st.global.u32 	[%rd333], %r250;
	add.s64 	%rd334, %rd1, %rd332;
	st.global.u32 	[%rd334], %r348;
$L__BB29_314:
	not.pred 	%p115, %p9;
	@%p115 bra 	$L__BB29_316;
	shl.b64 	%rd335, %rd186, 2;
	add.s64 	%rd336, %rd2, %rd335;
	st.global.u32 	[%rd336], %r251;
	add.s64 	%rd337, %rd1, %rd335;
	st.global.u32 	[%rd337], %r349;
$L__BB29_316:
	not.pred 	%p116, %p10;
	@%p116 bra 	$L__BB29_318;
	shl.b64 	%rd338, %rd187, 2;
	add.s64 	%rd339, %rd2, %rd338;
	st.global.u32 	[%rd339], %r252;
	add.s64 	%rd340, %rd1, %rd338;
	st.global.u32 	[%rd340], %r350;
$L__BB29_318:
	mad.lo.s32 	%r711, %r223, 9, 7;
	cvt.u64.u32 	%rd341, %r711;
	setp.ne.s64 	%p117, %rd5, %rd341;
	setp.eq.s32 	%p118, %r253, %r254;
	and.pred  	%p119, %p117, %p118;
	@%p119 bra 	$L__BB29_320;
	shl.b64 	%rd342, %rd188, 2;
	add.s64 	%rd343, %rd2, %rd342;
	st.global.u32 	[%rd343], %r253;
	add.s64 	%rd344, %rd1, %rd342;
	st.global.u32 	[%rd344], %r351;
$L__BB29_320:
	mad.lo.s32 	%r712, %r223, 9, 8;
	cvt.u64.u32 	%rd345, %r712;
	setp.ne.s64 	%p120, %rd5, %rd345;
	setp.eq.s32 	%p121, %r254, %r255;
	and.pred  	%p122, %p120, %p121;
	@%p122 bra 	$L__BB29_322;
	shl.b64 	%rd346, %rd189, 2;
	add.s64 	%rd347, %rd2, %rd346;
	st.global.u32 	[%rd347], %r254;
	add.s64 	%rd348, %rd1, %rd346;
	st.global.u32 	[%rd348], %r352;
$L__BB29_322:
	setp.ne.s32 	%p143, %r223, 255;
	@%p143 bra 	$L__BB29_326;
	setp.ne.s64 	%p144, %rd5, 2304;
	@%p144 bra 	$L__BB29_325;
	shl.b64 	%rd369, %rd795, 2;
	add.s64 	%rd370, %rd2, %rd369;
	st.global.u32 	[%rd370], %r255;
	add.s64 	%rd371, %rd1, %rd369;
	st.global.u32 	[%rd371], %r353;
	add.s64 	%rd795, %rd795, 1;
$L__BB29_325:
	ld.param.u64 	%rd744, [_ZN6thrust24THRUST_300001_SM_1000_NS8cuda_cub4core6detail13_kernel_agentINS1_15__reduce_by_key16ReduceByKeyAgentIPiNS0_17constant_iteratorIiNS0_11use_defaultES9_EES7_S7_N4cuda3std3__48equal_toIiEENSD_4plusIiEEPllEEJS7_SA_S7_S7_SI_N3cub18CUB_300001_SM_100024ReduceByKeyScanTileStateIilLb1EEESF_SH_llEEEvDpT0__param_4];
	cvta.to.global.u64 	%rd372, %rd744;
	st.global.u64 	[%rd372], %rd795;
$L__BB29_326:
	ret;

}
	// .globl	_ZN6thrust24THRUST_300001_SM_1000_NS8cuda_cub4core6detail13_kernel_agentINS1_15__reduce_by_key9InitAgentIN3cub18CUB_300001_SM_100024ReduceByKeyScanTileStateIfiLb1EEEiPiEEJSA_iSB_EEEvDpT0_
.visible .entry _ZN6thrust24THRUST_300001_SM_1000_NS8cuda_cub4core6detail13_kernel_agentINS1_15__reduce_by_key9InitAgentIN3cub18CUB_300001_SM_100024ReduceByKeyScanTileStateIfiLb1EEEiPiEEJSA_iSB_EEEvDpT0_(
	.param .align 8 .b8 _ZN6thrust24THRUST_300001_SM_1000_NS8cuda_cub4core6detail13_kernel_agentINS1_15__reduce_by_key9InitAgentIN3cub18CUB_300001_SM_100024ReduceByKeyScanTileStateIfiLb1EEEiPiEEJSA_iSB_EEEvDpT0__param_0[8],
	.param .u32 _ZN6thrust24THRUST_300001_SM_1000_NS8cuda_cub4core6detail13_kernel_agentINS1_15__reduce_by_key9InitAgentIN3cub18CUB_300001_SM_100024ReduceByKeyScanTileStateIfiLb1EEEiPiEEJSA_iSB_EEEvDpT0__param_1,
	.param .u64 .ptr .align 1 _ZN6thrust24THRUST_300001_SM_1000_NS8cuda_cub4core6detail13_kernel_agentINS1_15__reduce_by_key9InitAgentIN3cub18CUB_300001_SM_100024ReduceByKeyScanTileStateIfiLb1EEEiPiEEJSA_iSB_EEEvDpT0__param_2
)
.maxntid 128
{
	.reg .pred 	%p<6>;
	.reg .b32 	%r<9>;
	.reg .b64 	%rd<12>;

	ld.param.u64 	%rd3, [_ZN6thrust24THRUST_300001_SM_1000_NS8cuda_cub4core6detail13_kernel_agentINS1_15__reduce_by_key9InitAgentIN3cub18CUB_300001_SM_100024ReduceByKeyScanTileStateIfiLb1EEEiPiEEJSA_iSB_EEEvDpT0__param_0];
	ld.param.u32 	%r4, [_ZN6thrust24THRUST_300001_SM_1000_NS8cuda_cub4core6detail13_kernel_agentINS1_15__reduce_by_key9InitAgentIN3cub18CUB_300001_SM_100024ReduceByKeyScanTileStateIfiLb1EEEiPiEEJSA_iSB_EEEvDpT0__param_1];
	ld.param.u64 	%rd2, [_ZN6thrust24THRUST_300001_SM_1000_NS8cuda_cub4core6detail13_kernel_agentINS1_15__reduce_by_key9InitAgentIN3cub18CUB_300001_SM_100024ReduceByKeyScanTileStateIfiLb1EEEiPiEEJSA_iSB_EEEvDpT0__param_2];
	cvta.to.global.u64 	%rd1, %rd3;
	mov.u32 	%r1, %ctaid.x;
	mov.u32 	%r5, %ntid.x;
	mov.u32 	%r2, %tid.x;
	mad.lo.s32 	%r3, %r1, %r5, %r2;
	setp.ge.s32 	%p1, %r3, %r4;
	@%p1 bra 	$L__BB30_2;
	mul.wide.s32 	%rd4, %r3, 16;
	add.s64 	%rd5, %rd1, %rd4;
	mov.b64 	%rd6, 99;
	mov.b64 	%rd7, 0;
	st.global.v2.u64 	[%rd5+512], {%rd7, %rd6};
$L__BB30_2:
	setp.ne.s32 	%p2, %r1, 0;
	setp.gt.u32 	%p3, %r2, 31;
	or.pred  	%p4, %p2, %p3;
	@%p4 bra 	$L__BB30_4;
	mul.wide.u32 	%rd8, %r2, 16;
	add.s64 	%rd9, %rd1, %rd8;
	mov.b64 	%rd10, 0;
	st.global.v2.u64 	[%rd9], {%rd10, %rd10};
$L__BB30_4:
	or.b32  	%r7, %r1, %r2;
	setp.ne.s32 	%p5, %r7, 0;
	@%p5 bra 	$L__BB30_6;
	cvta.to.global.u64 	%rd11, %rd2;
	mov.b32 	%r8, 0;
	st.global.u32 	[%rd11], %r8;
$L__BB30_6:
	ret;

}
	// .globl	_ZN6thrust24THRUST_300001_SM_1000_NS8cuda_cub4core6detail13_kernel_agentINS1_15__reduce_by_key16ReduceByKeyAgentIPiPfNS0_16discard_iteratorINS0_11use_defaultEEES8_N4cuda3std3__48equal_toIiEENSE_4plusIfEES7_iEEJS7_S8_SB_S8_S7_N3cub18CUB_300001_SM_100024ReduceByKeyScanTileStateIfiLb1EEESG_SI_iiEEEvDpT0_
.visible .entry _ZN6thrust24THRUST_300001_SM_1000_NS8cuda_cub4core6detail13_kernel_agentINS1_15__reduce_by_key16ReduceByKeyAgentIPiPfNS0_16discard_iteratorINS0_11use_defaultEEES8_N4cuda3std3__48equal_toIiEENSE_4plusIfEES7_iEEJS7_S8_SB_S8_S7_N3cub18CUB_300001_SM_100024ReduceByKeyScanTileStateIfiLb1EEESG_SI_iiEEEvDpT0_(
	.param .u64 .ptr .align 1 _ZN6thrust24THRUST_300001_SM_1000_NS8cuda_cub4core6detail13_kernel_agentINS1_15__reduce_by_key16ReduceByKeyAgentIPiPfNS0_16discard_iteratorINS0_11use_defaultEEES8_N4cuda3std3__48equal_toIiEENSE_4plusIfEES7_iEEJS7_S8_SB_S8_S7_N3cub18CUB_300001_SM_100024ReduceByKeyScanTileStateIfiLb1EEESG_SI_iiEEEvDpT0__param_0,
	.param .u64 .ptr .align 1 _ZN6thrust24THRUST_300001_SM_1000_NS8cuda_cub4core6detail13_kernel_agentINS1_15__reduce_by_key16ReduceByKeyAgentIPiPfNS0_16discard_iteratorINS0_11use_defaultEEES8_N4cuda3std3__48equal_toIiEENSE_4plusIfEES7_iEEJS7_S8_SB_S8_S7_N3cub18CUB_300001_SM_100024ReduceByKeyScanTileStateIfiLb1EEESG_SI_iiEEEvDpT0__param_1,
	.param .align 8 .b8 _ZN6thrust24THRUST_300001_SM_1000_NS8cuda_cub4core6detail13_kernel_agentINS1_15__reduce_by_key16ReduceByKeyAgentIPiPfNS0_16discard_iteratorINS0_11use_defaultEEES8_N4cuda3std3__48equal_toIiEENSE_4plusIfEES7_iEEJS7_S8_SB_S8_S7_N3cub18CUB_300001_SM_100024ReduceByKeyScanTileStateIfiLb1EEESG_SI_iiEEEvDpT0__param_2[16],
	.param .u64 .ptr .align 1 _ZN6thrust24THRUST_300001_SM_1000_NS8cuda_cub4core6detail13_kernel_agentINS1_15__reduce_by_key16ReduceByKeyAgentIPiPfNS0_16discard_iteratorINS0_11use_defaultEEES8_N4cuda3std3__48equal_toIiEENSE_4plusIfEES7_iEEJS7_S8_SB_S8_S7_N3cub18CUB_300001_SM_100024ReduceByKeyScanTileStateIfiLb1EEESG_SI_iiEEEvDpT0__param_3,
	.param .u64 .ptr .align 1 _ZN6thrust24THRUST_300001_SM_1000_NS8cuda_cub4core6detail13_kernel_agentINS1_15__reduce_by_key16ReduceByKeyAgentIPiPfNS0_16discard_iteratorINS0_11use_defaultEEES8_N4cuda3std3__48equal_toIiEENSE_4plusIfEES7_iEEJS7_S8_SB_S8_S7_N3cub18CUB_300001_SM_100024ReduceByKeyScanTileStateIfiLb1EEESG_SI_iiEEEvDpT0__param_4,
	.param .align 8 .b8 _ZN6thrust24THRUST_300001_SM_1000_NS8cuda_cub4core6detail13_kernel_agentINS1_15__reduce_by_key16ReduceByKeyAgentIPiPfNS0_16discard_iteratorINS0_11use_defaultEEES8_N4cuda3std3__48equal_toIiEENSE_4plusIfEES7_iEEJS7_S8_SB_S8_S7_N3cub18CUB_300001_SM_100024ReduceByKeyScanTileStateIfiLb1EEESG_SI_iiEEEvDpT0__param_5[8],
	.param .align 1 .b8 _ZN6thrust24THRUST_300001_SM_1000_NS8cuda_cub4core6detail13_kernel_agentINS1_15__reduce_by_key16ReduceByKeyAgentIPiPfNS0_16discard_iteratorINS0_11use_defaultEEES8_N4cuda3std3__48equal_toIiEENSE_4plusIfEES7_iEEJS7_S8_SB_S8_S7_N3cub18CUB_300001_SM_100024ReduceByKeyScanTileStateIfiLb1EEESG_SI_iiEEEvDpT0__param_6[1],
	.param .align 1 .b8 _ZN6thrust24THRUST_300001_SM_1000_NS8cuda_cub4core6detail13_kernel_agentINS1_15__reduce_by_key16ReduceByKeyAgentIPiPfNS0_16discard_iteratorINS0_11use_defaultEEES8_N4cuda3std3__48equal_toIiEENSE_4plusIfEES7_iEEJS7_S8_SB_S8_S7_N3cub18CUB_300001_SM_100024ReduceByKeyScanTileStateIfiLb1EEESG_SI_iiEEEvDpT0__param_7[1],
	.param .u32 _ZN6thrust24THRUST_300001_SM_1000_NS8cuda_cub4core6detail13_kernel_agentINS1_15__reduce_by_key16ReduceByKeyAgentIPiPfNS0_16discard_iteratorINS0_11use_defaultEEES8_N4cuda3std3__48equal_toIiEENSE_4plusIfEES7_iEEJS7_S8_SB_S8_S7_N3cub18CUB_300001_SM_100024ReduceByKeyScanTileStateIfiLb1EEESG_SI_iiEEEvDpT0__param_8,
	.param .u32 _ZN6thrust24THRUST_300001_SM_1000_NS8cuda_cub4core6detail13_kernel_agentINS1_15__reduce_by_key16ReduceByKeyAgentIPiPfNS0_16discard_iteratorINS0_11use_defaultEEES8_N4cuda3std3__48equal_toIiEENSE_4plusIfEES7_iEEJS7_S8_SB_S8_S7_N3cub18CUB_300001_SM_100024ReduceByKeyScanTileStateIfiLb1EEESG_SI_iiEEEvDpT0__param_9
)
.maxntid 256
{
	.reg .pred 	%p<425>;
	.reg .b32 	%r<1565>;
	.reg .b32 	%f<510>;
	.reg .b64 	%rd<290>;

	ld.param.u64 	%rd2, [_ZN6thrust24THRUST_300001_SM_1000_NS8cuda_cub4core6detail13_kernel_agentINS1_15__reduce_by_key16ReduceByKeyAgentIPiPfNS0_16discard_iteratorINS0_11use_defaultEEES8_N4cuda3std3__48equal_toIiEENSE_4plusIfEES7_iEEJS7_S8_SB_S8_S7_N3cub18CUB_300001_SM_100024ReduceByKeyScanTileStateIfiLb1EEESG_SI_iiEEEvDpT0__param_5];
	ld.param.u64 	%rd44, [_ZN6thrust24THRUST_300001_SM_1000_NS8cuda_cub4core6detail13_kernel_agentINS1_15__reduce_by_key16ReduceByKeyAgentIPiPfNS0_16discard_iteratorINS0_11use_defaultEEES8_N4cuda3std3__48equal_toIiEENSE_4plusIfEES7_iEEJS7_S8_SB_S8_S7_N3cub18CUB_300001_SM_100024ReduceByKeyScanTileStateIfiLb1EEESG_SI_iiEEEvDpT0__param_3];
	ld.param.u32 	%r350, [_ZN6thrust24THRUST_300001_SM_1000_NS8cuda_cub4core6detail13_kernel_agentINS1_15__reduce_by_key16ReduceByKeyAgentIPiPfNS0_16discard_iteratorINS0_11use_defaultEEES8_N4cuda3std3__48equal_toIiEENSE_4plusIfEES7_iEEJS7_S8_SB_S8_S7_N3cub18CUB_300001_SM_100024ReduceByKeyScanTileStateIfiLb1EEESG_SI_iiEEEvDpT0__param_8];
	cvta.to.global.u64 	%rd1, %rd44;
	mov.u32 	%r1, %ctaid.x;
	mul.lo.s32 	%r2, %r1, 2304;
	sub.s32 	%r3, %r350, %r2;
	setp.lt.s32 	%p18, %r3, 2305;
	@%p18 bra 	$L__BB31_122;
	setp.ne.s32 	%p244, %r1, 0;
	@%p244 bra 	$L__BB31_52;
	ld.param.u64 	%rd281, [_ZN6thrust24THRUST_300001_SM_1000_NS8cuda_cub4core6detail13_kernel_agentINS1_15__reduce_by_key16ReduceByKeyAgentIPiPfNS0_16discard_iteratorINS0_11use_defaultEEES8_N4cuda3std3__48equal_toIiEENSE_4plusIfEES7_iEEJS7_S8_SB_S8_S7_N3cub18CUB_300001_SM_100024ReduceByKeyScanTileStateIfiLb1EEESG_SI_iiEEEvDpT0__param_1];
	ld.param.u64 	%rd276, [_ZN6thrust24THRUST_300001_SM_1000_NS8cuda_cub4core6detail13_kernel_agentINS1_15__reduce_by_key16ReduceByKeyAgentIPiPfNS0_16discard_iteratorINS0_11use_defaultEEES8_N4cuda3std3__48equal_toIiEENSE_4plusIfEES7_iEEJS7_S8_SB_S8_S7_N3cub18CUB_300001_SM_100024ReduceByKeyScanTileStateIfiLb1EEESG_SI_iiEEEvDpT0__param_0];
	mov.u32 	%r1493, %tid.x;
	and.b32  	%r1316, %r1493, 31;
	and.b32  	%r1317, %r1493, 992;
	add.s32 	%r1318, %r2, %r1316;
	mad.lo.s32 	%r1319, %r1317, 9, %r1318;
	mul.wide.u32 	%rd246, %r1319, 4;
	add.s64 	%rd228, %rd276, %rd246;
	// begin inline asm
	ld.global.nc.u32 %r1295, [%rd228];
	// end inline asm
	add.s64 	%rd229, %rd228, 128;
	// begin inline asm
	ld.global.nc.u32 %r1296, [%rd229];
	// end inline asm
	add.s64 	%rd230, %rd228, 256;
	// begin inline asm
	ld.global.nc.u32 %r1297, [%rd230];
	// end inline asm
	add.s64 	%rd231, %rd228, 384;
	// begin inline asm
	ld.global.nc.u32 %r1298, [%rd231];
	// end inline asm
	add.s64 	%rd232, %rd228, 512;
	// begin inline asm
	ld.global.nc.u32 %r1299, [%rd232];
	// end inline asm
	add.s64 	%rd233, %rd228, 640;
	// begin inline asm
	ld.global.nc.u32 %r1300, [%rd233];
	// end inline asm
	add.s64 	%rd234, %rd228, 768;
	// begin inline asm
	ld.global.nc.u32 %r1301, [%rd234];
	// end inline asm
	add.s64 	%rd235, %rd228, 896;
	// begin inline asm
	ld.global.nc.u32 %r1302, [%rd235];
	// end inline asm
	add.s64 	%rd236, %rd228, 1024;
	// begin inline asm
	ld.global.nc.u32 %r1303, [%rd236];
	// end inline asm
	// begin inline asm
	mov.u32 %r1304, %laneid;
	// end inline asm
	shr.u32 	%r6, %r1493, 5;
	mad.lo.s32 	%r1320, %r6, 288, %r1304;
	shl.b32 	%r1321, %r1320, 2;
	mov.u32 	%r1322, _ZN6thrust24THRUST_300001_SM_1000_NS8cuda_cub4core6detail5shmemE;
	add.s32 	%r1323, %r1322, %r1321;
	st.shared.u32 	[%r1323], %r1295;
	st.shared.u32 	[%r1323+128], %r1296;
	st.shared.u32 	[%r1323+256], %r1297;
	st.shared.u32 	[%r1323+384], %r1298;
	st.shared.u32 	[%r1323+512], %r1299;
	st.shared.u32 	[%r1323+640], %r1300;
	st.shared.u32 	[%r1323+768], %r1301;
	st.shared.u32 	[%r1323+896], %r1302;
	st.shared.u32 	[%r1323+1024], %r1303;
	bar.warp.sync 	-1;
	shl.b32 	%r1324, %r1304, 5;
	add.s32 	%r1325, %r1323, %r1324;
	ld.shared.u32 	%r7, [%r1325];
	ld.shared.u32 	%r8, [%r1325+4];
	ld.shared.u32 	%r9, [%r1325+8];
	ld.shared.u32 	%r10, [%r1325+12];
	ld.shared.u32 	%r11, [%r1325+16];
	ld.shared.u32 	%r12, [%r1325+20];
	ld.shared.u32 	%r13, [%r1325+24];
	ld.shared.u32 	%r14, [%r1325+28];
	ld.shared.u32 	%r15, [%r1325+32];
	bar.sync 	0;
	add.s64 	%rd237, %rd281, %rd246;
	// begin inline asm
	ld.global.nc.u32 %r1305, [%rd237];
	// end inline asm
	add.s64 	%rd238, %rd237, 128;
	// begin inline asm
	ld.global.nc.u32 %r1306, [%rd238];
	// end inline asm
	add.s64 	%rd239, %rd237, 256;
	// begin inline asm
	ld.global.nc.u32 %r1307, [%rd239];
	// end inline asm
	add.s64 	%rd240, %rd237, 384;
	// begin inline asm
	ld.global.nc.u32 %r1308, [%rd240];
	// end inline asm
	add.s64 	%rd241, %rd237, 512;
	// begin inline asm
	ld.global.nc.u32 %r1309, [%rd241];
	// end inline asm
	add.s64 	%rd242, %rd237, 640;
	// begin inline asm
	ld.global.nc.u32 %r1310, [%rd242];
	// end inline asm
	add.s64 	%rd243, %rd237, 768;
	// begin inline asm
	ld.global.nc.u32 %r1311, [%rd243];
	// end inline asm
	add.s64 	%rd244, %rd237, 896;
	// begin inline asm
	ld.global.nc.u32 %r1312, [%rd244];
	// end inline asm
	add.s64 	%rd245, %rd237, 1024;
	// begin inline asm
	ld.global.nc.u32 %r1313, [%rd245];
	// end inline asm
	st.shared.u32 	[%r1323], %r1305;
	st.shared.u32 	[%r1323+128], %r1306;
	st.shared.u32 	[%r1323+256], %r1307;
	st.shared.u32 	[%r1323+384], %r1308;
	st.shared.u32 	[%r1323+512], %r1309;
	st.shared.u32 	[%r1323+640], %r1310;
	st.shared.u32 	[%r1323+768], %r1311;
	st.shared.u32 	[%r1323+896], %r1312;
	st.shared.u32 	[%r1323+1024], %r1313;
	bar.warp.sync 	-1;
	ld.shared.f32 	%f1, [%r1325];
	ld.shared.f32 	%f2, [%r1325+4];
	ld.shared.f32 	%f3, [%r1325+8];
	ld.shared.f32 	%f4, [%r1325+12];
	ld.shared.f32 	%f5, [%r1325+16];
	ld.shared.f32 	%f6, [%r1325+20];
	ld.shared.f32 	%f7, [%r1325+24];
	ld.shared.f32 	%f8, [%r1325+28];
	ld.shared.f32 	%f9, [%r1325+32];
	bar.sync 	0;
	shl.b32 	%r1326, %r1493, 2;
	add.s32 	%r1327, %r1322, %r1326;
	add.s32 	%r16, %r1327, 1148;
	st.shared.u32 	[%r1327+1148], %r15;
	bar.sync 	0;
	setp.eq.s32 	%p354, %r1493, 0;
	mov.b32 	%r1487, 0;
	@%p354 bra 	$L__BB31_4;
	ld.shared.u32 	%r1488, [%r16+-4];
	setp.ne.s32 	%p355, %r1488, %r7;
	selp.u32 	%r1487, 1, 0, %p355;
$L__BB31_4:
	setp.ne.s32 	%p356, %r7, %r8;
	selp.u32 	%r1388, 1, 0, %p356;
	setp.ne.s32 	%p357, %r8, %r9;
	selp.u32 	%r1389, 1, 0, %p357;
	setp.ne.s32 	%p358, %r9, %r10;
	selp.u32 	%r1390, 1, 0, %p358;
	setp.ne.s32 	%p359, %r10, %r11;
	selp.u32 	%r1391, 1, 0, %p359;
	setp.ne.s32 	%p360, %r11, %r12;
	selp.u32 	%r1392, 1, 0, %p360;
	setp.ne.s32 	%p361, %r12, %r13;
	selp.u32 	%r1393, 1, 0, %p361;
	setp.ne.s32 	%p362, %r13, %r14;
	selp.u32 	%r1394, 1, 0, %p362;
	setp.ne.s32 	%p363, %r14, %r15;
	selp.u32 	%r1395, 1, 0, %p363;
	add.s32 	%r21, %r1487, %r1388;
	add.f32 	%f423, %f1, %f2;
	selp.f32 	%f424, %f2, %f423, %p356;
	add.s32 	%r22, %r21, %r1389;
	add.f32 	%f425, %f424, %f3;
	selp.f32 	%f426, %f3, %f425, %p357;
	add.s32 	%r23, %r22, %r1390;
	add.f32 	%f427, %f426, %f4;
	selp.f32 	%f428, %f4, %f427, %p358;
	add.s32 	%r24, %r23, %r1391;
	add.f32 	%f429, %f428, %f5;
	selp.f32 	%f430, %f5, %f429, %p359;
	add.s32 	%r25, %r24, %r1392;
	add.f32 	%f431, %f430, %f6;
	selp.f32 	%f432, %f6, %f431, %p360;
	add.s32 	%r26, %r25, %r1393;
	add.f32 	%f433, %f432, %f7;
	selp.f32 	%f434, %f7, %f433, %p361;
	add.s32 	%r1396, %r26, %r1394;
	add.f32 	%f435, %f434, %f8;
	selp.f32 	%f436, %f8, %f435, %p362;
	add.s32 	%r1329, %r1396, %r1395;
	add.f32 	%f437, %f436, %f9;
	selp.f32 	%f438, %f9, %f437, %p363;
	mov.b32 	%r1385, 1;
	mov.b32 	%r1386, 0;
	mov.b32 	%r1387, -1;
	// begin inline asm
	shfl.sync.up.b32 %r1328, %r1329, %r1385, %r1386, %r1387;
	// end inline asm
	mov.b32 	%r1334, %f438;
	// begin inline asm
	shfl.sync.up.b32 %r1333, %r1334, %r1385, %r1386, %r1387;
	// end inline asm
	mov.b32 	%f439, %r1333;
	setp.eq.s32 	%p364, %r1329, 0;
	add.f32 	%f440, %f438, %f439;
	selp.f32 	%f441, %f440, %f438, %p364;
	setp.lt.s32 	%p365, %r1304, 1;
	selp.f32 	%f442, %f438, %f441, %p365;
	selp.b32 	%r1397, 0, %r1328, %p365;
	add.s32 	%r1339, %r1397, %r1329;
	mov.b32 	%r1345, 2;
	// begin inline asm
	shfl.sync.up.b32 %r1338, %r1339, %r1345, %r1386, %r1387;
	// end inline asm
	mov.b32 	%r1344, %f442;
	// begin inline asm
	shfl.sync.up.b32 %r1343, %r1344, %r1345, %r1386, %r1387;
	// end inline asm
	mov.b32 	%f443, %r1343;
	setp.eq.s32 	%p366, %r1339, 0;
	add.f32 	%f444, %f442, %f443;
	selp.f32 	%f445, %f444, %f442, %p366;
	setp.lt.s32 	%p367, %r1304, 2;
	selp.f32 	%f446, %f442, %f445, %p367;
	selp.b32 	%r1398, 0, %r1338, %p367;
	add.s32 	%r1349, %r1398, %r1339;
	mov.b32 	%r1355, 4;
	// begin inline asm
	shfl.sync.up.b32 %r1348, %r1349, %r1355, %r1386, %r1387;
	// end inline asm
	mov.b32 	%r1354, %f446;
	// begin inline asm
	shfl.sync.up.b32 %r1353, %r1354, %r1355, %r1386, %r1387;
	// end inline asm
	mov.b32 	%f447, %r1353;
	setp.eq.s32 	%p368, %r1349, 0;
	add.f32 	%f448, %f446, %f447;
	selp.f32 	%f449, %f448, %f446, %p368;
	setp.lt.s32 	%p369, %r1304, 4;
	selp.f32 	%f450, %f446, %f449, %p369;
	selp.b32 	%r1399, 0, %r1348, %p369;
	add.s32 	%r1359, %r1399, %r1349;
	mov.b32 	%r1365, 8;
	// begin inline asm
	shfl.sync.up.b32 %r1358, %r1359, %r1365, %r1386, %r1387;
	// end inline asm
	mov.b32 	%r1364, %f450;
	// begin inline asm
	shfl.sync.up.b32 %r1363, %r1364, %r1365, %r1386, %r1387;
	// end inline asm
	mov.b32 	%f451, %r1363;
	setp.eq.s32 	%p370, %r1359, 0;
	add.f32 	%f452, %f450, %f451;
	selp.f32 	%f453, %f452, %f450, %p370;
	setp.lt.s32 	%p371, %r1304, 8;
	selp.f32 	%f454, %f450, %f453, %p371;
	selp.b32 	%r1400, 0, %r1358, %p371;
	add.s32 	%r1369, %r1400, %r1359;
	mov.b32 	%r1375, 16;
	// begin inline asm
	shfl.sync.up.b32 %r1368, %r1369, %r1375, %r1386, %r1387;
	// end inline asm
	mov.b32 	%r1374, %f454;
	// begin inline asm
	shfl.sync.up.b32 %r1373, %r1374, %r1375, %r1386, %r1387;
	// end inline asm
	mov.b32 	%f455, %r1373;
	setp.eq.s32 	%p372, %r1369, 0;
	add.f32 	%f456, %f454, %f455;
	selp.f32 	%f10, %f456, %f454, %p372;
	setp.lt.s32 	%p373, %r1304, 16;
	selp.f32 	%f457, %f454, %f10, %p373;
	selp.b32 	%r1401, 0, %r1368, %p373;
	add.s32 	%r1379, %r1401, %r1369;
	// begin inline asm
	shfl.sync.up.b32 %r1378, %r1379, %r1385, %r1386, %r1387;
	// end inline asm
	mov.b32 	%r1384, %f457;
	// begin inline asm
	shfl.sync.up.b32 %r1383, %r1384, %r1385, %r1386, %r1387;
	// end inline asm
	setp.ne.s32 	%p374, %r1304, 31;
	@%p374 bra 	$L__BB31_6;
	shl.b32 	%r1402, %r6, 3;
	mov.u32 	%r1403, _ZN6thrust24THRUST_300001_SM_1000_NS8cuda_cub4core6detail5shmemE;
	add.s32 	%r1404, %r1403, %r1402;
	mov.b32 	%r1405, %f10;
	st.shared.v2.u32 	[%r1404], {%r1379, %r1405};
$L__BB31_6:
	mov.b32 	%f458, %r1383;
	setp.ne.s32 	%p375, %r13, %r14;
	setp.ne.s32 	%p376, %r12, %r13;
	setp.ne.s32 	%p377, %r11, %r12;
	setp.ne.s32 	%p378, %r10, %r11;
	setp.ne.s32 	%p379, %r9, %r10;
	setp.ne.s32 	%p380, %r8, %r9;
	setp.ne.s32 	%p381, %r7, %r8;
	setp.ne.s32 	%p382, %r1493, 0;
	bar.sync 	0;
	ld.shared.v4.u32 	{%r30, %r1406, %r31, %r1407}, [_ZN6thrust24THRUST_300001_SM_1000_NS8cuda_cub4core6detail5shmemE];
	mov.b32 	%f459, %r1407;
	mov.b32 	%f460, %r1406;
	shr.u32 	%r1408, %r1493, 5;
	add.s32 	%r1409, %r31, %r30;
	setp.eq.s32 	%p383, %r31, 0;
	add.f32 	%f461, %f460, %f459;
	selp.f32 	%f462, %f461, %f459, %p383;
	setp.eq.s32 	%p384, %r1408, 2;
	selp.f32 	%f463, %f462, %f460, %p384;
	selp.b32 	%r1410, %r1409, %r30, %p384;
	ld.shared.v4.u32 	{%r32, %r1411, %r33, %r1412}, [_ZN6thrust24THRUST_300001_SM_1000_NS8cuda_cub4core6detail5shmemE+16];
	mov.b32 	%f464, %r1412;
	mov.b32 	%f465, %r1411;
	add.s32 	%r1413, %r32, %r1409;
	setp.eq.s32 	%p385, %r32, 0;
	add.f32 	%f466, %f462, %f465;
	selp.f32 	%f467, %f466, %f465, %p385;
	setp.eq.s32 	%p386, %r1408, 3;
	selp.f32 	%f468, %f467, %f463, %p386;
	selp.b32 	%r1414, %r1413, %r1410, %p386;
	add.s32 	%r1415, %r33, %r1413;
	setp.eq.s32 	%p387, %r33, 0;
	add.f32 	%f469, %f467, %f464;
	selp.f32 	%f470, %f469, %f464, %p387;
	setp.eq.s32 	%p388, %r1408, 4;
	selp.f32 	%f471, %f470, %f468, %p388;
	selp.b32 	%r1416, %r1415, %r1414, %p388;
	ld.shared.v4.u32 	{%r34, %r1417, %r35, %r1418}, [_ZN6thrust24THRUST_300001_SM_1000_NS8cuda_cub4core6detail5shmemE+32];
	mov.b32 	%f472, %r1418;
	mov.b32 	%f473, %r1417;
	add.s32 	%r1419, %r34, %r1415;
	setp.eq.s32 	%p389, %r34, 0;
	add.f32 	%f474, %f470, %f473;
	selp.f32 	%f475, %f474, %f473, %p389;
	setp.eq.s32 	%p390, %r1408, 5;
	selp.f32 	%f476, %f475, %f471, %p390;
	selp.b32 	%r1420, %r1419, %r1416, %p390;
	add.s32 	%r1421, %r35, %r1419;
	setp.eq.s32 	%p391, %r35, 0;
	add.f32 	%f477, %f475, %f472;
	selp.f32 	%f478, %f477, %f472, %p391;
	setp.eq.s32 	%p392, %r1408, 6;
	selp.f32 	%f479, %f478, %f476, %p392;
	selp.b32 	%r1422, %r1421, %r1420, %p392;
	ld.shared.v4.u32 	{%r36, %r1423, %r37, %r1424}, [_ZN6thrust24THRUST_300001_SM_1000_NS8cuda_cub4core6detail5shmemE+48];
	mov.b32 	%f480, %r1424;
	mov.b32 	%f481, %r1423;
	add.s32 	%r1425, %r36, %r1421;
	setp.eq.s32 	%p393, %r36, 0;
	add.f32 	%f482, %f478, %f481;
	selp.f32 	%f483, %f482, %f481, %p393;
	setp.eq.s32 	%p394, %r1408, 7;
	selp.f32 	%f484, %f483, %f479, %p394;
	selp.b32 	%r1426, %r1425, %r1422, %p394;
	add.s32 	%r38, %r37, %r1425;
	setp.eq.s32 	%p395, %r37, 0;
	add.f32 	%f485, %f483, %f480;
	selp.f32 	%f11, %f485, %f480, %p395;
	setp.eq.s32 	%p396, %r1426, 0;
	add.f32 	%f486, %f484, 0f00000000;
	selp.f32 	%f487, %f486, %f484, %p396;
	setp.lt.u32 	%p397, %r1493, 32;
	selp.f32 	%f488, 0f00000000, %f487, %p397;
	selp.b32 	%r1427, 0, %r1426, %p397;
	setp.eq.s32 	%p398, %r1378, 0;
	add.f32 	%f489, %f488, %f458;
	selp.f32 	%f490, %f489, %f458, %p398;
	setp.eq.s32 	%p399, %r1304, 0;
	selp.f32 	%f12, %f488, %f490, %p399;
	selp.b32 	%r1428, 0, %r1378, %p399;
	add.s32 	%r39, %r1427, %r1428;
	add.s32 	%r40, %r39, %r1487;
	setp.eq.s32 	%p400, %r1487, 0;
	add.f32 	%f491, %f1, %f12;
	selp.f32 	%f13, %f491, %f1, %p400;
	add.s32 	%r41, %r21, %r39;
	add.f32 	%f492, %f13, %f2;
	selp.f32 	%f14, %f2, %f492, %p381;
	add.s32 	%r42, %r22, %r39;
	add.f32 	%f493, %f14, %f3;
	selp.f32 	%f15, %f3, %f493, %p380;
	add.s32 	%r43, %r23, %r39;
	add.f32 	%f494, %f15, %f4;
	selp.f32 	%f16, %f4, %f494, %p379;
	add.s32 	%r44, %r24, %r39;
	add.f32 	%f495, %f16, %f5;
	selp.f32 	%f17, %f5, %f495, %p378;
	add.s32 	%r45, %r25, %r39;
	add.f32 	%f496, %f17, %f6;
	selp.f32 	%f18, %f6, %f496, %p377;
	add.s32 	%r46, %r26, %r39;
	add.f32 	%f497, %f18, %f7;
	selp.f32 	%f19, %f7, %f497, %p376;
	selp.u32 	%r1429, 1, 0, %p375;
	add.s32 	%r47, %r46, %r1429;
	add.f32 	%f498, %f19, %f8;
	selp.f32 	%f20, %f8, %f498, %p375;
	@%p382 bra 	$L__BB31_8;
	add.s64 	%rd247, %rd2, 512;
	mov.b32 	%r1430, %f11;
	mov.b64 	%rd248, {%r38, %r1430};
	mov.b64 	%rd249, 101;
	// begin inline asm
	st.relaxed.gpu.v2.u64 [%rd247], {%rd248, %rd249};
	// end inline asm
$L__BB31_8:
	setp.lt.s32 	%p401, %r38, 257;
	@%p401 bra 	$L__BB31_34;
	bar.sync 	0;
	@%p400 bra 	$L__BB31_11;
	shl.b32 	%r1431, %r39, 3;
	mov.u32 	%r1432, _ZN6thrust24THRUST_300001_SM_1000_NS8cuda_cub4core6detail5shmemE;
	add.s32 	%r1433, %r1432, %r1431;
	mov.b32 	%r1434, %f12;
	st.shared.v2.u32 	[%r1433], {%r1488, %r1434};
$L__BB31_11:
	setp.eq.s32 	%p412, %r7, %r8;
	@%p412 bra 	$L__BB31_13;
	shl.b32 	%r1435, %r40, 3;
	mov.u32 	%r1436, _ZN6thrust24THRUST_300001_SM_1000_NS8cuda_cub4core6detail5shmemE;
	add.s32 	%r1437, %r1436, %r1435;
	mov.b32 	%r1438, %f13;
	st.shared.v2.u32 	[%r1437], {%r7, %r1438};
$L__BB31_13:
	setp.eq.s32 	%p413, %r8, %r9;
	@%p413 bra 	$L__BB31_15;
	shl.b32 	%r1439, %r41, 3;
	mov.u32 	%r1440, _ZN6thrust24THRUST_300001_SM_1000_NS8cuda_cub4core6detail5shmemE;
	add.s32 	%r1441, %r1440, %r1439;
	mov.b32 	%r1442, %f14;
	st.shared.v2.u32 	[%r1441], {%r8, %r1442};
$L__BB31_15:
	setp.eq.s32 	%p414, %r9, %r10;
	@%p414 bra 	$L__BB31_17;
	shl.b32 	%r1443, %r42, 3;
	mov.u32 	%r1444, _ZN6thrust24THRUST_300001_SM_1000_NS8cuda_cub4core6detail5shmemE;
	add.s32 	%r1445, %r1444, %r1443;
	mov.b32 	%r1446, %f15;
	st.shared.v2.u32 	[%r1445], {%r9, %r1446};
$L__BB31_17:
	setp.eq.s32 	%p415, %r10, %r11;
	@%p415 bra 	$L__BB31_19;
	shl.b32 	%r1447, %r43, 3;
	mov.u32 	%r1448, _ZN6thrust24THRUST_300001_SM_1000_NS8cuda_cub4core6detail5shmemE;
	add.s32 	%r1449, %r1448, %r1447;
	mov.b32 	%r1450, %f16;
	st.shared.v2.u32 	[%r1449], {%r10, %r1450};
$L__BB31_19:
	setp.eq.s32 	%p416, %r11, %r12;
	@%p416 bra 	$L__BB31_21;
	shl.b32 	%r1451, %r44, 3;
	mov.u32 	%r1452, _ZN6thrust24THRUST_300001_SM_1000_NS8cuda_cub4core6detail5shmemE;
	add.s32 	%r1453, %r1452, %r1451;
	mov.b32 	%r1454, %f17;
	st.shared.v2.u32 	[%r1453], {%r11, %r1454};
$L__BB31_21:
	setp.eq.s32 	%p417, %r12, %r13;
	@%p417 bra 	$L__BB31_23;
	shl.b32 	%r1455, %r45, 3;
	mov.u32 	%r1456, _ZN6thrust24THRUST_300001_SM_1000_NS8cuda_cub4core6detail5shmemE;
	add.s32 	%r1457, %r1456, %r1455;
	mov.b32 	%r1458, %f18;
	st.shared.v2.u32 	[%r1457], {%r12, %r1458};
$L__BB31_23:
	setp.eq.s32 	%p418, %r13, %r14;
	@%p418 bra 	$L__BB31_25;
	shl.b32 	%r1459, %r46, 3;
	mov.u32 	%r1460, _ZN6thrust24THRUST_300001_SM_1000_NS8cuda_cub4core6detail5shmemE;
	add.s32 	%r1461, %r1460, %r1459;
	mov.b32 	%r1462, %f19;
	st.shared.v2.u32 	[%r1461], {%r13, %r1462};
$L__BB31_25:
	setp.eq.s32 	%p419, %r14, %r15;
	@%p419 bra 	$L__BB31_27;
	shl.b32 	%r1463, %r47, 3;
	mov.u32 	%r1464, _ZN6thrust24THRUST_300001_SM_1000_NS8cuda_cub4core6detail5shmemE;
	add.s32 	%r1465, %r1464, %r1463;
	mov.b32 	%r1466, %f20;
	st.shared.v2.u32 	[%r1465], {%r14, %r1466};
$L__BB31_27:
	bar.sync 	0;
	setp.ge.u32 	%p420, %r1493, %r38;
	@%p420 bra 	$L__BB31_322;
	add.s32 	%r1467, %r31, %r32;
	add.s32 	%r1468, %r1467, %r33;
	add.s32 	%r1469, %r1468, %r34;
	add.s32 	%r1470, %r1469, %r35;
	add.s32 	%r1471, %r1470, %r36;
	add.s32 	%r1472, %r1471, %r37;
	add.s32 	%r1473, %r1472, %r30;
	not.b32 	%r1474, %r1493;
	add.s32 	%r48, %r1473, %r1474;
	and.b32  	%r1475, %r48, 768;
	setp.eq.s32 	%p421, %r1475, 768;
	@%p421 bra 	$L__BB31_31;
	shr.u32 	%r1476, %r48, 8;
	add.s32 	%r1477, %r1476, 1;
	and.b32  	%r1478, %r1477, 3;
	mul.wide.u32 	%rd268, %r1493, 4;
	add.s64 	%rd284, %rd1, %rd268;
	shl.b32 	%r1479, %r1493, 3;
	mov.u32 	%r1480, _ZN6thrust24THRUST_300001_SM_1000_NS8cuda_cub4core6detail5shmemE;
	add.s32 	%r1481, %r1479, %r1480;
	add.s32 	%r1490, %r1481, 4;
	neg.s32 	%r1489, %r1478;
	shl.b32 	%r1482, %r1477, 8;
	and.b32  	%r1483, %r1482, 768;
	add.s32 	%r1493, %r1493, %r1483;
$L__BB31_30:
	.pragma "nounroll";
	ld.shared.f32 	%f499, [%r1490];
	st.global.f32 	[%rd284], %f499;
	add.s64 	%rd284, %rd284, 1024;
	add.s32 	%r1490, %r1490, 2048;
	add.s32 	%r1489, %r1489, 1;
	setp.ne.s32 	%p422, %r1489, 0;
	@%p422 bra 	$L__BB31_30;
$L__BB31_31:
	setp.lt.u32 	%p423, %r48, 768;
	@%p423 bra 	$L__BB31_322;
	mul.wide.u32 	%rd269, %r1493, 4;
	add.s64 	%rd270, %rd269, %rd1;
	add.s64 	%rd285, %rd270, 2048;
	shl.b32 	%r1484, %r1493, 3;
	mov.u32 	%r1485, _ZN6thrust24THRUST_300001_SM_1000_NS8cuda_cub4core6detail5shmemE;
	add.s32 	%r1486, %r1484, %r1485;
	add.s32 	%r1492, %r1486, 4100;
$L__BB31_33:
	ld.shared.f32 	%f500, [%r1492+-4096];
	st.global.f32 	[%rd285+-2048], %f500;
	ld.shared.f32 	%f501, [%r1492+-2048];
	st.global.f32 	[%rd285+-1024], %f501;
	ld.shared.f32 	%f502, [%r1492];
	st.global.f32 	[%rd285], %f502;
	ld.shared.f32 	%f503, [%r1492+2048];
	st.global.f32 	[%rd285+1024], %f503;
	add.s32 	%r1493, %r1493, 1024;
	add.s64 	%rd285, %rd285, 4096;
	add.s32 	%r1492, %r1492, 8192;
	setp.lt.s32 	%p424, %r1493, %r38;
	@%p424 bra 	$L__BB31_33;
	bra.uni 	$L__BB31_322;
$L__BB31_34:
	setp.eq.s32 	%p402, %r1487, 0;
	@%p402 bra 	$L__BB31_36;
	mul.wide.s32 	%rd250, %r39, 4;
	add.s64 	%rd251, %rd1, %rd250;
	st.global.f32 	[%rd251], %f12;
$L__BB31_36:
	setp.eq.s32 	%p403, %r7, %r8;
	@%p403 bra 	$L__BB31_38;
	mul.wide.s32 	%rd252, %r40, 4;
	add.s64 	%rd253, %rd1, %rd252;
	st.global.f32 	[%rd253], %f13;
$L__BB31_38:
	setp.eq.s32 	%p404, %r8, %r9;
	@%p404 bra 	$L__BB31_40;
	mul.wide.s32 	%rd254, %r41, 4;
	add.s64 	%rd255, %rd1, %rd254;
	st.global.f32 	[%rd255], %f14;
$L__BB31_40:
	setp.eq.s32 	%p405, %r9, %r10;
	@%p405 bra 	$L__BB31_42;
	mul.wide.s32 	%rd256, %r42, 4;
	add.s64 	%rd257, %rd1, %rd256;
	st.global.f32 	[%rd257], %f15;
$L__BB31_42:
	setp.eq.s32 	%p406, %r10, %r11;
	@%p406 bra 	$L__BB31_44;
	mul.wide.s32 	%rd258, %r43, 4;
	add.s64 	%rd259, %rd1, %rd258;
	st.global.f32 	[%rd259], %f16;
$L__BB31_44:
	setp.eq.s32 	%p407, %r11, %r12;
	@%p407 bra 	$L__BB31_46;
	mul.wide.s32 	%rd260, %r44, 4;
	add.s64 	%rd261, %rd1, %rd260;
	st.global.f32 	[%rd261], %f17;
$L__BB31_46:
	setp.eq.s32 	%p408, %r12, %r13;
	@%p408 bra 	$L__BB31_48;
	mul.wide.s32 	%rd262, %r45, 4;
	add.s64 	%rd263, %rd1, %rd262;
	st.global.f32 	[%rd263], %f18;
$L__BB31_48:
	setp.eq.s32 	%p409, %r13, %r14;
	@%p409 bra 	$L__BB31_50;
	mul.wide.s32 	%rd264, %r46, 4;
	add.s64 	%rd265, %rd1, %rd264;
	st.global.f32 	[%rd265], %f19;
$L__BB31_50:
	setp.eq.s32 	%p410, %r14, %r15;
	@%p410 bra 	$L__BB31_322;
	mul.wide.s32 	%rd266, %r47, 4;
	add.s64 	%rd267, %rd1, %rd266;
	st.global.f32 	[%rd267], %f20;
	bra.uni 	$L__BB31_322;
$L__BB31_52:
	ld.param.u64 	%rd274, [_ZN6thrust24THRUST_300001_SM_1000_NS8cuda_cub4core6detail13_kernel_agentINS1_15__reduce_by_key16ReduceByKeyAgentIPiPfNS0_16discard_iteratorINS0_11use_defaultEEES8_N4cuda3std3__48equal_toIiEENSE_4plusIfEES7_iEEJS7_S8_SB_S8_S7_N3cub18CUB_300001_SM_100024ReduceByKeyScanTileStateIfiLb1EEESG_SI_iiEEEvDpT0__param_0];
	mov.u32 	%r1506, %tid.x;
	and.b32  	%r945, %r1506, 31;
	and.b32  	%r946, %r1506, 992;
	add.s32 	%r947, %r2, %r945;
	mad.lo.s32 	%r63, %r946, 9, %r947;
	mul.wide.u32 	%rd174, %r63, 4;
	add.s64 	%rd165, %rd274, %rd174;
	// begin inline asm
	ld.global.nc.u32 %r934, [%rd165];
	// end inline asm
	add.s64 	%rd166, %rd165, 128;
	// begin inline asm
	ld.global.nc.u32 %r935, [%rd166];
	// end inline asm
	add.s64 	%rd167, %rd165, 256;
	// begin inline asm
	ld.global.nc.u32 %r936, [%rd167];
	// end inline asm
	add.s64 	%rd168, %rd165, 384;
	// begin inline asm
	ld.global.nc.u32 %r937, [%rd168];
	// end inline asm
	add.s64 	%rd169, %rd165, 512;
	// begin inline asm
	ld.global.nc.u32 %r938, [%rd169];
	// end inline asm
	add.s64 	%rd170, %rd165, 640;
	// begin inline asm
	ld.global.nc.u32 %r939, [%rd170];
	// end inline asm
	add.s64 	%rd171, %rd165, 768;
	// begin inline asm
	ld.global.nc.u32 %r940, [%rd171];
	// end inline asm
	add.s64 	%rd172, %rd165, 896;
	// begin inline asm
	ld.global.nc.u32 %r941, [%rd172];
	// end inline asm
	add.s64 	%rd173, %rd165, 1024;
	// begin inline asm
	ld.global.nc.u32 %r942, [%rd173];
	// end inline asm
	// begin inline asm
	mov.u32 %r943, %laneid;
	// end inline asm
	shr.u32 	%r65, %r1506, 5;
	mad.lo.s32 	%r948, %r65, 288, %r943;
	shl.b32 	%r949, %r948, 2;
	mov.u32 	%r950, _ZN6thrust24THRUST_300001_SM_1000_NS8cuda_cub4core6detail5shmemE;
	add.s32 	%r66, %r950, %r949;
	st.shared.u32 	[%r66], %r934;
	st.shared.u32 	[%r66+128], %r935;
	st.shared.u32 	[%r66+256], %r936;
	st.shared.u32 	[%r66+384], %r937;
	st.shared.u32 	[%r66+512], %r938;
	st.shared.u32 	[%r66+640], %r939;
	st.shared.u32 	[%r66+768], %r940;
	st.shared.u32 	[%r66+896], %r941;
	st.shared.u32 	[%r66+1024], %r942;
	bar.warp.sync 	-1;
	shl.b32 	%r951, %r943, 5;
	add.s32 	%r67, %r66, %r951;
	ld.shared.u32 	%r68, [%r67];
	ld.shared.u32 	%r69, [%r67+4];
	ld.shared.u32 	%r70, [%r67+8];
	ld.shared.u32 	%r71, [%r67+12];
	ld.shared.u32 	%r72, [%r67+16];
	ld.shared.u32 	%r73, [%r67+20];
	ld.shared.u32 	%r74, [%r67+24];
	ld.shared.u32 	%r75, [%r67+28];
	ld.shared.u32 	%r76, [%r67+32];
	setp.ne.s32 	%p245, %r1506, 0;
	mov.b32 	%r1495, 0;
	@%p245 bra 	$L__BB31_54;
	ld.param.u64 	%rd275, [_ZN6thrust24THRUST_300001_SM_1000_NS8cuda_cub4core6detail13_kernel_agentINS1_15__reduce_by_key16ReduceByKeyAgentIPiPfNS0_16discard_iteratorINS0_11use_defaultEEES8_N4cuda3std3__48equal_toIiEENSE_4plusIfEES7_iEEJS7_S8_SB_S8_S7_N3cub18CUB_300001_SM_100024ReduceByKeyScanTileStateIfiLb1EEESG_SI_iiEEEvDpT0__param_0];
	mul.wide.u32 	%rd176, %r2, 4;
	add.s64 	%rd177, %rd275, %rd176;
	add.s64 	%rd175, %rd177, -4;
	// begin inline asm
	ld.global.nc.u32 %r1495, [%rd175];
	// end inline asm
$L__BB31_54:
	ld.param.u64 	%rd280, [_ZN6thrust24THRUST_300001_SM_1000_NS8cuda_cub4core6detail13_kernel_agentINS1_15__reduce_by_key16ReduceByKeyAgentIPiPfNS0_16discard_iteratorINS0_11use_defaultEEES8_N4cuda3std3__48equal_toIiEENSE_4plusIfEES7_iEEJS7_S8_SB_S8_S7_N3cub18CUB_300001_SM_100024ReduceByKeyScanTileStateIfiLb1EEESG_SI_iiEEEvDpT0__param_1];
	setp.eq.s32 	%p246, %r1506, 0;
	bar.sync 	0;
	add.s64 	%rd178, %rd280, %rd174;
	// begin inline asm
	ld.global.nc.u32 %r953, [%rd178];
	// end inline asm
	add.s64 	%rd179, %rd178, 128;
	// begin inline asm
	ld.global.nc.u32 %r954, [%rd179];
	// end inline asm
	add.s64 	%rd180, %rd178, 256;
	// begin inline asm
	ld.global.nc.u32 %r955, [%rd180];
	// end inline asm
	add.s64 	%rd181, %rd178, 384;
	// begin inline asm
	ld.global.nc.u32 %r956, [%rd181];
	// end inline asm
	add.s64 	%rd182, %rd178, 512;
	// begin inline asm
	ld.global.nc.u32 %r957, [%rd182];
	// end inline asm
	add.s64 	%rd183, %rd178, 640;
	// begin inline asm
	ld.global.nc.u32 %r958, [%rd183];
	// end inline asm
	add.s64 	%rd184, %rd178, 768;
	// begin inline asm
	ld.global.nc.u32 %r959, [%rd184];
	// end inline asm
	add.s64 	%rd185, %rd178, 896;
	// begin inline asm
	ld.global.nc.u32 %r960, [%rd185];
	// end inline asm
	add.s64 	%rd186, %rd178, 1024;
	// begin inline asm
	ld.global.nc.u32 %r961, [%rd186];
	// end inline asm
	st.shared.u32 	[%r66], %r953;
	st.shared.u32 	[%r66+128], %r954;
	st.shared.u32 	[%r66+256], %r955;
	st.shared.u32 	[%r66+384], %r956;
	st.shared.u32 	[%r66+512], %r957;
	st.shared.u32 	[%r66+640], %r958;
	st.shared.u32 	[%r66+768], %r959;
	st.shared.u32 	[%r66+896], %r960;
	st.shared.u32 	[%r66+1024], %r961;
	bar.warp.sync 	-1;
	ld.shared.f32 	%f21, [%r67];
	ld.shared.f32 	%f22, [%r67+4];
	ld.shared.f32 	%f23, [%r67+8];
	ld.shared.f32 	%f24, [%r67+12];
	ld.shared.f32 	%f25, [%r67+16];
	ld.shared.f32 	%f26, [%r67+20];
	ld.shared.f32 	%f27, [%r67+24];
	ld.shared.f32 	%f28, [%r67+28];
	ld.shared.f32 	%f29, [%r67+32];
	bar.sync 	0;
	shl.b32 	%r962, %r1506, 2;
	add.s32 	%r964, %r950, %r962;
	add.s32 	%r79, %r964, 1148;
	st.shared.u32 	[%r964+1148], %r76;
	bar.sync 	0;
	@%p246 bra 	$L__BB31_56;
	ld.shared.u32 	%r1495, [%r79+-4];
$L__BB31_56:
	setp.ne.s32 	%p247, %r1495, %r68;
	selp.u32 	%r1025, 1, 0, %p247;
	setp.ne.s32 	%p248, %r68, %r69;
	selp.u32 	%r1026, 1, 0, %p248;
	setp.ne.s32 	%p249, %r69, %r70;
	selp.u32 	%r1027, 1, 0, %p249;
	setp.ne.s32 	%p250, %r70, %r71;
	selp.u32 	%r1028, 1, 0, %p250;
	setp.ne.s32 	%p251, %r71, %r72;
	selp.u32 	%r1029, 1, 0, %p251;
	setp.ne.s32 	%p252, %r72, %r73;
	selp.u32 	%r1030, 1, 0, %p252;
	setp.ne.s32 	%p253, %r73, %r74;
	selp.u32 	%r1031, 1, 0, %p253;
	setp.ne.s32 	%p254, %r74, %r75;
	selp.u32 	%r1032, 1, 0, %p254;
	setp.ne.s32 	%p255, %r75, %r76;
	selp.u32 	%r1033, 1, 0, %p255;
	add.s32 	%r1034, %r1026, %r1025;
	add.f32 	%f301, %f21, %f22;
	selp.f32 	%f302, %f22, %f301, %p248;
	add.s32 	%r1035, %r1034, %r1027;
	add.f32 	%f303, %f302, %f23;
	selp.f32 	%f304, %f23, %f303, %p249;
	add.s32 	%r1036, %r1035, %r1028;
	add.f32 	%f305, %f304, %f24;
	selp.f32 	%f306, %f24, %f305, %p250;
	add.s32 	%r1037, %r1036, %r1029;
	add.f32 	%f307, %f306, %f25;
	selp.f32 	%f308, %f25, %f307, %p251;
	add.s32 	%r1038, %r1037, %r1030;
	add.f32 	%f309, %f308, %f26;
	selp.f32 	%f310, %f26, %f309, %p252;
	add.s32 	%r1039, %r1038, %r1031;
	add.f32 	%f311, %f310, %f27;
	selp.f32 	%f312, %f27, %f311, %p253;
	add.s32 	%r1040, %r1039, %r1032;
	add.f32 	%f313, %f312, %f28;
	selp.f32 	%f314, %f28, %f313, %p254;
	add.s32 	%r966, %r1040, %r1033;
	add.f32 	%f315, %f314, %f29;
	selp.f32 	%f316, %f29, %f315, %p255;
	mov.b32 	%r1022, 1;
	mov.b32 	%r1023, 0;
	mov.b32 	%r1024, -1;
	// begin inline asm
	shfl.sync.up.b32 %r965, %r966, %r1022, %r1023, %r1024;
	// end inline asm
	mov.b32 	%r971, %f316;
	// begin inline asm
	shfl.sync.up.b32 %r970, %r971, %r1022, %r1023, %r1024;
	// end inline asm
	mov.b32 	%f317, %r970;
	setp.eq.s32 	%p256, %r966, 0;
	add.f32 	%f318, %f316, %f317;
	selp.f32 	%f319, %f318, %f316, %p256;
	setp.lt.s32 	%p257, %r943, 1;
	selp.b32 	%r1041, 0, %r965, %p257;
	add.s32 	%r976, %r1041, %r966;
	selp.f32 	%f320, %f316, %f319, %p257;
	mov.b32 	%r982, 2;
	// begin inline asm
	shfl.sync.up.b32 %r975, %r976, %r982, %r1023, %r1024;
	// end inline asm
	mov.b32 	%r981, %f320;
	// begin inline asm
	shfl.sync.up.b32 %r980, %r981, %r982, %r1023, %r1024;
	// end inline asm
	mov.b32 	%f321, %r980;
	setp.eq.s32 	%p258, %r976, 0;
	add.f32 	%f322, %f320, %f321;
	selp.f32 	%f323, %f322, %f320, %p258;
	setp.lt.s32 	%p259, %r943, 2;
	selp.b32 	%r1042, 0, %r975, %p259;
	add.s32 	%r986, %r1042, %r976;
	selp.f32 	%f324, %f320, %f323, %p259;
	mov.b32 	%r992, 4;
	// begin inline asm
	shfl.sync.up.b32 %r985, %r986, %r992, %r1023, %r1024;
	// end inline asm
	mov.b32 	%r991, %f324;
	// begin inline asm
	shfl.sync.up.b32 %r990, %r991, %r992, %r1023, %r1024;
	// end inline asm
	mov.b32 	%f325, %r990;
	setp.eq.s32 	%p260, %r986, 0;
	add.f32 	%f326, %f324, %f325;
	selp.f32 	%f327, %f326, %f324, %p260;
	setp.lt.s32 	%p261, %r943, 4;
	selp.b32 	%r1043, 0, %r985, %p261;
	add.s32 	%r996, %r1043, %r986;
	selp.f32 	%f328, %f324, %f327, %p261;
	mov.b32 	%r1002, 8;
	// begin inline asm
	shfl.sync.up.b32 %r995, %r996, %r1002, %r1023, %r1024;
	// end inline asm
	mov.b32 	%r1001, %f328;
	// begin inline asm
	shfl.sync.up.b32 %r1000, %r1001, %r1002, %r1023, %r1024;
	// end inline asm
	mov.b32 	%f329, %r1000;
	setp.eq.s32 	%p262, %r996, 0;
	add.f32 	%f330, %f328, %f329;
	selp.f32 	%f331, %f330, %f328, %p262;
	setp.lt.s32 	%p263, %r943, 8;
	selp.b32 	%r1044, 0, %r995, %p263;
	add.s32 	%r1006, %r1044, %r996;
	selp.f32 	%f332, %f328, %f331, %p263;
	mov.b32 	%r1012, 16;
	// begin inline asm
	shfl.sync.up.b32 %r1005, %r1006, %r1012, %r1023, %r1024;
	// end inline asm
	mov.b32 	%r1011, %f332;
	// begin inline asm
	shfl.sync.up.b32 %r1010, %r1011, %r1012, %r1023, %r1024;
	// end inline asm
	mov.b32 	%f333, %r1010;
	setp.eq.s32 	%p264, %r1006, 0;
	add.f32 	%f334, %f332, %f333;
	selp.f32 	%f30, %f334, %f332, %p264;
	setp.lt.s32 	%p265, %r943, 16;
	selp.b32 	%r1045, 0, %r1005, %p265;
	add.s32 	%r1016, %r1045, %r1006;
	selp.f32 	%f335, %f332, %f30, %p265;
	// begin inline asm
	shfl.sync.up.b32 %r1498, %r1016, %r1022, %r1023, %r1024;
	// end inline asm
	mov.b32 	%r1021, %f335;
	// begin inline asm
	shfl.sync.up.b32 %r1020, %r1021, %r1022, %r1023, %r1024;
	// end inline asm
	mov.b32 	%f505, %r1020;
	setp.ne.s32 	%p266, %r943, 31;
	@%p266 bra 	$L__BB31_58;
	shl.b32 	%r1046, %r65, 3;
	mov.u32 	%r1047, _ZN6thrust24THRUST_300001_SM_1000_NS8cuda_cub4core6detail5shmemE;
	add.s32 	%r1048, %r1047, %r1046;
	mov.b32 	%r1049, %f30;
	st.shared.v2.u32 	[%r1048], {%r1016, %r1049};
$L__BB31_58:
	bar.sync 	0;
	ld.shared.v4.u32 	{%r1050, %r1051, %r1052, %r1053}, [_ZN6thrust24THRUST_300001_SM_1000_NS8cuda_cub4core6detail5shmemE];
	mov.b32 	%f336, %r1053;
	mov.b32 	%f337, %r1051;
	add.s32 	%r1054, %r1052, %r1050;
	setp.eq.s32 	%p267, %r1052, 0;
	add.f32 	%f338, %f337, %f336;
	selp.f32 	%f339, %f338, %f336, %p267;
	setp.eq.s32 	%p268, %r65, 2;
	selp.b32 	%r1055, %r1054, %r1050, %p268;
	selp.f32 	%f340, %f339, %f337, %p268;
	ld.shared.v4.u32 	{%r1056, %r1057, %r1058, %r1059}, [_ZN6thrust24THRUST_300001_SM_1000_NS8cuda_cub4core6detail5shmemE+16];
	mov.b32 	%f341, %r1059;
	mov.b32 	%f342, %r1057;
	add.s32 	%r1060, %r1056, %r1054;
	setp.eq.s32 	%p269, %r1056, 0;
	add.f32 	%f343, %f339, %f342;
	selp.f32 	%f344, %f343, %f342, %p269;
	setp.eq.s32 	%p270, %r65, 3;
	selp.b32 	%r1061, %r1060, %r1055, %p270;
	selp.f32 	%f345, %f344, %f340, %p270;
	add.s32 	%r1062, %r1058, %r1060;
	setp.eq.s32 	%p271, %r1058, 0;
	add.f32 	%f346, %f344, %f341;
	selp.f32 	%f347, %f346, %f341, %p271;
	setp.eq.s32 	%p272, %r65, 4;
	selp.b32 	%r1063, %r1062, %r1061, %p272;
	selp.f32 	%f348, %f347, %f345, %p272;
	ld.shared.v4.u32 	{%r1064, %r1065, %r1066, %r1067}, [_ZN6thrust24THRUST_300001_SM_1000_NS8cuda_cub4core6detail5shmemE+32];
	mov.b32 	%f349, %r1067;
	mov.b32 	%f350, %r1065;
	add.s32 	%r1068, %r1064, %r1062;
	setp.eq.s32 	%p273, %r1064, 0;
	add.f32 	%f351, %f347, %f350;
	selp.f32 	%f352, %f351, %f350, %p273;
	setp.eq.s32 	%p274, %r65, 5;
	selp.b32 	%r1069, %r1068, %r1063, %p274;
	selp.f32 	%f353, %f352, %f348, %p274;
	add.s32 	%r1070, %r1066, %r1068;
	setp.eq.s32 	%p275, %r1066, 0;
	add.f32 	%f354, %f352, %f349;
	selp.f32 	%f355, %f354, %f349, %p275;
	setp.eq.s32 	%p276, %r65, 6;
	selp.b32 	%r1071, %r1070, %r1069, %p276;
	selp.f32 	%f356, %f355, %f353, %p276;
	ld.shared.v4.u32 	{%r1072, %r1073, %r1074, %r1075}, [_ZN6thrust24THRUST_300001_SM_1000_NS8cuda_cub4core6detail5shmemE+48];
	mov.b32 	%f357, %r1075;
	mov.b32 	%f358, %r1073;
	add.s32 	%r1076, %r1072, %r1070;
	setp.eq.s32 	%p277, %r1072, 0;
	add.f32 	%f359, %f355, %f358;
	selp.f32 	%f360, %f359, %f358, %p277;
	setp.eq.s32 	%p278, %r65, 7;
	selp.b32 	%r84, %r1076, %r1071, %p278;
	selp.f32 	%f32, %f360, %f356, %p278;
	add.s32 	%r85, %r1074, %r1076;
	setp.eq.s32 	%p279, %r1074, 0;
	add.f32 	%f361, %f360, %f357;
	selp.f32 	%f33, %f361, %f357, %p279;
	setp.lt.u32 	%p280, %r1506, 32;
	@%p280 bra 	$L__BB31_60;
	setp.eq.s32 	%p281, %r1498, 0;
	add.f32 	%f362, %f32, %f505;
	selp.f32 	%f363, %f362, %f505, %p281;
	setp.eq.s32 	%p282, %r943, 0;
	selp.b32 	%r1077, 0, %r1498, %p282;
	add.s32 	%r1498, %r84, %r1077;
	selp.f32 	%f505, %f32, %f363, %p282;
	bra.uni 	$L__BB31_76;
$L__BB31_60:
	setp.ne.s32 	%p283, %r1506, 0;
	mul.wide.u32 	%rd188, %r1, 16;
	add.s64 	%rd9, %rd2, %rd188;
	@%p283 bra 	$L__BB31_62;
	st.shared.u32 	[_ZN6thrust24THRUST_300001_SM_1000_NS8cuda_cub4core6detail5shmemE+116], %r85;
	st.shared.f32 	[_ZN6thrust24THRUST_300001_SM_1000_NS8cuda_cub4core6detail5shmemE+120], %f33;
	add.s64 	%rd189, %rd9, 512;
	mov.b32 	%r1078, %f33;
	mov.b64 	%rd190, {%r85, %r1078};
	mov.b64 	%rd191, 100;
	// begin inline asm
	st.relaxed.gpu.v2.u64 [%rd189], {%rd190, %rd191};
	// end inline asm
$L__BB31_62:
	mov.u32 	%r1079, %nctaid.x;
	setp.gt.u32 	%p284, %r1079, 499;
	@%p284 bra 	$L__BB31_64;
	membar.cta;
	bra.uni 	$L__BB31_65;
$L__BB31_64:
	mov.b32 	%r1080, 450;
	// begin inline asm
	nanosleep.u32 %r1080;
	// end inline asm
$L__BB31_65:
	mul.wide.u32 	%rd192, %r1506, 16;
	xor.b64  	%rd193, %rd192, -16;
	add.s64 	%rd194, %rd9, %rd193;
	add.s64 	%rd10, %rd194, 512;
$L__BB31_66:
	// begin inline asm
	ld.relaxed.gpu.v2.u64 {%rd195, %rd286}, [%rd10];
	// end inline asm
	setp.eq.s64 	%p285, %rd286, 99;
	mov.b32 	%r1081, -1;
	vote.sync.any.pred 	%p286, %p285, %r1081;
	@%p286 bra 	$L__BB31_66;
	mov.b64 	{%r1134, %r1090}, %rd195;
	mov.b32 	%f364, %r1090;
	cvt.u32.u64 	%r1085, %rd195;
	setp.eq.s64 	%p287, %rd286, 101;
	mov.b32 	%r1133, -1;
	vote.sync.ballot.b32 	%r1135, %p287, %r1133;
	// begin inline asm
	mov.u32 %r1083, %lanemask_ge;
	// end inline asm
	and.b32  	%r1136, %r1135, %r1083;
	or.b32  	%r1137, %r1136, -2147483648;
	add.s32 	%r1138, %r1137, -1;
	not.b32 	%r1139, %r1137;
	and.b32  	%r1140, %r1139, %r1138;
	popc.b32 	%r1087, %r1140;
	mov.b32 	%r1091, 1;
	// begin inline asm
	shfl.sync.down.b32 %r1084, %r1085, %r1091, %r1087, %r1133;
	// end inline asm
	// begin inline asm
	shfl.sync.down.b32 %r1089, %r1090, %r1091, %r1087, %r1133;
	// end inline asm
	mov.b32 	%f365, %r1089;
	setp.lt.s32 	%p289, %r943, %r1087;
	setp.eq.s32 	%p290, %r1085, 0;
	add.f32 	%f366, %f364, %f365;
	selp.b32 	%r1141, %r1084, 0, %p289;
	add.s32 	%r1095, %r1141, %r1085;
	selp.f32 	%f367, %f366, %f364, %p290;
	selp.f32 	%f368, %f367, %f364, %p289;
	mov.b32 	%r1101, 2;
	// begin inline asm
	shfl.sync.down.b32 %r1094, %r1095, %r1101, %r1087, %r1133;
	// end inline asm
	mov.b32 	%r1100, %f368;
	// begin inline asm
	shfl.sync.down.b32 %r1099, %r1100, %r1101, %r1087, %r1133;
	// end inline asm
	mov.b32 	%f369, %r1099;
	add.s32 	%r1142, %r943, 2;
	setp.gt.s32 	%p291, %r1142, %r1087;
	setp.eq.s32 	%p292, %r1095, 0;
	add.f32 	%f370, %f368, %f369;
	selp.f32 	%f371, %f370, %f368, %p292;
	selp.b32 	%r1143, 0, %r1094, %p291;
	add.s32 	%r1105, %r1095, %r1143;
	selp.f32 	%f372, %f368, %f371, %p291;
	mov.b32 	%r1111, 4;
	// begin inline asm
	shfl.sync.down.b32 %r1104, %r1105, %r1111, %r1087, %r1133;
	// end inline asm
	mov.b32 	%r1110, %f372;
	// begin inline asm
	shfl.sync.down.b32 %r1109, %r1110, %r1111, %r1087, %r1133;
	// end inline asm
	mov.b32 	%f373, %r1109;
	add.s32 	%r1144, %r943, 4;
	setp.gt.s32 	%p293, %r1144, %r1087;
	setp.eq.s32 	%p294, %r1105, 0;
	add.f32 	%f374, %f372, %f373;
	selp.f32 	%f375, %f374, %f372, %p294;
	selp.b32 	%r1145, 0, %r1104, %p293;
	add.s32 	%r1115, %r1105, %r1145;
	selp.f32 	%f376, %f372, %f375, %p293;
	mov.b32 	%r1121, 8;
	// begin inline asm
	shfl.sync.down.b32 %r1114, %r1115, %r1121, %r1087, %r1133;
	// end inline asm
	mov.b32 	%r1120, %f376;
	// begin inline asm
	shfl.sync.down.b32 %r1119, %r1120, %r1121, %r1087, %r1133;
	// end inline asm
	mov.b32 	%f377, %r1119;
	add.s32 	%r1146, %r943, 8;
	setp.gt.s32 	%p295, %r1146, %r1087;
	setp.eq.s32 	%p296, %r1115, 0;
	add.f32 	%f378, %f376, %f377;
	selp.f32 	%f379, %f378, %f376, %p296;
	selp.b32 	%r1147, 0, %r1114, %p295;
	add.s32 	%r1125, %r1115, %r1147;
	selp.f32 	%f380, %f376, %f379, %p295;
	mov.b32 	%r1131, 16;
	// begin inline asm
	shfl.sync.down.b32 %r1124, %r1125, %r1131, %r1087, %r1133;
	// end inline asm
	mov.b32 	%r1130, %f380;
	// begin inline asm
	shfl.sync.down.b32 %r1129, %r1130, %r1131, %r1087, %r1133;
	// end inline asm
	mov.b32 	%f381, %r1129;
	add.s32 	%r1148, %r943, 16;
	setp.gt.s32 	%p297, %r1148, %r1087;
	setp.eq.s32 	%p298, %r1125, 0;
	add.f32 	%f382, %f380, %f381;
	selp.f32 	%f383, %f382, %f380, %p298;
	selp.b32 	%r1149, 0, %r1124, %p297;
	add.s32 	%r1496, %r1149, %r1125;
	selp.f32 	%f504, %f380, %f383, %p297;
	not.b32 	%r1150, %r1506;
	add.s32 	%r1497, %r1, %r1150;
	add.s64 	%rd13, %rd2, 512;
$L__BB31_68:
	setp.ne.s64 	%p299, %rd286, 101;
	mov.b32 	%r1151, -1;
	vote.sync.all.pred 	%p300, %p299, %r1151;
	not.pred 	%p301, %p300;
	@%p301 bra 	$L__BB31_72;
	mul.wide.s32 	%rd226, %r1497, 16;
	add.s64 	%rd227, %rd13, %rd226;
	add.s64 	%rd225, %rd227, -512;
$L__BB31_70:
	// begin inline asm
	ld.relaxed.gpu.v2.u64 {%rd223, %rd286}, [%rd225];
	// end inline asm
	setp.eq.s64 	%p339, %rd286, 99;
	mov.b32 	%r1226, -1;
	vote.sync.any.pred 	%p340, %p339, %r1226;
	@%p340 bra 	$L__BB31_70;
	mov.b64 	{%r1278, %r1234}, %rd223;
	mov.b32 	%f401, %r1234;
	cvt.u32.u64 	%r1229, %rd223;
	setp.eq.s64 	%p341, %rd286, 101;
	mov.b32 	%r1277, -1;
	vote.sync.ballot.b32 	%r1279, %p341, %r1277;
	and.b32  	%r1280, %r1279, %r1083;
	or.b32  	%r1281, %r1280, -2147483648;
	add.s32 	%r1282, %r1281, -1;
	not.b32 	%r1283, %r1281;
	and.b32  	%r1284, %r1283, %r1282;
	popc.b32 	%r1231, %r1284;
	mov.b32 	%r1235, 1;
	// begin inline asm
	shfl.sync.down.b32 %r1228, %r1229, %r1235, %r1231, %r1277;
	// end inline asm
	// begin inline asm
	shfl.sync.down.b32 %r1233, %r1234, %r1235, %r1231, %r1277;
	// end inline asm
	mov.b32 	%f402, %r1233;
	setp.lt.s32 	%p343, %r943, %r1231;
	setp.eq.s32 	%p344, %r1229, 0;
	add.f32 	%f403, %f401, %f402;
	selp.b32 	%r1285, %r1228, 0, %p343;
	add.s32 	%r1239, %r1285, %r1229;
	selp.f32 	%f404, %f403, %f401, %p344;
	selp.f32 	%f405, %f404, %f401, %p343;
	mov.b32 	%r1245, 2;
	// begin inline asm
	shfl.sync.down.b32 %r1238, %r1239, %r1245, %r1231, %r1277;
	// end inline asm
	mov.b32 	%r1244, %f405;
	// begin inline asm
	shfl.sync.down.b32 %r1243, %r1244, %r1245, %r1231, %r1277;
	// end inline asm
	mov.b32 	%f406, %r1243;
	add.s32 	%r1286, %r943, 2;
	setp.gt.s32 	%p345, %r1286, %r1231;
	setp.eq.s32 	%p346, %r1239, 0;
	add.f32 	%f407, %f405, %f406;
	selp.f32 	%f408, %f407, %f405, %p346;
	selp.b32 	%r1287, 0, %r1238, %p345;
	add.s32 	%r1249, %r1239, %r1287;
	selp.f32 	%f409, %f405, %f408, %p345;
	mov.b32 	%r1255, 4;
	// begin inline asm
	shfl.sync.down.b32 %r1248, %r1249, %r1255, %r1231, %r1277;
	// end inline asm
	mov.b32 	%r1254, %f409;
	// begin inline asm
	shfl.sync.down.b32 %r1253, %r1254, %r1255, %r1231, %r1277;
	// end inline asm
	mov.b32 	%f410, %r1253;
	add.s32 	%r1288, %r943, 4;
	setp.gt.s32 	%p347, %r1288, %r1231;
	setp.eq.s32 	%p348, %r1249, 0;
	add.f32 	%f411, %f409, %f410;
	selp.f32 	%f412, %f411, %f409, %p348;
	selp.b32 	%r1289, 0, %r1248, %p347;
	add.s32 	%r1259, %r1249, %r1289;
	selp.f32 	%f413, %f409, %f412, %p347;
	mov.b32 	%r1265, 8;
	// begin inline asm
	shfl.sync.down.b32 %r1258, %r1259, %r1265, %r1231, %r1277;
	// end inline asm
	mov.b32 	%r1264, %f413;
	// begin inline asm
	shfl.sync.down.b32 %r1263, %r1264, %r1265, %r1231, %r1277;
	// end inline asm
	mov.b32 	%f414, %r1263;
	add.s32 	%r1290, %r943, 8;
	setp.gt.s32 	%p349, %r1290, %r1231;
	setp.eq.s32 	%p350, %r1259, 0;
	add.f32 	%f415, %f413, %f414;
	selp.f32 	%f416, %f415, %f413, %p350;
	selp.b32 	%r1291, 0, %r1258, %p349;
	add.s32 	%r1269, %r1259, %r1291;
	selp.f32 	%f417, %f413, %f416, %p349;
	mov.b32 	%r1275, 16;
	// begin inline asm
	shfl.sync.down.b32 %r1268, %r1269, %r1275, %r1231, %r1277;
	// end inline asm
	mov.b32 	%r1274, %f417;
	// begin inline asm
	shfl.sync.down.b32 %r1273, %r1274, %r1275, %r1231, %r1277;
	// end inline asm
	mov.b32 	%f418, %r1273;
	add.s32 	%r1292, %r943, 16;
	setp.gt.s32 	%p351, %r1292, %r1231;
	setp.eq.s32 	%p352, %r1269, 0;
	add.f32 	%f419, %f417, %f418;
	selp.f32 	%f420, %f419, %f417, %p352;
	selp.b32 	%r1293, 0, %r1268, %p351;
	selp.f32 	%f421, %f417, %f420, %p351;
	add.s32 	%r1294, %r1293, %r1496;
	add.s32 	%r92, %r1294, %r1269;
	setp.eq.s32 	%p353, %r1496, 0;
	add.f32 	%f422, %f504, %f421;
	selp.f32 	%f504, %f422, %f504, %p353;
	add.s32 	%r1497, %r1497, -32;
	mov.u32 	%r1496, %r92;
	bra.uni 	$L__BB31_68;
$L__BB31_72:
	setp.ne.s32 	%p302, %r1506, 0;
	@%p302 bra 	$L__BB31_74;
	add.s32 	%r1153, %r1496, %r85;
	setp.eq.s32 	%p303, %r85, 0;
	add.f32 	%f384, %f33, %f504;
	selp.f32 	%f385, %f384, %f33, %p303;
	add.s64 	%rd198, %rd9, 512;
	mov.b32 	%r1154, %f385;
	mov.b64 	%rd199, {%r1153, %r1154};
	mov.b64 	%rd200, 101;
	// begin inline asm
	st.relaxed.gpu.v2.u64 [%rd198], {%rd199, %rd200};
	// end inline asm
	st.shared.u32 	[_ZN6thrust24THRUST_300001_SM_1000_NS8cuda_cub4core6detail5shmemE+100], %r1496;
	mov.b32 	%r1155, %f504;
	st.shared.v2.u32 	[_ZN6thrust24THRUST_300001_SM_1000_NS8cuda_cub4core6detail5shmemE+104], {%r1155, %r1153};
	st.shared.f32 	[_ZN6thrust24THRUST_300001_SM_1000_NS8cuda_cub4core6detail5shmemE+112], %f385;
$L__BB31_74:
	setp.ne.s32 	%p304, %r943, 0;
	@%p304 bra 	$L__BB31_76;
	mov.b32 	%r1156, %f504;
	st.shared.v2.u32 	[_ZN6thrust24THRUST_300001_SM_1000_NS8cuda_cub4core6detail5shmemE+72], {%r1496, %r1156};
	mov.u32 	%r1498, %r1496;
	mov.f32 	%f505, %f504;
$L__BB31_76:
	setp.eq.s32 	%p305, %r1506, 0;
	bar.sync 	0;
	@%p305 bra 	$L__BB31_78;
	ld.shared.v2.u32 	{%r1157, %r1158}, [_ZN6thrust24THRUST_300001_SM_1000_NS8cuda_cub4core6detail5shmemE+72];
	mov.b32 	%f386, %r1158;
	add.s32 	%r95, %r1157, %r1498;
	setp.eq.s32 	%p306, %r1498, 0;
	add.f32 	%f387, %f505, %f386;
	selp.f32 	%f505, %f387, %f505, %p306;
	mov.u32 	%r1498, %r95;
$L__BB31_78:
	setp.ne.s32 	%p307, %r74, %r75;
	setp.ne.s32 	%p308, %r73, %r74;
	setp.ne.s32 	%p309, %r72, %r73;
	setp.ne.s32 	%p310, %r71, %r72;
	setp.ne.s32 	%p311, %r70, %r71;
	setp.ne.s32 	%p312, %r69, %r70;
	setp.ne.s32 	%p313, %r68, %r69;
	setp.ne.s32 	%p314, %r1495, %r68;
	selp.u32 	%r1159, 1, 0, %p314;
	add.s32 	%r97, %r1498, %r1159;
	add.f32 	%f388, %f505, %f21;
	selp.f32 	%f41, %f21, %f388, %p314;
	selp.u32 	%r1160, 1, 0, %p313;
	add.s32 	%r1161, %r1160, %r1159;
	add.s32 	%r98, %r1161, %r1498;
	add.f32 	%f389, %f41, %f22;
	selp.f32 	%f42, %f22, %f389, %p313;
	selp.u32 	%r1162, 1, 0, %p312;
	add.s32 	%r99, %r98, %r1162;
	add.f32 	%f390, %f42, %f23;
	selp.f32 	%f43, %f23, %f390, %p312;
	selp.u32 	%r1163, 1, 0, %p311;
	add.s32 	%r100, %r99, %r1163;
	add.f32 	%f391, %f43, %f24;
	selp.f32 	%f44, %f24, %f391, %p311;
	selp.u32 	%r1164, 1, 0, %p310;
	add.s32 	%r101, %r100, %r1164;
	add.f32 	%f392, %f44, %f25;
	selp.f32 	%f45, %f25, %f392, %p310;
	selp.u32 	%r1165, 1, 0, %p309;
	add.s32 	%r102, %r101, %r1165;
	add.f32 	%f393, %f45, %f26;
	selp.f32 	%f46, %f26, %f393, %p309;
	selp.u32 	%r1166, 1, 0, %p308;
	add.s32 	%r103, %r102, %r1166;
	add.f32 	%f394, %f46, %f27;
	selp.f32 	%f47, %f27, %f394, %p308;
	selp.u32 	%r1167, 1, 0, %p307;
	add.s32 	%r104, %r103, %r1167;
	add.f32 	%f395, %f47, %f28;
	selp.f32 	%f48, %f28, %f395, %p307;
	ld.shared.u32 	%r105, [_ZN6thrust24THRUST_300001_SM_1000_NS8cuda_cub4core6detail5shmemE+116];
	ld.shared.u32 	%r106, [_ZN6thrust24THRUST_300001_SM_1000_NS8cuda_cub4core6detail5shmemE+100];
	setp.lt.s32 	%p315, %r105, 257;
	@%p315 bra 	$L__BB31_104;
	setp.eq.s32 	%p325, %r1495, %r68;
	bar.sync 	0;
	@%p325 bra 	$L__BB31_81;
	sub.s32 	%r1168, %r1498, %r106;
	shl.b32 	%r1169, %r1168, 3;
	mov.u32 	%r1170, _ZN6thrust24THRUST_300001_SM_1000_NS8cuda_cub4core6detail5shmemE;
	add.s32 	%r1171, %r1170, %r1169;
	mov.b32 	%r1172, %f505;
	st.shared.v2.u32 	[%r1171], {%r1495, %r1172};
$L__BB31_81:
	setp.eq.s32 	%p326, %r68, %r69;
	@%p326 bra 	$L__BB31_83;
	sub.s32 	%r1173, %r97, %r106;
	shl.b32 	%r1174, %r1173, 3;
	mov.u32 	%r1175, _ZN6thrust24THRUST_300001_SM_1000_NS8cuda_cub4core6detail5shmemE;
	add.s32 	%r1176, %r1175, %r1174;
	mov.b32 	%r1177, %f41;
	st.shared.v2.u32 	[%r1176], {%r68, %r1177};
$L__BB31_83:
	setp.eq.s32 	%p327, %r69, %r70;
	@%p327 bra 	$L__BB31_85;
	sub.s32 	%r1178, %r98, %r106;
	shl.b32 	%r1179, %r1178, 3;
	mov.u32 	%r1180, _ZN6thrust24THRUST_300001_SM_1000_NS8cuda_cub4core6detail5shmemE;
	add.s32 	%r1181, %r1180, %r1179;
	mov.b32 	%r1182, %f42;
	st.shared.v2.u32 	[%r1181], {%r69, %r1182};
$L__BB31_85:
	setp.eq.s32 	%p328, %r70, %r71;
	@%p328 bra 	$L__BB31_87;
	sub.s32 	%r1183, %r99, %r106;
	shl.b32 	%r1184, %r1183, 3;
	mov.u32 	%r1185, _ZN6thrust24THRUST_300001_SM_1000_NS8cuda_cub4core6detail5shmemE;
	add.s32 	%r1186, %r1185, %r1184;
	mov.b32 	%r1187, %f43;
	st.shared.v2.u32 	[%r1186], {%r70, %r1187};
$L__BB31_87:
	setp.eq.s32 	%p329, %r71, %r72;
	@%p329 bra 	$L__BB31_89;
	sub.s32 	%r1188, %r100, %r106;
	shl.b32 	%r1189, %r1188, 3;
	mov.u32 	%r1190, _ZN6thrust24THRUST_300001_SM_1000_NS8cuda_cub4core6detail5shmemE;
	add.s32 	%r1191, %r1190, %r1189;
	mov.b32 	%r1192, %f44;
	st.shared.v2.u32 	[%r1191], {%r71, %r1192};
$L__BB31_89:
	setp.eq.s32 	%p330, %r72, %r73;
	@%p330 bra 	$L__BB31_91;
	sub.s32 	%r1193, %r101, %r106;
	shl.b32 	%r1194, %r1193, 3;
	mov.u32 	%r1195, _ZN6thrust24THRUST_300001_SM_1000_NS8cuda_cub4core6detail5shmemE;
	add.s32 	%r1196, %r1195, %r1194;
	mov.b32 	%r1197, %f45;
	st.shared.v2.u32 	[%r1196], {%r72, %r1197};
$L__BB31_91:
	setp.eq.s32 	%p331, %r73, %r74;
	@%p331 bra 	$L__BB31_93;
	sub.s32 	%r1198, %r102, %r106;
	shl.b32 	%r1199, %r1198, 3;
	mov.u32 	%r1200, _ZN6thrust24THRUST_300001_SM_1000_NS8cuda_cub4core6detail5shmemE;
	add.s32 	%r1201, %r1200, %r1199;
	mov.b32 	%r1202, %f46;
	st.shared.v2.u32 	[%r1201], {%r73, %r1202};
$L__BB31_93:
	setp.eq.s32 	%p332, %r74, %r75;
	@%p332 bra 	$L__BB31_95;
	sub.s32 	%r1203, %r103, %r106;
	shl.b32 	%r1204, %r1203, 3;
	mov.u32 	%r1205, _ZN6thrust24THRUST_300001_SM_1000_NS8cuda_cub4core6detail5shmemE;
	add.s32 	%r1206, %r1205, %r1204;
	mov.b32 	%r1207, %f47;
	st.shared.v2.u32 	[%r1206], {%r74, %r1207};
$L__BB31_95:
	setp.eq.s32 	%p333, %r75, %r76;
	@%p333 bra 	$L__BB31_97;
	sub.s32 	%r1208, %r104, %r106;
	shl.b32 	%r1209, %r1208, 3;
	mov.u32 	%r1210, _ZN6thrust24THRUST_300001_SM_1000_NS8cuda_cub4core6detail5shmemE;
	add.s32 	%r1211, %r1210, %r1209;
	mov.b32 	%r1212, %f48;
	st.shared.v2.u32 	[%r1211], {%r75, %r1212};
$L__BB31_97:
	bar.sync 	0;
	setp.ge.s32 	%p334, %r1506, %r105;
	@%p334 bra 	$L__BB31_322;
	not.b32 	%r1213, %r1506;
	add.s32 	%r107, %r105, %r1213;
	and.b32  	%r1214, %r107, 768;
	setp.eq.s32 	%p335, %r1214, 768;
	@%p335 bra 	$L__BB31_101;
	shr.u32 	%r1215, %r107, 8;
	add.s32 	%r1216, %r1215, 1;
	and.b32  	%r1217, %r1216, 3;
	shl.b32 	%r1218, %r1506, 3;
	mov.u32 	%r1219, _ZN6thrust24THRUST_300001_SM_1000_NS8cuda_cub4core6detail5shmemE;
	add.s32 	%r1220, %r1218, %r1219;
	add.s32 	%r1502, %r1220, 4;
	add.s32 	%r1501, %r1506, %r106;
	neg.s32 	%r1500, %r1217;
	shl.b32 	%r1221, %r1216, 8;
	and.b32  	%r1222, %r1221, 768;
	add.s32 	%r1506, %r1506, %r1222;
$L__BB31_100:
	.pragma "nounroll";
	mul.wide.s32 	%rd219, %r1501, 4;
	add.s64 	%rd220, %rd1, %rd219;
	ld.shared.f32 	%f396, [%r1502];
	st.global.f32 	[%rd220], %f396;
	add.s32 	%r1502, %r1502, 2048;
	add.s32 	%r1501, %r1501, 256;
	add.s32 	%r1500, %r1500, 1;
	setp.ne.s32 	%p336, %r1500, 0;
	@%p336 bra 	$L__BB31_100;
$L__BB31_101:
	setp.lt.u32 	%p337, %r107, 768;
	@%p337 bra 	$L__BB31_322;
	add.s64 	%rd17, %rd1, 2048;
	add.s32 	%r1505, %r1506, %r106;
	shl.b32 	%r1223, %r1506, 3;
	mov.u32 	%r1224, _ZN6thrust24THRUST_300001_SM_1000_NS8cuda_cub4core6detail5shmemE;
	add.s32 	%r1225, %r1223, %r1224;
	add.s32 	%r1504, %r1225, 4100;
$L__BB31_103:
	mul.wide.s32 	%rd221, %r1505, 4;
	add.s64 	%rd222, %rd17, %rd221;
	ld.shared.f32 	%f397, [%r1504+-4096];
	st.global.f32 	[%rd222+-2048], %f397;
	ld.shared.f32 	%f398, [%r1504+-2048];
	st.global.f32 	[%rd222+-1024], %f398;
	ld.shared.f32 	%f399, [%r1504];
	st.global.f32 	[%rd222], %f399;
	ld.shared.f32 	%f400, [%r1504+2048];
	st.global.f32 	[%rd222+1024], %f400;
	add.s32 	%r1506, %r1506, 1024;
	add.s32 	%r1505, %r1505, 1024;
	add.s32 	%r1504, %r1504, 8192;
	setp.lt.s32 	%p338, %r1506, %r105;
	@%p338 bra 	$L__BB31_103;
	bra.uni 	$L__BB31_322;
$L__BB31_104:
	setp.eq.s32 	%p316, %r1495, %r68;
	@%p316 bra 	$L__BB31_106;
	mul.wide.s32 	%rd201, %r1498, 4;
	add.s64 	%rd202, %rd1, %rd201;
	st.global.f32 	[%rd202], %f505;
$L__BB31_106:
	setp.eq.s32 	%p317, %r68, %r69;
	@%p317 bra 	$L__BB31_108;
	mul.wide.s32 	%rd203, %r97, 4;
	add.s64 	%rd204, %rd1, %rd203;
	st.global.f32 	[%rd204], %f41;
$L__BB31_108:
	setp.eq.s32 	%p318, %r69, %r70;
	@%p318 bra 	$L__BB31_110;
	mul.wide.s32 	%rd205, %r98, 4;
	add.s64 	%rd206, %rd1, %rd205;
	st.global.f32 	[%rd206], %f42;
$L__BB31_110:
	setp.eq.s32 	%p319, %r70, %r71;
	@%p319 bra 	$L__BB31_112;
	mul.wide.s32 	%rd207, %r99, 4;
	add.s64 	%rd208, %rd1, %rd207;
	st.global.f32 	[%rd208], %f43;
$L__BB31_112:
	setp.eq.s32 	%p320, %r71, %r72;
	@%p320 bra 	$L__BB31_114;
	mul.wide.s32 	%rd209, %r100, 4;
	add.s64 	%rd210, %rd1, %rd209;
	st.global.f32 	[%rd210], %f44;
$L__BB31_114:
	setp.eq.s32 	%p321, %r72, %r73;
	@%p321 bra 	$L__BB31_116;
	mul.wide.s32 	%rd211, %r101, 4;
	add.s64 	%rd212, %rd1, %rd211;
	st.global.f32 	[%rd212], %f45;
$L__BB31_116:
	setp.eq.s32 	%p322, %r73, %r74;
	@%p322 bra 	$L__BB31_118;
	mul.wide.s32 	%rd213, %r102, 4;
	add.s64 	%rd214, %rd1, %rd213;
	st.global.f32 	[%rd214], %f46;
$L__BB31_118:
	setp.eq.s32 	%p323, %r74, %r75;
	@%p323 bra 	$L__BB31_120;
	mul.wide.s32 	%rd215, %r103, 4;
	add.s64 	%rd216, %rd1, %rd215;
	st.global.f32 	[%rd216], %f47;
$L__BB31_120:
	setp.eq.s32 	%p324, %r75, %r76;
	@%p324 bra 	$L__BB31_322;
	mul.wide.s32 	%rd217, %r104, 4;
	add.s64 	%rd218, %rd1, %rd217;
	st.global.f32 	[%rd218], %f48;
	bra.uni 	$L__BB31_322;
$L__BB31_122:
	setp.lt.s32 	%p19, %r3, 1;
	@%p19 bra 	$L__BB31_322;
	setp.ne.s32 	%p20, %r1, 0;
	@%p20 bra 	$L__BB31_212;
	ld.param.u64 	%rd273, [_ZN6thrust24THRUST_300001_SM_1000_NS8cuda_cub4core6detail13_kernel_agentINS1_15__reduce_by_key16ReduceByKeyAgentIPiPfNS0_16discard_iteratorINS0_11use_defaultEEES8_N4cuda3std3__48equal_toIiEENSE_4plusIfEES7_iEEJS7_S8_SB_S8_S7_N3cub18CUB_300001_SM_100024ReduceByKeyScanTileStateIfiLb1EEESG_SI_iiEEEvDpT0__param_0];
	mul.wide.u32 	%rd116, %r2, 4;
	add.s64 	%rd115, %rd273, %rd116;
	// begin inline asm
	ld.global.nc.u32 %r1515, [%rd115];
	// end inline asm
	mov.u32 	%r128, %tid.x;
	and.b32  	%r725, %r128, 31;
	and.b32  	%r726, %r128, 992;
	mul.lo.s32 	%r727, %r726, 9;
	or.b32  	%r129, %r727, %r725;
	setp.ge.u32 	%p151, %r129, %r3;
	mov.u32 	%r1507, %r1515;
	@%p151 bra 	$L__BB31_126;
	mul.wide.u32 	%rd118, %r129, 4;
	add.s64 	%rd117, %rd115, %rd118;
	// begin inline asm
	ld.global.nc.u32 %r1507, [%rd117];
	// end inline asm
$L__BB31_126:
	add.s32 	%r132, %r129, 32;
	setp.ge.u32 	%p152, %r132, %r3;
	shl.b32 	%r133, %r129, 2;
	cvt.u64.u32 	%rd119, %r133;
	add.s64 	%rd19, %rd115, %rd119;
	mov.u32 	%r1508, %r1515;
	@%p152 bra 	$L__BB31_128;
	add.s64 	%rd120, %rd19, 128;
	// begin inline asm
	ld.global.nc.u32 %r1508, [%rd120];
	// end inline asm
$L__BB31_128:
	add.s32 	%r136, %r129, 64;
	setp.ge.u32 	%p153, %r136, %r3;
	mov.u32 	%r1509, %r1515;
	@%p153 bra 	$L__BB31_130;
	add.s64 	%rd121, %rd19, 256;
	// begin inline asm
	ld.global.nc.u32 %r1509, [%rd121];
	// end inline asm
$L__BB31_130:
	add.s32 	%r139, %r129, 96;
	setp.ge.u32 	%p154, %r139, %r3;
	mov.u32 	%r1510, %r1515;
	@%p154 bra 	$L__BB31_132;
	add.s64 	%rd122, %rd19, 384;
	// begin inline asm
	ld.global.nc.u32 %r1510, [%rd122];
	// end inline asm
$L__BB31_132:
	add.s32 	%r142, %r129, 128;
	setp.ge.u32 	%p155, %r142, %r3;
	mov.u32 	%r1511, %r1515;
	@%p155 bra 	$L__BB31_134;
	add.s64 	%rd123, %rd19, 512;
	// begin inline asm
	ld.global.nc.u32 %r1511, [%rd123];
	// end inline asm
$L__BB31_134:
	add.s32 	%r145, %r129, 160;
	setp.ge.u32 	%p156, %r145, %r3;
	mov.u32 	%r1512, %r1515;
	@%p156 bra 	$L__BB31_136;
	add.s64 	%rd124, %rd19, 640;
	// begin inline asm
	ld.global.nc.u32 %r1512, [%rd124];
	// end inline asm
$L__BB31_136:
	add.s32 	%r148, %r129, 192;
	setp.ge.u32 	%p157, %r148, %r3;
	mov.u32 	%r1513, %r1515;
	@%p157 bra 	$L__BB31_138;
	add.s64 	%rd125, %rd19, 768;
	// begin inline asm
	ld.global.nc.u32 %r1513, [%rd125];
	// end inline asm
$L__BB31_138:
	add.s32 	%r151, %r129, 224;
	setp.ge.u32 	%p158, %r151, %r3;
	mov.u32 	%r1514, %r1515;
	@%p158 bra 	$L__BB31_140;
	add.s64 	%rd126, %rd19, 896;
	// begin inline asm
	ld.global.nc.u32 %r1514, [%rd126];
	// end inline asm
$L__BB31_140:
	add.s32 	%r154, %r129, 256;
	setp.ge.u32 	%p159, %r154, %r3;
	@%p159 bra 	$L__BB31_142;
	add.s64 	%rd127, %rd19, 1024;
	// begin inline asm
	ld.global.nc.u32 %r1515, [%rd127];
	// end inline asm
$L__BB31_142:
	ld.param.u64 	%rd279, [_ZN6thrust24THRUST_300001_SM_1000_NS8cuda_cub4core6detail13_kernel_agentINS1_15__reduce_by_key16ReduceByKeyAgentIPiPfNS0_16discard_iteratorINS0_11use_defaultEEES8_N4cuda3std3__48equal_toIiEENSE_4plusIfEES7_iEEJS7_S8_SB_S8_S7_N3cub18CUB_300001_SM_100024ReduceByKeyScanTileStateIfiLb1EEESG_SI_iiEEEvDpT0__param_1];
	setp.ge.u32 	%p160, %r129, %r3;
	// begin inline asm
	mov.u32 %r737, %laneid;
	// end inline asm
	shr.u32 	%r158, %r128, 5;
	mad.lo.s32 	%r739, %r158, 288, %r737;
	shl.b32 	%r740, %r739, 2;
	mov.u32 	%r741, _ZN6thrust24THRUST_300001_SM_1000_NS8cuda_cub4core6detail5shmemE;
	add.s32 	%r159, %r741, %r740;
	st.shared.u32 	[%r159], %r1507;
	st.shared.u32 	[%r159+128], %r1508;
	st.shared.u32 	[%r159+256], %r1509;
	st.shared.u32 	[%r159+384], %r1510;
	st.shared.u32 	[%r159+512], %r1511;
	st.shared.u32 	[%r159+640], %r1512;
	st.shared.u32 	[%r159+768], %r1513;
	st.shared.u32 	[%r159+896], %r1514;
	st.shared.u32 	[%r159+1024], %r1515;
	bar.warp.sync 	-1;
	shl.b32 	%r742, %r737, 5;
	add.s32 	%r160, %r159, %r742;
	ld.shared.u32 	%r161, [%r160];
	ld.shared.u32 	%r162, [%r160+4];
	ld.shared.u32 	%r163, [%r160+8];
	ld.shared.u32 	%r164, [%r160+12];
	ld.shared.u32 	%r165, [%r160+16];
	ld.shared.u32 	%r166, [%r160+20];
	ld.shared.u32 	%r167, [%r160+24];
	ld.shared.u32 	%r168, [%r160+28];
	ld.shared.u32 	%r169, [%r160+32];
	bar.sync 	0;
	add.s64 	%rd128, %rd279, %rd116;
	// begin inline asm
	ld.global.nc.u32 %r1524, [%rd128];
	// end inline asm
	mov.u32 	%r1516, %r1524;
	@%p160 bra 	$L__BB31_144;
	mul.wide.u32 	%rd131, %r129, 4;
	add.s64 	%rd130, %rd128, %rd131;
	// begin inline asm
	ld.global.nc.u32 %r1516, [%rd130];
	// end inline asm
$L__BB31_144:
	setp.ge.u32 	%p161, %r132, %r3;
	add.s64 	%rd21, %rd128, %rd119;
	mov.u32 	%r1517, %r1524;
	@%p161 bra 	$L__BB31_146;
	add.s64 	%rd133, %rd21, 128;
	// begin inline asm
	ld.global.nc.u32 %r1517, [%rd133];
	// end inline asm
$L__BB31_146:
	setp.ge.u32 	%p162, %r136, %r3;
	mov.u32 	%r1518, %r1524;
	@%p162 bra 	$L__BB31_148;
	add.s64 	%rd134, %rd21, 256;
	// begin inline asm
	ld.global.nc.u32 %r1518, [%rd134];
	// end inline asm
$L__BB31_148:
	setp.ge.u32 	%p163, %r139, %r3;
	mov.u32 	%r1519, %r1524;
	@%p163 bra 	$L__BB31_150;
	add.s64 	%rd135, %rd21, 384;
	// begin inline asm
	ld.global.nc.u32 %r1519, [%rd135];
	// end inline asm
$L__BB31_150:
	setp.ge.u32 	%p164, %r142, %r3;
	mov.u32 	%r1520, %r1524;
	@%p164 bra 	$L__BB31_152;
	add.s64 	%rd136, %rd21, 512;
	// begin inline asm
	ld.global.nc.u32 %r1520, [%rd136];
	// end inline asm
$L__BB31_152:
	setp.ge.u32 	%p165, %r145, %r3;
	mov.u32 	%r1521, %r1524;
	@%p165 bra 	$L__BB31_154;
	add.s64 	%rd137, %rd21, 640;
	// begin inline asm
	ld.global.nc.u32 %r1521, [%rd137];
	// end inline asm
$L__BB31_154:
	setp.ge.u32 	%p166, %r148, %r3;
	mov.u32 	%r1522, %r1524;
	@%p166 bra 	$L__BB31_156;
	add.s64 	%rd138, %rd21, 768;
	// begin inline asm
	ld.global.nc.u32 %r1522, [%rd138];
	// end inline asm
$L__BB31_156:
	setp.ge.u32 	%p167, %r151, %r3;
	mov.u32 	%r1523, %r1524;
	@%p167 bra 	$L__BB31_158;
	add.s64 	%rd139, %rd21, 896;
	// begin inline asm
	ld.global.nc.u32 %r1523, [%rd139];
	// end inline asm
$L__BB31_158:
	setp.ge.u32 	%p168, %r154, %r3;
	@%p168 bra 	$L__BB31_160;
	add.s64 	%rd140, %rd21, 1024;
	// begin inline asm
	ld.global.nc.u32 %r1524, [%rd140];
	// end inline asm
$L__BB31_160:
	st.shared.u32 	[%r159], %r1516;
	st.shared.u32 	[%r159+128], %r1517;
	st.shared.u32 	[%r159+256], %r1518;
	st.shared.u32 	[%r159+384], %r1519;
	st.shared.u32 	[%r159+512], %r1520;
	st.shared.u32 	[%r159+640], %r1521;
	st.shared.u32 	[%r159+768], %r1522;
	st.shared.u32 	[%r159+896], %r1523;
	st.shared.u32 	[%r159+1024], %r1524;
	bar.warp.sync 	-1;
	ld.shared.f32 	%f49, [%r160];
	ld.shared.f32 	%f50, [%r160+4];
	ld.shared.f32 	%f51, [%r160+8];
	ld.shared.f32 	%f52, [%r160+12];
	ld.shared.f32 	%f53, [%r160+16];
	ld.shared.f32 	%f54, [%r160+20];
	ld.shared.f32 	%f55, [%r160+24];
	ld.shared.f32 	%f56, [%r160+28];
	ld.shared.f32 	%f57, [%r160+32];
	bar.sync 	0;
	shl.b32 	%r754, %r128, 2;
	add.s32 	%r756, %r741, %r754;
	add.s32 	%r189, %r756, 1148;
	st.shared.u32 	[%r756+1148], %r169;
	bar.sync 	0;
	setp.eq.s32 	%p169, %r128, 0;
	mov.b32 	%r1526, 1;
	@%p169 bra 	$L__BB31_162;
	ld.shared.u32 	%r1525, [%r189+-4];
	setp.ne.s32 	%p170, %r1525, %r161;
	selp.u32 	%r1526, 1, 0, %p170;
$L__BB31_162:
	setp.eq.s32 	%p171, %r128, 0;
	setp.ne.s32 	%p172, %r161, %r162;
	setp.ne.s32 	%p173, %r162, %r163;
	setp.ne.s32 	%p174, %r163, %r164;
	setp.ne.s32 	%p175, %r164, %r165;
	setp.ne.s32 	%p176, %r165, %r166;
	setp.ne.s32 	%p177, %r166, %r167;
	setp.ne.s32 	%p178, %r167, %r168;
	setp.ne.s32 	%p179, %r168, %r169;
	mul.lo.s32 	%r817, %r128, 9;
	setp.eq.s32 	%p180, %r817, %r3;
	selp.u32 	%r818, 1, 0, %p180;
	selp.b32 	%r819, %r818, %r1526, %p180;
	selp.b32 	%r194, %r818, %r819, %p171;
	add.s32 	%r820, %r817, 1;
	setp.eq.s32 	%p181, %r820, %r3;
	or.pred  	%p1, %p181, %p172;
	selp.u32 	%r821, 1, 0, %p1;
	add.s32 	%r822, %r817, 2;
	setp.eq.s32 	%p182, %r822, %r3;
	or.pred  	%p2, %p182, %p173;
	selp.u32 	%r823, 1, 0, %p2;
	add.s32 	%r824, %r817, 3;
	setp.eq.s32 	%p183, %r824, %r3;
	or.pred  	%p3, %p183, %p174;
	selp.u32 	%r825, 1, 0, %p3;
	add.s32 	%r826, %r817, 4;
	setp.eq.s32 	%p184, %r826, %r3;
	or.pred  	%p4, %p184, %p175;
	selp.u32 	%r827, 1, 0, %p4;
	add.s32 	%r828, %r817, 5;
	setp.eq.s32 	%p185, %r828, %r3;
	or.pred  	%p5, %p185, %p176;
	selp.u32 	%r829, 1, 0, %p5;
	add.s32 	%r830, %r817, 6;
	setp.eq.s32 	%p186, %r830, %r3;
	or.pred  	%p6, %p186, %p177;
	selp.u32 	%r831, 1, 0, %p6;
	add.s32 	%r832, %r817, 7;
	setp.eq.s32 	%p187, %r832, %r3;
	or.pred  	%p7, %p187, %p178;
	selp.u32 	%r833, 1, 0, %p7;
	add.s32 	%r834, %r817, 8;
	setp.eq.s32 	%p188, %r834, %r3;
	or.pred  	%p8, %p188, %p179;
	selp.u32 	%r835, 1, 0, %p8;
	add.s32 	%r836, %r194, %r821;
	add.f32 	%f220, %f49, %f50;
	selp.f32 	%f221, %f50, %f220, %p1;
	add.s32 	%r195, %r836, %r823;
	add.f32 	%f222, %f221, %f51;
	selp.f32 	%f223, %f51, %f222, %p2;
	add.s32 	%r196, %r195, %r825;
	add.f32 	%f224, %f223, %f52;
	selp.f32 	%f225, %f52, %f224, %p3;
	add.s32 	%r837, %r196, %r827;
	add.f32 	%f226, %f225, %f53;
	selp.f32 	%f227, %f53, %f226, %p4;
	add.s32 	%r838, %r837, %r829;
	add.f32 	%f228, %f227, %f54;
	selp.f32 	%f229, %f54, %f228, %p5;
	add.s32 	%r839, %r838, %r831;
	add.f32 	%f230, %f229, %f55;
	selp.f32 	%f231, %f55, %f230, %p6;
	add.s32 	%r840, %r839, %r833;
	add.f32 	%f232, %f231, %f56;
	selp.f32 	%f233, %f56, %f232, %p7;
	add.s32 	%r758, %r840, %r835;
	add.f32 	%f234, %f233, %f57;
	selp.f32 	%f235, %f57, %f234, %p8;
	mov.b32 	%r814, 1;
	mov.b32 	%r815, 0;
	mov.b32 	%r816, -1;
	// begin inline asm
	shfl.sync.up.b32 %r757, %r758, %r814, %r815, %r816;
	// end inline asm
	mov.b32 	%r763, %f235;
	// begin inline asm
	shfl.sync.up.b32 %r762, %r763, %r814, %r815, %r816;
	// end inline asm
	mov.b32 	%f236, %r762;
	setp.eq.s32 	%p189, %r758, 0;
	add.f32 	%f237, %f235, %f236;
	selp.f32 	%f238, %f237, %f235, %p189;
	setp.lt.s32 	%p190, %r737, 1;
	selp.b32 	%r841, 0, %r757, %p190;
	add.s32 	%r768, %r841, %r758;
	selp.f32 	%f239, %f235, %f238, %p190;
	mov.b32 	%r774, 2;
	// begin inline asm
	shfl.sync.up.b32 %r767, %r768, %r774, %r815, %r816;
	// end inline asm
	mov.b32 	%r773, %f239;
	// begin inline asm
	shfl.sync.up.b32 %r772, %r773, %r774, %r815, %r816;
	// end inline asm
	mov.b32 	%f240, %r772;
	setp.eq.s32 	%p191, %r768, 0;
	add.f32 	%f241, %f239, %f240;
	selp.f32 	%f242, %f241, %f239, %p191;
	setp.lt.s32 	%p192, %r737, 2;
	selp.b32 	%r842, 0, %r767, %p192;
	add.s32 	%r778, %r842, %r768;
	selp.f32 	%f243, %f239, %f242, %p192;
	mov.b32 	%r784, 4;
	// begin inline asm
	shfl.sync.up.b32 %r777, %r778, %r784, %r815, %r816;
	// end inline asm
	mov.b32 	%r783, %f243;
	// begin inline asm
	shfl.sync.up.b32 %r782, %r783, %r784, %r815, %r816;
	// end inline asm
	mov.b32 	%f244, %r782;
	setp.eq.s32 	%p193, %r778, 0;
	add.f32 	%f245, %f243, %f244;
	selp.f32 	%f246, %f245, %f243, %p193;
	setp.lt.s32 	%p194, %r737, 4;
	selp.b32 	%r843, 0, %r777, %p194;
	add.s32 	%r788, %r843, %r778;
	selp.f32 	%f247, %f243, %f246, %p194;
	mov.b32 	%r794, 8;
	// begin inline asm
	shfl.sync.up.b32 %r787, %r788, %r794, %r815, %r816;
	// end inline asm
	mov.b32 	%r793, %f247;
	// begin inline asm
	shfl.sync.up.b32 %r792, %r793, %r794, %r815, %r816;
	// end inline asm
	mov.b32 	%f248, %r792;
	setp.eq.s32 	%p195, %r788, 0;
	add.f32 	%f249, %f247, %f248;
	selp.f32 	%f250, %f249, %f247, %p195;
	setp.lt.s32 	%p196, %r737, 8;
	selp.b32 	%r844, 0, %r787, %p196;
	add.s32 	%r798, %r844, %r788;
	selp.f32 	%f251, %f247, %f250, %p196;
	mov.b32 	%r804, 16;
	// begin inline asm
	shfl.sync.up.b32 %r797, %r798, %r804, %r815, %r816;
	// end inline asm
	mov.b32 	%r803, %f251;
	// begin inline asm
	shfl.sync.up.b32 %r802, %r803, %r804, %r815, %r816;
	// end inline asm
	mov.b32 	%f252, %r802;
	setp.eq.s32 	%p197, %r798, 0;
	add.f32 	%f253, %f251, %f252;
	selp.f32 	%f58, %f253, %f251, %p197;
	setp.lt.s32 	%p198, %r737, 16;
	selp.b32 	%r845, 0, %r797, %p198;
	add.s32 	%r808, %r845, %r798;
	selp.f32 	%f254, %f251, %f58, %p198;
	// begin inline asm
	shfl.sync.up.b32 %r807, %r808, %r814, %r815, %r816;
	// end inline asm
	mov.b32 	%r813, %f254;
	// begin inline asm
	shfl.sync.up.b32 %r812, %r813, %r814, %r815, %r816;
	// end inline asm
	setp.ne.s32 	%p199, %r737, 31;
	@%p199 bra 	$L__BB31_164;
	shl.b32 	%r846, %r158, 3;
	mov.u32 	%r847, _ZN6thrust24THRUST_300001_SM_1000_NS8cuda_cub4core6detail5shmemE;
	add.s32 	%r848, %r847, %r846;
	mov.b32 	%r849, %f58;
	st.shared.v2.u32 	[%r848], {%r808, %r849};
$L__BB31_164:
	mov.b32 	%f255, %r812;
	bar.sync 	0;
	ld.shared.v4.u32 	{%r200, %r850, %r201, %r851}, [_ZN6thrust24THRUST_300001_SM_1000_NS8cuda_cub4core6detail5shmemE];
	mov.b32 	%f256, %r851;
	mov.b32 	%f257, %r850;
	add.s32 	%r852, %r201, %r200;
	setp.eq.s32 	%p200, %r201, 0;
	add.f32 	%f258, %f257, %f256;
	selp.f32 	%f259, %f258, %f256, %p200;
	setp.eq.s32 	%p201, %r158, 2;
	selp.b32 	%r853, %r852, %r200, %p201;
	selp.f32 	%f260, %f259, %f257, %p201;
	ld.shared.v4.u32 	{%r202, %r854, %r203, %r855}, [_ZN6thrust24THRUST_300001_SM_1000_NS8cuda_cub4core6detail5shmemE+16];
	mov.b32 	%f261, %r855;
	mov.b32 	%f262, %r854;
	add.s32 	%r856, %r202, %r852;
	setp.eq.s32 	%p202, %r202, 0;
	add.f32 	%f263, %f259, %f262;
	selp.f32 	%f264, %f263, %f262, %p202;
	setp.eq.s32 	%p203, %r158, 3;
	selp.b32 	%r857, %r856, %r853, %p203;
	selp.f32 	%f265, %f264, %f260, %p203;
	add.s32 	%r858, %r203, %r856;
	setp.eq.s32 	%p204, %r203, 0;
	add.f32 	%f266, %f264, %f261;
	selp.f32 	%f267, %f266, %f261, %p204;
	setp.eq.s32 	%p205, %r158, 4;
	selp.b32 	%r859, %r858, %r857, %p205;
	selp.f32 	%f268, %f267, %f265, %p205;
	ld.shared.v4.u32 	{%r204, %r860, %r205, %r861}, [_ZN6thrust24THRUST_300001_SM_1000_NS8cuda_cub4core6detail5shmemE+32];
	mov.b32 	%f269, %r861;
	mov.b32 	%f270, %r860;
	add.s32 	%r862, %r204, %r858;
	setp.eq.s32 	%p206, %r204, 0;
	add.f32 	%f271, %f267, %f270;
	selp.f32 	%f272, %f271, %f270, %p206;
	setp.eq.s32 	%p207, %r158, 5;
	selp.b32 	%r863, %r862, %r859, %p207;
	selp.f32 	%f273, %f272, %f268, %p207;
	add.s32 	%r864, %r205, %r862;
	setp.eq.s32 	%p208, %r205, 0;
	add.f32 	%f274, %f272, %f269;
	selp.f32 	%f275, %f274, %f269, %p208;
	setp.eq.s32 	%p209, %r158, 6;
	selp.b32 	%r865, %r864, %r863, %p209;
	selp.f32 	%f276, %f275, %f273, %p209;
	ld.shared.v4.u32 	{%r206, %r866, %r207, %r867}, [_ZN6thrust24THRUST_300001_SM_1000_NS8cuda_cub4core6detail5shmemE+48];
	mov.b32 	%f277, %r867;
	mov.b32 	%f278, %r866;
	add.s32 	%r868, %r206, %r864;
	setp.eq.s32 	%p210, %r206, 0;
	add.f32 	%f279, %f275, %f278;
	selp.f32 	%f280, %f279, %f278, %p210;
	setp.eq.s32 	%p211, %r158, 7;
	selp.b32 	%r869, %r868, %r865, %p211;
	selp.f32 	%f281, %f280, %f276, %p211;
	add.s32 	%r1532, %r207, %r868;
	setp.eq.s32 	%p212, %r207, 0;
	add.f32 	%f282, %f280, %f277;
	selp.f32 	%f59, %f282, %f277, %p212;
	setp.eq.s32 	%p213, %r869, 0;
	add.f32 	%f283, %f281, 0f00000000;
	selp.f32 	%f284, %f283, %f281, %p213;
	setp.lt.u32 	%p214, %r128, 32;
	selp.b32 	%r870, 0, %r869, %p214;
	selp.f32 	%f285, 0f00000000, %f284, %p214;
	setp.eq.s32 	%p215, %r807, 0;
	add.f32 	%f286, %f285, %f255;
	selp.f32 	%f287, %f286, %f255, %p215;
	setp.eq.s32 	%p216, %r737, 0;
	selp.b32 	%r871, 0, %r807, %p216;
	add.s32 	%r209, %r870, %r871;
	selp.f32 	%f60, %f285, %f287, %p216;
	add.s32 	%r210, %r209, %r194;
	setp.eq.s32 	%p217, %r194, 0;
	add.f32 	%f288, %f49, %f60;
	selp.f32 	%f61, %f288, %f49, %p217;
	selp.u32 	%r872, 1, 0, %p1;
	add.s32 	%r873, %r194, %r872;
	add.s32 	%r211, %r873, %r209;
	add.f32 	%f289, %f61, %f50;
	selp.f32 	%f62, %f50, %f289, %p1;
	add.s32 	%r212, %r195, %r209;
	add.f32 	%f290, %f62, %f51;
	selp.f32 	%f63, %f51, %f290, %p2;
	add.s32 	%r213, %r196, %r209;
	add.f32 	%f291, %f63, %f52;
	selp.f32 	%f64, %f52, %f291, %p3;
	selp.u32 	%r874, 1, 0, %p4;
	add.s32 	%r214, %r213, %r874;
	add.f32 	%f292, %f64, %f53;
	selp.f32 	%f65, %f53, %f292, %p4;
	selp.u32 	%r875, 1, 0, %p5;
	add.s32 	%r215, %r214, %r875;
	add.f32 	%f293, %f65, %f54;
	selp.f32 	%f66, %f54, %f293, %p5;
	selp.u32 	%r876, 1, 0, %p6;
	add.s32 	%r216, %r215, %r876;
	add.f32 	%f294, %f66, %f55;
	selp.f32 	%f67, %f55, %f294, %p6;
	selp.u32 	%r877, 1, 0, %p7;
	add.s32 	%r217, %r216, %r877;
	add.f32 	%f295, %f67, %f56;
	selp.f32 	%f68, %f56, %f295, %p7;
	setp.lt.s32 	%p218, %r1532, 257;
	@%p218 bra 	$L__BB31_190;
	setp.eq.s32 	%p228, %r194, 0;
	bar.sync 	0;
	@%p228 bra 	$L__BB31_167;
	shl.b32 	%r878, %r209, 3;
	mov.u32 	%r879, _ZN6thrust24THRUST_300001_SM_1000_NS8cuda_cub4core6detail5shmemE;
	add.s32 	%r880, %r879, %r878;
	mov.b32 	%r881, %f60;
	st.shared.v2.u32 	[%r880], {%r1525, %r881};
$L__BB31_167:
	not.pred 	%p229, %p1;
	@%p229 bra 	$L__BB31_169;
	shl.b32 	%r882, %r210, 3;
	mov.u32 	%r883, _ZN6thrust24THRUST_300001_SM_1000_NS8cuda_cub4core6detail5shmemE;
	add.s32 	%r884, %r883, %r882;
	mov.b32 	%r885, %f61;
	st.shared.v2.u32 	[%r884], {%r161, %r885};
$L__BB31_169:
	not.pred 	%p230, %p2;
	@%p230 bra 	$L__BB31_171;
	shl.b32 	%r886, %r211, 3;
	mov.u32 	%r887, _ZN6thrust24THRUST_300001_SM_1000_NS8cuda_cub4core6detail5shmemE;
	add.s32 	%r888, %r887, %r886;
	mov.b32 	%r889, %f62;
	st.shared.v2.u32 	[%r888], {%r162, %r889};
$L__BB31_171:
	not.pred 	%p231, %p3;
	@%p231 bra 	$L__BB31_173;
	shl.b32 	%r890, %r212, 3;
	mov.u32 	%r891, _ZN6thrust24THRUST_300001_SM_1000_NS8cuda_cub4core6detail5shmemE;
	add.s32 	%r892, %r891, %r890;
	mov.b32 	%r893, %f63;
	st.shared.v2.u32 	[%r892], {%r163, %r893};
$L__BB31_173:
	not.pred 	%p232, %p4;
	@%p232 bra 	$L__BB31_175;
	shl.b32 	%r894, %r213, 3;
	mov.u32 	%r895, _ZN6thrust24THRUST_300001_SM_1000_NS8cuda_cub4core6detail5shmemE;
	add.s32 	%r896, %r895, %r894;
	mov.b32 	%r897, %f64;
	st.shared.v2.u32 	[%r896], {%r164, %r897};
$L__BB31_175:
	not.pred 	%p233, %p5;
	@%p233 bra 	$L__BB31_177;
	shl.b32 	%r898, %r214, 3;
	mov.u32 	%r899, _ZN6thrust24THRUST_300001_SM_1000_NS8cuda_cub4core6detail5shmemE;
	add.s32 	%r900, %r899, %r898;
	mov.b32 	%r901, %f65;
	st.shared.v2.u32 	[%r900], {%r165, %r901};
$L__BB31_177:
	not.pred 	%p234, %p6;
	@%p234 bra 	$L__BB31_179;
	shl.b32 	%r902, %r215, 3;
	mov.u32 	%r903, _ZN6thrust24THRUST_300001_SM_1000_NS8cuda_cub4core6detail5shmemE;
	add.s32 	%r904, %r903, %r902;
	mov.b32 	%r905, %f66;
	st.shared.v2.u32 	[%r904], {%r166, %r905};
$L__BB31_179:
	not.pred 	%p235, %p7;
	@%p235 bra 	$L__BB31_181;
	shl.b32 	%r906, %r216, 3;
	mov.u32 	%r907, _ZN6thrust24THRUST_300001_SM_1000_NS8cuda_cub4core6detail5shmemE;
	add.s32 	%r908, %r907, %r906;
	mov.b32 	%r909, %f67;
	st.shared.v2.u32 	[%r908], {%r167, %r909};
$L__BB31_181:
	not.pred 	%p236, %p8;
	@%p236 bra 	$L__BB31_183;
	shl.b32 	%r910, %r217, 3;
	mov.u32 	%r911, _ZN6thrust24THRUST_300001_SM_1000_NS8cuda_cub4core6detail5shmemE;
	add.s32 	%r912, %r911, %r910;
	mov.b32 	%r913, %f68;
	st.shared.v2.u32 	[%r912], {%r168, %r913};
$L__BB31_183:
	bar.sync 	0;
	setp.ge.u32 	%p237, %r128, %r1532;
	@%p237 bra 	$L__BB31_208;
	add.s32 	%r914, %r201, %r202;
	add.s32 	%r915, %r914, %r203;
	add.s32 	%r916, %r915, %r204;
	add.s32 	%r917, %r916, %r205;
	add.s32 	%r918, %r917, %r206;
	add.s32 	%r919, %r918, %r207;
	add.s32 	%r920, %r919, %r200;
	not.b32 	%r921, %r128;
	add.s32 	%r218, %r920, %r921;
	and.b32  	%r922, %r218, 768;
	setp.eq.s32 	%p238, %r922, 768;
	mov.u32 	%r1531, %r128;
	@%p238 bra 	$L__BB31_187;
	shr.u32 	%r923, %r218, 8;
	add.s32 	%r924, %r923, 1;
	and.b32  	%r925, %r924, 3;
	mul.wide.u32 	%rd159, %r128, 4;
	add.s64 	%rd287, %rd1, %rd159;
	shl.b32 	%r926, %r128, 3;
	mov.u32 	%r927, _ZN6thrust24THRUST_300001_SM_1000_NS8cuda_cub4core6detail5shmemE;
	add.s32 	%r928, %r926, %r927;
	add.s32 	%r1528, %r928, 4;
	neg.s32 	%r1527, %r925;
	shl.b32 	%r929, %r924, 8;
	and.b32  	%r930, %r929, 768;
	add.s32 	%r1531, %r128, %r930;
$L__BB31_186:
	.pragma "nounroll";
	ld.shared.f32 	%f296, [%r1528];
	st.global.f32 	[%rd287], %f296;
	add.s64 	%rd287, %rd287, 1024;
	add.s32 	%r1528, %r1528, 2048;
	add.s32 	%r1527, %r1527, 1;
	setp.ne.s32 	%p239, %r1527, 0;
	@%p239 bra 	$L__BB31_186;
$L__BB31_187:
	setp.lt.u32 	%p240, %r218, 768;
	@%p240 bra 	$L__BB31_208;
	mul.wide.u32 	%rd160, %r1531, 4;
	add.s64 	%rd161, %rd160, %rd1;
	add.s64 	%rd288, %rd161, 2048;
	shl.b32 	%r931, %r1531, 3;
	mov.u32 	%r932, _ZN6thrust24THRUST_300001_SM_1000_NS8cuda_cub4core6detail5shmemE;
	add.s32 	%r933, %r931, %r932;
	add.s32 	%r1530, %r933, 4100;
$L__BB31_189:
	ld.shared.f32 	%f297, [%r1530+-4096];
	st.global.f32 	[%rd288+-2048], %f297;
	ld.shared.f32 	%f298, [%r1530+-2048];
	st.global.f32 	[%rd288+-1024], %f298;
	ld.shared.f32 	%f299, [%r1530];
	st.global.f32 	[%rd288], %f299;
	ld.shared.f32 	%f300, [%r1530+2048];
	st.global.f32 	[%rd288+1024], %f300;
	add.s32 	%r1531, %r1531, 1024;
	add.s64 	%rd288, %rd288, 4096;
	add.s32 	%r1530, %r1530, 8192;
	setp.lt.s32 	%p241, %r1531, %r1532;
	@%p241 bra 	$L__BB31_189;
	bra.uni 	$L__BB31_208;
$L__BB31_190:
	setp.eq.s32 	%p219, %r194, 0;
	@%p219 bra 	$L__BB31_192;
	mul.wide.s32 	%rd141, %r209, 4;
	add.s64 	%rd142, %rd1, %rd141;
	st.global.f32 	[%rd142], %f60;
$L__BB31_192:
	not.pred 	%p220, %p1;
	@%p220 bra 	$L__BB31_194;
	mul.wide.s32 	%rd143, %r210, 4;
	add.s64 	%rd144, %rd1, %rd143;
	st.global.f32 	[%rd144], %f61;
$L__BB31_194:
	not.pred 	%p221, %p2;
	@%p221 bra 	$L__BB31_196;
	mul.wide.s32 	%rd145, %r211, 4;
	add.s64 	%rd146, %rd1, %rd145;
	st.global.f32 	[%rd146], %f62;
$L__BB31_196:
	not.pred 	%p222, %p3;
	@%p222 bra 	$L__BB31_198;
	mul.wide.s32 	%rd147, %r212, 4;
	add.s64 	%rd148, %rd1, %rd147;
	st.global.f32 	[%rd148], %f63;
$L__BB31_198:
	not.pred 	%p223, %p4;
	@%p223 bra 	$L__BB31_200;
	mul.wide.s32 	%rd149, %r213, 4;
	add.s64 	%rd150, %rd1, %rd149;
	st.global.f32 	[%rd150], %f64;
$L__BB31_200:
	not.pred 	%p224, %p5;
	@%p224 bra 	$L__BB31_202;
	mul.wide.s32 	%rd151, %r214, 4;
	add.s64 	%rd152, %rd1, %rd151;
	st.global.f32 	[%rd152], %f65;
$L__BB31_202:
	not.pred 	%p225, %p6;
	@%p225 bra 	$L__BB31_204;
	mul.wide.s32 	%rd153, %r215, 4;
	add.s64 	%rd154, %rd1, %rd153;
	st.global.f32 	[%rd154], %f66;
$L__BB31_204:
	not.pred 	%p226, %p7;
	@%p226 bra 	$L__BB31_206;
	mul.wide.s32 	%rd155, %r216, 4;
	add.s64 	%rd156, %rd1, %rd155;
	st.global.f32 	[%rd156], %f67;
$L__BB31_206:
	not.pred 	%p227, %p8;
	@%p227 bra 	$L__BB31_208;
	mul.wide.s32 	%rd157, %r217, 4;
	add.s64 	%rd158, %rd1, %rd157;
	st.global.f32 	[%rd158], %f68;
$L__BB31_208:
	setp.ne.s32 	%p242, %r128, 255;
	@%p242 bra 	$L__BB31_322;
	setp.ne.s32 	%p243, %r3, 2304;
	@%p243 bra 	$L__BB31_211;
	mul.wide.s32 	%rd162, %r1532, 4;
	add.s64 	%rd163, %rd1, %rd162;
	st.global.f32 	[%rd163], %f59;
	add.s32 	%r1532, %r1532, 1;
$L__BB31_211:
	ld.param.u64 	%rd283, [_ZN6thrust24THRUST_300001_SM_1000_NS8cuda_cub4core6detail13_kernel_agentINS1_15__reduce_by_key16ReduceByKeyAgentIPiPfNS0_16discard_iteratorINS0_11use_defaultEEES8_N4cuda3std3__48equal_toIiEENSE_4plusIfEES7_iEEJS7_S8_SB_S8_S7_N3cub18CUB_300001_SM_100024ReduceByKeyScanTileStateIfiLb1EEESG_SI_iiEEEvDpT0__param_4];
	cvta.to.global.u64 	%rd164, %rd283;
	st.global.u32 	[%rd164], %r1532;
	bra.uni 	$L__BB31_322;
$L__BB31_212:
	ld.param.u64 	%rd271, [_ZN6thrust24THRUST_300001_SM_1000_NS8cuda_cub4core6detail13_kernel_agentINS1_15__reduce_by_key16ReduceByKeyAgentIPiPfNS0_16discard_iteratorINS0_11use_defaultEEES8_N4cuda3std3__48equal_toIiEENSE_4plusIfEES7_iEEJS7_S8_SB_S8_S7_N3cub18CUB_300001_SM_100024ReduceByKeyScanTileStateIfiLb1EEESG_SI_iiEEEvDpT0__param_0];
	mul.wide.u32 	%rd46, %r2, 4;
	add.s64 	%rd45, %rd271, %rd46;
	// begin inline asm
	ld.global.nc.u32 %r1541, [%rd45];
	// end inline asm
	mov.u32 	%r235, %tid.x;
	and.b32  	%r352, %r235, 31;
	and.b32  	%r353, %r235, 992;
	mul.lo.s32 	%r354, %r353, 9;
	or.b32  	%r236, %r354, %r352;
	setp.ge.u32 	%p21, %r236, %r3;
	mov.u32 	%r1533, %r1541;
	@%p21 bra 	$L__BB31_214;
	ld.param.u64 	%rd272, [_ZN6thrust24THRUST_300001_SM_1000_NS8cuda_cub4core6detail13_kernel_agentINS1_15__reduce_by_key16ReduceByKeyAgentIPiPfNS0_16discard_iteratorINS0_11use_defaultEEES8_N4cuda3std3__48equal_toIiEENSE_4plusIfEES7_iEEJS7_S8_SB_S8_S7_N3cub18CUB_300001_SM_100024ReduceByKeyScanTileStateIfiLb1EEESG_SI_iiEEEvDpT0__param_0];
	add.s32 	%r356, %r236, %r2;
	mul.wide.u32 	%rd48, %r356, 4;
	add.s64 	%rd47, %rd272, %rd48;
	// begin inline asm
	ld.global.nc.u32 %r1533, [%rd47];
	// end inline asm
$L__BB31_214:
	add.s32 	%r239, %r236, 32;
	setp.ge.u32 	%p22, %r239, %r3;
	shl.b32 	%r240, %r236, 2;
	cvt.u64.u32 	%rd49, %r240;
	add.s64 	%rd29, %rd45, %rd49;
	mov.u32 	%r1534, %r1541;
	@%p22 bra 	$L__BB31_216;
	add.s64 	%rd50, %rd29, 128;
	// begin inline asm
	ld.global.nc.u32 %r1534, [%rd50];
	// end inline asm
$L__BB31_216:
	add.s32 	%r243, %r236, 64;
	setp.ge.u32 	%p23, %r243, %r3;
	mov.u32 	%r1535, %r1541;
	@%p23 bra 	$L__BB31_218;
	add.s64 	%rd51, %rd29, 256;
	// begin inline asm
	ld.global.nc.u32 %r1535, [%rd51];
	// end inline asm
$L__BB31_218:
	add.s32 	%r246, %r236, 96;
	setp.ge.u32 	%p24, %r246, %r3;
	mov.u32 	%r1536, %r1541;
	@%p24 bra 	$L__BB31_220;
	add.s64 	%rd52, %rd29, 384;
	// begin inline asm
	ld.global.nc.u32 %r1536, [%rd52];
	// end inline asm
$L__BB31_220:
	add.s32 	%r249, %r236, 128;
	setp.ge.u32 	%p25, %r249, %r3;
	mov.u32 	%r1537, %r1541;
	@%p25 bra 	$L__BB31_222;
	add.s64 	%rd53, %rd29, 512;
	// begin inline asm
	ld.global.nc.u32 %r1537, [%rd53];
	// end inline asm
$L__BB31_222:
	add.s32 	%r252, %r236, 160;
	setp.ge.u32 	%p26, %r252, %r3;
	mov.u32 	%r1538, %r1541;
	@%p26 bra 	$L__BB31_224;
	add.s64 	%rd54, %rd29, 640;
	// begin inline asm
	ld.global.nc.u32 %r1538, [%rd54];
	// end inline asm
$L__BB31_224:
	add.s32 	%r255, %r236, 192;
	setp.ge.u32 	%p27, %r255, %r3;
	mov.u32 	%r1539, %r1541;
	@%p27 bra 	$L__BB31_226;
	add.s64 	%rd55, %rd29, 768;
	// begin inline asm
	ld.global.nc.u32 %r1539, [%rd55];
	// end inline asm
$L__BB31_226:
	add.s32 	%r258, %r236, 224;
	setp.ge.u32 	%p28, %r258, %r3;
	mov.u32 	%r1540, %r1541;
	@%p28 bra 	$L__BB31_228;
	add.s64 	%rd56, %rd29, 896;
	// begin inline asm
	ld.global.nc.u32 %r1540, [%rd56];
	// end inline asm
$L__BB31_228:
	add.s32 	%r261, %r236, 256;
	setp.ge.u32 	%p29, %r261, %r3;
	@%p29 bra 	$L__BB31_230;
	add.s64 	%rd57, %rd29, 1024;
	// begin inline asm
	ld.global.nc.u32 %r1541, [%rd57];
	// end inline asm
$L__BB31_230:
	// begin inline asm
	mov.u32 %r365, %laneid;
	// end inline asm
	shr.u32 	%r265, %r235, 5;
	mad.lo.s32 	%r367, %r265, 288, %r365;
	shl.b32 	%r368, %r367, 2;
	mov.u32 	%r369, _ZN6thrust24THRUST_300001_SM_1000_NS8cuda_cub4core6detail5shmemE;
	add.s32 	%r266, %r369, %r368;
	st.shared.u32 	[%r266], %r1533;
	st.shared.u32 	[%r266+128], %r1534;
	st.shared.u32 	[%r266+256], %r1535;
	st.shared.u32 	[%r266+384], %r1536;
	st.shared.u32 	[%r266+512], %r1537;
	st.shared.u32 	[%r266+640], %r1538;
	st.shared.u32 	[%r266+768], %r1539;
	st.shared.u32 	[%r266+896], %r1540;
	st.shared.u32 	[%r266+1024], %r1541;
	bar.warp.sync 	-1;
	shl.b32 	%r370, %r365, 5;
	add.s32 	%r267, %r266, %r370;
	ld.shared.u32 	%r268, [%r267];
	ld.shared.u32 	%r269, [%r267+4];
	ld.shared.u32 	%r270, [%r267+8];
	ld.shared.u32 	%r271, [%r267+12];
	ld.shared.u32 	%r272, [%r267+16];
	ld.shared.u32 	%r273, [%r267+20];
	ld.shared.u32 	%r274, [%r267+24];
	ld.shared.u32 	%r275, [%r267+28];
	ld.shared.u32 	%r276, [%r267+32];
	setp.ne.s32 	%p30, %r235, 0;
	mov.b32 	%r1552, 0;
	@%p30 bra 	$L__BB31_232;
	add.s64 	%rd58, %rd45, -4;
	// begin inline asm
	ld.global.nc.u32 %r1552, [%rd58];
	// end inline asm
$L__BB31_232:
	ld.param.u64 	%rd277, [_ZN6thrust24THRUST_300001_SM_1000_NS8cuda_cub4core6detail13_kernel_agentINS1_15__reduce_by_key16ReduceByKeyAgentIPiPfNS0_16discard_iteratorINS0_11use_defaultEEES8_N4cuda3std3__48equal_toIiEENSE_4plusIfEES7_iEEJS7_S8_SB_S8_S7_N3cub18CUB_300001_SM_100024ReduceByKeyScanTileStateIfiLb1EEESG_SI_iiEEEvDpT0__param_1];
	setp.ge.u32 	%p31, %r236, %r3;
	bar.sync 	0;
	add.s64 	%rd59, %rd277, %rd46;
	// begin inline asm
	ld.global.nc.u32 %r1551, [%rd59];
	// end inline asm
	mov.u32 	%r1543, %r1551;
	@%p31 bra 	$L__BB31_234;
	ld.param.u64 	%rd278, [_ZN6thrust24THRUST_300001_SM_1000_NS8cuda_cub4core6detail13_kernel_agentINS1_15__reduce_by_key16ReduceByKeyAgentIPiPfNS0_16discard_iteratorINS0_11use_defaultEEES8_N4cuda3std3__48equal_toIiEENSE_4plusIfEES7_iEEJS7_S8_SB_S8_S7_N3cub18CUB_300001_SM_100024ReduceByKeyScanTileStateIfiLb1EEESG_SI_iiEEEvDpT0__param_1];
	add.s32 	%r374, %r236, %r2;
	mul.wide.u32 	%rd62, %r374, 4;
	add.s64 	%rd61, %rd278, %rd62;
	// begin inline asm
	ld.global.nc.u32 %r1543, [%rd61];
	// end inline asm
$L__BB31_234:
	cvt.u64.u32 	%rd63, %r240;
	setp.ge.u32 	%p32, %r239, %r3;
	add.s64 	%rd31, %rd59, %rd63;
	mov.u32 	%r1544, %r1551;
	@%p32 bra 	$L__BB31_236;
	add.s64 	%rd64, %rd31, 128;
	// begin inline asm
	ld.global.nc.u32 %r1544, [%rd64];
	// end inline asm
$L__BB31_236:
	setp.ge.u32 	%p33, %r243, %r3;
	mov.u32 	%r1545, %r1551;
	@%p33 bra 	$L__BB31_238;
	add.s64 	%rd65, %rd31, 256;
	// begin inline asm
	ld.global.nc.u32 %r1545, [%rd65];
	// end inline asm
$L__BB31_238:
	setp.ge.u32 	%p34, %r246, %r3;
	mov.u32 	%r1546, %r1551;
	@%p34 bra 	$L__BB31_240;
	add.s64 	%rd66, %rd31, 384;
	// begin inline asm
	ld.global.nc.u32 %r1546, [%rd66];
	// end inline asm
$L__BB31_240:
	setp.ge.u32 	%p35, %r249, %r3;
	mov.u32 	%r1547, %r1551;
	@%p35 bra 	$L__BB31_242;
	add.s64 	%rd67, %rd31, 512;
	// begin inline asm
	ld.global.nc.u32 %r1547, [%rd67];
	// end inline asm
$L__BB31_242:
	setp.ge.u32 	%p36, %r252, %r3;
	mov.u32 	%r1548, %r1551;
	@%p36 bra 	$L__BB31_244;
	add.s64 	%rd68, %rd31, 640;
	// begin inline asm
	ld.global.nc.u32 %r1548, [%rd68];
	// end inline asm
$L__BB31_244:
	setp.ge.u32 	%p37, %r255, %r3;
	mov.u32 	%r1549, %r1551;
	@%p37 bra 	$L__BB31_246;
	add.s64 	%rd69, %rd31, 768;
	// begin inline asm
	ld.global.nc.u32 %r1549, [%rd69];
	// end inline asm
$L__BB31_246:
	mov.u32 	%r1550, %r1551;
	@%p28 bra 	$L__BB31_248;
	add.s64 	%rd70, %rd31, 896;
	// begin inline asm
	ld.global.nc.u32 %r1550, [%rd70];
	// end inline asm
$L__BB31_248:
	@%p29 bra 	$L__BB31_250;
	add.s64 	%rd71, %rd31, 1024;
	// begin inline asm
	ld.global.nc.u32 %r1551, [%rd71];
	// end inline asm
$L__BB31_250:
	setp.eq.s32 	%p40, %r235, 0;
	st.shared.u32 	[%r266], %r1543;
	st.shared.u32 	[%r266+128], %r1544;
	st.shared.u32 	[%r266+256], %r1545;
	st.shared.u32 	[%r266+384], %r1546;
	st.shared.u32 	[%r266+512], %r1547;
	st.shared.u32 	[%r266+640], %r1548;
	st.shared.u32 	[%r266+768], %r1549;
	st.shared.u32 	[%r266+896], %r1550;
	st.shared.u32 	[%r266+1024], %r1551;
	bar.warp.sync 	-1;
	ld.shared.f32 	%f69, [%r267];
	ld.shared.f32 	%f70, [%r267+4];
	ld.shared.f32 	%f71, [%r267+8];
	ld.shared.f32 	%f72, [%r267+12];
	ld.shared.f32 	%f73, [%r267+16];
	ld.shared.f32 	%f74, [%r267+20];
	ld.shared.f32 	%f75, [%r267+24];
	ld.shared.f32 	%f76, [%r267+28];
	ld.shared.f32 	%f77, [%r267+32];
	bar.sync 	0;
	shl.b32 	%r383, %r235, 2;
	add.s32 	%r385, %r369, %r383;
	add.s32 	%r298, %r385, 1148;
	st.shared.u32 	[%r385+1148], %r276;
	bar.sync 	0;
	@%p40 bra 	$L__BB31_252;
	ld.shared.u32 	%r1552, [%r298+-4];
$L__BB31_252:
	setp.ne.s32 	%p41, %r1552, %r268;
	setp.ne.s32 	%p42, %r268, %r269;
	setp.ne.s32 	%p43, %r269, %r270;
	setp.ne.s32 	%p44, %r270, %r271;
	setp.ne.s32 	%p45, %r271, %r272;
	setp.ne.s32 	%p46, %r272, %r273;
	setp.ne.s32 	%p47, %r273, %r274;
	setp.ne.s32 	%p48, %r274, %r275;
	setp.ne.s32 	%p49, %r275, %r276;
	mul.lo.s32 	%r446, %r235, 9;
	setp.eq.s32 	%p50, %r446, %r3;
	or.pred  	%p9, %p50, %p41;
	selp.u32 	%r447, 1, 0, %p9;
	add.s32 	%r448, %r446, 1;
	setp.eq.s32 	%p51, %r448, %r3;
	or.pred  	%p10, %p51, %p42;
	selp.u32 	%r449, 1, 0, %p10;
	add.s32 	%r450, %r446, 2;
	setp.eq.s32 	%p52, %r450, %r3;
	or.pred  	%p11, %p52, %p43;
	selp.u32 	%r451, 1, 0, %p11;
	add.s32 	%r452, %r446, 3;
	setp.eq.s32 	%p53, %r452, %r3;
	or.pred  	%p12, %p53, %p44;
	selp.u32 	%r453, 1, 0, %p12;
	add.s32 	%r454, %r446, 4;
	setp.eq.s32 	%p54, %r454, %r3;
	or.pred  	%p13, %p54, %p45;
	selp.u32 	%r455, 1, 0, %p13;
	add.s32 	%r456, %r446, 5;
	setp.eq.s32 	%p55, %r456, %r3;
	or.pred  	%p14, %p55, %p46;
	selp.u32 	%r457, 1, 0, %p14;
	add.s32 	%r458, %r446, 6;
	setp.eq.s32 	%p56, %r458, %r3;
	or.pred  	%p15, %p56, %p47;
	selp.u32 	%r459, 1, 0, %p15;
	add.s32 	%r460, %r446, 7;
	setp.eq.s32 	%p57, %r460, %r3;
	or.pred  	%p16, %p57, %p48;
	selp.u32 	%r461, 1, 0, %p16;
	add.s32 	%r462, %r446, 8;
	setp.eq.s32 	%p58, %r462, %r3;
	or.pred  	%p17, %p58, %p49;
	selp.u32 	%r463, 1, 0, %p17;
	add.s32 	%r464, %r449, %r447;
	add.f32 	%f98, %f69, %f70;
	selp.f32 	%f99, %f70, %f98, %p10;
	add.s32 	%r465, %r464, %r451;
	add.f32 	%f100, %f99, %f71;
	selp.f32 	%f101, %f71, %f100, %p11;
	add.s32 	%r466, %r465, %r453;
	add.f32 	%f102, %f101, %f72;
	selp.f32 	%f103, %f72, %f102, %p12;
	add.s32 	%r467, %r466, %r455;
	add.f32 	%f104, %f103, %f73;
	selp.f32 	%f105, %f73, %f104, %p13;
	add.s32 	%r468, %r467, %r457;
	add.f32 	%f106, %f105, %f74;
	selp.f32 	%f107, %f74, %f106, %p14;
	add.s32 	%r469, %r468, %r459;
	add.f32 	%f108, %f107, %f75;
	selp.f32 	%f109, %f75, %f108, %p15;
	add.s32 	%r470, %r469, %r461;
	add.f32 	%f110, %f109, %f76;
	selp.f32 	%f111, %f76, %f110, %p16;
	add.s32 	%r387, %r470, %r463;
	add.f32 	%f112, %f111, %f77;
	selp.f32 	%f113, %f77, %f112, %p17;
	mov.b32 	%r443, 1;
	mov.b32 	%r444, 0;
	mov.b32 	%r445, -1;
	// begin inline asm
	shfl.sync.up.b32 %r386, %r387, %r443, %r444, %r445;
	// end inline asm
	mov.b32 	%r392, %f113;
	// begin inline asm
	shfl.sync.up.b32 %r391, %r392, %r443, %r444, %r445;
	// end inline asm
	mov.b32 	%f114, %r391;
	setp.eq.s32 	%p59, %r387, 0;
	add.f32 	%f115, %f113, %f114;
	selp.f32 	%f116, %f115, %f113, %p59;
	setp.lt.s32 	%p60, %r365, 1;
	selp.b32 	%r471, 0, %r386, %p60;
	add.s32 	%r397, %r471, %r387;
	selp.f32 	%f117, %f113, %f116, %p60;
	mov.b32 	%r403, 2;
	// begin inline asm
	shfl.sync.up.b32 %r396, %r397, %r403, %r444, %r445;
	// end inline asm
	mov.b32 	%r402, %f117;
	// begin inline asm
	shfl.sync.up.b32 %r401, %r402, %r403, %r444, %r445;
	// end inline asm
	mov.b32 	%f118, %r401;
	setp.eq.s32 	%p61, %r397, 0;
	add.f32 	%f119, %f117, %f118;
	selp.f32 	%f120, %f119, %f117, %p61;
	setp.lt.s32 	%p62, %r365, 2;
	selp.b32 	%r472, 0, %r396, %p62;
	add.s32 	%r407, %r472, %r397;
	selp.f32 	%f121, %f117, %f120, %p62;
	mov.b32 	%r413, 4;
	// begin inline asm
	shfl.sync.up.b32 %r406, %r407, %r413, %r444, %r445;
	// end inline asm
	mov.b32 	%r412, %f121;
	// begin inline asm
	shfl.sync.up.b32 %r411, %r412, %r413, %r444, %r445;
	// end inline asm
	mov.b32 	%f122, %r411;
	setp.eq.s32 	%p63, %r407, 0;
	add.f32 	%f123, %f121, %f122;
	selp.f32 	%f124, %f123, %f121, %p63;
	setp.lt.s32 	%p64, %r365, 4;
	selp.b32 	%r473, 0, %r406, %p64;
	add.s32 	%r417, %r473, %r407;
	selp.f32 	%f125, %f121, %f124, %p64;
	mov.b32 	%r423, 8;
	// begin inline asm
	shfl.sync.up.b32 %r416, %r417, %r423, %r444, %r445;
	// end inline asm
	mov.b32 	%r422, %f125;
	// begin inline asm
	shfl.sync.up.b32 %r421, %r422, %r423, %r444, %r445;
	// end inline asm
	mov.b32 	%f126, %r421;
	setp.eq.s32 	%p65, %r417, 0;
	add.f32 	%f127, %f125, %f126;
	selp.f32 	%f128, %f127, %f125, %p65;
	setp.lt.s32 	%p66, %r365, 8;
	selp.b32 	%r474, 0, %r416, %p66;
	add.s32 	%r427, %r474, %r417;
	selp.f32 	%f129, %f125, %f128, %p66;
	mov.b32 	%r433, 16;
	// begin inline asm
	shfl.sync.up.b32 %r426, %r427, %r433, %r444, %r445;
	// end inline asm
	mov.b32 	%r432, %f129;
	// begin inline asm
	shfl.sync.up.b32 %r431, %r432, %r433, %r444, %r445;
	// end inline asm
	mov.b32 	%f130, %r431;
	setp.eq.s32 	%p67, %r427, 0;
	add.f32 	%f131, %f129, %f130;
	selp.f32 	%f78, %f131, %f129, %p67;
	setp.lt.s32 	%p68, %r365, 16;
	selp.b32 	%r475, 0, %r426, %p68;
	add.s32 	%r437, %r475, %r427;
	selp.f32 	%f132, %f129, %f78, %p68;
	// begin inline asm
	shfl.sync.up.b32 %r1555, %r437, %r443, %r444, %r445;
	// end inline asm
	mov.b32 	%r442, %f132;
	// begin inline asm
	shfl.sync.up.b32 %r441, %r442, %r443, %r444, %r445;
	// end inline asm
	mov.b32 	%f508, %r441;
	setp.ne.s32 	%p69, %r365, 31;
	@%p69 bra 	$L__BB31_254;
	shl.b32 	%r476, %r265, 3;
	mov.u32 	%r477, _ZN6thrust24THRUST_300001_SM_1000_NS8cuda_cub4core6detail5shmemE;
	add.s32 	%r478, %r477, %r476;
	mov.b32 	%r479, %f78;
	st.shared.v2.u32 	[%r478], {%r437, %r479};
$L__BB31_254:
	bar.sync 	0;
	ld.shared.v4.u32 	{%r480, %r481, %r482, %r483}, [_ZN6thrust24THRUST_300001_SM_1000_NS8cuda_cub4core6detail5shmemE];
	mov.b32 	%f133, %r483;
	mov.b32 	%f134, %r481;
	add.s32 	%r484, %r482, %r480;
	setp.eq.s32 	%p70, %r482, 0;
	add.f32 	%f135, %f134, %f133;
	selp.f32 	%f136, %f135, %f133, %p70;
	setp.eq.s32 	%p71, %r265, 2;
	selp.b32 	%r485, %r484, %r480, %p71;
	selp.f32 	%f137, %f136, %f134, %p71;
	ld.shared.v4.u32 	{%r486, %r487, %r488, %r489}, [_ZN6thrust24THRUST_300001_SM_1000_NS8cuda_cub4core6detail5shmemE+16];
	mov.b32 	%f138, %r489;
	mov.b32 	%f139, %r487;
	add.s32 	%r490, %r486, %r484;
	setp.eq.s32 	%p72, %r486, 0;
	add.f32 	%f140, %f136, %f139;
	selp.f32 	%f141, %f140, %f139, %p72;
	setp.eq.s32 	%p73, %r265, 3;
	selp.b32 	%r491, %r490, %r485, %p73;
	selp.f32 	%f142, %f141, %f137, %p73;
	add.s32 	%r492, %r488, %r490;
	setp.eq.s32 	%p74, %r488, 0;
	add.f32 	%f143, %f141, %f138;
	selp.f32 	%f144, %f143, %f138, %p74;
	setp.eq.s32 	%p75, %r265, 4;
	selp.b32 	%r493, %r492, %r491, %p75;
	selp.f32 	%f145, %f144, %f142, %p75;
	ld.shared.v4.u32 	{%r494, %r495, %r496, %r497}, [_ZN6thrust24THRUST_300001_SM_1000_NS8cuda_cub4core6detail5shmemE+32];
	mov.b32 	%f146, %r497;
	mov.b32 	%f147, %r495;
	add.s32 	%r498, %r494, %r492;
	setp.eq.s32 	%p76, %r494, 0;
	add.f32 	%f148, %f144, %f147;
	selp.f32 	%f149, %f148, %f147, %p76;
	setp.eq.s32 	%p77, %r265, 5;
	selp.b32 	%r499, %r498, %r493, %p77;
	selp.f32 	%f150, %f149, %f145, %p77;
	add.s32 	%r500, %r496, %r498;
	setp.eq.s32 	%p78, %r496, 0;
	add.f32 	%f151, %f149, %f146;
	selp.f32 	%f152, %f151, %f146, %p78;
	setp.eq.s32 	%p79, %r265, 6;
	selp.b32 	%r501, %r500, %r499, %p79;
	selp.f32 	%f153, %f152, %f150, %p79;
	ld.shared.v4.u32 	{%r502, %r503, %r504, %r505}, [_ZN6thrust24THRUST_300001_SM_1000_NS8cuda_cub4core6detail5shmemE+48];
	mov.b32 	%f154, %r505;
	mov.b32 	%f155, %r503;
	add.s32 	%r506, %r502, %r500;
	setp.eq.s32 	%p80, %r502, 0;
	add.f32 	%f156, %f152, %f155;
	selp.f32 	%f157, %f156, %f155, %p80;
	setp.eq.s32 	%p81, %r265, 7;
	selp.b32 	%r303, %r506, %r501, %p81;
	selp.f32 	%f80, %f157, %f153, %p81;
	add.s32 	%r304, %r504, %r506;
	setp.eq.s32 	%p82, %r504, 0;
	add.f32 	%f158, %f157, %f154;
	selp.f32 	%f81, %f158, %f154, %p82;
	setp.lt.u32 	%p83, %r235, 32;
	@%p83 bra 	$L__BB31_256;
	setp.eq.s32 	%p84, %r1555, 0;
	add.f32 	%f159, %f80, %f508;
	selp.f32 	%f160, %f159, %f508, %p84;
	setp.eq.s32 	%p85, %r365, 0;
	selp.b32 	%r507, 0, %r1555, %p85;
	add.s32 	%r1555, %r303, %r507;
	selp.f32 	%f508, %f80, %f160, %p85;
	bra.uni 	$L__BB31_272;
$L__BB31_256:
	setp.ne.s32 	%p86, %r235, 0;
	mul.wide.u32 	%rd72, %r1, 16;
	add.s64 	%rd32, %rd2, %rd72;
	@%p86 bra 	$L__BB31_258;
	st.shared.u32 	[_ZN6thrust24THRUST_300001_SM_1000_NS8cuda_cub4core6detail5shmemE+116], %r304;
	st.shared.f32 	[_ZN6thrust24THRUST_300001_SM_1000_NS8cuda_cub4core6detail5shmemE+120], %f81;
	add.s64 	%rd73, %rd32, 512;
	mov.b32 	%r508, %f81;
	mov.b64 	%rd74, {%r304, %r508};
	mov.b64 	%rd75, 100;
	// begin inline asm
	st.relaxed.gpu.v2.u64 [%rd73], {%rd74, %rd75};
	// end inline asm
$L__BB31_258:
	mov.u32 	%r509, %nctaid.x;
	setp.gt.u32 	%p87, %r509, 499;
	@%p87 bra 	$L__BB31_260;
	membar.cta;
	bra.uni 	$L__BB31_261;
$L__BB31_260:
	mov.b32 	%r510, 450;
	// begin inline asm
	nanosleep.u32 %r510;
	// end inline asm
$L__BB31_261:
	mul.wide.u32 	%rd76, %r235, 16;
	xor.b64  	%rd77, %rd76, -16;
	add.s64 	%rd78, %rd32, %rd77;
	add.s64 	%rd33, %rd78, 512;
$L__BB31_262:
	// begin inline asm
	ld.relaxed.gpu.v2.u64 {%rd79, %rd289}, [%rd33];
	// end inline asm
	setp.eq.s64 	%p88, %rd289, 99;
	mov.b32 	%r511, -1;
	vote.sync.any.pred 	%p89, %p88, %r511;
	@%p89 bra 	$L__BB31_262;
	mov.b64 	{%r564, %r520}, %rd79;
	mov.b32 	%f161, %r520;
	cvt.u32.u64 	%r515, %rd79;
	setp.eq.s64 	%p90, %rd289, 101;
	mov.b32 	%r563, -1;
	vote.sync.ballot.b32 	%r565, %p90, %r563;
	// begin inline asm
	mov.u32 %r513, %lanemask_ge;
	// end inline asm
	and.b32  	%r566, %r565, %r513;
	or.b32  	%r567, %r566, -2147483648;
	add.s32 	%r568, %r567, -1;
	not.b32 	%r569, %r567;
	and.b32  	%r570, %r569, %r568;
	popc.b32 	%r517, %r570;
	mov.b32 	%r521, 1;
	// begin inline asm
	shfl.sync.down.b32 %r514, %r515, %r521, %r517, %r563;
	// end inline asm
	// begin inline asm
	shfl.sync.down.b32 %r519, %r520, %r521, %r517, %r563;
	// end inline asm
	mov.b32 	%f162, %r519;
	setp.lt.s32 	%p92, %r365, %r517;
	setp.eq.s32 	%p93, %r515, 0;
	add.f32 	%f163, %f161, %f162;
	selp.b32 	%r571, %r514, 0, %p92;
	add.s32 	%r525, %r571, %r515;
	selp.f32 	%f164, %f163, %f161, %p93;
	selp.f32 	%f165, %f164, %f161, %p92;
	mov.b32 	%r531, 2;
	// begin inline asm
	shfl.sync.down.b32 %r524, %r525, %r531, %r517, %r563;
	// end inline asm
	mov.b32 	%r530, %f165;
	// begin inline asm
	shfl.sync.down.b32 %r529, %r530, %r531, %r517, %r563;
	// end inline asm
	mov.b32 	%f166, %r529;
	add.s32 	%r572, %r365, 2;
	setp.gt.s32 	%p94, %r572, %r517;
	setp.eq.s32 	%p95, %r525, 0;
	add.f32 	%f167, %f165, %f166;
	selp.f32 	%f168, %f167, %f165, %p95;
	selp.b32 	%r573, 0, %r524, %p94;
	add.s32 	%r535, %r525, %r573;
	selp.f32 	%f169, %f165, %f168, %p94;
	mov.b32 	%r541, 4;
	// begin inline asm
	shfl.sync.down.b32 %r534, %r535, %r541, %r517, %r563;
	// end inline asm
	mov.b32 	%r540, %f169;
	// begin inline asm
	shfl.sync.down.b32 %r539, %r540, %r541, %r517, %r563;
	// end inline asm
	mov.b32 	%f170, %r539;
	add.s32 	%r574, %r365, 4;
	setp.gt.s32 	%p96, %r574, %r517;
	setp.eq.s32 	%p97, %r535, 0;
	add.f32 	%f171, %f169, %f170;
	selp.f32 	%f172, %f171, %f169, %p97;
	selp.b32 	%r575, 0, %r534, %p96;
	add.s32 	%r545, %r535, %r575;
	selp.f32 	%f173, %f169, %f172, %p96;
	mov.b32 	%r551, 8;
	// begin inline asm
	shfl.sync.down.b32 %r544, %r545, %r551, %r517, %r563;
	// end inline asm
	mov.b32 	%r550, %f173;
	// begin inline asm
	shfl.sync.down.b32 %r549, %r550, %r551, %r517, %r563;
	// end inline asm
	mov.b32 	%f174, %r549;
	add.s32 	%r576, %r365, 8;
	setp.gt.s32 	%p98, %r576, %r517;
	setp.eq.s32 	%p99, %r545, 0;
	add.f32 	%f175, %f173, %f174;
	selp.f32 	%f176, %f175, %f173, %p99;
	selp.b32 	%r577, 0, %r544, %p98;
	add.s32 	%r555, %r545, %r577;
	selp.f32 	%f177, %f173, %f176, %p98;
	mov.b32 	%r561, 16;
	// begin inline asm
	shfl.sync.down.b32 %r554, %r555, %r561, %r517, %r563;
	// end inline asm
	mov.b32 	%r560, %f177;
	// begin inline asm
	shfl.sync.down.b32 %r559, %r560, %r561, %r517, %r563;
	// end inline asm
	mov.b32 	%f178, %r559;
	add.s32 	%r307, %r365, 16;
	setp.gt.s32 	%p100, %r307, %r517;
	setp.eq.s32 	%p101, %r555, 0;
	add.f32 	%f179, %f177, %f178;
	selp.f32 	%f180, %f179, %f177, %p101;
	selp.b32 	%r578, 0, %r554, %p100;
	add.s32 	%r1553, %r578, %r555;
	selp.f32 	%f507, %f177, %f180, %p100;
	not.b32 	%r579, %r235;
	add.s32 	%r1554, %r1, %r579;
	add.s64 	%rd36, %rd2, 512;
$L__BB31_264:
	setp.ne.s64 	%p102, %rd289, 101;
	mov.b32 	%r580, -1;
	vote.sync.all.pred 	%p103, %p102, %r580;
	not.pred 	%p104, %p103;
	@%p104 bra 	$L__BB31_268;
	mul.wide.s32 	%rd113, %r1554, 16;
	add.s64 	%rd114, %rd36, %rd113;
	add.s64 	%rd112, %rd114, -512;
$L__BB31_266:
	// begin inline asm
	ld.relaxed.gpu.v2.u64 {%rd110, %rd289}, [%rd112];
	// end inline asm
	setp.eq.s64 	%p136, %rd289, 99;
	mov.b32 	%r656, -1;
	vote.sync.any.pred 	%p137, %p136, %r656;
	@%p137 bra 	$L__BB31_266;
	mov.b64 	{%r708, %r664}, %rd110;
	mov.b32 	%f198, %r664;
	cvt.u32.u64 	%r659, %rd110;
	setp.eq.s64 	%p138, %rd289, 101;
	mov.b32 	%r707, -1;
	vote.sync.ballot.b32 	%r709, %p138, %r707;
	and.b32  	%r710, %r709, %r513;
	or.b32  	%r711, %r710, -2147483648;
	add.s32 	%r712, %r711, -1;
	not.b32 	%r713, %r711;
	and.b32  	%r714, %r713, %r712;
	popc.b32 	%r661, %r714;
	mov.b32 	%r665, 1;
	// begin inline asm
	shfl.sync.down.b32 %r658, %r659, %r665, %r661, %r707;
	// end inline asm
	// begin inline asm
	shfl.sync.down.b32 %r663, %r664, %r665, %r661, %r707;
	// end inline asm
	mov.b32 	%f199, %r663;
	setp.lt.s32 	%p140, %r365, %r661;
	setp.eq.s32 	%p141, %r659, 0;
	add.f32 	%f200, %f198, %f199;
	selp.b32 	%r715, %r658, 0, %p140;
	add.s32 	%r669, %r715, %r659;
	selp.f32 	%f201, %f200, %f198, %p141;
	selp.f32 	%f202, %f201, %f198, %p140;
	mov.b32 	%r675, 2;
	// begin inline asm
	shfl.sync.down.b32 %r668, %r669, %r675, %r661, %r707;
	// end inline asm
	mov.b32 	%r674, %f202;
	// begin inline asm
	shfl.sync.down.b32 %r673, %r674, %r675, %r661, %r707;
	// end inline asm
	mov.b32 	%f203, %r673;
	add.s32 	%r716, %r365, 2;
	setp.gt.s32 	%p142, %r716, %r661;
	setp.eq.s32 	%p143, %r669, 0;
	add.f32 	%f204, %f202, %f203;
	selp.f32 	%f205, %f204, %f202, %p143;
	selp.b32 	%r717, 0, %r668, %p142;
	add.s32 	%r679, %r669, %r717;
	selp.f32 	%f206, %f202, %f205, %p142;
	mov.b32 	%r685, 4;
	// begin inline asm
	shfl.sync.down.b32 %r678, %r679, %r685, %r661, %r707;
	// end inline asm
	mov.b32 	%r684, %f206;
	// begin inline asm
	shfl.sync.down.b32 %r683, %r684, %r685, %r661, %r707;
	// end inline asm
	mov.b32 	%f207, %r683;
	add.s32 	%r718, %r365, 4;
	setp.gt.s32 	%p144, %r718, %r661;
	setp.eq.s32 	%p145, %r679, 0;
	add.f32 	%f208, %f206, %f207;
	selp.f32 	%f209, %f208, %f206, %p145;
	selp.b32 	%r719, 0, %r678, %p144;
	add.s32 	%r689, %r679, %r719;
	selp.f32 	%f210, %f206, %f209, %p144;
	mov.b32 	%r695, 8;
	// begin inline asm
	shfl.sync.down.b32 %r688, %r689, %r695, %r661, %r707;
	// end inline asm
	mov.b32 	%r694, %f210;
	// begin inline asm
	shfl.sync.down.b32 %r693, %r694, %r695, %r661, %r707;
	// end inline asm
	mov.b32 	%f211, %r693;
	add.s32 	%r720, %r365, 8;
	setp.gt.s32 	%p146, %r720, %r661;
	setp.eq.s32 	%p147, %r689, 0;
	add.f32 	%f212, %f210, %f211;
	selp.f32 	%f213, %f212, %f210, %p147;
	selp.b32 	%r721, 0, %r688, %p146;
	add.s32 	%r699, %r689, %r721;
	selp.f32 	%f214, %f210, %f213, %p146;
	mov.b32 	%r705, 16;
	// begin inline asm
	shfl.sync.down.b32 %r698, %r699, %r705, %r661, %r707;
	// end inline asm
	mov.b32 	%r704, %f214;
	// begin inline asm
	shfl.sync.down.b32 %r703, %r704, %r705, %r661, %r707;
	// end inline asm
	mov.b32 	%f215, %r703;
	setp.gt.s32 	%p148, %r307, %r661;
	setp.eq.s32 	%p149, %r699, 0;
	add.f32 	%f216, %f214, %f215;
	selp.f32 	%f217, %f216, %f214, %p149;
	selp.b32 	%r722, 0, %r698, %p148;
	selp.f32 	%f218, %f214, %f217, %p148;
	add.s32 	%r723, %r722, %r1553;
	add.s32 	%r312, %r723, %r699;
	setp.eq.s32 	%p150, %r1553, 0;
	add.f32 	%f219, %f507, %f218;
	selp.f32 	%f507, %f219, %f507, %p150;
	add.s32 	%r1554, %r1554, -32;
	mov.u32 	%r1553, %r312;
	bra.uni 	$L__BB31_264;
$L__BB31_268:
	setp.ne.s32 	%p105, %r235, 0;
	@%p105 bra 	$L__BB31_270;
	add.s32 	%r582, %r1553, %r304;
	setp.eq.s32 	%p106, %r304, 0;
	add.f32 	%f181, %f81, %f507;
	selp.f32 	%f182, %f181, %f81, %p106;
	add.s64 	%rd82, %rd32, 512;
	mov.b32 	%r583, %f182;
	mov.b64 	%rd83, {%r582, %r583};
	mov.b64 	%rd84, 101;
	// begin inline asm
	st.relaxed.gpu.v2.u64 [%rd82], {%rd83, %rd84};
	// end inline asm
	st.shared.u32 	[_ZN6thrust24THRUST_300001_SM_1000_NS8cuda_cub4core6detail5shmemE+100], %r1553;
	mov.b32 	%r584, %f507;
	st.shared.v2.u32 	[_ZN6thrust24THRUST_300001_SM_1000_NS8cuda_cub4core6detail5shmemE+104], {%r584, %r582};
	st.shared.f32 	[_ZN6thrust24THRUST_300001_SM_1000_NS8cuda_cub4core6detail5shmemE+112], %f182;
$L__BB31_270:
	setp.ne.s32 	%p107, %r365, 0;
	@%p107 bra 	$L__BB31_272;
	mov.b32 	%r585, %f507;
	st.shared.v2.u32 	[_ZN6thrust24THRUST_300001_SM_1000_NS8cuda_cub4core6detail5shmemE+72], {%r1553, %r585};
	mov.u32 	%r1555, %r1553;
	mov.f32 	%f508, %f507;
$L__BB31_272:
	setp.eq.s32 	%p108, %r235, 0;
	bar.sync 	0;
	@%p108 bra 	$L__BB31_274;
	ld.shared.v2.u32 	{%r586, %r587}, [_ZN6thrust24THRUST_300001_SM_1000_NS8cuda_cub4core6detail5shmemE+72];
	mov.b32 	%f183, %r587;
	add.s32 	%r315, %r586, %r1555;
	setp.eq.s32 	%p109, %r1555, 0;
	add.f32 	%f184, %f508, %f183;
	selp.f32 	%f508, %f184, %f508, %p109;
	mov.u32 	%r1555, %r315;
$L__BB31_274:
	selp.u32 	%r588, 1, 0, %p9;
	add.s32 	%r317, %r1555, %r588;
	add.f32 	%f185, %f508, %f69;
	selp.f32 	%f89, %f69, %f185, %p9;
	selp.u32 	%r589, 1, 0, %p10;
	add.s32 	%r590, %r589, %r588;
	add.s32 	%r318, %r590, %r1555;
	add.f32 	%f186, %f89, %f70;
	selp.f32 	%f90, %f70, %f186, %p10;
	selp.u32 	%r591, 1, 0, %p11;
	add.s32 	%r319, %r318, %r591;
	add.f32 	%f187, %f90, %f71;
	selp.f32 	%f91, %f71, %f187, %p11;
	selp.u32 	%r592, 1, 0, %p12;
	add.s32 	%r320, %r319, %r592;
	add.f32 	%f188, %f91, %f72;
	selp.f32 	%f92, %f72, %f188, %p12;
	selp.u32 	%r593, 1, 0, %p13;
	add.s32 	%r321, %r320, %r593;
	add.f32 	%f189, %f92, %f73;
	selp.f32 	%f93, %f73, %f189, %p13;
	selp.u32 	%r594, 1, 0, %p14;
	add.s32 	%r322, %r321, %r594;
	add.f32 	%f190, %f93, %f74;
	selp.f32 	%f94, %f74, %f190, %p14;
	selp.u32 	%r595, 1, 0, %p15;
	add.s32 	%r323, %r322, %r595;
	add.f32 	%f191, %f94, %f75;
	selp.f32 	%f95, %f75, %f191, %p15;
	selp.u32 	%r596, 1, 0, %p16;
	add.s32 	%r324, %r323, %r596;
	add.f32 	%f192, %f95, %f76;
	selp.f32 	%f96, %f76, %f192, %p16;
	ld.shared.v2.u32 	{%r597, %r325}, [_ZN6thrust24THRUST_300001_SM_1000_NS8cuda_cub4core6detail5shmemE+112];
	mov.b32 	%f97, %r597;
	ld.shared.u32 	%r1564, [_ZN6thrust24THRUST_300001_SM_1000_NS8cuda_cub4core6detail5shmemE+108];
	ld.shared.u32 	%r327, [_ZN6thrust24THRUST_300001_SM_1000_NS8cuda_cub4core6detail5shmemE+100];
	setp.lt.s32 	%p110, %r325, 257;
	@%p110 bra 	$L__BB31_300;
	bar.sync 	0;
	not.pred 	%p120, %p9;
	@%p120 bra 	$L__BB31_277;
	sub.s32 	%r598, %r1555, %r327;
	shl.b32 	%r599, %r598, 3;
	mov.u32 	%r600, _ZN6thrust24THRUST_300001_SM_1000_NS8cuda_cub4core6detail5shmemE;
	add.s32 	%r601, %r600, %r599;
	mov.b32 	%r602, %f508;
	st.shared.v2.u32 	[%r601], {%r1552, %r602};
$L__BB31_277:
	not.pred 	%p121, %p10;
	@%p121 bra 	$L__BB31_279;
	sub.s32 	%r603, %r317, %r327;
	shl.b32 	%r604, %r603, 3;
	mov.u32 	%r605, _ZN6thrust24THRUST_300001_SM_1000_NS8cuda_cub4core6detail5shmemE;
	add.s32 	%r606, %r605, %r604;
	mov.b32 	%r607, %f89;
	st.shared.v2.u32 	[%r606], {%r268, %r607};
$L__BB31_279:
	not.pred 	%p122, %p11;
	@%p122 bra 	$L__BB31_281;
	sub.s32 	%r608, %r318, %r327;
	shl.b32 	%r609, %r608, 3;
	mov.u32 	%r610, _ZN6thrust24THRUST_300001_SM_1000_NS8cuda_cub4core6detail5shmemE;
	add.s32 	%r611, %r610, %r609;
	mov.b32 	%r612, %f90;
	st.shared.v2.u32 	[%r611], {%r269, %r612};
$L__BB31_281:
	not.pred 	%p123, %p12;
	@%p123 bra 	$L__BB31_283;
	sub.s32 	%r613, %r319, %r327;
	shl.b32 	%r614, %r613, 3;
	mov.u32 	%r615, _ZN6thrust24THRUST_300001_SM_1000_NS8cuda_cub4core6detail5shmemE;
	add.s32 	%r616, %r615, %r614;
	mov.b32 	%r617, %f91;
	st.shared.v2.u32 	[%r616], {%r270, %r617};
$L__BB31_283:
	not.pred 	%p124, %p13;
	@%p124 bra 	$L__BB31_285;
	sub.s32 	%r618, %r320, %r327;
	shl.b32 	%r619, %r618, 3;
	mov.u32 	%r620, _ZN6thrust24THRUST_300001_SM_1000_NS8cuda_cub4core6detail5shmemE;
	add.s32 	%r621, %r620, %r619;
	mov.b32 	%r622, %f92;
	st.shared.v2.u32 	[%r621], {%r271, %r622};
$L__BB31_285:
	not.pred 	%p125, %p14;
	@%p125 bra 	$L__BB31_287;
	sub.s32 	%r623, %r321, %r327;
	shl.b32 	%r624, %r623, 3;
	mov.u32 	%r625, _ZN6thrust24THRUST_300001_SM_1000_NS8cuda_cub4core6detail5shmemE;
	add.s32 	%r626, %r625, %r624;
	mov.b32 	%r627, %f93;
	st.shared.v2.u32 	[%r626], {%r272, %r627};
$L__BB31_287:
	not.pred 	%p126, %p15;
	@%p126 bra 	$L__BB31_289;
	sub.s32 	%r628, %r322, %r327;
	shl.b32 	%r629, %r628, 3;
	mov.u32 	%r630, _ZN6thrust24THRUST_300001_SM_1000_NS8cuda_cub4core6detail5shmemE;
	add.s32 	%r631, %r630, %r629;
	mov.b32 	%r632, %f94;
	st.shared.v2.u32 	[%r631], {%r273, %r632};
$L__BB31_289:
	not.pred 	%p127, %p16;
	@%p127 bra 	$L__BB31_291;
	sub.s32 	%r633, %r323, %r327;
	shl.b32 	%r634, %r633, 3;
	mov.u32 	%r635, _ZN6thrust24THRUST_300001_SM_1000_NS8cuda_cub4core6detail5shmemE;
	add.s32 	%r636, %r635, %r634;
	mov.b32 	%r637, %f95;
	st.shared.v2.u32 	[%r636], {%r274, %r637};
$L__BB31_291:
	not.pred 	%p128, %p17;
	@%p128 bra 	$L__BB31_293;
	sub.s32 	%r638, %r324, %r327;
	shl.b32 	%r639, %r638, 3;
	mov.u32 	%r640, _ZN6thrust24THRUST_300001_SM_1000_NS8cuda_cub4core6detail5shmemE;
	add.s32 	%r641, %r640, %r639;
	mov.b32 	%r642, %f96;
	st.shared.v2.u32 	[%r641], {%r275, %r642};
$L__BB31_293:
	bar.sync 	0;
	setp.ge.s32 	%p129, %r235, %r325;
	@%p129 bra 	$L__BB31_318;
	not.b32 	%r643, %r235;
	add.s32 	%r328, %r325, %r643;
	and.b32  	%r644, %r328, 768;
	setp.eq.s32 	%p130, %r644, 768;
	mov.u32 	%r1563, %r235;
	@%p130 bra 	$L__BB31_297;
	shr.u32 	%r645, %r328, 8;
	add.s32 	%r646, %r645, 1;
	and.b32  	%r647, %r646, 3;
	shl.b32 	%r648, %r235, 3;
	mov.u32 	%r649, _ZN6thrust24THRUST_300001_SM_1000_NS8cuda_cub4core6detail5shmemE;
	add.s32 	%r650, %r648, %r649;
	add.s32 	%r1559, %r650, 4;
	add.s32 	%r1558, %r235, %r327;
	neg.s32 	%r1557, %r647;
	shl.b32 	%r651, %r646, 8;
	and.b32  	%r652, %r651, 768;
	add.s32 	%r1563, %r235, %r652;
$L__BB31_296:
	.pragma "nounroll";
	mul.wide.s32 	%rd103, %r1558, 4;
	add.s64 	%rd104, %rd1, %rd103;
	ld.shared.f32 	%f193, [%r1559];
	st.global.f32 	[%rd104], %f193;
	add.s32 	%r1559, %r1559, 2048;
	add.s32 	%r1558, %r1558, 256;
	add.s32 	%r1557, %r1557, 1;
	setp.ne.s32 	%p131, %r1557, 0;
	@%p131 bra 	$L__BB31_296;
$L__BB31_297:
	setp.lt.u32 	%p132, %r328, 768;
	@%p132 bra 	$L__BB31_318;
	add.s64 	%rd40, %rd1, 2048;
	add.s32 	%r1562, %r1563, %r327;
	shl.b32 	%r653, %r1563, 3;
	mov.u32 	%r654, _ZN6thrust24THRUST_300001_SM_1000_NS8cuda_cub4core6detail5shmemE;
	add.s32 	%r655, %r653, %r654;
	add.s32 	%r1561, %r655, 4100;
$L__BB31_299:
	mul.wide.s32 	%rd105, %r1562, 4;
	add.s64 	%rd106, %rd40, %rd105;
	ld.shared.f32 	%f194, [%r1561+-4096];
	st.global.f32 	[%rd106+-2048], %f194;
	ld.shared.f32 	%f195, [%r1561+-2048];
	st.global.f32 	[%rd106+-1024], %f195;
	ld.shared.f32 	%f196, [%r1561];
	st.global.f32 	[%rd106], %f196;
	ld.shared.f32 	%f197, [%r1561+2048];
	st.global.f32 	[%rd106+1024], %f197;
	add.s32 	%r1563, %r1563, 1024;
	add.s32 	%r1562, %r1562, 1024;
	add.s32 	%r1561, %r1561, 8192;
	setp.lt.s32 	%p133, %r1563, %r325;
	@%p133 bra 	$L__BB31_299;
	bra.uni 	$L__BB31_318;
$L__BB31_300:
	not.pred 	%p111, %p9;
	@%p111 bra 	$L__BB31_302;
	mul.wide.s32 	%rd85, %r1555, 4;
	add.s64 	%rd86, %rd1, %rd85;
	st.global.f32 	[%rd86], %f508;
$L__BB31_302:
	not.pred 	%p112, %p10;
	@%p112 bra 	$L__BB31_304;
	mul.wide.s32 	%rd87, %r317, 4;
	add.s64 	%rd88, %rd1, %rd87;
	st.global.f32 	[%rd88], %f89;
$L__BB31_304:
	not.pred 	%p113, %p11;
	@%p113 bra 	$L__BB31_306;
	mul.wide.s32 	%rd89, %r318, 4;
	add.s64 	%rd90, %rd1, %rd89;
	st.global.f32 	[%rd90], %f90;
$L__BB31_306:
	not.pred 	%p114, %p12;
	@%p114 bra 	$L__BB31_308;
	mul.wide.s32 	%rd91, %r319, 4;
	add.s64 	%rd92, %rd1, %rd91;
	st.global.f32 	[%rd92], %f91;
$L__BB31_308:
	not.pred 	%p115, %p13;
	@%p115 bra 	$L__BB31_310;
	mul.wide.s32 	%rd93, %r320, 4;
	add.s64 	%rd94, %rd1, %rd93;
	st.global.f32 	[%rd94], %f92;
$L__BB31_310:
	not.pred 	%p116, %p14;
	@%p116 bra 	$L__BB31_312;
	mul.wide.s32 	%rd95, %r321, 4;
	add.s64 	%rd96, %rd1, %rd95;
	st.global.f32 	[%rd96], %f93;
$L__BB31_312:
	not.pred 	%p117, %p15;
	@%p117 bra 	$L__BB31_314;
	mul.wide.s32 	%rd97, %r322, 4;
	add.s64 	%rd98, %rd1, %rd97;
	st.global.f32 	[%rd98], %f94;
$L__BB31_314:
	not.pred 	%p118, %p16;
	@%p118 bra 	$L__BB31_316;
	mul.wide.s32 	%rd99, %r323, 4;
	add.s64 	%rd100, %rd1, %rd99;
	st.global.f32 	[%rd100], %f95;
$L__BB31_316:
	not.pred 	%p119, %p17;
	@%p119 bra 	$L__BB31_318;
	mul.wide.s32 	%rd101, %r324, 4;
	add.s64 	%rd102, %rd1, %rd101;
	st.global.f32 	[%rd102], %f96;
$L__BB31_318:
	setp.ne.s32 	%p134, %r235, 255;
	@%p134 bra 	$L__BB31_322;
	setp.ne.s32 	%p135, %r3, 2304;
	@%p135 bra 	$L__BB31_321;
	mul.wide.s32 	%rd107, %r1564, 4;
	add.s64 	%rd108, %rd1, %rd107;
	st.global.f32 	[%rd108], %f97;
	add.s32 	%r1564, %r1564, 1;
$L__BB31_321:
	ld.param.u64 	%rd282, [_ZN6thrust24THRUST_300001_SM_1000_NS8cuda_cub4core6detail13_kernel_agentINS1_15__reduce_by_key16ReduceByKeyAgentIPiPfNS0_16discard_iteratorINS0_11use_defaultEEES8_N4cuda3std3__48equal_toIiEENSE_4plusIfEES7_iEEJS7_S8_SB_S8_S7_N3cub18CUB_300001_SM_100024ReduceByKeyScanTileStateIfiLb1EEESG_SI_iiEEEvDpT0__param_4];
	cvta.to.global.u64 	%rd109, %rd282;
	st.global.u32 	[%rd109], %r1564;
$L__BB31_322:
	ret;

}
	// .globl	_ZN6thrust24THRUST_300001_SM_1000_NS8cuda_cub4core6detail13_kernel_agentINS1_15__reduce_by_key9InitAgentIN3cub18CUB_300001_SM_100024ReduceByKeyScanTileStateIflLb1EEElPlEEJSA_lSB_EEEvDpT0_
.visible .entry _ZN6thrust24THRUST_300001_SM_1000_NS8cuda_cub4core6detail13_kernel_agentINS1_15__reduce_by_key9InitAgentIN3cub18CUB_300001_SM_100024ReduceByKeyScanTileStateIflLb1EEElPlEEJSA_lSB_EEEvDpT0_(
	.param .align 8 .b8 _ZN6thrust24THRUST_300001_SM_1000_NS8cuda_cub4core6detail13_kernel_agentINS1_15__reduce_by_key9InitAgentIN3cub18CUB_300001_SM_100024ReduceByKeyScanTileStateIflLb1EEElPlEEJSA_lSB_EEEvDpT0__param_0[8],
	.param .u64 _ZN6thrust24THRUST_300001_SM_1000_NS8cuda_cub4core6detail13_kernel_agentINS1_15__reduce_by_key9InitAgentIN3cub18CUB_300001_SM_100024ReduceByKeyScanTileStateIflLb1EEElPlEEJSA_lSB_EEEvDpT0__param_1,
	.param .u64 .ptr .align 1 _ZN6thrust24THRUST_300001_SM_1000_NS8cuda_cub4core6detail13_kernel_agentINS1_15__reduce_by_key9InitAgentIN3cub18CUB_300001_SM_100024ReduceByKeyScanTileStateIflLb1EEElPlEEJSA_lSB_EEEvDpT0__param_2
)
.maxntid 128
{
	.reg .pred 	%p<6>;
	.reg .b32 	%r<16>;
	.reg .b64 	%rd<12>;

	ld.param.u64 	%rd3, [_ZN6thrust24THRUST_300001_SM_1000_NS8cuda_cub4core6detail13_kernel_agentINS1_15__reduce_by_key9InitAgentIN3cub18CUB_300001_SM_100024ReduceByKeyScanTileStateIflLb1EEElPlEEJSA_lSB_EEEvDpT0__param_0];
	ld.param.u32 	%r8, [_ZN6thrust24THRUST_300001_SM_1000_NS8cuda_cub4core6detail13_kernel_agentINS1_15__reduce_by_key9InitAgentIN3cub18CUB_300001_SM_100024ReduceByKeyScanTileStateIflLb1EEElPlEEJSA_lSB_EEEvDpT0__param_1];
	ld.param.u64 	%rd2, [_ZN6thrust24THRUST_300001_SM_1000_NS8cuda_cub4core6detail13_kernel_agentINS1_15__reduce_by_key9InitAgentIN3cub18CUB_300001_SM_100024ReduceByKeyScanTileStateIflLb1EEElPlEEJSA_lSB_EEEvDpT0__param_2];
	cvta.to.global.u64 	%rd1, %rd3;
	mov.u32 	%r1, %ctaid.x;
	mov.u32 	%r9, %ntid.x;
	mov.u32 	%r2, %tid.x;
	mad.lo.s32 	%r3, %r1, %r9, %r2;
	setp.ge.s32 	%p1, %r3, %r8;
	@%p1 bra 	$L__BB32_2;
	mul.wide.s32 	%rd4, %r3, 16;
	add.s64 	%rd5, %rd1, %rd4;
	mov.b64 	%rd6, 0;
	mov.b64 	%rd7, 425201762304;
	st.global.v2.u64 	[%rd5+512], {%rd7, %rd6};
$L__BB32_2:
	mov.b32 	%r15, 0;
	setp.ne.s32 	%p2, %r1, 0;
	setp.gt.u32 	%p3, %r2, 31;
	or.pred  	%p4, %p2, %p3;
	@%p4 bra 	$L__BB32_4;
	mul.wide.u32 	%rd8, %r2, 16;
	add.s64 	%rd9, %rd1, %rd8;
	st.global.v4.u32 	[%rd9], {%r15, %r15, %r15, %r15};
$L__BB32_4:
	or.b32  	%r14, %r1, %r2;
	setp.ne.s32 	%p5, %r14, 0;
	@%p5 bra 	$L__BB32_6;
	cvta.to.global.u64 	%rd10, %rd2;
	mov.b64 	%rd11, 0;
	st.global.u64 	[%rd10], %rd11;
$L__BB32_6:
	ret;

}
	// .globl	_ZN6thrust24THRUST_300001_SM_1000_NS8cuda_cub4core6detail13_kernel_agentINS1_15__reduce_by_key16ReduceByKeyAgentIPiPfNS0_16discard_iteratorINS0_11use_defaultEEES8_N4cuda3std3__48equal_toIiEENSE_4plusIfEEPllEEJS7_S8_SB_S8_SJ_N3cub18CUB_300001_SM_100024ReduceByKeyScanTileStateIflLb1EEESG_SI_llEEEvDpT0_
.visible .entry _ZN6thrust24THRUST_300001_SM_1000_NS8cuda_cub4core6detail13_kernel_agentINS1_15__reduce_by_key16ReduceByKeyAgentIPiPfNS0_16discard_iteratorINS0_11use_defaultEEES8_N4cuda3std3__48equal_toIiEENSE_4plusIfEEPllEEJS7_S8_SB_S8_SJ_N3cub18CUB_300001_SM_100024ReduceByKeyScanTileStateIflLb1EEESG_SI_llEEEvDpT0_(
	.param .u64 .ptr .align 1 _ZN6thrust24THRUST_300001_SM_1000_NS8cuda_cub4core6detail13_kernel_agentINS1_15__reduce_by_key16ReduceByKeyAgentIPiPfNS0_16discard_iteratorINS0_11use_defaultEEES8_N4cuda3std3__48equal_toIiEENSE_4plusIfEEPllEEJS7_S8_SB_S8_SJ_N3cub18CUB_300001_SM_100024ReduceByKeyScanTileStateIflLb1EEESG_SI_llEEEvDpT0__param_0,
	.param .u64 .ptr .align 1 _ZN6thrust24THRUST_300001_SM_1000_NS8cuda_cub4core6detail13_kernel_agentINS1_15__reduce_by_key16ReduceByKeyAgentIPiPfNS0_16discard_iteratorINS0_11use_defaultEEES8_N4cuda3std3__48equal_toIiEENSE_4plusIfEEPllEEJS7_S8_SB_S8_SJ_N3cub18CUB_300001_SM_100024ReduceByKeyScanTileStateIflLb1EEESG_SI_llEEEvDpT0__param_1,
	.param .align 8 .b8 _ZN6thrust24THRUST_300001_SM_1000_NS8cuda_cub4core6detail13_kernel_agentINS1_15__reduce_by_key16ReduceByKeyAgentIPiPfNS0_16discard_iteratorINS0_11use_defaultEEES8_N4cuda3std3__48equal_toIiEENSE_4plusIfEEPllEEJS7_S8_SB_S8_SJ_N3cub18CUB_300001_SM_100024ReduceByKeyScanTileStateIflLb1EEESG_SI_llEEEvDpT0__param_2[16],
	.param .u64 .ptr .align 1 _ZN6thrust24THRUST_300001_SM_1000_NS8cuda_cub4core6detail13_kernel_agentINS1_15__reduce_by_key16ReduceByKeyAgentIPiPfNS0_16discard_iteratorINS0_11use_defaultEEES8_N4cuda3std3__48equal_toIiEENSE_4plusIfEEPllEEJS7_S8_SB_S8_SJ_N3cub18CUB_300001_SM_100024ReduceByKeyScanTileStateIflLb1EEESG_SI_llEEEvDpT0__param_3,
	.param .u64 .ptr .align 1 _ZN6thrust24THRUST_300001_SM_1000_NS8cuda_cub4core6detail13_kernel_agentINS1_15__reduce_by_key16ReduceByKeyAgentIPiPfNS0_16discard_iteratorINS0_11use_defaultEEES8_N4cuda3std3__48equal_toIiEENSE_4plusIfEEPllEEJS7_S8_SB_S8_SJ_N3cub18CUB_300001_SM_100024ReduceByKeyScanTileStateIflLb1EEESG_SI_llEEEvDpT0__param_4,
	.param .align 8 .b8 _ZN6thrust24THRUST_300001_SM_1000_NS8cuda_cub4core6detail13_kernel_agentINS1_15__reduce_by_key16ReduceByKeyAgentIPiPfNS0_16discard_iteratorINS0_11use_defaultEEES8_N4cuda3std3__48equal_toIiEENSE_4plusIfEEPllEEJS7_S8_SB_S8_SJ_N3cub18CUB_300001_SM_100024ReduceByKeyScanTileStateIflLb1EEESG_SI_llEEEvDpT0__param_5[8],
	.param .align 1 .b8 _ZN6thrust24THRUST_300001_SM_1000_NS8cuda_cub4core6detail13_kernel_agentINS1_15__reduce_by_key16ReduceByKeyAgentIPiPfNS0_16discard_iteratorINS0_11use_defaultEEES8_N4cuda3std3__48equal_toIiEENSE_4plusIfEEPllEEJS7_S8_SB_S8_SJ_N3cub18CUB_300001_SM_100024ReduceByKeyScanTileStateIflLb1EEESG_SI_llEEEvDpT0__param_6[1],
	.param .align 1 .b8 _ZN6thrust24THRUST_300001_SM_1000_NS8cuda_cub4core6detail13_kernel_agentINS1_15__reduce_by_key16ReduceByKeyAgentIPiPfNS0_16discard_iteratorINS0_11use_defaultEEES8_N4cuda3std3__48equal_toIiEENSE_4plusIfEEPllEEJS7_S8_SB_S8_SJ_N3cub18CUB_300001_SM_100024ReduceByKeyScanTileStateIflLb1EEESG_SI_llEEEvDpT0__param_7[1],
	.param .u64 _ZN6thrust24THRUST_300001_SM_1000_NS8cuda_cub4core6detail13_kernel_agentINS1_15__reduce_by_key16ReduceByKeyAgentIPiPfNS0_16discard_iteratorINS0_11use_defaultEEES8_N4cuda3std3__48equal_toIiEENSE_4plusIfEEPllEEJS7_S8_SB_S8_SJ_N3cub18CUB_300001_SM_100024ReduceByKeyScanTileStateIflLb1EEESG_SI_llEEEvDpT0__param_8,
	.param .u64 _ZN6thrust24THRUST_300001_SM_1000_NS8cuda_cub4core6detail13_kernel_agentINS1_15__reduce_by_key16ReduceByKeyAgentIPiPfNS0_16discard_iteratorINS0_11use_defaultEEES8_N4cuda3std3__48equal_toIiEENSE_4plusIfEEPllEEJS7_S8_SB_S8_SJ_N3cub18CUB_300001_SM_100024ReduceByKeyScanTileStateIflLb1EEESG_SI_llEEEvDpT0__param_9
)
.maxntid 256
{
	.reg .pred 	%p<425>;
	.reg .b32 	%r<1670>;
	.reg .b32 	%f<530>;
	.reg .b64 	%rd<760>;

	ld.param.u64 	%rd209, [_ZN6thrust24THRUST_300001_SM_1000_NS8cuda_cub4core6detail13_kernel_agentINS1_15__reduce_by_key16ReduceByKeyAgentIPiPfNS0_16discard_iteratorINS0_11use_defaultEEES8_N4cuda3std3__48equal_toIiEENSE_4plusIfEEPllEEJS7_S8_SB_S8_SJ_N3cub18CUB_300001_SM_100024ReduceByKeyScanTileStateIflLb1EEESG_SI_llEEEvDpT0__param_0];
	ld.param.u64 	%rd3, [_ZN6thrust24THRUST_300001_SM_1000_NS8cuda_cub4core6detail13_kernel_agentINS1_15__reduce_by_key16ReduceByKeyAgentIPiPfNS0_16discard_iteratorINS0_11use_defaultEEES8_N4cuda3std3__48equal_toIiEENSE_4plusIfEEPllEEJS7_S8_SB_S8_SJ_N3cub18CUB_300001_SM_100024ReduceByKeyScanTileStateIflLb1EEESG_SI_llEEEvDpT0__param_5];
	ld.param.u64 	%rd210, [_ZN6thrust24THRUST_300001_SM_1000_NS8cuda_cub4core6detail13_kernel_agentINS1_15__reduce_by_key16ReduceByKeyAgentIPiPfNS0_16discard_iteratorINS0_11use_defaultEEES8_N4cuda3std3__48equal_toIiEENSE_4plusIfEEPllEEJS7_S8_SB_S8_SJ_N3cub18CUB_300001_SM_100024ReduceByKeyScanTileStateIflLb1EEESG_SI_llEEEvDpT0__param_1];
	ld.param.u64 	%rd213, [_ZN6thrust24THRUST_300001_SM_1000_NS8cuda_cub4core6detail13_kernel_agentINS1_15__reduce_by_key16ReduceByKeyAgentIPiPfNS0_16discard_iteratorINS0_11use_defaultEEES8_N4cuda3std3__48equal_toIiEENSE_4plusIfEEPllEEJS7_S8_SB_S8_SJ_N3cub18CUB_300001_SM_100024ReduceByKeyScanTileStateIflLb1EEESG_SI_llEEEvDpT0__param_3];
	ld.param.u64 	%rd211, [_ZN6thrust24THRUST_300001_SM_1000_NS8cuda_cub4core6detail13_kernel_agentINS1_15__reduce_by_key16ReduceByKeyAgentIPiPfNS0_16discard_iteratorINS0_11use_defaultEEES8_N4cuda3std3__48equal_toIiEENSE_4plusIfEEPllEEJS7_S8_SB_S8_SJ_N3cub18CUB_300001_SM_100024ReduceByKeyScanTileStateIflLb1EEESG_SI_llEEEvDpT0__param_4];
	ld.param.u64 	%rd212, [_ZN6thrust24THRUST_300001_SM_1000_NS8cuda_cub4core6detail13_kernel_agentINS1_15__reduce_by_key16ReduceByKeyAgentIPiPfNS0_16discard_iteratorINS0_11use_defaultEEES8_N4cuda3std3__48equal_toIiEENSE_4plusIfEEPllEEJS7_S8_SB_S8_SJ_N3cub18CUB_300001_SM_100024ReduceByKeyScanTileStateIflLb1EEESG_SI_llEEEvDpT0__param_8];
	cvta.to.global.u64 	%rd1, %rd211;
	cvta.to.global.u64 	%rd2, %rd213;
	mov.u32 	%r1, %ctaid.x;
	mul.wide.u32 	%rd4, %r1, 2304;
	sub.s64 	%rd5, %rd212, %rd4;
	setp.lt.s64 	%p18, %rd5, 2305;
	@%p18 bra 	$L__BB33_142;
	setp.ne.s32 	%p244, %r1, 0;
	@%p244 bra 	$L__BB33_52;
	mov.u32 	%r2, %tid.x;
	and.b32  	%r1431, %r2, 31;
	and.b32  	%r1432, %r2, 992;
	mul.lo.s32 	%r1433, %r1432, 9;
	or.b32  	%r1434, %r1433, %r1431;
	cvt.u64.u32 	%rd632, %r1434;
	add.s64 	%rd633, %rd4, %rd632;
	shl.b64 	%rd634, %rd633, 2;
	add.s64 	%rd613, %rd209, %rd634;
	// begin inline asm
	ld.global.nc.u32 %r1411, [%rd613];
	// end inline asm
	add.s64 	%rd614, %rd613, 128;
	// begin inline asm
	ld.global.nc.u32 %r1412, [%rd614];
	// end inline asm
	add.s64 	%rd615, %rd613, 256;
	// begin inline asm
	ld.global.nc.u32 %r1413, [%rd615];
	// end inline asm
	add.s64 	%rd616, %rd613, 384;
	// begin inline asm
	ld.global.nc.u32 %r1414, [%rd616];
	// end inline asm
	add.s64 	%rd617, %rd613, 512;
	// begin inline asm
	ld.global.nc.u32 %r1415, [%rd617];
	// end inline asm
	add.s64 	%rd618, %rd613, 640;
	// begin inline asm
	ld.global.nc.u32 %r1416, [%rd618];
	// end inline asm
	add.s64 	%rd619, %rd613, 768;
	// begin inline asm
	ld.global.nc.u32 %r1417, [%rd619];
	// end inline asm
	add.s64 	%rd620, %rd613, 896;
	// begin inline asm
	ld.global.nc.u32 %r1418, [%rd620];
	// end inline asm
	add.s64 	%rd621, %rd613, 1024;
	// begin inline asm
	ld.global.nc.u32 %r1419, [%rd621];
	// end inline asm
	// begin inline asm
	mov.u32 %r1420, %laneid;
	// end inline asm
	shr.u32 	%r4, %r2, 5;
	mad.lo.s32 	%r1435, %r4, 288, %r1420;
	shl.b32 	%r1436, %r1435, 2;
	mov.u32 	%r1437, _ZN6thrust24THRUST_300001_SM_1000_NS8cuda_cub4core6detail5shmemE;
	add.s32 	%r1438, %r1437, %r1436;
	st.shared.u32 	[%r1438], %r1411;
	st.shared.u32 	[%r1438+128], %r1412;
	st.shared.u32 	[%r1438+256], %r1413;
	st.shared.u32 	[%r1438+384], %r1414;
	st.shared.u32 	[%r1438+512], %r1415;
	st.shared.u32 	[%r1438+640], %r1416;
	st.shared.u32 	[%r1438+768], %r1417;
	st.shared.u32 	[%r1438+896], %r1418;
	st.shared.u32 	[%r1438+1024], %r1419;
	bar.warp.sync 	-1;
	shl.b32 	%r1439, %r1420, 5;
	add.s32 	%r1440, %r1438, %r1439;
	ld.shared.u32 	%r5, [%r1440];
	ld.shared.u32 	%r6, [%r1440+4];
	ld.shared.u32 	%r7, [%r1440+8];
	ld.shared.u32 	%r8, [%r1440+12];
	ld.shared.u32 	%r9, [%r1440+16];
	ld.shared.u32 	%r10, [%r1440+20];
	ld.shared.u32 	%r11, [%r1440+24];
	ld.shared.u32 	%r12, [%r1440+28];
	ld.shared.u32 	%r13, [%r1440+32];
	bar.sync 	0;
	add.s64 	%rd622, %rd210, %rd634;
	// begin inline asm
	ld.global.nc.u32 %r1421, [%rd622];
	// end inline asm
	add.s64 	%rd623, %rd622, 128;
	// begin inline asm
	ld.global.nc.u32 %r1422, [%rd623];
	// end inline asm
	add.s64 	%rd624, %rd622, 256;
	// begin inline asm
	ld.global.nc.u32 %r1423, [%rd624];
	// end inline asm
	add.s64 	%rd625, %rd622, 384;
	// begin inline asm
	ld.global.nc.u32 %r1424, [%rd625];
	// end inline asm
	add.s64 	%rd626, %rd622, 512;
	// begin inline asm
	ld.global.nc.u32 %r1425, [%rd626];
	// end inline asm
	add.s64 	%rd627, %rd622, 640;
	// begin inline asm
	ld.global.nc.u32 %r1426, [%rd627];
	// end inline asm
	add.s64 	%rd628, %rd622, 768;
	// begin inline asm
	ld.global.nc.u32 %r1427, [%rd628];
	// end inline asm
	add.s64 	%rd629, %rd622, 896;
	// begin inline asm
	ld.global.nc.u32 %r1428, [%rd629];
	// end inline asm
	add.s64 	%rd630, %rd622, 1024;
	// begin inline asm
	ld.global.nc.u32 %r1429, [%rd630];
	// end inline asm
	st.shared.u32 	[%r1438], %r1421;
	st.shared.u32 	[%r1438+128], %r1422;
	st.shared.u32 	[%r1438+256], %r1423;
	st.shared.u32 	[%r1438+384], %r1424;
	st.shared.u32 	[%r1438+512], %r1425;
	st.shared.u32 	[%r1438+640], %r1426;
	st.shared.u32 	[%r1438+768], %r1427;
	st.shared.u32 	[%r1438+896], %r1428;
	st.shared.u32 	[%r1438+1024], %r1429;
	bar.warp.sync 	-1;
	ld.shared.f32 	%f1, [%r1440];
	ld.shared.f32 	%f2, [%r1440+4];
	ld.shared.f32 	%f3, [%r1440+8];
	ld.shared.f32 	%f4, [%r1440+12];
	ld.shared.f32 	%f5, [%r1440+16];
	ld.shared.f32 	%f6, [%r1440+20];
	ld.shared.f32 	%f7, [%r1440+24];
	ld.shared.f32 	%f8, [%r1440+28];
	ld.shared.f32 	%f9, [%r1440+32];
	bar.sync 	0;
	shl.b32 	%r1441, %r2, 2;
	add.s32 	%r1442, %r1437, %r1441;
	add.s32 	%r14, %r1442, 1240;
	st.shared.u32 	[%r1442+1240], %r13;
	bar.sync 	0;
	setp.eq.s32 	%p354, %r2, 0;
	mov.b64 	%rd714, 0;
	@%p354 bra 	$L__BB33_4;
	ld.shared.u32 	%r1620, [%r14+-4];
	setp.ne.s32 	%p355, %r1620, %r5;
	selp.u64 	%rd714, 1, 0, %p355;
$L__BB33_4:
	setp.ne.s32 	%p356, %r5, %r6;
	selp.u64 	%rd635, 1, 0, %p356;
	setp.ne.s32 	%p357, %r6, %r7;
	selp.u64 	%rd636, 1, 0, %p357;
	setp.ne.s32 	%p358, %r7, %r8;
	selp.u64 	%rd637, 1, 0, %p358;
	setp.ne.s32 	%p359, %r8, %r9;
	selp.u64 	%rd638, 1, 0, %p359;
	setp.ne.s32 	%p360, %r9, %r10;
	selp.u64 	%rd639, 1, 0, %p360;
	setp.ne.s32 	%p361, %r10, %r11;
	selp.u64 	%rd640, 1, 0, %p361;
	setp.ne.s32 	%p362, %r11, %r12;
	selp.u64 	%rd641, 1, 0, %p362;
	setp.ne.s32 	%p363, %r12, %r13;
	selp.u64 	%rd642, 1, 0, %p363;
	add.s64 	%rd8, %rd714, %rd635;
	add.f32 	%f423, %f1, %f2;
	selp.f32 	%f424, %f2, %f423, %p356;
	add.s64 	%rd9, %rd8, %rd636;
	add.f32 	%f425, %f424, %f3;
	selp.f32 	%f426, %f3, %f425, %p357;
	add.s64 	%rd10, %rd9, %rd637;
	add.f32 	%f427, %f426, %f4;
	selp.f32 	%f428, %f4, %f427, %p358;
	add.s64 	%rd11, %rd10, %rd638;
	add.f32 	%f429, %f428, %f5;
	selp.f32 	%f430, %f5, %f429, %p359;
	add.s64 	%rd12, %rd11, %rd639;
	add.f32 	%f431, %f430, %f6;
	selp.f32 	%f432, %f6, %f431, %p360;
	add.s64 	%rd13, %rd12, %rd640;
	add.f32 	%f433, %f432, %f7;
	selp.f32 	%f434, %f7, %f433, %p361;
	add.s64 	%rd14, %rd13, %rd641;
	add.f32 	%f435, %f434, %f8;
	selp.f32 	%f436, %f8, %f435, %p362;
	add.s64 	%rd643, %rd14, %rd642;
	mov.b64 	{%r1444, %r1449}, %rd643;
	add.f32 	%f437, %f436, %f9;
	selp.f32 	%f438, %f9, %f437, %p363;
	mov.b32 	%r1560, 1;
	mov.b32 	%r1561, 0;
	mov.b32 	%r1562, -1;
	// begin inline asm
	shfl.sync.up.b32 %r1443, %r1444, %r1560, %r1561, %r1562;
	// end inline asm
	// begin inline asm
	shfl.sync.up.b32 %r1448, %r1449, %r1560, %r1561, %r1562;
	// end inline asm
	mov.b64 	%rd644, {%r1443, %r1448};
	mov.b32 	%r1454, %f438;
	// begin inline asm
	shfl.sync.up.b32 %r1453, %r1454, %r1560, %r1561, %r1562;
	// end inline asm
	mov.b32 	%f439, %r1453;
	// begin inline asm
	shfl.sync.up.b32 %r1458, %r1459, %r1560, %r1561, %r1562;
	// end inline asm
	setp.eq.s64 	%p364, %rd643, 0;
	add.f32 	%f440, %f438, %f439;
	selp.f32 	%f441, %f440, %f438, %p364;
	setp.lt.s32 	%p365, %r1420, 1;
	selp.f32 	%f442, %f438, %f441, %p365;
	selp.b64 	%rd645, 0, %rd644, %p365;
	add.s64 	%rd646, %rd645, %rd643;
	mov.b64 	{%r1464, %r1469}, %rd646;
	mov.b32 	%r1480, 2;
	// begin inline asm
	shfl.sync.up.b32 %r1463, %r1464, %r1480, %r1561, %r1562;
	// end inline asm
	// begin inline asm
	shfl.sync.up.b32 %r1468, %r1469, %r1480, %r1561, %r1562;
	// end inline asm
	mov.b64 	%rd647, {%r1463, %r1468};
	mov.b32 	%r1474, %f442;
	// begin inline asm
	shfl.sync.up.b32 %r1473, %r1474, %r1480, %r1561, %r1562;
	// end inline asm
	mov.b32 	%f443, %r1473;
	// begin inline asm
	shfl.sync.up.b32 %r1478, %r1479, %r1480, %r1561, %r1562;
	// end inline asm
	setp.eq.s64 	%p366, %rd646, 0;
	add.f32 	%f444, %f442, %f443;
	selp.f32 	%f445, %f444, %f442, %p366;
	setp.lt.s32 	%p367, %r1420, 2;
	selp.f32 	%f446, %f442, %f445, %p367;
	selp.b64 	%rd648, 0, %rd647, %p367;
	add.s64 	%rd649, %rd648, %rd646;
	mov.b64 	{%r1484, %r1489}, %rd649;
	mov.b32 	%r1500, 4;
	// begin inline asm
	shfl.sync.up.b32 %r1483, %r1484, %r1500, %r1561, %r1562;
	// end inline asm
	// begin inline asm
	shfl.sync.up.b32 %r1488, %r1489, %r1500, %r1561, %r1562;
	// end inline asm
	mov.b64 	%rd650, {%r1483, %r1488};
	mov.b32 	%r1494, %f446;
	// begin inline asm
	shfl.sync.up.b32 %r1493, %r1494, %r1500, %r1561, %r1562;
	// end inline asm
	mov.b32 	%f447, %r1493;
	// begin inline asm
	shfl.sync.up.b32 %r1498, %r1499, %r1500, %r1561, %r1562;
	// end inline asm
	setp.eq.s64 	%p368, %rd649, 0;
	add.f32 	%f448, %f446, %f447;
	selp.f32 	%f449, %f448, %f446, %p368;
	setp.lt.s32 	%p369, %r1420, 4;
	selp.f32 	%f450, %f446, %f449, %p369;
	selp.b64 	%rd651, 0, %rd650, %p369;
	add.s64 	%rd652, %rd651, %rd649;
	mov.b64 	{%r1504, %r1509}, %rd652;
	mov.b32 	%r1520, 8;
	// begin inline asm
	shfl.sync.up.b32 %r1503, %r1504, %r1520, %r1561, %r1562;
	// end inline asm
	// begin inline asm
	shfl.sync.up.b32 %r1508, %r1509, %r1520, %r1561, %r1562;
	// end inline asm
	mov.b64 	%rd653, {%r1503, %r1508};
	mov.b32 	%r1514, %f450;
	// begin inline asm
	shfl.sync.up.b32 %r1513, %r1514, %r1520, %r1561, %r1562;
	// end inline asm
	mov.b32 	%f451, %r1513;
	// begin inline asm
	shfl.sync.up.b32 %r1518, %r1519, %r1520, %r1561, %r1562;
	// end inline asm
	setp.eq.s64 	%p370, %rd652, 0;
	add.f32 	%f452, %f450, %f451;
	selp.f32 	%f453, %f452, %f450, %p370;
	setp.lt.s32 	%p371, %r1420, 8;
	selp.f32 	%f454, %f450, %f453, %p371;
	selp.b64 	%rd654, 0, %rd653, %p371;
	add.s64 	%rd655, %rd654, %rd652;
	mov.b64 	{%r1524, %r1529}, %rd655;
	mov.b32 	%r1540, 16;
	// begin inline asm
	shfl.sync.up.b32 %r1523, %r1524, %r1540, %r1561, %r1562;
	// end inline asm
	// begin inline asm
	shfl.sync.up.b32 %r1528, %r1529, %r1540, %r1561, %r1562;
	// end inline asm
	mov.b64 	%rd656, {%r1523, %r1528};
	mov.b32 	%r1534, %f454;
	// begin inline asm
	shfl.sync.up.b32 %r1533, %r1534, %r1540, %r1561, %r1562;
	// end inline asm
	mov.b32 	%f455, %r1533;
	// begin inline asm
	shfl.sync.up.b32 %r1538, %r1539, %r1540, %r1561, %r1562;
	// end inline asm
	setp.eq.s64 	%p372, %rd655, 0;
	add.f32 	%f456, %f454, %f455;
	selp.f32 	%f10, %f456, %f454, %p372;
	setp.lt.s32 	%p373, %r1420, 16;
	selp.f32 	%f457, %f454, %f10, %p373;
	selp.b64 	%rd657, 0, %rd656, %p373;
	add.s64 	%rd15, %rd657, %rd655;
	mov.b64 	{%r1544, %r1549}, %rd15;
	// begin inline asm
	shfl.sync.up.b32 %r1543, %r1544, %r1560, %r1561, %r1562;
	// end inline asm
	// begin inline asm
	shfl.sync.up.b32 %r1548, %r1549, %r1560, %r1561, %r1562;
	// end inline asm
	mov.b32 	%r1554, %f457;
	// begin inline asm
	shfl.sync.up.b32 %r1553, %r1554, %r1560, %r1561, %r1562;
	// end inline asm
	// begin inline asm
	shfl.sync.up.b32 %r1558, %r1559, %r1560, %r1561, %r1562;
	// end inline asm
	setp.ne.s32 	%p374, %r1420, 31;
	@%p374 bra 	$L__BB33_6;
	shl.b32 	%r1563, %r4, 4;
	mov.u32 	%r1564, _ZN6thrust24THRUST_300001_SM_1000_NS8cuda_cub4core6detail5shmemE;
	add.s32 	%r1565, %r1564, %r1563;
	st.shared.u64 	[%r1565], %rd15;
	st.shared.f32 	[%r1565+8], %f10;
$L__BB33_6:
	mov.b64 	%rd658, {%r1543, %r1548};
	mov.b32 	%f458, %r1553;
	setp.ne.s32 	%p375, %r11, %r12;
	setp.ne.s32 	%p376, %r10, %r11;
	setp.ne.s32 	%p377, %r9, %r10;
	setp.ne.s32 	%p378, %r8, %r9;
	setp.ne.s32 	%p379, %r7, %r8;
	setp.ne.s32 	%p380, %r6, %r7;
	setp.ne.s32 	%p381, %r5, %r6;
	setp.ne.s32 	%p382, %r2, 0;
	bar.sync 	0;
	ld.shared.u64 	%rd659, [_ZN6thrust24THRUST_300001_SM_1000_NS8cuda_cub4core6detail5shmemE];
	ld.shared.f32 	%f459, [_ZN6thrust24THRUST_300001_SM_1000_NS8cuda_cub4core6detail5shmemE+8];
	ld.shared.u64 	%rd660, [_ZN6thrust24THRUST_300001_SM_1000_NS8cuda_cub4core6detail5shmemE+16];
	ld.shared.f32 	%f460, [_ZN6thrust24THRUST_300001_SM_1000_NS8cuda_cub4core6detail5shmemE+24];
	add.s64 	%rd661, %rd660, %rd659;
	setp.eq.s64 	%p383, %rd660, 0;
	add.f32 	%f461, %f459, %f460;
	selp.f32 	%f462, %f461, %f460, %p383;
	setp.eq.s32 	%p384, %r4, 2;
	selp.b64 	%rd662, %rd661, %rd659, %p384;
	selp.f32 	%f463, %f462, %f459, %p384;
	ld.shared.u64 	%rd663, [_ZN6thrust24THRUST_300001_SM_1000_NS8cuda_cub4core6detail5shmemE+32];
	ld.shared.f32 	%f464, [_ZN6thrust24THRUST_300001_SM_1000_NS8cuda_cub4core6detail5shmemE+40];
	add.s64 	%rd664, %rd663, %rd661;
	setp.eq.s64 	%p385, %rd663, 0;
	add.f32 	%f465, %f462, %f464;
	selp.f32 	%f466, %f465, %f464, %p385;
	setp.eq.s32 	%p386, %r4, 3;
	selp.b64 	%rd665, %rd664, %rd662, %p386;
	selp.f32 	%f467, %f466, %f463, %p386;
	ld.shared.u64 	%rd666, [_ZN6thrust24THRUST_300001_SM_1000_NS8cuda_cub4core6detail5shmemE+48];
	ld.shared.f32 	%f468, [_ZN6thrust24THRUST_300001_SM_1000_NS8cuda_cub4core6detail5shmemE+56];
	add.s64 	%rd667, %rd666, %rd664;
	setp.eq.s64 	%p387, %rd666, 0;
	add.f32 	%f469, %f466, %f468;
	selp.f32 	%f470, %f469, %f468, %p387;
	setp.eq.s32 	%p388, %r4, 4;
	selp.b64 	%rd668, %rd667, %rd665, %p388;
	selp.f32 	%f471, %f470, %f467, %p388;
	ld.shared.u64 	%rd669, [_ZN6thrust24THRUST_300001_SM_1000_NS8cuda_cub4core6detail5shmemE+64];
	ld.shared.f32 	%f472, [_ZN6thrust24THRUST_300001_SM_1000_NS8cuda_cub4core6detail5shmemE+72];
	add.s64 	%rd670, %rd669, %rd667;
	setp.eq.s64 	%p389, %rd669, 0;
	add.f32 	%f473, %f470, %f472;
	selp.f32 	%f474, %f473, %f472, %p389;
	setp.eq.s32 	%p390, %r4, 5;
	selp.b64 	%rd671, %rd670, %rd668, %p390;
	selp.f32 	%f475, %f474, %f471, %p390;
	ld.shared.u64 	%rd672, [_ZN6thrust24THRUST_300001_SM_1000_NS8cuda_cub4core6detail5shmemE+80];
	ld.shared.f32 	%f476, [_ZN6thrust24THRUST_300001_SM_1000_NS8cuda_cub4core6detail5shmemE+88];
	add.s64 	%rd673, %rd672, %rd670;
	setp.eq.s64 	%p391, %rd672, 0;
	add.f32 	%f477, %f474, %f476;
	selp.f32 	%f478, %f477, %f476, %p391;
	setp.eq.s32 	%p392, %r4, 6;
	selp.b64 	%rd674, %rd673, %rd671, %p392;
	selp.f32 	%f479, %f478, %f475, %p392;
	ld.shared.u64 	%rd675, [_ZN6thrust24THRUST_300001_SM_1000_NS8cuda_cub4core6detail5shmemE+96];
	ld.shared.f32 	%f480, [_ZN6thrust24THRUST_300001_SM_1000_NS8cuda_cub4core6detail5shmemE+104];
	add.s64 	%rd676, %rd675, %rd673;
	setp.eq.s64 	%p393, %rd675, 0;
	add.f32 	%f481, %f478, %f480;
	selp.f32 	%f482, %f481, %f480, %p393;
	setp.eq.s32 	%p394, %r4, 7;
	selp.b64 	%rd677, %rd676, %rd674, %p394;
	selp.f32 	%f483, %f482, %f479, %p394;
	ld.shared.u64 	%rd678, [_ZN6thrust24THRUST_300001_SM_1000_NS8cuda_cub4core6detail5shmemE+112];
	ld.shared.f32 	%f484, [_ZN6thrust24THRUST_300001_SM_1000_NS8cuda_cub4core6detail5shmemE+120];
	add.s64 	%rd16, %rd678, %rd676;
	setp.eq.s64 	%p395, %rd678, 0;
	add.f32 	%f485, %f482, %f484;
	selp.f32 	%f11, %f485, %f484, %p395;
	setp.eq.s64 	%p396, %rd677, 0;
	add.f32 	%f486, %f483, 0f00000000;
	selp.f32 	%f487, %f486, %f483, %p396;
	setp.lt.u32 	%p397, %r2, 32;
	selp.b64 	%rd679, 0, %rd677, %p397;
	selp.f32 	%f488, 0f00000000, %f487, %p397;
	setp.eq.s64 	%p398, %rd658, 0;
	add.f32 	%f489, %f488, %f458;
	selp.f32 	%f490, %f489, %f458, %p398;
	setp.eq.s32 	%p399, %r1420, 0;
	selp.f32 	%f12, %f488, %f490, %p399;
	selp.b64 	%rd680, 0, %rd658, %p399;
	add.s64 	%rd17, %rd679, %rd680;
	add.s64 	%rd18, %rd17, %rd714;
	setp.eq.s64 	%p400, %rd714, 0;
	add.f32 	%f491, %f1, %f12;
	selp.f32 	%f13, %f491, %f1, %p400;
	add.s64 	%rd19, %rd8, %rd17;
	add.f32 	%f492, %f13, %f2;
	selp.f32 	%f14, %f2, %f492, %p381;
	add.s64 	%rd20, %rd9, %rd17;
	add.f32 	%f493, %f14, %f3;
	selp.f32 	%f15, %f3, %f493, %p380;
	add.s64 	%rd21, %rd10, %rd17;
	add.f32 	%f494, %f15, %f4;
	selp.f32 	%f16, %f4, %f494, %p379;
	add.s64 	%rd22, %rd11, %rd17;
	add.f32 	%f495, %f16, %f5;
	selp.f32 	%f17, %f5, %f495, %p378;
	add.s64 	%rd23, %rd12, %rd17;
	add.f32 	%f496, %f17, %f6;
	selp.f32 	%f18, %f6, %f496, %p377;
	add.s64 	%rd24, %rd13, %rd17;
	add.f32 	%f497, %f18, %f7;
	selp.f32 	%f19, %f7, %f497, %p376;
	add.s64 	%rd25, %rd14, %rd17;
	add.f32 	%f498, %f19, %f8;
	selp.f32 	%f20, %f8, %f498, %p375;
	@%p382 bra 	$L__BB33_8;
	add.s64 	%rd681, %rd3, 512;
	mov.b32 	%r1566, %f11;
	mov.b32 	%r1567, 101;
	mov.b64 	%rd682, {%r1566, %r1567};
	// begin inline asm
	st.relaxed.gpu.v2.u64 [%rd681], {%rd682, %rd16};
	// end inline asm
$L__BB33_8:
	setp.lt.s64 	%p401, %rd16, 257;
	@%p401 bra 	$L__BB33_34;
	bar.sync 	0;
	@%p400 bra 	$L__BB33_11;
	cvt.u32.u64 	%r1568, %rd17;
	shl.b32 	%r1569, %r1568, 3;
	mov.u32 	%r1570, _ZN6thrust24THRUST_300001_SM_1000_NS8cuda_cub4core6detail5shmemE;
	add.s32 	%r1571, %r1570, %r1569;
	mov.b32 	%r1572, %f12;
	st.shared.v2.u32 	[%r1571], {%r1620, %r1572};
$L__BB33_11:
	setp.eq.s32 	%p412, %r5, %r6;
	@%p412 bra 	$L__BB33_13;
	cvt.u32.u64 	%r1573, %rd18;
	shl.b32 	%r1574, %r1573, 3;
	mov.u32 	%r1575, _ZN6thrust24THRUST_300001_SM_1000_NS8cuda_cub4core6detail5shmemE;
	add.s32 	%r1576, %r1575, %r1574;
	mov.b32 	%r1577, %f13;
	st.shared.v2.u32 	[%r1576], {%r5, %r1577};
$L__BB33_13:
	setp.eq.s32 	%p413, %r6, %r7;
	@%p413 bra 	$L__BB33_15;
	cvt.u32.u64 	%r1578, %rd19;
	shl.b32 	%r1579, %r1578, 3;
	mov.u32 	%r1580, _ZN6thrust24THRUST_300001_SM_1000_NS8cuda_cub4core6detail5shmemE;
	add.s32 	%r1581, %r1580, %r1579;
	mov.b32 	%r1582, %f14;
	st.shared.v2.u32 	[%r1581], {%r6, %r1582};
$L__BB33_15:
	setp.eq.s32 	%p414, %r7, %r8;
	@%p414 bra 	$L__BB33_17;
	cvt.u32.u64 	%r1583, %rd20;
	shl.b32 	%r1584, %r1583, 3;
	mov.u32 	%r1585, _ZN6thrust24THRUST_300001_SM_1000_NS8cuda_cub4core6detail5shmemE;
	add.s32 	%r1586, %r1585, %r1584;
	mov.b32 	%r1587, %f15;
	st.shared.v2.u32 	[%r1586], {%r7, %r1587};
$L__BB33_17:
	setp.eq.s32 	%p415, %r8, %r9;
	@%p415 bra 	$L__BB33_19;
	cvt.u32.u64 	%r1588, %rd21;
	shl.b32 	%r1589, %r1588, 3;
	mov.u32 	%r1590, _ZN6thrust24THRUST_300001_SM_1000_NS8cuda_cub4core6detail5shmemE;
	add.s32 	%r1591, %r1590, %r1589;
	mov.b32 	%r1592, %f16;
	st.shared.v2.u32 	[%r1591], {%r8, %r1592};
$L__BB33_19:
	setp.eq.s32 	%p416, %r9, %r10;
	@%p416 bra 	$L__BB33_21;
	cvt.u32.u64 	%r1593, %rd22;
	shl.b32 	%r1594, %r1593, 3;
	mov.u32 	%r1595, _ZN6thrust24THRUST_300001_SM_1000_NS8cuda_cub4core6detail5shmemE;
	add.s32 	%r1596, %r1595, %r1594;
	mov.b32 	%r1597, %f17;
	st.shared.v2.u32 	[%r1596], {%r9, %r1597};
$L__BB33_21:
	setp.eq.s32 	%p417, %r10, %r11;
	@%p417 bra 	$L__BB33_23;
	cvt.u32.u64 	%r1598, %rd23;
	shl.b32 	%r1599, %r1598, 3;
	mov.u32 	%r1600, _ZN6thrust24THRUST_300001_SM_1000_NS8cuda_cub4core6detail5shmemE;
	add.s32 	%r1601, %r1600, %r1599;
	mov.b32 	%r1602, %f18;
	st.shared.v2.u32 	[%r1601], {%r10, %r1602};
$L__BB33_23:
	setp.eq.s32 	%p418, %r11, %r12;
	@%p418 bra 	$L__BB33_25;
	cvt.u32.u64 	%r1603, %rd24;
	shl.b32 	%r1604, %r1603, 3;
	mov.u32 	%r1605, _ZN6thrust24THRUST_300001_SM_1000_NS8cuda_cub4core6detail5shmemE;
	add.s32 	%r1606, %r1605, %r1604;
	mov.b32 	%r1607, %f19;
	st.shared.v2.u32 	[%r1606], {%r11, %r1607};
$L__BB33_25:
	setp.eq.s32 	%p419, %r12, %r13;
	@%p419 bra 	$L__BB33_27;
	cvt.u32.u64 	%r1608, %rd25;
	shl.b32 	%r1609, %r1608, 3;
	mov.u32 	%r1610, _ZN6thrust24THRUST_300001_SM_1000_NS8cuda_cub4core6detail5shmemE;
	add.s32 	%r1611, %r1610, %r1609;
	mov.b32 	%r1612, %f20;
	st.shared.v2.u32 	[%r1611], {%r12, %r1612};
$L__BB33_27:
	bar.sync 	0;
	cvt.u64.u32 	%rd718, %r2;
	setp.le.u64 	%p420, %rd16, %rd718;
	@%p420 bra 	$L__BB33_362;
	not.b64 	%rd702, %rd718;
	add.s64 	%rd27, %rd16, %rd702;
	shr.u64 	%rd703, %rd27, 8;
	add.s64 	%rd704, %rd703, 1;
	and.b64  	%rd715, %rd704, 3;
	and.b64  	%rd705, %rd27, 768;
	setp.eq.s64 	%p421, %rd705, 768;
	@%p421 bra 	$L__BB33_31;
	shl.b64 	%rd706, %rd718, 2;
	add.s64 	%rd716, %rd2, %rd706;
	shl.b32 	%r1613, %r2, 3;
	mov.u32 	%r1614, _ZN6thrust24THRUST_300001_SM_1000_NS8cuda_cub4core6detail5shmemE;
	add.s32 	%r1615, %r1613, %r1614;
	add.s32 	%r1621, %r1615, 4;
	shl.b64 	%rd707, %rd715, 8;
	add.s64 	%rd718, %rd707, %rd718;
$L__BB33_30:
	.pragma "nounroll";
	ld.shared.f32 	%f499, [%r1621];
	st.global.f32 	[%rd716], %f499;
	add.s64 	%rd716, %rd716, 1024;
	add.s32 	%r1621, %r1621, 2048;
	add.s64 	%rd715, %rd715, -1;
	setp.ne.s64 	%p422, %rd715, 0;
	@%p422 bra 	$L__BB33_30;
$L__BB33_31:
	setp.lt.u64 	%p423, %rd27, 768;
	@%p423 bra 	$L__BB33_362;
	mov.u32 	%r1618, _ZN6thrust24THRUST_300001_SM_1000_NS8cuda_cub4core6detail5shmemE;
$L__BB33_33:
	cvt.u32.u64 	%r1616, %rd718;
	shl.b32 	%r1617, %r1616, 3;
	add.s32 	%r1619, %r1618, %r1617;
	ld.shared.f32 	%f500, [%r1619+4];
	shl.b64 	%rd708, %rd718, 2;
	add.s64 	%rd709, %rd2, %rd708;
	st.global.f32 	[%rd709], %f500;
	ld.shared.f32 	%f501, [%r1619+2052];
	and.b64  	%rd710, %rd708, 17179869180;
	add.s64 	%rd711, %rd2, %rd710;
	st.global.f32 	[%rd711+1024], %f501;
	ld.shared.f32 	%f502, [%r1619+4100];
	st.global.f32 	[%rd711+2048], %f502;
	ld.shared.f32 	%f503, [%r1619+6148];
	st.global.f32 	[%rd711+3072], %f503;
	add.s64 	%rd712, %rd718, 1024;
	and.b64  	%rd718, %rd712, 4294967295;
	setp.gt.u64 	%p424, %rd16, %rd718;
	@%p424 bra 	$L__BB33_33;
	bra.uni 	$L__BB33_362;
$L__BB33_34:
	@%p400 bra 	$L__BB33_36;
	shl.b64 	%rd684, %rd17, 2;
	add.s64 	%rd685, %rd2, %rd684;
	st.global.f32 	[%rd685], %f12;
$L__BB33_36:
	setp.eq.s32 	%p403, %r5, %r6;
	@%p403 bra 	$L__BB33_38;
	shl.b64 	%rd686, %rd18, 2;
	add.s64 	%rd687, %rd2, %rd686;
	st.global.f32 	[%rd687], %f13;
$L__BB33_38:
	setp.eq.s32 	%p404, %r6, %r7;
	@%p404 bra 	$L__BB33_40;
	shl.b64 	%rd688, %rd19, 2;
	add.s64 	%rd689, %rd2, %rd688;
	st.global.f32 	[%rd689], %f14;
$L__BB33_40:
	setp.eq.s32 	%p405, %r7, %r8;
	@%p405 bra 	$L__BB33_42;
	shl.b64 	%rd690, %rd20, 2;
	add.s64 	%rd691, %rd2, %rd690;
	st.global.f32 	[%rd691], %f15;
$L__BB33_42:
	setp.eq.s32 	%p406, %r8, %r9;
	@%p406 bra 	$L__BB33_44;
	shl.b64 	%rd692, %rd21, 2;
	add.s64 	%rd693, %rd2, %rd692;
	st.global.f32 	[%rd693], %f16;
$L__BB33_44:
	setp.eq.s32 	%p407, %r9, %r10;
	@%p407 bra 	$L__BB33_46;
	shl.b64 	%rd694, %rd22, 2;
	add.s64 	%rd695, %rd2, %rd694;
	st.global.f32 	[%rd695], %f17;
$L__BB33_46:
	setp.eq.s32 	%p408, %r10, %r11;
	@%p408 bra 	$L__BB33_48;
	shl.b64 	%rd696, %rd23, 2;
	add.s64 	%rd697, %rd2, %rd696;
	st.global.f32 	[%rd697], %f18;
$L__BB33_48:
	setp.eq.s32 	%p409, %r11, %r12;
	@%p409 bra 	$L__BB33_50;
	shl.b64 	%rd698, %rd24, 2;
	add.s64 	%rd699, %rd2, %rd698;
	st.global.f32 	[%rd699], %f19;
$L__BB33_50:
	setp.eq.s32 	%p410, %r12, %r13;
	@%p410 bra 	$L__BB33_362;
	shl.b64 	%rd700, %rd25, 2;
	add.s64 	%rd701, %rd2, %rd700;
	st.global.f32 	[%rd701], %f20;
	bra.uni 	$L__BB33_362;
$L__BB33_52:
	mov.u32 	%r23, %tid.x;
	and.b32  	%r968, %r23, 31;
	and.b32  	%r969, %r23, 992;
	mul.lo.s32 	%r970, %r969, 9;
	or.b32  	%r971, %r970, %r968;
	cvt.u64.u32 	%rd490, %r971;
	add.s64 	%rd38, %rd4, %rd490;
	shl.b64 	%rd491, %rd38, 2;
	add.s64 	%rd481, %rd209, %rd491;
	// begin inline asm
	ld.global.nc.u32 %r957, [%rd481];
	// end inline asm
	add.s64 	%rd482, %rd481, 128;
	// begin inline asm
	ld.global.nc.u32 %r958, [%rd482];
	// end inline asm
	add.s64 	%rd483, %rd481, 256;
	// begin inline asm
	ld.global.nc.u32 %r959, [%rd483];
	// end inline asm
	add.s64 	%rd484, %rd481, 384;
	// begin inline asm
	ld.global.nc.u32 %r960, [%rd484];
	// end inline asm
	add.s64 	%rd485, %rd481, 512;
	// begin inline asm
	ld.global.nc.u32 %r961, [%rd485];
	// end inline asm
	add.s64 	%rd486, %rd481, 640;
	// begin inline asm
	ld.global.nc.u32 %r962, [%rd486];
	// end inline asm
	add.s64 	%rd487, %rd481, 768;
	// begin inline asm
	ld.global.nc.u32 %r963, [%rd487];
	// end inline asm
	add.s64 	%rd488, %rd481, 896;
	// begin inline asm
	ld.global.nc.u32 %r964, [%rd488];
	// end inline asm
	add.s64 	%rd489, %rd481, 1024;
	// begin inline asm
	ld.global.nc.u32 %r965, [%rd489];
	// end inline asm
	// begin inline asm
	mov.u32 %r966, %laneid;
	// end inline asm
	shr.u32 	%r25, %r23, 5;
	mad.lo.s32 	%r972, %r25, 288, %r966;
	shl.b32 	%r973, %r972, 2;
	mov.u32 	%r974, _ZN6thrust24THRUST_300001_SM_1000_NS8cuda_cub4core6detail5shmemE;
	add.s32 	%r26, %r974, %r973;
	st.shared.u32 	[%r26], %r957;
	st.shared.u32 	[%r26+128], %r958;
	st.shared.u32 	[%r26+256], %r959;
	st.shared.u32 	[%r26+384], %r960;
	st.shared.u32 	[%r26+512], %r961;
	st.shared.u32 	[%r26+640], %r962;
	st.shared.u32 	[%r26+768], %r963;
	st.shared.u32 	[%r26+896], %r964;
	st.shared.u32 	[%r26+1024], %r965;
	bar.warp.sync 	-1;
	shl.b32 	%r975, %r966, 5;
	add.s32 	%r27, %r26, %r975;
	ld.shared.u32 	%r28, [%r27];
	ld.shared.u32 	%r29, [%r27+4];
	ld.shared.u32 	%r30, [%r27+8];
	ld.shared.u32 	%r31, [%r27+12];
	ld.shared.u32 	%r32, [%r27+16];
	ld.shared.u32 	%r33, [%r27+20];
	ld.shared.u32 	%r34, [%r27+24];
	ld.shared.u32 	%r35, [%r27+28];
	ld.shared.u32 	%r36, [%r27+32];
	setp.ne.s32 	%p245, %r23, 0;
	mov.b32 	%r1623, 0;
	@%p245 bra 	$L__BB33_54;
	shl.b64 	%rd493, %rd4, 2;
	add.s64 	%rd494, %rd209, %rd493;
	add.s64 	%rd492, %rd494, -4;
	// begin inline asm
	ld.global.nc.u32 %r1623, [%rd492];
	// end inline asm
$L__BB33_54:
	setp.eq.s32 	%p246, %r23, 0;
	bar.sync 	0;
	add.s64 	%rd495, %rd210, %rd491;
	// begin inline asm
	ld.global.nc.u32 %r977, [%rd495];
	// end inline asm
	add.s64 	%rd496, %rd495, 128;
	// begin inline asm
	ld.global.nc.u32 %r978, [%rd496];
	// end inline asm
	add.s64 	%rd497, %rd495, 256;
	// begin inline asm
	ld.global.nc.u32 %r979, [%rd497];
	// end inline asm
	add.s64 	%rd498, %rd495, 384;
	// begin inline asm
	ld.global.nc.u32 %r980, [%rd498];
	// end inline asm
	add.s64 	%rd499, %rd495, 512;
	// begin inline asm
	ld.global.nc.u32 %r981, [%rd499];
	// end inline asm
	add.s64 	%rd500, %rd495, 640;
	// begin inline asm
	ld.global.nc.u32 %r982, [%rd500];
	// end inline asm
	add.s64 	%rd501, %rd495, 768;
	// begin inline asm
	ld.global.nc.u32 %r983, [%rd501];
	// end inline asm
	add.s64 	%rd502, %rd495, 896;
	// begin inline asm
	ld.global.nc.u32 %r984, [%rd502];
	// end inline asm
	add.s64 	%rd503, %rd495, 1024;
	// begin inline asm
	ld.global.nc.u32 %r985, [%rd503];
	// end inline asm
	st.shared.u32 	[%r26], %r977;
	st.shared.u32 	[%r26+128], %r978;
	st.shared.u32 	[%r26+256], %r979;
	st.shared.u32 	[%r26+384], %r980;
	st.shared.u32 	[%r26+512], %r981;
	st.shared.u32 	[%r26+640], %r982;
	st.shared.u32 	[%r26+768], %r983;
	st.shared.u32 	[%r26+896], %r984;
	st.shared.u32 	[%r26+1024], %r985;
	bar.warp.sync 	-1;
	ld.shared.f32 	%f21, [%r27];
	ld.shared.f32 	%f22, [%r27+4];
	ld.shared.f32 	%f23, [%r27+8];
	ld.shared.f32 	%f24, [%r27+12];
	ld.shared.f32 	%f25, [%r27+16];
	ld.shared.f32 	%f26, [%r27+20];
	ld.shared.f32 	%f27, [%r27+24];
	ld.shared.f32 	%f28, [%r27+28];
	ld.shared.f32 	%f29, [%r27+32];
	bar.sync 	0;
	shl.b32 	%r986, %r23, 2;
	add.s32 	%r988, %r974, %r986;
	add.s32 	%r39, %r988, 1240;
	st.shared.u32 	[%r988+1240], %r36;
	bar.sync 	0;
	@%p246 bra 	$L__BB33_56;
	ld.shared.u32 	%r1623, [%r39+-4];
$L__BB33_56:
	setp.ne.s32 	%p247, %r1623, %r28;
	selp.u64 	%rd505, 1, 0, %p247;
	setp.ne.s32 	%p248, %r28, %r29;
	selp.u64 	%rd506, 1, 0, %p248;
	setp.ne.s32 	%p249, %r29, %r30;
	selp.u64 	%rd507, 1, 0, %p249;
	setp.ne.s32 	%p250, %r30, %r31;
	selp.u64 	%rd508, 1, 0, %p250;
	setp.ne.s32 	%p251, %r31, %r32;
	selp.u64 	%rd509, 1, 0, %p251;
	setp.ne.s32 	%p252, %r32, %r33;
	selp.u64 	%rd510, 1, 0, %p252;
	setp.ne.s32 	%p253, %r33, %r34;
	selp.u64 	%rd511, 1, 0, %p253;
	setp.ne.s32 	%p254, %r34, %r35;
	selp.u64 	%rd512, 1, 0, %p254;
	setp.ne.s32 	%p255, %r35, %r36;
	selp.u64 	%rd513, 1, 0, %p255;
	add.s64 	%rd39, %rd506, %rd505;
	add.f32 	%f322, %f21, %f22;
	selp.f32 	%f323, %f22, %f322, %p248;
	add.s64 	%rd40, %rd39, %rd507;
	add.f32 	%f324, %f323, %f23;
	selp.f32 	%f325, %f23, %f324, %p249;
	add.s64 	%rd41, %rd40, %rd508;
	add.f32 	%f326, %f325, %f24;
	selp.f32 	%f327, %f24, %f326, %p250;
	add.s64 	%rd42, %rd41, %rd509;
	add.f32 	%f328, %f327, %f25;
	selp.f32 	%f329, %f25, %f328, %p251;
	add.s64 	%rd43, %rd42, %rd510;
	add.f32 	%f330, %f329, %f26;
	selp.f32 	%f331, %f26, %f330, %p252;
	add.s64 	%rd44, %rd43, %rd511;
	add.f32 	%f332, %f331, %f27;
	selp.f32 	%f333, %f27, %f332, %p253;
	add.s64 	%rd514, %rd44, %rd512;
	add.f32 	%f334, %f333, %f28;
	selp.f32 	%f335, %f28, %f334, %p254;
	add.s64 	%rd515, %rd514, %rd513;
	mov.b64 	{%r990, %r995}, %rd515;
	add.f32 	%f336, %f335, %f29;
	selp.f32 	%f337, %f29, %f336, %p255;
	mov.b32 	%r1106, 1;
	mov.b32 	%r1107, 0;
	mov.b32 	%r1108, -1;
	// begin inline asm
	shfl.sync.up.b32 %r989, %r990, %r1106, %r1107, %r1108;
	// end inline asm
	// begin inline asm
	shfl.sync.up.b32 %r994, %r995, %r1106, %r1107, %r1108;
	// end inline asm
	mov.b64 	%rd516, {%r989, %r994};
	mov.b32 	%r1000, %f337;
	// begin inline asm
	shfl.sync.up.b32 %r999, %r1000, %r1106, %r1107, %r1108;
	// end inline asm
	mov.b32 	%f338, %r999;
	// begin inline asm
	shfl.sync.up.b32 %r1004, %r1005, %r1106, %r1107, %r1108;
	// end inline asm
	setp.eq.s64 	%p256, %rd515, 0;
	add.f32 	%f339, %f337, %f338;
	selp.f32 	%f340, %f339, %f337, %p256;
	setp.lt.s32 	%p257, %r966, 1;
	selp.b64 	%rd517, 0, %rd516, %p257;
	add.s64 	%rd518, %rd517, %rd515;
	mov.b64 	{%r1010, %r1015}, %rd518;
	selp.f32 	%f341, %f337, %f340, %p257;
	mov.b32 	%r1026, 2;
	// begin inline asm
	shfl.sync.up.b32 %r1009, %r1010, %r1026, %r1107, %r1108;
	// end inline asm
	// begin inline asm
	shfl.sync.up.b32 %r1014, %r1015, %r1026, %r1107, %r1108;
	// end inline asm
	mov.b64 	%rd519, {%r1009, %r1014};
	mov.b32 	%r1020, %f341;
	// begin inline asm
	shfl.sync.up.b32 %r1019, %r1020, %r1026, %r1107, %r1108;
	// end inline asm
	mov.b32 	%f342, %r1019;
	// begin inline asm
	shfl.sync.up.b32 %r1024, %r1025, %r1026, %r1107, %r1108;
	// end inline asm
	setp.eq.s64 	%p258, %rd518, 0;
	add.f32 	%f343, %f341, %f342;
	selp.f32 	%f344, %f343, %f341, %p258;
	setp.lt.s32 	%p259, %r966, 2;
	selp.b64 	%rd520, 0, %rd519, %p259;
	add.s64 	%rd521, %rd520, %rd518;
	mov.b64 	{%r1030, %r1035}, %rd521;
	selp.f32 	%f345, %f341, %f344, %p259;
	mov.b32 	%r1046, 4;
	// begin inline asm
	shfl.sync.up.b32 %r1029, %r1030, %r1046, %r1107, %r1108;
	// end inline asm
	// begin inline asm
	shfl.sync.up.b32 %r1034, %r1035, %r1046, %r1107, %r1108;
	// end inline asm
	mov.b64 	%rd522, {%r1029, %r1034};
	mov.b32 	%r1040, %f345;
	// begin inline asm
	shfl.sync.up.b32 %r1039, %r1040, %r1046, %r1107, %r1108;
	// end inline asm
	mov.b32 	%f346, %r1039;
	// begin inline asm
	shfl.sync.up.b32 %r1044, %r1045, %r1046, %r1107, %r1108;
	// end inline asm
	setp.eq.s64 	%p260, %rd521, 0;
	add.f32 	%f347, %f345, %f346;
	selp.f32 	%f348, %f347, %f345, %p260;
	setp.lt.s32 	%p261, %r966, 4;
	selp.b64 	%rd523, 0, %rd522, %p261;
	add.s64 	%rd524, %rd523, %rd521;
	mov.b64 	{%r1050, %r1055}, %rd524;
	selp.f32 	%f349, %f345, %f348, %p261;
	mov.b32 	%r1066, 8;
	// begin inline asm
	shfl.sync.up.b32 %r1049, %r1050, %r1066, %r1107, %r1108;
	// end inline asm
	// begin inline asm
	shfl.sync.up.b32 %r1054, %r1055, %r1066, %r1107, %r1108;
	// end inline asm
	mov.b64 	%rd525, {%r1049, %r1054};
	mov.b32 	%r1060, %f349;
	// begin inline asm
	shfl.sync.up.b32 %r1059, %r1060, %r1066, %r1107, %r1108;
	// end inline asm
	mov.b32 	%f350, %r1059;
	// begin inline asm
	shfl.sync.up.b32 %r1064, %r1065, %r1066, %r1107, %r1108;
	// end inline asm
	setp.eq.s64 	%p262, %rd524, 0;
	add.f32 	%f351, %f349, %f350;
	selp.f32 	%f352, %f351, %f349, %p262;
	setp.lt.s32 	%p263, %r966, 8;
	selp.b64 	%rd526, 0, %rd525, %p263;
	add.s64 	%rd527, %rd526, %rd524;
	mov.b64 	{%r1070, %r1075}, %rd527;
	selp.f32 	%f353, %f349, %f352, %p263;
	mov.b32 	%r1086, 16;
	// begin inline asm
	shfl.sync.up.b32 %r1069, %r1070, %r1086, %r1107, %r1108;
	// end inline asm
	// begin inline asm
	shfl.sync.up.b32 %r1074, %r1075, %r1086, %r1107, %r1108;
	// end inline asm
	mov.b64 	%rd528, {%r1069, %r1074};
	mov.b32 	%r1080, %f353;
	// begin inline asm
	shfl.sync.up.b32 %r1079, %r1080, %r1086, %r1107, %r1108;
	// end inline asm
	mov.b32 	%f354, %r1079;
	// begin inline asm
	shfl.sync.up.b32 %r1084, %r1085, %r1086, %r1107, %r1108;
	// end inline asm
	setp.eq.s64 	%p264, %rd527, 0;
	add.f32 	%f355, %f353, %f354;
	selp.f32 	%f30, %f355, %f353, %p264;
	setp.lt.s32 	%p265, %r966, 16;
	selp.b64 	%rd529, 0, %rd528, %p265;
	add.s64 	%rd45, %rd529, %rd527;
	mov.b64 	{%r1090, %r1095}, %rd45;
	selp.f32 	%f356, %f353, %f30, %p265;
	// begin inline asm
	shfl.sync.up.b32 %r1089, %r1090, %r1106, %r1107, %r1108;
	// end inline asm
	// begin inline asm
	shfl.sync.up.b32 %r1094, %r1095, %r1106, %r1107, %r1108;
	// end inline asm
	mov.b64 	%rd730, {%r1089, %r1094};
	mov.b32 	%r1100, %f356;
	// begin inline asm
	shfl.sync.up.b32 %r1099, %r1100, %r1106, %r1107, %r1108;
	// end inline asm
	mov.b32 	%f515, %r1099;
	// begin inline asm
	shfl.sync.up.b32 %r1104, %r1105, %r1106, %r1107, %r1108;
	// end inline asm
	setp.ne.s32 	%p266, %r966, 31;
	@%p266 bra 	$L__BB33_58;
	shl.b32 	%r1109, %r25, 4;
	mov.u32 	%r1110, _ZN6thrust24THRUST_300001_SM_1000_NS8cuda_cub4core6detail5shmemE;
	add.s32 	%r1111, %r1110, %r1109;
	st.shared.u64 	[%r1111], %rd45;
	st.shared.f32 	[%r1111+8], %f30;
$L__BB33_58:
	bar.sync 	0;
	ld.shared.u64 	%rd530, [_ZN6thrust24THRUST_300001_SM_1000_NS8cuda_cub4core6detail5shmemE];
	ld.shared.f32 	%f357, [_ZN6thrust24THRUST_300001_SM_1000_NS8cuda_cub4core6detail5shmemE+8];
	ld.shared.u64 	%rd531, [_ZN6thrust24THRUST_300001_SM_1000_NS8cuda_cub4core6detail5shmemE+16];
	ld.shared.f32 	%f358, [_ZN6thrust24THRUST_300001_SM_1000_NS8cuda_cub4core6detail5shmemE+24];
	add.s64 	%rd532, %rd531, %rd530;
	setp.eq.s64 	%p267, %rd531, 0;
	add.f32 	%f359, %f357, %f358;
	selp.f32 	%f360, %f359, %f358, %p267;
	setp.eq.s32 	%p268, %r25, 2;
	selp.b64 	%rd533, %rd532, %rd530, %p268;
	selp.f32 	%f361, %f360, %f357, %p268;
	ld.shared.u64 	%rd534, [_ZN6thrust24THRUST_300001_SM_1000_NS8cuda_cub4core6detail5shmemE+32];
	ld.shared.f32 	%f362, [_ZN6thrust24THRUST_300001_SM_1000_NS8cuda_cub4core6detail5shmemE+40];
	add.s64 	%rd535, %rd534, %rd532;
	setp.eq.s64 	%p269, %rd534, 0;
	add.f32 	%f363, %f360, %f362;
	selp.f32 	%f364, %f363, %f362, %p269;
	setp.eq.s32 	%p270, %r25, 3;
	selp.b64 	%rd536, %rd535, %rd533, %p270;
	selp.f32 	%f365, %f364, %f361, %p270;
	ld.shared.u64 	%rd537, [_ZN6thrust24THRUST_300001_SM_1000_NS8cuda_cub4core6detail5shmemE+48];
	ld.shared.f32 	%f366, [_ZN6thrust24THRUST_300001_SM_1000_NS8cuda_cub4core6detail5shmemE+56];
	add.s64 	%rd538, %rd537, %rd535;
	setp.eq.s64 	%p271, %rd537, 0;
	add.f32 	%f367, %f364, %f366;
	selp.f32 	%f368, %f367, %f366, %p271;
	setp.eq.s32 	%p272, %r25, 4;
	selp.b64 	%rd539, %rd538, %rd536, %p272;
	selp.f32 	%f369, %f368, %f365, %p272;
	ld.shared.u64 	%rd540, [_ZN6thrust24THRUST_300001_SM_1000_NS8cuda_cub4core6detail5shmemE+64];
	ld.shared.f32 	%f370, [_ZN6thrust24THRUST_300001_SM_1000_NS8cuda_cub4core6detail5shmemE+72];
	add.s64 	%rd541, %rd540, %rd538;
	setp.eq.s64 	%p273, %rd540, 0;
	add.f32 	%f371, %f368, %f370;
	selp.f32 	%f372, %f371, %f370, %p273;
	setp.eq.s32 	%p274, %r25, 5;
	selp.b64 	%rd542, %rd541, %rd539, %p274;
	selp.f32 	%f373, %f372, %f369, %p274;
	ld.shared.u64 	%rd543, [_ZN6thrust24THRUST_300001_SM_1000_NS8cuda_cub4core6detail5shmemE+80];
	ld.shared.f32 	%f374, [_ZN6thrust24THRUST_300001_SM_1000_NS8cuda_cub4core6detail5shmemE+88];
	add.s64 	%rd544, %rd543, %rd541;
	setp.eq.s64 	%p275, %rd543, 0;
	add.f32 	%f375, %f372, %f374;
	selp.f32 	%f376, %f375, %f374, %p275;
	setp.eq.s32 	%p276, %r25, 6;
	selp.b64 	%rd545, %rd544, %rd542, %p276;
	selp.f32 	%f377, %f376, %f373, %p276;
	ld.shared.u64 	%rd546, [_ZN6thrust24THRUST_300001_SM_1000_NS8cuda_cub4core6detail5shmemE+96];
	ld.shared.f32 	%f378, [_ZN6thrust24THRUST_300001_SM_1000_NS8cuda_cub4core6detail5shmemE+104];
	add.s64 	%rd547, %rd546, %rd544;
	setp.eq.s64 	%p277, %rd546, 0;
	add.f32 	%f379, %f376, %f378;
	selp.f32 	%f380, %f379, %f378, %p277;
	setp.eq.s32 	%p278, %r25, 7;
	selp.b64 	%rd47, %rd547, %rd545, %p278;
	selp.f32 	%f32, %f380, %f377, %p278;
	ld.shared.u64 	%rd548, [_ZN6thrust24THRUST_300001_SM_1000_NS8cuda_cub4core6detail5shmemE+112];
	ld.shared.f32 	%f381, [_ZN6thrust24THRUST_300001_SM_1000_NS8cuda_cub4core6detail5shmemE+120];
	add.s64 	%rd48, %rd548, %rd547;
	setp.eq.s64 	%p279, %rd548, 0;
	add.f32 	%f382, %f380, %f381;
	selp.f32 	%f33, %f382, %f381, %p279;
	setp.lt.u32 	%p280, %r23, 32;
	@%p280 bra 	$L__BB33_60;
	setp.eq.s64 	%p281, %rd730, 0;
	add.f32 	%f383, %f32, %f515;
	selp.f32 	%f384, %f383, %f515, %p281;
	setp.eq.s32 	%p282, %r966, 0;
	selp.b64 	%rd549, 0, %rd730, %p282;
	add.s64 	%rd730, %rd47, %rd549;
	selp.f32 	%f515, %f32, %f384, %p282;
	bra.uni 	$L__BB33_96;
$L__BB33_60:
	setp.ne.s32 	%p283, %r23, 0;
	mul.wide.u32 	%rd550, %r1, 16;
	add.s64 	%rd50, %rd3, %rd550;
	@%p283 bra 	$L__BB33_62;
	st.shared.u64 	[_ZN6thrust24THRUST_300001_SM_1000_NS8cuda_cub4core6detail5shmemE+200], %rd48;
	st.shared.f32 	[_ZN6thrust24THRUST_300001_SM_1000_NS8cuda_cub4core6detail5shmemE+208], %f33;
	add.s64 	%rd551, %rd50, 512;
	mov.b32 	%r1112, %f33;
	mov.b32 	%r1113, 100;
	mov.b64 	%rd552, {%r1112, %r1113};
	// begin inline asm
	st.relaxed.gpu.v2.u64 [%rd551], {%rd552, %rd48};
	// end inline asm
$L__BB33_62:
	not.b32 	%r42, %r23;
	mov.u32 	%r1114, %nctaid.x;
	setp.gt.u32 	%p284, %r1114, 499;
	@%p284 bra 	$L__BB33_64;
	membar.cta;
	bra.uni 	$L__BB33_65;
$L__BB33_64:
	mov.b32 	%r1115, 450;
	// begin inline asm
	nanosleep.u32 %r1115;
	// end inline asm
$L__BB33_65:
	mul.wide.s32 	%rd554, %r42, 16;
	add.s64 	%rd555, %rd50, %rd554;
	add.s64 	%rd51, %rd555, 512;
$L__BB33_66:
	// begin inline asm
	ld.relaxed.gpu.v2.u64 {%rd556, %rd720}, [%rd51];
	// end inline asm
	mov.b64 	{%r1116, %r1624}, %rd556;
	setp.eq.s32 	%p285, %r1624, 99;
	mov.b32 	%r1117, -1;
	vote.sync.any.pred 	%p286, %p285, %r1117;
	@%p286 bra 	$L__BB33_66;
	mov.b32 	%f505, %r1116;
	setp.eq.s32 	%p287, %r1624, 101;
	mov.b32 	%r1139, -1;
	vote.sync.ballot.b32 	%r1141, %p287, %r1139;
	// begin inline asm
	mov.u32 %r1119, %lanemask_ge;
	// end inline asm
	and.b32  	%r1142, %r1141, %r1119;
	or.b32  	%r1143, %r1142, -2147483648;
	add.s32 	%r1144, %r1143, -1;
	not.b32 	%r1145, %r1143;
	and.b32  	%r1146, %r1145, %r1144;
	popc.b32 	%r45, %r1146;
	mov.b64 	{%r1121, %r1126}, %rd720;
	mov.b32 	%r1137, 1;
	// begin inline asm
	shfl.sync.down.b32 %r1120, %r1121, %r1137, %r45, %r1139;
	// end inline asm
	// begin inline asm
	shfl.sync.down.b32 %r1125, %r1126, %r1137, %r45, %r1139;
	// end inline asm
	// begin inline asm
	shfl.sync.down.b32 %r1130, %r1116, %r1137, %r45, %r1139;
	// end inline asm
	// begin inline asm
	shfl.sync.down.b32 %r1135, %r1136, %r1137, %r45, %r1139;
	// end inline asm
	setp.ge.s32 	%p289, %r966, %r45;
	@%p289 bra 	$L__BB33_69;
	mov.b32 	%f385, %r1130;
	mov.b64 	%rd559, {%r1120, %r1125};
	add.s64 	%rd54, %rd720, %rd559;
	setp.eq.s64 	%p290, %rd720, 0;
	add.f32 	%f386, %f505, %f385;
	selp.f32 	%f505, %f386, %f505, %p290;
	mov.u64 	%rd720, %rd54;
$L__BB33_69:
	mov.b64 	{%r1148, %r1153}, %rd720;
	mov.b32 	%r1164, 2;
	mov.b32 	%r1166, -1;
	// begin inline asm
	shfl.sync.down.b32 %r1147, %r1148, %r1164, %r45, %r1166;
	// end inline asm
	// begin inline asm
	shfl.sync.down.b32 %r1152, %r1153, %r1164, %r45, %r1166;
	// end inline asm
	mov.b32 	%r1158, %f505;
	// begin inline asm
	shfl.sync.down.b32 %r1157, %r1158, %r1164, %r45, %r1166;
	// end inline asm
	// begin inline asm
	shfl.sync.down.b32 %r1162, %r1163, %r1164, %r45, %r1166;
	// end inline asm
	add.s32 	%r52, %r966, 2;
	setp.gt.s32 	%p291, %r52, %r45;
	@%p291 bra 	$L__BB33_71;
	mov.b32 	%f387, %r1157;
	mov.b64 	%rd560, {%r1147, %r1152};
	add.s64 	%rd56, %rd720, %rd560;
	setp.eq.s64 	%p292, %rd720, 0;
	add.f32 	%f388, %f505, %f387;
	selp.f32 	%f505, %f388, %f505, %p292;
	mov.u64 	%rd720, %rd56;
$L__BB33_71:
	mov.b64 	{%r1168, %r1173}, %rd720;
	mov.b32 	%r1184, 4;
	mov.b32 	%r1186, -1;
	// begin inline asm
	shfl.sync.down.b32 %r1167, %r1168, %r1184, %r45, %r1186;
	// end inline asm
	// begin inline asm
	shfl.sync.down.b32 %r1172, %r1173, %r1184, %r45, %r1186;
	// end inline asm
	mov.b32 	%r1178, %f505;
	// begin inline asm
	shfl.sync.down.b32 %r1177, %r1178, %r1184, %r45, %r1186;
	// end inline asm
	// begin inline asm
	shfl.sync.down.b32 %r1182, %r1183, %r1184, %r45, %r1186;
	// end inline asm
	add.s32 	%r56, %r966, 4;
	setp.gt.s32 	%p293, %r56, %r45;
	@%p293 bra 	$L__BB33_73;
	mov.b32 	%f389, %r1177;
	mov.b64 	%rd561, {%r1167, %r1172};
	add.s64 	%rd58, %rd720, %rd561;
	setp.eq.s64 	%p294, %rd720, 0;
	add.f32 	%f390, %f505, %f389;
	selp.f32 	%f505, %f390, %f505, %p294;
	mov.u64 	%rd720, %rd58;
$L__BB33_73:
	mov.b64 	{%r1188, %r1193}, %rd720;
	mov.b32 	%r1204, 8;
	mov.b32 	%r1206, -1;
	// begin inline asm
	shfl.sync.down.b32 %r1187, %r1188, %r1204, %r45, %r1206;
	// end inline asm
	// begin inline asm
	shfl.sync.down.b32 %r1192, %r1193, %r1204, %r45, %r1206;
	// end inline asm
	mov.b32 	%r1198, %f505;
	// begin inline asm
	shfl.sync.down.b32 %r1197, %r1198, %r1204, %r45, %r1206;
	// end inline asm
	// begin inline asm
	shfl.sync.down.b32 %r1202, %r1203, %r1204, %r45, %r1206;
	// end inline asm
	add.s32 	%r60, %r966, 8;
	setp.gt.s32 	%p295, %r60, %r45;
	@%p295 bra 	$L__BB33_75;
	mov.b32 	%f391, %r1197;
	mov.b64 	%rd562, {%r1187, %r1192};
	add.s64 	%rd60, %rd720, %rd562;
	setp.eq.s64 	%p296, %rd720, 0;
	add.f32 	%f392, %f505, %f391;
	selp.f32 	%f505, %f392, %f505, %p296;
	mov.u64 	%rd720, %rd60;
$L__BB33_75:
	mov.b64 	{%r1208, %r1213}, %rd720;
	mov.b32 	%r1224, 16;
	mov.b32 	%r1226, -1;
	// begin inline asm
	shfl.sync.down.b32 %r1207, %r1208, %r1224, %r45, %r1226;
	// end inline asm
	// begin inline asm
	shfl.sync.down.b32 %r1212, %r1213, %r1224, %r45, %r1226;
	// end inline asm
	mov.b32 	%r1218, %f505;
	// begin inline asm
	shfl.sync.down.b32 %r1217, %r1218, %r1224, %r45, %r1226;
	// end inline asm
	// begin inline asm
	shfl.sync.down.b32 %r1222, %r1223, %r1224, %r45, %r1226;
	// end inline asm
	add.s32 	%r64, %r966, 16;
	setp.gt.s32 	%p297, %r64, %r45;
	@%p297 bra 	$L__BB33_77;
	mov.b32 	%f393, %r1217;
	mov.b64 	%rd563, {%r1207, %r1212};
	add.s64 	%rd62, %rd720, %rd563;
	setp.eq.s64 	%p298, %rd720, 0;
	add.f32 	%f394, %f505, %f393;
	selp.f32 	%f505, %f394, %f505, %p298;
	mov.u64 	%rd720, %rd62;
$L__BB33_77:
	add.s32 	%r1625, %r1, %r42;
	add.s64 	%rd64, %rd3, 512;
$L__BB33_78:
	setp.ne.s32 	%p299, %r1624, 101;
	mov.b32 	%r1227, -1;
	vote.sync.all.pred 	%p300, %p299, %r1227;
	not.pred 	%p301, %p300;
	@%p301 bra 	$L__BB33_92;
	mul.wide.s32 	%rd603, %r1625, 16;
	add.s64 	%rd604, %rd64, %rd603;
	add.s64 	%rd66, %rd604, -512;
$L__BB33_80:
	// begin inline asm
	ld.relaxed.gpu.v2.u64 {%rd605, %rd726}, [%rd66];
	// end inline asm
	mov.b64 	{%r1301, %r1624}, %rd605;
	setp.eq.s32 	%p339, %r1624, 99;
	mov.b32 	%r1302, -1;
	vote.sync.any.pred 	%p340, %p339, %r1302;
	@%p340 bra 	$L__BB33_80;
	mov.b32 	%f511, %r1301;
	setp.eq.s32 	%p341, %r1624, 101;
	mov.b32 	%r1323, -1;
	vote.sync.ballot.b32 	%r1325, %p341, %r1323;
	and.b32  	%r1326, %r1325, %r1119;
	or.b32  	%r1327, %r1326, -2147483648;
	add.s32 	%r1328, %r1327, -1;
	not.b32 	%r1329, %r1327;
	and.b32  	%r1330, %r1329, %r1328;
	popc.b32 	%r69, %r1330;
	mov.b64 	{%r1305, %r1310}, %rd726;
	mov.b32 	%r1321, 1;
	// begin inline asm
	shfl.sync.down.b32 %r1304, %r1305, %r1321, %r69, %r1323;
	// end inline asm
	// begin inline asm
	shfl.sync.down.b32 %r1309, %r1310, %r1321, %r69, %r1323;
	// end inline asm
	// begin inline asm
	shfl.sync.down.b32 %r1314, %r1301, %r1321, %r69, %r1323;
	// end inline asm
	// begin inline asm
	shfl.sync.down.b32 %r1319, %r1320, %r1321, %r69, %r1323;
	// end inline asm
	setp.ge.s32 	%p343, %r966, %r69;
	@%p343 bra 	$L__BB33_83;
	mov.b32 	%f412, %r1314;
	mov.b64 	%rd608, {%r1304, %r1309};
	add.s64 	%rd69, %rd726, %rd608;
	setp.eq.s64 	%p344, %rd726, 0;
	add.f32 	%f413, %f511, %f412;
	selp.f32 	%f511, %f413, %f511, %p344;
	mov.u64 	%rd726, %rd69;
$L__BB33_83:
	mov.b64 	{%r1332, %r1337}, %rd726;
	mov.b32 	%r1348, 2;
	mov.b32 	%r1350, -1;
	// begin inline asm
	shfl.sync.down.b32 %r1331, %r1332, %r1348, %r69, %r1350;
	// end inline asm
	// begin inline asm
	shfl.sync.down.b32 %r1336, %r1337, %r1348, %r69, %r1350;
	// end inline asm
	mov.b32 	%r1342, %f511;
	// begin inline asm
	shfl.sync.down.b32 %r1341, %r1342, %r1348, %r69, %r1350;
	// end inline asm
	// begin inline asm
	shfl.sync.down.b32 %r1346, %r1347, %r1348, %r69, %r1350;
	// end inline asm
	setp.gt.s32 	%p345, %r52, %r69;
	@%p345 bra 	$L__BB33_85;
	mov.b32 	%f414, %r1341;
	mov.b64 	%rd609, {%r1331, %r1336};
	add.s64 	%rd71, %rd726, %rd609;
	setp.eq.s64 	%p346, %rd726, 0;
	add.f32 	%f415, %f511, %f414;
	selp.f32 	%f511, %f415, %f511, %p346;
	mov.u64 	%rd726, %rd71;
$L__BB33_85:
	mov.b64 	{%r1352, %r1357}, %rd726;
	mov.b32 	%r1368, 4;
	mov.b32 	%r1370, -1;
	// begin inline asm
	shfl.sync.down.b32 %r1351, %r1352, %r1368, %r69, %r1370;
	// end inline asm
	// begin inline asm
	shfl.sync.down.b32 %r1356, %r1357, %r1368, %r69, %r1370;
	// end inline asm
	mov.b32 	%r1362, %f511;
	// begin inline asm
	shfl.sync.down.b32 %r1361, %r1362, %r1368, %r69, %r1370;
	// end inline asm
	// begin inline asm
	shfl.sync.down.b32 %r1366, %r1367, %r1368, %r69, %r1370;
	// end inline asm
	setp.gt.s32 	%p347, %r56, %r69;
	@%p347 bra 	$L__BB33_87;
	mov.b32 	%f416, %r1361;
	mov.b64 	%rd610, {%r1351, %r1356};
	add.s64 	%rd73, %rd726, %rd610;
	setp.eq.s64 	%p348, %rd726, 0;
	add.f32 	%f417, %f511, %f416;
	selp.f32 	%f511, %f417, %f511, %p348;
	mov.u64 	%rd726, %rd73;
$L__BB33_87:
	mov.b64 	{%r1372, %r1377}, %rd726;
	mov.b32 	%r1388, 8;
	mov.b32 	%r1390, -1;
	// begin inline asm
	shfl.sync.down.b32 %r1371, %r1372, %r1388, %r69, %r1390;
	// end inline asm
	// begin inline asm
	shfl.sync.down.b32 %r1376, %r1377, %r1388, %r69, %r1390;
	// end inline asm
	mov.b32 	%r1382, %f511;
	// begin inline asm
	shfl.sync.down.b32 %r1381, %r1382, %r1388, %r69, %r1390;
	// end inline asm
	// begin inline asm
	shfl.sync.down.b32 %r1386, %r1387, %r1388, %r69, %r1390;
	// end inline asm
	setp.gt.s32 	%p349, %r60, %r69;
	@%p349 bra 	$L__BB33_89;
	mov.b32 	%f418, %r1381;
	mov.b64 	%rd611, {%r1371, %r1376};
	add.s64 	%rd75, %rd726, %rd611;
	setp.eq.s64 	%p350, %rd726, 0;
	add.f32 	%f419, %f511, %f418;
	selp.f32 	%f511, %f419, %f511, %p350;
	mov.u64 	%rd726, %rd75;
$L__BB33_89:
	mov.b64 	{%r1392, %r1397}, %rd726;
	mov.b32 	%r1408, 16;
	mov.b32 	%r1410, -1;
	// begin inline asm
	shfl.sync.down.b32 %r1391, %r1392, %r1408, %r69, %r1410;
	// end inline asm
	// begin inline asm
	shfl.sync.down.b32 %r1396, %r1397, %r1408, %r69, %r1410;
	// end inline asm
	mov.b32 	%r1402, %f511;
	// begin inline asm
	shfl.sync.down.b32 %r1401, %r1402, %r1408, %r69, %r1410;
	// end inline asm
	// begin inline asm
	shfl.sync.down.b32 %r1406, %r1407, %r1408, %r69, %r1410;
	// end inline asm
	setp.gt.s32 	%p351, %r64, %r69;
	@%p351 bra 	$L__BB33_91;
	mov.b32 	%f420, %r1401;
	mov.b64 	%rd612, {%r1391, %r1396};
	add.s64 	%rd77, %rd726, %rd612;
	setp.eq.s64 	%p352, %rd726, 0;
	add.f32 	%f421, %f511, %f420;
	selp.f32 	%f511, %f421, %f511, %p352;
	mov.u64 	%rd726, %rd77;
$L__BB33_91:
	add.s64 	%rd79, %rd726, %rd720;
	setp.eq.s64 	%p353, %rd720, 0;
	add.f32 	%f422, %f505, %f511;
	selp.f32 	%f505, %f422, %f505, %p353;
	add.s32 	%r1625, %r1625, -32;
	mov.u64 	%rd720, %rd79;
	bra.uni 	$L__BB33_78;
$L__BB33_92:
	@%p283 bra 	$L__BB33_94;
	add.s64 	%rd566, %rd720, %rd48;
	setp.eq.s64 	%p303, %rd48, 0;
	add.f32 	%f395, %f33, %f505;
	selp.f32 	%f396, %f395, %f33, %p303;
	add.s64 	%rd564, %rd50, 512;
	mov.b32 	%r1229, %f396;
	mov.b32 	%r1230, 101;
	mov.b64 	%rd565, {%r1229, %r1230};
	// begin inline asm
	st.relaxed.gpu.v2.u64 [%rd564], {%rd565, %rd566};
	// end inline asm
	st.shared.u64 	[_ZN6thrust24THRUST_300001_SM_1000_NS8cuda_cub4core6detail5shmemE+168], %rd720;
	st.shared.f32 	[_ZN6thrust24THRUST_300001_SM_1000_NS8cuda_cub4core6detail5shmemE+176], %f505;
	st.shared.u64 	[_ZN6thrust24THRUST_300001_SM_1000_NS8cuda_cub4core6detail5shmemE+184], %rd566;
	st.shared.f32 	[_ZN6thrust24THRUST_300001_SM_1000_NS8cuda_cub4core6detail5shmemE+192], %f396;
$L__BB33_94:
	setp.ne.s32 	%p304, %r966, 0;
	@%p304 bra 	$L__BB33_96;
	st.shared.u64 	[_ZN6thrust24THRUST_300001_SM_1000_NS8cuda_cub4core6detail5shmemE+136], %rd720;
	st.shared.f32 	[_ZN6thrust24THRUST_300001_SM_1000_NS8cuda_cub4core6detail5shmemE+144], %f505;
	mov.u64 	%rd730, %rd720;
	mov.f32 	%f515, %f505;
$L__BB33_96:
	setp.eq.s32 	%p305, %r23, 0;
	bar.sync 	0;
	@%p305 bra 	$L__BB33_98;
	ld.shared.f32 	%f397, [_ZN6thrust24THRUST_300001_SM_1000_NS8cuda_cub4core6detail5shmemE+144];
	ld.shared.u64 	%rd567, [_ZN6thrust24THRUST_300001_SM_1000_NS8cuda_cub4core6detail5shmemE+136];
	add.s64 	%rd81, %rd567, %rd730;
	setp.eq.s64 	%p306, %rd730, 0;
	add.f32 	%f398, %f515, %f397;
	selp.f32 	%f515, %f398, %f515, %p306;
	mov.u64 	%rd730, %rd81;
$L__BB33_98:
	setp.ne.s32 	%p307, %r34, %r35;
	setp.ne.s32 	%p308, %r33, %r34;
	setp.ne.s32 	%p309, %r32, %r33;
	setp.ne.s32 	%p310, %r31, %r32;
	setp.ne.s32 	%p311, %r30, %r31;
	setp.ne.s32 	%p312, %r29, %r30;
	setp.ne.s32 	%p313, %r28, %r29;
	setp.ne.s32 	%p314, %r1623, %r28;
	selp.u64 	%rd568, 1, 0, %p314;
	add.s64 	%rd83, %rd730, %rd568;
	add.f32 	%f399, %f515, %f21;
	selp.f32 	%f62, %f21, %f399, %p314;
	add.s64 	%rd84, %rd39, %rd730;
	add.f32 	%f400, %f62, %f22;
	selp.f32 	%f63, %f22, %f400, %p313;
	add.s64 	%rd85, %rd40, %rd730;
	add.f32 	%f401, %f63, %f23;
	selp.f32 	%f64, %f23, %f401, %p312;
	add.s64 	%rd86, %rd41, %rd730;
	add.f32 	%f402, %f64, %f24;
	selp.f32 	%f65, %f24, %f402, %p311;
	add.s64 	%rd87, %rd42, %rd730;
	add.f32 	%f403, %f65, %f25;
	selp.f32 	%f66, %f25, %f403, %p310;
	add.s64 	%rd88, %rd43, %rd730;
	add.f32 	%f404, %f66, %f26;
	selp.f32 	%f67, %f26, %f404, %p309;
	add.s64 	%rd89, %rd44, %rd730;
	add.f32 	%f405, %f67, %f27;
	selp.f32 	%f68, %f27, %f405, %p308;
	selp.u64 	%rd569, 1, 0, %p307;
	add.s64 	%rd90, %rd89, %rd569;
	add.f32 	%f406, %f68, %f28;
	selp.f32 	%f69, %f28, %f406, %p307;
	ld.shared.u64 	%rd91, [_ZN6thrust24THRUST_300001_SM_1000_NS8cuda_cub4core6detail5shmemE+200];
	ld.shared.u64 	%rd92, [_ZN6thrust24THRUST_300001_SM_1000_NS8cuda_cub4core6detail5shmemE+168];
	setp.lt.s64 	%p315, %rd91, 257;
	@%p315 bra 	$L__BB33_124;
	setp.eq.s32 	%p325, %r1623, %r28;
	bar.sync 	0;
	@%p325 bra 	$L__BB33_101;
	cvt.u32.u64 	%r1231, %rd92;
	cvt.u32.u64 	%r1232, %rd730;
	sub.s32 	%r1233, %r1232, %r1231;
	shl.b32 	%r1234, %r1233, 3;
	mov.u32 	%r1235, _ZN6thrust24THRUST_300001_SM_1000_NS8cuda_cub4core6detail5shmemE;
	add.s32 	%r1236, %r1235, %r1234;
	mov.b32 	%r1237, %f515;
	st.shared.v2.u32 	[%r1236], {%r1623, %r1237};
$L__BB33_101:
	setp.eq.s32 	%p326, %r28, %r29;
	@%p326 bra 	$L__BB33_103;
	cvt.u32.u64 	%r1238, %rd92;
	cvt.u32.u64 	%r1239, %rd83;
	sub.s32 	%r1240, %r1239, %r1238;
	shl.b32 	%r1241, %r1240, 3;
	mov.u32 	%r1242, _ZN6thrust24THRUST_300001_SM_1000_NS8cuda_cub4core6detail5shmemE;
	add.s32 	%r1243, %r1242, %r1241;
	mov.b32 	%r1244, %f62;
	st.shared.v2.u32 	[%r1243], {%r28, %r1244};
$L__BB33_103:
	setp.eq.s32 	%p327, %r29, %r30;
	@%p327 bra 	$L__BB33_105;
	cvt.u32.u64 	%r1245, %rd92;
	cvt.u32.u64 	%r1246, %rd84;
	sub.s32 	%r1247, %r1246, %r1245;
	shl.b32 	%r1248, %r1247, 3;
	mov.u32 	%r1249, _ZN6thrust24THRUST_300001_SM_1000_NS8cuda_cub4core6detail5shmemE;
	add.s32 	%r1250, %r1249, %r1248;
	mov.b32 	%r1251, %f63;
	st.shared.v2.u32 	[%r1250], {%r29, %r1251};
$L__BB33_105:
	setp.eq.s32 	%p328, %r30, %r31;
	@%p328 bra 	$L__BB33_107;
	cvt.u32.u64 	%r1252, %rd92;
	cvt.u32.u64 	%r1253, %rd85;
	sub.s32 	%r1254, %r1253, %r1252;
	shl.b32 	%r1255, %r1254, 3;
	mov.u32 	%r1256, _ZN6thrust24THRUST_300001_SM_1000_NS8cuda_cub4core6detail5shmemE;
	add.s32 	%r1257, %r1256, %r1255;
	mov.b32 	%r1258, %f64;
	st.shared.v2.u32 	[%r1257], {%r30, %r1258};
$L__BB33_107:
	setp.eq.s32 	%p329, %r31, %r32;
	@%p329 bra 	$L__BB33_109;
	cvt.u32.u64 	%r1259, %rd92;
	cvt.u32.u64 	%r1260, %rd86;
	sub.s32 	%r1261, %r1260, %r1259;
	shl.b32 	%r1262, %r1261, 3;
	mov.u32 	%r1263, _ZN6thrust24THRUST_300001_SM_1000_NS8cuda_cub4core6detail5shmemE;
	add.s32 	%r1264, %r1263, %r1262;
	mov.b32 	%r1265, %f65;
	st.shared.v2.u32 	[%r1264], {%r31, %r1265};
$L__BB33_109:
	setp.eq.s32 	%p330, %r32, %r33;
	@%p330 bra 	$L__BB33_111;
	cvt.u32.u64 	%r1266, %rd92;
	cvt.u32.u64 	%r1267, %rd87;
	sub.s32 	%r1268, %r1267, %r1266;
	shl.b32 	%r1269, %r1268, 3;
	mov.u32 	%r1270, _ZN6thrust24THRUST_300001_SM_1000_NS8cuda_cub4core6detail5shmemE;
	add.s32 	%r1271, %r1270, %r1269;
	mov.b32 	%r1272, %f66;
	st.shared.v2.u32 	[%r1271], {%r32, %r1272};
$L__BB33_111:
	setp.eq.s32 	%p331, %r33, %r34;
	@%p331 bra 	$L__BB33_113;
	cvt.u32.u64 	%r1273, %rd92;
	cvt.u32.u64 	%r1274, %rd88;
	sub.s32 	%r1275, %r1274, %r1273;
	shl.b32 	%r1276, %r1275, 3;
	mov.u32 	%r1277, _ZN6thrust24THRUST_300001_SM_1000_NS8cuda_cub4core6detail5shmemE;
	add.s32 	%r1278, %r1277, %r1276;
	mov.b32 	%r1279, %f67;
	st.shared.v2.u32 	[%r1278], {%r33, %r1279};
$L__BB33_113:
	setp.eq.s32 	%p332, %r34, %r35;
	@%p332 bra 	$L__BB33_115;
	cvt.u32.u64 	%r1280, %rd92;
	cvt.u32.u64 	%r1281, %rd89;
	sub.s32 	%r1282, %r1281, %r1280;
	shl.b32 	%r1283, %r1282, 3;
	mov.u32 	%r1284, _ZN6thrust24THRUST_300001_SM_1000_NS8cuda_cub4core6detail5shmemE;
	add.s32 	%r1285, %r1284, %r1283;
	mov.b32 	%r1286, %f68;
	st.shared.v2.u32 	[%r1285], {%r34, %r1286};
$L__BB33_115:
	setp.eq.s32 	%p333, %r35, %r36;
	@%p333 bra 	$L__BB33_117;
	cvt.u32.u64 	%r1287, %rd92;
	cvt.u32.u64 	%r1288, %rd90;
	sub.s32 	%r1289, %r1288, %r1287;
	shl.b32 	%r1290, %r1289, 3;
	mov.u32 	%r1291, _ZN6thrust24THRUST_300001_SM_1000_NS8cuda_cub4core6detail5shmemE;
	add.s32 	%r1292, %r1291, %r1290;
	mov.b32 	%r1293, %f69;
	st.shared.v2.u32 	[%r1292], {%r35, %r1293};
$L__BB33_117:
	bar.sync 	0;
	cvt.u64.u32 	%rd735, %r23;
	setp.le.u64 	%p334, %rd91, %rd735;
	@%p334 bra 	$L__BB33_362;
	not.b64 	%rd588, %rd735;
	add.s64 	%rd94, %rd91, %rd588;
	shr.u64 	%rd589, %rd94, 8;
	add.s64 	%rd590, %rd589, 1;
	and.b64  	%rd732, %rd590, 3;
	and.b64  	%rd591, %rd94, 768;
	setp.eq.s64 	%p335, %rd591, 768;
	@%p335 bra 	$L__BB33_121;
	add.s64 	%rd592, %rd92, %rd735;
	shl.b64 	%rd593, %rd592, 2;
	add.s64 	%rd733, %rd2, %rd593;
	shl.b32 	%r1294, %r23, 3;
	mov.u32 	%r1295, _ZN6thrust24THRUST_300001_SM_1000_NS8cuda_cub4core6detail5shmemE;
	add.s32 	%r1296, %r1294, %r1295;
	add.s32 	%r1626, %r1296, 4;
	shl.b64 	%rd594, %rd732, 8;
	add.s64 	%rd735, %rd594, %rd735;
$L__BB33_120:
	.pragma "nounroll";
	ld.shared.f32 	%f407, [%r1626];
	st.global.f32 	[%rd733], %f407;
	add.s64 	%rd733, %rd733, 1024;
	add.s32 	%r1626, %r1626, 2048;
	add.s64 	%rd732, %rd732, -1;
	setp.ne.s64 	%p336, %rd732, 0;
	@%p336 bra 	$L__BB33_120;
$L__BB33_121:
	setp.lt.u64 	%p337, %rd94, 768;
	@%p337 bra 	$L__BB33_362;
	mov.u32 	%r1299, _ZN6thrust24THRUST_300001_SM_1000_NS8cuda_cub4core6detail5shmemE;
$L__BB33_123:
	cvt.u32.u64 	%r1297, %rd735;
	add.s64 	%rd595, %rd735, %rd92;
	shl.b32 	%r1298, %r1297, 3;
	add.s32 	%r1300, %r1299, %r1298;
	ld.shared.f32 	%f408, [%r1300+4];
	shl.b64 	%rd596, %rd595, 2;
	add.s64 	%rd597, %rd2, %rd596;
	st.global.f32 	[%rd597], %f408;
	and.b64  	%rd598, %rd735, 4294967295;
	add.s64 	%rd599, %rd92, %rd598;
	ld.shared.f32 	%f409, [%r1300+2052];
	shl.b64 	%rd600, %rd599, 2;
	add.s64 	%rd601, %rd2, %rd600;
	st.global.f32 	[%rd601+1024], %f409;
	ld.shared.f32 	%f410, [%r1300+4100];
	st.global.f32 	[%rd601+2048], %f410;
	ld.shared.f32 	%f411, [%r1300+6148];
	st.global.f32 	[%rd601+3072], %f411;
	add.s64 	%rd602, %rd735, 1024;
	and.b64  	%rd735, %rd602, 4294967295;
	setp.gt.u64 	%p338, %rd91, %rd735;
	@%p338 bra 	$L__BB33_123;
	bra.uni 	$L__BB33_362;
$L__BB33_124:
	setp.eq.s32 	%p316, %r1623, %r28;
	@%p316 bra 	$L__BB33_126;
	shl.b64 	%rd570, %rd730, 2;
	add.s64 	%rd571, %rd2, %rd570;
	st.global.f32 	[%rd571], %f515;
$L__BB33_126:
	setp.eq.s32 	%p317, %r28, %r29;
	@%p317 bra 	$L__BB33_128;
	shl.b64 	%rd572, %rd83, 2;
	add.s64 	%rd573, %rd2, %rd572;
	st.global.f32 	[%rd573], %f62;
$L__BB33_128:
	setp.eq.s32 	%p318, %r29, %r30;
	@%p318 bra 	$L__BB33_130;
	shl.b64 	%rd574, %rd84, 2;
	add.s64 	%rd575, %rd2, %rd574;
	st.global.f32 	[%rd575], %f63;
$L__BB33_130:
	setp.eq.s32 	%p319, %r30, %r31;
	@%p319 bra 	$L__BB33_132;
	shl.b64 	%rd576, %rd85, 2;
	add.s64 	%rd577, %rd2, %rd576;
	st.global.f32 	[%rd577], %f64;
$L__BB33_132:
	setp.eq.s32 	%p320, %r31, %r32;
	@%p320 bra 	$L__BB33_134;
	shl.b64 	%rd578, %rd86, 2;
	add.s64 	%rd579, %rd2, %rd578;
	st.global.f32 	[%rd579], %f65;
$L__BB33_134:
	setp.eq.s32 	%p321, %r32, %r33;
	@%p321 bra 	$L__BB33_136;
	shl.b64 	%rd580, %rd87, 2;
	add.s64 	%rd581, %rd2, %rd580;
	st.global.f32 	[%rd581], %f66;
$L__BB33_136:
	setp.eq.s32 	%p322, %r33, %r34;
	@%p322 bra 	$L__BB33_138;
	shl.b64 	%rd582, %rd88, 2;
	add.s64 	%rd583, %rd2, %rd582;
	st.global.f32 	[%rd583], %f67;
$L__BB33_138:
	setp.eq.s32 	%p323, %r34, %r35;
	@%p323 bra 	$L__BB33_140;
	shl.b64 	%rd584, %rd89, 2;
	add.s64 	%rd585, %rd2, %rd584;
	st.global.f32 	[%rd585], %f68;
$L__BB33_140:
	setp.eq.s32 	%p324, %r35, %r36;
	@%p324 bra 	$L__BB33_362;
	shl.b64 	%rd586, %rd90, 2;
	add.s64 	%rd587, %rd2, %rd586;
	st.global.f32 	[%rd587], %f69;
	bra.uni 	$L__BB33_362;
$L__BB33_142:
	setp.lt.s64 	%p19, %rd5, 1;
	@%p19 bra 	$L__BB33_362;
	setp.ne.s32 	%p20, %r1, 0;
	@%p20 bra 	$L__BB33_232;
	cvt.u32.u64 	%r89, %rd212;
	shl.b64 	%rd369, %rd4, 2;
	add.s64 	%rd368, %rd209, %rd369;
	// begin inline asm
	ld.global.nc.u32 %r1635, [%rd368];
	// end inline asm
	mov.u32 	%r91, %tid.x;
	and.b32  	%r742, %r91, 31;
	and.b32  	%r743, %r91, 992;
	mul.lo.s32 	%r744, %r743, 9;
	or.b32  	%r92, %r744, %r742;
	setp.ge.s32 	%p151, %r92, %r89;
	shl.b32 	%r93, %r92, 2;
	cvt.u64.u32 	%rd370, %r93;
	add.s64 	%rd105, %rd368, %rd370;
	mov.u32 	%r1627, %r1635;
	@%p151 bra 	$L__BB33_146;
	// begin inline asm
	ld.global.nc.u32 %r1627, [%rd105];
	// end inline asm
$L__BB33_146:
	add.s32 	%r96, %r92, 32;
	setp.ge.s32 	%p152, %r96, %r89;
	mov.u32 	%r1628, %r1635;
	@%p152 bra 	$L__BB33_148;
	add.s64 	%rd372, %rd105, 128;
	// begin inline asm
	ld.global.nc.u32 %r1628, [%rd372];
	// end inline asm
$L__BB33_148:
	add.s32 	%r99, %r92, 64;
	setp.ge.s32 	%p153, %r99, %r89;
	mov.u32 	%r1629, %r1635;
	@%p153 bra 	$L__BB33_150;
	add.s64 	%rd373, %rd105, 256;
	// begin inline asm
	ld.global.nc.u32 %r1629, [%rd373];
	// end inline asm
$L__BB33_150:
	add.s32 	%r102, %r92, 96;
	setp.ge.s32 	%p154, %r102, %r89;
	mov.u32 	%r1630, %r1635;
	@%p154 bra 	$L__BB33_152;
	add.s64 	%rd374, %rd105, 384;
	// begin inline asm
	ld.global.nc.u32 %r1630, [%rd374];
	// end inline asm
$L__BB33_152:
	add.s32 	%r105, %r92, 128;
	setp.ge.s32 	%p155, %r105, %r89;
	mov.u32 	%r1631, %r1635;
	@%p155 bra 	$L__BB33_154;
	add.s64 	%rd375, %rd105, 512;
	// begin inline asm
	ld.global.nc.u32 %r1631, [%rd375];
	// end inline asm
$L__BB33_154:
	add.s32 	%r108, %r92, 160;
	setp.ge.s32 	%p156, %r108, %r89;
	mov.u32 	%r1632, %r1635;
	@%p156 bra 	$L__BB33_156;
	add.s64 	%rd376, %rd105, 640;
	// begin inline asm
	ld.global.nc.u32 %r1632, [%rd376];
	// end inline asm
$L__BB33_156:
	add.s32 	%r111, %r92, 192;
	setp.ge.s32 	%p157, %r111, %r89;
	mov.u32 	%r1633, %r1635;
	@%p157 bra 	$L__BB33_158;
	add.s64 	%rd377, %rd105, 768;
	// begin inline asm
	ld.global.nc.u32 %r1633, [%rd377];
	// end inline asm
$L__BB33_158:
	add.s32 	%r114, %r92, 224;
	setp.ge.s32 	%p158, %r114, %r89;
	mov.u32 	%r1634, %r1635;
	@%p158 bra 	$L__BB33_160;
	add.s64 	%rd378, %rd105, 896;
	// begin inline asm
	ld.global.nc.u32 %r1634, [%rd378];
	// end inline asm
$L__BB33_160:
	add.s32 	%r117, %r92, 256;
	setp.ge.s32 	%p159, %r117, %r89;
	@%p159 bra 	$L__BB33_162;
	add.s64 	%rd379, %rd105, 1024;
	// begin inline asm
	ld.global.nc.u32 %r1635, [%rd379];
	// end inline asm
$L__BB33_162:
	setp.ge.s32 	%p160, %r92, %r89;
	// begin inline asm
	mov.u32 %r754, %laneid;
	// end inline asm
	shr.u32 	%r121, %r91, 5;
	mad.lo.s32 	%r756, %r121, 288, %r754;
	shl.b32 	%r757, %r756, 2;
	mov.u32 	%r758, _ZN6thrust24THRUST_300001_SM_1000_NS8cuda_cub4core6detail5shmemE;
	add.s32 	%r122, %r758, %r757;
	st.shared.u32 	[%r122], %r1627;
	st.shared.u32 	[%r122+128], %r1628;
	st.shared.u32 	[%r122+256], %r1629;
	st.shared.u32 	[%r122+384], %r1630;
	st.shared.u32 	[%r122+512], %r1631;
	st.shared.u32 	[%r122+640], %r1632;
	st.shared.u32 	[%r122+768], %r1633;
	st.shared.u32 	[%r122+896], %r1634;
	st.shared.u32 	[%r122+1024], %r1635;
	bar.warp.sync 	-1;
	shl.b32 	%r759, %r754, 5;
	add.s32 	%r123, %r122, %r759;
	ld.shared.u32 	%r124, [%r123];
	ld.shared.u32 	%r125, [%r123+4];
	ld.shared.u32 	%r126, [%r123+8];
	ld.shared.u32 	%r127, [%r123+12];
	ld.shared.u32 	%r128, [%r123+16];
	ld.shared.u32 	%r129, [%r123+20];
	ld.shared.u32 	%r130, [%r123+24];
	ld.shared.u32 	%r131, [%r123+28];
	ld.shared.u32 	%r132, [%r123+32];
	bar.sync 	0;
	add.s64 	%rd380, %rd210, %rd369;
	// begin inline asm
	ld.global.nc.u32 %r1644, [%rd380];
	// end inline asm
	add.s64 	%rd106, %rd380, %rd370;
	mov.u32 	%r1636, %r1644;
	@%p160 bra 	$L__BB33_164;
	// begin inline asm
	ld.global.nc.u32 %r1636, [%rd106];
	// end inline asm
$L__BB33_164:
	setp.ge.s32 	%p161, %r96, %r89;
	mov.u32 	%r1637, %r1644;
	@%p161 bra 	$L__BB33_166;
	add.s64 	%rd384, %rd106, 128;
	// begin inline asm
	ld.global.nc.u32 %r1637, [%rd384];
	// end inline asm
$L__BB33_166:
	setp.ge.s32 	%p162, %r99, %r89;
	mov.u32 	%r1638, %r1644;
	@%p162 bra 	$L__BB33_168;
	add.s64 	%rd385, %rd106, 256;
	// begin inline asm
	ld.global.nc.u32 %r1638, [%rd385];
	// end inline asm
$L__BB33_168:
	setp.ge.s32 	%p163, %r102, %r89;
	mov.u32 	%r1639, %r1644;
	@%p163 bra 	$L__BB33_170;
	add.s64 	%rd386, %rd106, 384;
	// begin inline asm
	ld.global.nc.u32 %r1639, [%rd386];
	// end inline asm
$L__BB33_170:
	setp.ge.s32 	%p164, %r105, %r89;
	mov.u32 	%r1640, %r1644;
	@%p164 bra 	$L__BB33_172;
	add.s64 	%rd387, %rd106, 512;
	// begin inline asm
	ld.global.nc.u32 %r1640, [%rd387];
	// end inline asm
$L__BB33_172:
	setp.ge.s32 	%p165, %r108, %r89;
	mov.u32 	%r1641, %r1644;
	@%p165 bra 	$L__BB33_174;
	add.s64 	%rd388, %rd106, 640;
	// begin inline asm
	ld.global.nc.u32 %r1641, [%rd388];
	// end inline asm
$L__BB33_174:
	setp.ge.s32 	%p166, %r111, %r89;
	mov.u32 	%r1642, %r1644;
	@%p166 bra 	$L__BB33_176;
	add.s64 	%rd389, %rd106, 768;
	// begin inline asm
	ld.global.nc.u32 %r1642, [%rd389];
	// end inline asm
$L__BB33_176:
	setp.ge.s32 	%p167, %r114, %r89;
	mov.u32 	%r1643, %r1644;
	@%p167 bra 	$L__BB33_178;
	add.s64 	%rd390, %rd106, 896;
	// begin inline asm
	ld.global.nc.u32 %r1643, [%rd390];
	// end inline asm
$L__BB33_178:
	setp.ge.s32 	%p168, %r117, %r89;
	@%p168 bra 	$L__BB33_180;
	add.s64 	%rd391, %rd106, 1024;
	// begin inline asm
	ld.global.nc.u32 %r1644, [%rd391];
	// end inline asm
$L__BB33_180:
	st.shared.u32 	[%r122], %r1636;
	st.shared.u32 	[%r122+128], %r1637;
	st.shared.u32 	[%r122+256], %r1638;
	st.shared.u32 	[%r122+384], %r1639;
	st.shared.u32 	[%r122+512], %r1640;
	st.shared.u32 	[%r122+640], %r1641;
	st.shared.u32 	[%r122+768], %r1642;
	st.shared.u32 	[%r122+896], %r1643;
	st.shared.u32 	[%r122+1024], %r1644;
	bar.warp.sync 	-1;
	ld.shared.f32 	%f70, [%r123];
	ld.shared.f32 	%f71, [%r123+4];
	ld.shared.f32 	%f72, [%r123+8];
	ld.shared.f32 	%f73, [%r123+12];
	ld.shared.f32 	%f74, [%r123+16];
	ld.shared.f32 	%f75, [%r123+20];
	ld.shared.f32 	%f76, [%r123+24];
	ld.shared.f32 	%f77, [%r123+28];
	ld.shared.f32 	%f78, [%r123+32];
	bar.sync 	0;
	shl.b32 	%r770, %r91, 2;
	add.s32 	%r772, %r758, %r770;
	add.s32 	%r152, %r772, 1240;
	st.shared.u32 	[%r772+1240], %r132;
	bar.sync 	0;
	setp.eq.s32 	%p169, %r91, 0;
	mov.b64 	%rd736, 1;
	@%p169 bra 	$L__BB33_182;
	ld.shared.u32 	%r1645, [%r152+-4];
	setp.ne.s32 	%p170, %r1645, %r124;
	selp.u64 	%rd736, 1, 0, %p170;
$L__BB33_182:
	setp.eq.s32 	%p171, %r91, 0;
	setp.ne.s32 	%p172, %r124, %r125;
	setp.ne.s32 	%p173, %r125, %r126;
	setp.ne.s32 	%p174, %r126, %r127;
	setp.ne.s32 	%p175, %r127, %r128;
	setp.ne.s32 	%p176, %r128, %r129;
	setp.ne.s32 	%p177, %r129, %r130;
	setp.ne.s32 	%p178, %r130, %r131;
	setp.ne.s32 	%p179, %r131, %r132;
	mul.lo.s32 	%r893, %r91, 9;
	cvt.u64.u32 	%rd393, %r893;
	setp.eq.s64 	%p180, %rd5, %rd393;
	selp.u64 	%rd394, 1, 0, %p180;
	selp.b64 	%rd395, %rd394, %rd736, %p180;
	selp.b64 	%rd109, %rd394, %rd395, %p171;
	add.s32 	%r894, %r893, 1;
	cvt.u64.u32 	%rd396, %r894;
	setp.eq.s64 	%p181, %rd5, %rd396;
	or.pred  	%p1, %p181, %p172;
	selp.u64 	%rd397, 1, 0, %p1;
	add.s32 	%r895, %r893, 2;
	cvt.u64.u32 	%rd398, %r895;
	setp.eq.s64 	%p182, %rd5, %rd398;
	or.pred  	%p2, %p182, %p173;
	selp.u64 	%rd399, 1, 0, %p2;
	add.s32 	%r896, %r893, 3;
	cvt.u64.u32 	%rd400, %r896;
	setp.eq.s64 	%p183, %rd5, %rd400;
	or.pred  	%p3, %p183, %p174;
	selp.u64 	%rd401, 1, 0, %p3;
	add.s32 	%r897, %r893, 4;
	cvt.u64.u32 	%rd402, %r897;
	setp.eq.s64 	%p184, %rd5, %rd402;
	or.pred  	%p4, %p184, %p175;
	selp.u64 	%rd403, 1, 0, %p4;
	add.s32 	%r898, %r893, 5;
	cvt.u64.u32 	%rd404, %r898;
	setp.eq.s64 	%p185, %rd5, %rd404;
	or.pred  	%p5, %p185, %p176;
	selp.u64 	%rd405, 1, 0, %p5;
	add.s32 	%r899, %r893, 6;
	cvt.u64.u32 	%rd406, %r899;
	setp.eq.s64 	%p186, %rd5, %rd406;
	or.pred  	%p6, %p186, %p177;
	selp.u64 	%rd407, 1, 0, %p6;
	add.s32 	%r900, %r893, 7;
	cvt.u64.u32 	%rd408, %r900;
	setp.eq.s64 	%p187, %rd5, %rd408;
	or.pred  	%p7, %p187, %p178;
	selp.u64 	%rd409, 1, 0, %p7;
	add.s32 	%r901, %r893, 8;
	cvt.u64.u32 	%rd410, %r901;
	setp.eq.s64 	%p188, %rd5, %rd410;
	or.pred  	%p8, %p188, %p179;
	selp.u64 	%rd411, 1, 0, %p8;
	add.s64 	%rd110, %rd109, %rd397;
	add.f32 	%f241, %f70, %f71;
	selp.f32 	%f242, %f71, %f241, %p1;
	add.s64 	%rd111, %rd110, %rd399;
	add.f32 	%f243, %f242, %f72;
	selp.f32 	%f244, %f72, %f243, %p2;
	add.s64 	%rd112, %rd111, %rd401;
	add.f32 	%f245, %f244, %f73;
	selp.f32 	%f246, %f73, %f245, %p3;
	add.s64 	%rd113, %rd112, %rd403;
	add.f32 	%f247, %f246, %f74;
	selp.f32 	%f248, %f74, %f247, %p4;
	add.s64 	%rd114, %rd113, %rd405;
	add.f32 	%f249, %f248, %f75;
	selp.f32 	%f250, %f75, %f249, %p5;
	add.s64 	%rd115, %rd114, %rd407;
	add.f32 	%f251, %f250, %f76;
	selp.f32 	%f252, %f76, %f251, %p6;
	add.s64 	%rd116, %rd115, %rd409;
	add.f32 	%f253, %f252, %f77;
	selp.f32 	%f254, %f77, %f253, %p7;
	add.s64 	%rd412, %rd116, %rd411;
	mov.b64 	{%r774, %r779}, %rd412;
	add.f32 	%f255, %f254, %f78;
	selp.f32 	%f256, %f78, %f255, %p8;
	mov.b32 	%r890, 1;
	mov.b32 	%r891, 0;
	mov.b32 	%r892, -1;
	// begin inline asm
	shfl.sync.up.b32 %r773, %r774, %r890, %r891, %r892;
	// end inline asm
	// begin inline asm
	shfl.sync.up.b32 %r778, %r779, %r890, %r891, %r892;
	// end inline asm
	mov.b64 	%rd413, {%r773, %r778};
	mov.b32 	%r784, %f256;
	// begin inline asm
	shfl.sync.up.b32 %r783, %r784, %r890, %r891, %r892;
	// end inline asm
	mov.b32 	%f257, %r783;
	// begin inline asm
	shfl.sync.up.b32 %r788, %r789, %r890, %r891, %r892;
	// end inline asm
	setp.eq.s64 	%p189, %rd412, 0;
	add.f32 	%f258, %f256, %f257;
	selp.f32 	%f259, %f258, %f256, %p189;
	setp.lt.s32 	%p190, %r754, 1;
	selp.b64 	%rd414, 0, %rd413, %p190;
	add.s64 	%rd415, %rd414, %rd412;
	mov.b64 	{%r794, %r799}, %rd415;
	selp.f32 	%f260, %f256, %f259, %p190;
	mov.b32 	%r810, 2;
	// begin inline asm
	shfl.sync.up.b32 %r793, %r794, %r810, %r891, %r892;
	// end inline asm
	// begin inline asm
	shfl.sync.up.b32 %r798, %r799, %r810, %r891, %r892;
	// end inline asm
	mov.b64 	%rd416, {%r793, %r798};
	mov.b32 	%r804, %f260;
	// begin inline asm
	shfl.sync.up.b32 %r803, %r804, %r810, %r891, %r892;
	// end inline asm
	mov.b32 	%f261, %r803;
	// begin inline asm
	shfl.sync.up.b32 %r808, %r809, %r810, %r891, %r892;
	// end inline asm
	setp.eq.s64 	%p191, %rd415, 0;
	add.f32 	%f262, %f260, %f261;
	selp.f32 	%f263, %f262, %f260, %p191;
	setp.lt.s32 	%p192, %r754, 2;
	selp.b64 	%rd417, 0, %rd416, %p192;
	add.s64 	%rd418, %rd417, %rd415;
	mov.b64 	{%r814, %r819}, %rd418;
	selp.f32 	%f264, %f260, %f263, %p192;
	mov.b32 	%r830, 4;
	// begin inline asm
	shfl.sync.up.b32 %r813, %r814, %r830, %r891, %r892;
	// end inline asm
	// begin inline asm
	shfl.sync.up.b32 %r818, %r819, %r830, %r891, %r892;
	// end inline asm
	mov.b64 	%rd419, {%r813, %r818};
	mov.b32 	%r824, %f264;
	// begin inline asm
	shfl.sync.up.b32 %r823, %r824, %r830, %r891, %r892;
	// end inline asm
	mov.b32 	%f265, %r823;
	// begin inline asm
	shfl.sync.up.b32 %r828, %r829, %r830, %r891, %r892;
	// end inline asm
	setp.eq.s64 	%p193, %rd418, 0;
	add.f32 	%f266, %f264, %f265;
	selp.f32 	%f267, %f266, %f264, %p193;
	setp.lt.s32 	%p194, %r754, 4;
	selp.b64 	%rd420, 0, %rd419, %p194;
	add.s64 	%rd421, %rd420, %rd418;
	mov.b64 	{%r834, %r839}, %rd421;
	selp.f32 	%f268, %f264, %f267, %p194;
	mov.b32 	%r850, 8;
	// begin inline asm
	shfl.sync.up.b32 %r833, %r834, %r850, %r891, %r892;
	// end inline asm
	// begin inline asm
	shfl.sync.up.b32 %r838, %r839, %r850, %r891, %r892;
	// end inline asm
	mov.b64 	%rd422, {%r833, %r838};
	mov.b32 	%r844, %f268;
	// begin inline asm
	shfl.sync.up.b32 %r843, %r844, %r850, %r891, %r892;
	// end inline asm
	mov.b32 	%f269, %r843;
	// begin inline asm
	shfl.sync.up.b32 %r848, %r849, %r850, %r891, %r892;
	// end inline asm
	setp.eq.s64 	%p195, %rd421, 0;
	add.f32 	%f270, %f268, %f269;
	selp.f32 	%f271, %f270, %f268, %p195;
	setp.lt.s32 	%p196, %r754, 8;
	selp.b64 	%rd423, 0, %rd422, %p196;
	add.s64 	%rd424, %rd423, %rd421;
	mov.b64 	{%r854, %r859}, %rd424;
	selp.f32 	%f272, %f268, %f271, %p196;
	mov.b32 	%r870, 16;
	// begin inline asm
	shfl.sync.up.b32 %r853, %r854, %r870, %r891, %r892;
	// end inline asm
	// begin inline asm
	shfl.sync.up.b32 %r858, %r859, %r870, %r891, %r892;
	// end inline asm
	mov.b64 	%rd425, {%r853, %r858};
	mov.b32 	%r864, %f272;
	// begin inline asm
	shfl.sync.up.b32 %r863, %r864, %r870, %r891, %r892;
	// end inline asm
	mov.b32 	%f273, %r863;
	// begin inline asm
	shfl.sync.up.b32 %r868, %r869, %r870, %r891, %r892;
	// end inline asm
	setp.eq.s64 	%p197, %rd424, 0;
	add.f32 	%f274, %f272, %f273;
	selp.f32 	%f79, %f274, %f272, %p197;
	setp.lt.s32 	%p198, %r754, 16;
	selp.b64 	%rd426, 0, %rd425, %p198;
	add.s64 	%rd117, %rd426, %rd424;
	mov.b64 	{%r874, %r879}, %rd117;
	selp.f32 	%f275, %f272, %f79, %p198;
	// begin inline asm
	shfl.sync.up.b32 %r873, %r874, %r890, %r891, %r892;
	// end inline asm
	// begin inline asm
	shfl.sync.up.b32 %r878, %r879, %r890, %r891, %r892;
	// end inline asm
	mov.b32 	%r884, %f275;
	// begin inline asm
	shfl.sync.up.b32 %r883, %r884, %r890, %r891, %r892;
	// end inline asm
	// begin inline asm
	shfl.sync.up.b32 %r888, %r889, %r890, %r891, %r892;
	// end inline asm
	setp.ne.s32 	%p199, %r754, 31;
	@%p199 bra 	$L__BB33_184;
	shl.b32 	%r902, %r121, 4;
	mov.u32 	%r903, _ZN6thrust24THRUST_300001_SM_1000_NS8cuda_cub4core6detail5shmemE;
	add.s32 	%r904, %r903, %r902;
	st.shared.u64 	[%r904], %rd117;
	st.shared.f32 	[%r904+8], %f79;
$L__BB33_184:
	mov.b64 	%rd427, {%r873, %r878};
	mov.b32 	%f276, %r883;
	bar.sync 	0;
	ld.shared.u64 	%rd428, [_ZN6thrust24THRUST_300001_SM_1000_NS8cuda_cub4core6detail5shmemE];
	ld.shared.f32 	%f277, [_ZN6thrust24THRUST_300001_SM_1000_NS8cuda_cub4core6detail5shmemE+8];
	ld.shared.u64 	%rd429, [_ZN6thrust24THRUST_300001_SM_1000_NS8cuda_cub4core6detail5shmemE+16];
	ld.shared.f32 	%f278, [_ZN6thrust24THRUST_300001_SM_1000_NS8cuda_cub4core6detail5shmemE+24];
	add.s64 	%rd430, %rd429, %rd428;
	setp.eq.s64 	%p200, %rd429, 0;
	add.f32 	%f279, %f277, %f278;
	selp.f32 	%f280, %f279, %f278, %p200;
	setp.eq.s32 	%p201, %r121, 2;
	selp.b64 	%rd431, %rd430, %rd428, %p201;
	selp.f32 	%f281, %f280, %f277, %p201;
	ld.shared.u64 	%rd432, [_ZN6thrust24THRUST_300001_SM_1000_NS8cuda_cub4core6detail5shmemE+32];
	ld.shared.f32 	%f282, [_ZN6thrust24THRUST_300001_SM_1000_NS8cuda_cub4core6detail5shmemE+40];
	add.s64 	%rd433, %rd432, %rd430;
	setp.eq.s64 	%p202, %rd432, 0;
	add.f32 	%f283, %f280, %f282;
	selp.f32 	%f284, %f283, %f282, %p202;
	setp.eq.s32 	%p203, %r121, 3;
	selp.b64 	%rd434, %rd433, %rd431, %p203;
	selp.f32 	%f285, %f284, %f281, %p203;
	ld.shared.u64 	%rd435, [_ZN6thrust24THRUST_300001_SM_1000_NS8cuda_cub4core6detail5shmemE+48];
	ld.shared.f32 	%f286, [_ZN6thrust24THRUST_300001_SM_1000_NS8cuda_cub4core6detail5shmemE+56];
	add.s64 	%rd436, %rd435, %rd433;
	setp.eq.s64 	%p204, %rd435, 0;
	add.f32 	%f287, %f284, %f286;
	selp.f32 	%f288, %f287, %f286, %p204;
	setp.eq.s32 	%p205, %r121, 4;
	selp.b64 	%rd437, %rd436, %rd434, %p205;
	selp.f32 	%f289, %f288, %f285, %p205;
	ld.shared.u64 	%rd438, [_ZN6thrust24THRUST_300001_SM_1000_NS8cuda_cub4core6detail5shmemE+64];
	ld.shared.f32 	%f290, [_ZN6thrust24THRUST_300001_SM_1000_NS8cuda_cub4core6detail5shmemE+72];
	add.s64 	%rd439, %rd438, %rd436;
	setp.eq.s64 	%p206, %rd438, 0;
	add.f32 	%f291, %f288, %f290;
	selp.f32 	%f292, %f291, %f290, %p206;
	setp.eq.s32 	%p207, %r121, 5;
	selp.b64 	%rd440, %rd439, %rd437, %p207;
	selp.f32 	%f293, %f292, %f289, %p207;
	ld.shared.u64 	%rd441, [_ZN6thrust24THRUST_300001_SM_1000_NS8cuda_cub4core6detail5shmemE+80];
	ld.shared.f32 	%f294, [_ZN6thrust24THRUST_300001_SM_1000_NS8cuda_cub4core6detail5shmemE+88];
	add.s64 	%rd442, %rd441, %rd439;
	setp.eq.s64 	%p208, %rd441, 0;
	add.f32 	%f295, %f292, %f294;
	selp.f32 	%f296, %f295, %f294, %p208;
	setp.eq.s32 	%p209, %r121, 6;
	selp.b64 	%rd443, %rd442, %rd440, %p209;
	selp.f32 	%f297, %f296, %f293, %p209;
	ld.shared.u64 	%rd444, [_ZN6thrust24THRUST_300001_SM_1000_NS8cuda_cub4core6detail5shmemE+96];
	ld.shared.f32 	%f298, [_ZN6thrust24THRUST_300001_SM_1000_NS8cuda_cub4core6detail5shmemE+104];
	add.s64 	%rd445, %rd444, %rd442;
	setp.eq.s64 	%p210, %rd444, 0;
	add.f32 	%f299, %f296, %f298;
	selp.f32 	%f300, %f299, %f298, %p210;
	setp.eq.s32 	%p211, %r121, 7;
	selp.b64 	%rd446, %rd445, %rd443, %p211;
	selp.f32 	%f301, %f300, %f297, %p211;
	ld.shared.u64 	%rd447, [_ZN6thrust24THRUST_300001_SM_1000_NS8cuda_cub4core6detail5shmemE+112];
	ld.shared.f32 	%f302, [_ZN6thrust24THRUST_300001_SM_1000_NS8cuda_cub4core6detail5shmemE+120];
	add.s64 	%rd741, %rd447, %rd445;
	setp.eq.s64 	%p212, %rd447, 0;
	add.f32 	%f303, %f300, %f302;
	selp.f32 	%f80, %f303, %f302, %p212;
	setp.eq.s64 	%p213, %rd446, 0;
	add.f32 	%f304, %f301, 0f00000000;
	selp.f32 	%f305, %f304, %f301, %p213;
	setp.lt.u32 	%p214, %r91, 32;
	selp.b64 	%rd448, 0, %rd446, %p214;
	selp.f32 	%f306, 0f00000000, %f305, %p214;
	setp.eq.s64 	%p215, %rd427, 0;
	add.f32 	%f307, %f306, %f276;
	selp.f32 	%f308, %f307, %f276, %p215;
	setp.eq.s32 	%p216, %r754, 0;
	selp.b64 	%rd449, 0, %rd427, %p216;
	add.s64 	%rd119, %rd448, %rd449;
	selp.f32 	%f81, %f306, %f308, %p216;
	add.s64 	%rd120, %rd119, %rd109;
	setp.eq.s64 	%p217, %rd109, 0;
	add.f32 	%f309, %f70, %f81;
	selp.f32 	%f82, %f309, %f70, %p217;
	add.s64 	%rd121, %rd110, %rd119;
	add.f32 	%f310, %f82, %f71;
	selp.f32 	%f83, %f71, %f310, %p1;
	add.s64 	%rd122, %rd111, %rd119;
	add.f32 	%f311, %f83, %f72;
	selp.f32 	%f84, %f72, %f311, %p2;
	add.s64 	%rd123, %rd112, %rd119;
	add.f32 	%f312, %f84, %f73;
	selp.f32 	%f85, %f73, %f312, %p3;
	add.s64 	%rd124, %rd113, %rd119;
	add.f32 	%f313, %f85, %f74;
	selp.f32 	%f86, %f74, %f313, %p4;
	add.s64 	%rd125, %rd114, %rd119;
	add.f32 	%f314, %f86, %f75;
	selp.f32 	%f87, %f75, %f314, %p5;
	add.s64 	%rd126, %rd115, %rd119;
	add.f32 	%f315, %f87, %f76;
	selp.f32 	%f88, %f76, %f315, %p6;
	add.s64 	%rd127, %rd116, %rd119;
	add.f32 	%f316, %f88, %f77;
	selp.f32 	%f89, %f77, %f316, %p7;
	setp.lt.s64 	%p218, %rd741, 257;
	@%p218 bra 	$L__BB33_210;
	setp.eq.s64 	%p228, %rd109, 0;
	bar.sync 	0;
	@%p228 bra 	$L__BB33_187;
	cvt.u32.u64 	%r905, %rd119;
	shl.b32 	%r906, %r905, 3;
	mov.u32 	%r907, _ZN6thrust24THRUST_300001_SM_1000_NS8cuda_cub4core6detail5shmemE;
	add.s32 	%r908, %r907, %r906;
	mov.b32 	%r909, %f81;
	st.shared.v2.u32 	[%r908], {%r1645, %r909};
$L__BB33_187:
	not.pred 	%p229, %p1;
	@%p229 bra 	$L__BB33_189;
	cvt.u32.u64 	%r910, %rd120;
	shl.b32 	%r911, %r910, 3;
	mov.u32 	%r912, _ZN6thrust24THRUST_300001_SM_1000_NS8cuda_cub4core6detail5shmemE;
	add.s32 	%r913, %r912, %r911;
	mov.b32 	%r914, %f82;
	st.shared.v2.u32 	[%r913], {%r124, %r914};
$L__BB33_189:
	not.pred 	%p230, %p2;
	@%p230 bra 	$L__BB33_191;
	cvt.u32.u64 	%r915, %rd121;
	shl.b32 	%r916, %r915, 3;
	mov.u32 	%r917, _ZN6thrust24THRUST_300001_SM_1000_NS8cuda_cub4core6detail5shmemE;
	add.s32 	%r918, %r917, %r916;
	mov.b32 	%r919, %f83;
	st.shared.v2.u32 	[%r918], {%r125, %r919};
$L__BB33_191:
	not.pred 	%p231, %p3;
	@%p231 bra 	$L__BB33_193;
	cvt.u32.u64 	%r920, %rd122;
	shl.b32 	%r921, %r920, 3;
	mov.u32 	%r922, _ZN6thrust24THRUST_300001_SM_1000_NS8cuda_cub4core6detail5shmemE;
	add.s32 	%r923, %r922, %r921;
	mov.b32 	%r924, %f84;
	st.shared.v2.u32 	[%r923], {%r126, %r924};
$L__BB33_193:
	not.pred 	%p232, %p4;
	@%p232 bra 	$L__BB33_195;
	cvt.u32.u64 	%r925, %rd123;
	shl.b32 	%r926, %r925, 3;
	mov.u32 	%r927, _ZN6thrust24THRUST_300001_SM_1000_NS8cuda_cub4core6detail5shmemE;
	add.s32 	%r928, %r927, %r926;
	mov.b32 	%r929, %f85;
	st.shared.v2.u32 	[%r928], {%r127, %r929};
$L__BB33_195:
	not.pred 	%p233, %p5;
	@%p233 bra 	$L__BB33_197;
	cvt.u32.u64 	%r930, %rd124;
	shl.b32 	%r931, %r930, 3;
	mov.u32 	%r932, _ZN6thrust24THRUST_300001_SM_1000_NS8cuda_cub4core6detail5shmemE;
	add.s32 	%r933, %r932, %r931;
	mov.b32 	%r934, %f86;
	st.shared.v2.u32 	[%r933], {%r128, %r934};
$L__BB33_197:
	not.pred 	%p234, %p6;
	@%p234 bra 	$L__BB33_199;
	cvt.u32.u64 	%r935, %rd125;
	shl.b32 	%r936, %r935, 3;
	mov.u32 	%r937, _ZN6thrust24THRUST_300001_SM_1000_NS8cuda_cub4core6detail5shmemE;
	add.s32 	%r938, %r937, %r936;
	mov.b32 	%r939, %f87;
	st.shared.v2.u32 	[%r938], {%r129, %r939};
$L__BB33_199:
	not.pred 	%p235, %p7;
	@%p235 bra 	$L__BB33_201;
	cvt.u32.u64 	%r940, %rd126;
	shl.b32 	%r941, %r940, 3;
	mov.u32 	%r942, _ZN6thrust24THRUST_300001_SM_1000_NS8cuda_cub4core6detail5shmemE;
	add.s32 	%r943, %r942, %r941;
	mov.b32 	%r944, %f88;
	st.shared.v2.u32 	[%r943], {%r130, %r944};
$L__BB33_201:
	not.pred 	%p236, %p8;
	@%p236 bra 	$L__BB33_203;
	cvt.u32.u64 	%r945, %rd127;
	shl.b32 	%r946, %r945, 3;
	mov.u32 	%r947, _ZN6thrust24THRUST_300001_SM_1000_NS8cuda_cub4core6detail5shmemE;
	add.s32 	%r948, %r947, %r946;
	mov.b32 	%r949, %f89;
	st.shared.v2.u32 	[%r948], {%r131, %r949};
$L__BB33_203:
	bar.sync 	0;
	cvt.u64.u32 	%rd740, %r91;
	setp.le.u64 	%p237, %rd741, %rd740;
	@%p237 bra 	$L__BB33_228;
	not.b64 	%rd468, %rd740;
	add.s64 	%rd129, %rd741, %rd468;
	shr.u64 	%rd469, %rd129, 8;
	add.s64 	%rd470, %rd469, 1;
	and.b64  	%rd737, %rd470, 3;
	and.b64  	%rd471, %rd129, 768;
	setp.eq.s64 	%p238, %rd471, 768;
	@%p238 bra 	$L__BB33_207;
	shl.b64 	%rd472, %rd740, 2;
	add.s64 	%rd738, %rd2, %rd472;
	shl.b32 	%r950, %r91, 3;
	mov.u32 	%r951, _ZN6thrust24THRUST_300001_SM_1000_NS8cuda_cub4core6detail5shmemE;
	add.s32 	%r952, %r950, %r951;
	add.s32 	%r1646, %r952, 4;
	shl.b64 	%rd473, %rd737, 8;
	add.s64 	%rd740, %rd473, %rd740;
$L__BB33_206:
	.pragma "nounroll";
	ld.shared.f32 	%f317, [%r1646];
	st.global.f32 	[%rd738], %f317;
	add.s64 	%rd738, %rd738, 1024;
	add.s32 	%r1646, %r1646, 2048;
	add.s64 	%rd737, %rd737, -1;
	setp.ne.s64 	%p239, %rd737, 0;
	@%p239 bra 	$L__BB33_206;
$L__BB33_207:
	setp.lt.u64 	%p240, %rd129, 768;
	@%p240 bra 	$L__BB33_228;
	mov.u32 	%r955, _ZN6thrust24THRUST_300001_SM_1000_NS8cuda_cub4core6detail5shmemE;
$L__BB33_209:
	cvt.u32.u64 	%r953, %rd740;
	shl.b32 	%r954, %r953, 3;
	add.s32 	%r956, %r955, %r954;
	ld.shared.f32 	%f318, [%r956+4];
	shl.b64 	%rd474, %rd740, 2;
	add.s64 	%rd475, %rd2, %rd474;
	st.global.f32 	[%rd475], %f318;
	ld.shared.f32 	%f319, [%r956+2052];
	and.b64  	%rd476, %rd474, 17179869180;
	add.s64 	%rd477, %rd2, %rd476;
	st.global.f32 	[%rd477+1024], %f319;
	ld.shared.f32 	%f320, [%r956+4100];
	st.global.f32 	[%rd477+2048], %f320;
	ld.shared.f32 	%f321, [%r956+6148];
	st.global.f32 	[%rd477+3072], %f321;
	add.s64 	%rd478, %rd740, 1024;
	and.b64  	%rd740, %rd478, 4294967295;
	setp.gt.u64 	%p241, %rd741, %rd740;
	@%p241 bra 	$L__BB33_209;
	bra.uni 	$L__BB33_228;
$L__BB33_210:
	setp.eq.s64 	%p219, %rd109, 0;
	@%p219 bra 	$L__BB33_212;
	shl.b64 	%rd450, %rd119, 2;
	add.s64 	%rd451, %rd2, %rd450;
	st.global.f32 	[%rd451], %f81;
$L__BB33_212:
	not.pred 	%p220, %p1;
	@%p220 bra 	$L__BB33_214;
	shl.b64 	%rd452, %rd120, 2;
	add.s64 	%rd453, %rd2, %rd452;
	st.global.f32 	[%rd453], %f82;
$L__BB33_214:
	not.pred 	%p221, %p2;
	@%p221 bra 	$L__BB33_216;
	shl.b64 	%rd454, %rd121, 2;
	add.s64 	%rd455, %rd2, %rd454;
	st.global.f32 	[%rd455], %f83;
$L__BB33_216:
	not.pred 	%p222, %p3;
	@%p222 bra 	$L__BB33_218;
	shl.b64 	%rd456, %rd122, 2;
	add.s64 	%rd457, %rd2, %rd456;
	st.global.f32 	[%rd457], %f84;
$L__BB33_218:
	not.pred 	%p223, %p4;
	@%p223 bra 	$L__BB33_220;
	shl.b64 	%rd458, %rd123, 2;
	add.s64 	%rd459, %rd2, %rd458;
	st.global.f32 	[%rd459], %f85;
$L__BB33_220:
	not.pred 	%p224, %p5;
	@%p224 bra 	$L__BB33_222;
	shl.b64 	%rd460, %rd124, 2;
	add.s64 	%rd461, %rd2, %rd460;
	st.global.f32 	[%rd461], %f86;
$L__BB33_222:
	not.pred 	%p225, %p6;
	@%p225 bra 	$L__BB33_224;
	shl.b64 	%rd462, %rd125, 2;
	add.s64 	%rd463, %rd2, %rd462;
	st.global.f32 	[%rd463], %f87;
$L__BB33_224:
	not.pred 	%p226, %p7;
	@%p226 bra 	$L__BB33_226;
	shl.b64 	%rd464, %rd126, 2;
	add.s64 	%rd465, %rd2, %rd464;
	st.global.f32 	[%rd465], %f88;
$L__BB33_226:
	not.pred 	%p227, %p8;
	@%p227 bra 	$L__BB33_228;
	shl.b64 	%rd466, %rd127, 2;
	add.s64 	%rd467, %rd2, %rd466;
	st.global.f32 	[%rd467], %f89;
$L__BB33_228:
	setp.ne.s32 	%p242, %r91, 255;
	@%p242 bra 	$L__BB33_362;
	setp.ne.s64 	%p243, %rd5, 2304;
	@%p243 bra 	$L__BB33_231;
	shl.b64 	%rd479, %rd741, 2;
	add.s64 	%rd480, %rd2, %rd479;
	st.global.f32 	[%rd480], %f80;
	add.s64 	%rd741, %rd741, 1;
$L__BB33_231:
	st.global.u64 	[%rd1], %rd741;
	bra.uni 	$L__BB33_362;
$L__BB33_232:
	cvt.u32.u64 	%r161, %rd5;
	shl.b64 	%rd215, %rd4, 2;
	add.s64 	%rd214, %rd209, %rd215;
	// begin inline asm
	ld.global.nc.u32 %r1655, [%rd214];
	// end inline asm
	mov.u32 	%r163, %tid.x;
	and.b32  	%r277, %r163, 31;
	and.b32  	%r278, %r163, 992;
	mul.lo.s32 	%r279, %r278, 9;
	or.b32  	%r164, %r279, %r277;
	setp.ge.u32 	%p21, %r164, %r161;
	shl.b32 	%r165, %r164, 2;
	cvt.u64.u32 	%rd216, %r165;
	add.s64 	%rd143, %rd214, %rd216;
	mov.u32 	%r1647, %r1655;
	@%p21 bra 	$L__BB33_234;
	// begin inline asm
	ld.global.nc.u32 %r1647, [%rd143];
	// end inline asm
$L__BB33_234:
	add.s32 	%r168, %r164, 32;
	setp.ge.u32 	%p22, %r168, %r161;
	mov.u32 	%r1648, %r1655;
	@%p22 bra 	$L__BB33_236;
	add.s64 	%rd218, %rd143, 128;
	// begin inline asm
	ld.global.nc.u32 %r1648, [%rd218];
	// end inline asm
$L__BB33_236:
	add.s32 	%r171, %r164, 64;
	setp.ge.u32 	%p23, %r171, %r161;
	mov.u32 	%r1649, %r1655;
	@%p23 bra 	$L__BB33_238;
	add.s64 	%rd219, %rd143, 256;
	// begin inline asm
	ld.global.nc.u32 %r1649, [%rd219];
	// end inline asm
$L__BB33_238:
	add.s32 	%r174, %r164, 96;
	setp.ge.u32 	%p24, %r174, %r161;
	mov.u32 	%r1650, %r1655;
	@%p24 bra 	$L__BB33_240;
	add.s64 	%rd220, %rd143, 384;
	// begin inline asm
	ld.global.nc.u32 %r1650, [%rd220];
	// end inline asm
$L__BB33_240:
	add.s32 	%r177, %r164, 128;
	setp.ge.u32 	%p25, %r177, %r161;
	mov.u32 	%r1651, %r1655;
	@%p25 bra 	$L__BB33_242;
	add.s64 	%rd221, %rd143, 512;
	// begin inline asm
	ld.global.nc.u32 %r1651, [%rd221];
	// end inline asm
$L__BB33_242:
	add.s32 	%r180, %r164, 160;
	setp.ge.u32 	%p26, %r180, %r161;
	mov.u32 	%r1652, %r1655;
	@%p26 bra 	$L__BB33_244;
	add.s64 	%rd222, %rd143, 640;
	// begin inline asm
	ld.global.nc.u32 %r1652, [%rd222];
	// end inline asm
$L__BB33_244:
	add.s32 	%r183, %r164, 192;
	setp.ge.u32 	%p27, %r183, %r161;
	mov.u32 	%r1653, %r1655;
	@%p27 bra 	$L__BB33_246;
	add.s64 	%rd223, %rd143, 768;
	// begin inline asm
	ld.global.nc.u32 %r1653, [%rd223];
	// end inline asm
$L__BB33_246:
	add.s32 	%r186, %r164, 224;
	setp.ge.u32 	%p28, %r186, %r161;
	mov.u32 	%r1654, %r1655;
	@%p28 bra 	$L__BB33_248;
	add.s64 	%rd224, %rd143, 896;
	// begin inline asm
	ld.global.nc.u32 %r1654, [%rd224];
	// end inline asm
$L__BB33_248:
	add.s32 	%r189, %r164, 256;
	setp.ge.u32 	%p29, %r189, %r161;
	@%p29 bra 	$L__BB33_250;
	add.s64 	%rd225, %rd143, 1024;
	// begin inline asm
	ld.global.nc.u32 %r1655, [%rd225];
	// end inline asm
$L__BB33_250:
	// begin inline asm
	mov.u32 %r289, %laneid;
	// end inline asm
	shr.u32 	%r193, %r163, 5;
	mad.lo.s32 	%r291, %r193, 288, %r289;
	shl.b32 	%r292, %r291, 2;
	mov.u32 	%r293, _ZN6thrust24THRUST_300001_SM_1000_NS8cuda_cub4core6detail5shmemE;
	add.s32 	%r194, %r293, %r292;
	st.shared.u32 	[%r194], %r1647;
	st.shared.u32 	[%r194+128], %r1648;
	st.shared.u32 	[%r194+256], %r1649;
	st.shared.u32 	[%r194+384], %r1650;
	st.shared.u32 	[%r194+512], %r1651;
	st.shared.u32 	[%r194+640], %r1652;
	st.shared.u32 	[%r194+768], %r1653;
	st.shared.u32 	[%r194+896], %r1654;
	st.shared.u32 	[%r194+1024], %r1655;
	bar.warp.sync 	-1;
	shl.b32 	%r294, %r289, 5;
	add.s32 	%r195, %r194, %r294;
	ld.shared.u32 	%r196, [%r195];
	ld.shared.u32 	%r197, [%r195+4];
	ld.shared.u32 	%r198, [%r195+8];
	ld.shared.u32 	%r199, [%r195+12];
	ld.shared.u32 	%r200, [%r195+16];
	ld.shared.u32 	%r201, [%r195+20];
	ld.shared.u32 	%r202, [%r195+24];
	ld.shared.u32 	%r203, [%r195+28];
	ld.shared.u32 	%r204, [%r195+32];
	setp.ne.s32 	%p30, %r163, 0;
	mov.b32 	%r1666, 0;
	@%p30 bra 	$L__BB33_252;
	add.s64 	%rd226, %rd214, -4;
	// begin inline asm
	ld.global.nc.u32 %r1666, [%rd226];
	// end inline asm
$L__BB33_252:
	setp.ge.u32 	%p31, %r164, %r161;
	bar.sync 	0;
	add.s64 	%rd227, %rd210, %rd215;
	// begin inline asm
	ld.global.nc.u32 %r1665, [%rd227];
	// end inline asm
	add.s64 	%rd144, %rd227, %rd216;
	mov.u32 	%r1657, %r1665;
	@%p31 bra 	$L__BB33_254;
	// begin inline asm
	ld.global.nc.u32 %r1657, [%rd144];
	// end inline asm
$L__BB33_254:
	setp.ge.u32 	%p32, %r168, %r161;
	mov.u32 	%r1658, %r1665;
	@%p32 bra 	$L__BB33_256;
	add.s64 	%rd231, %rd144, 128;
	// begin inline asm
	ld.global.nc.u32 %r1658, [%rd231];
	// end inline asm
$L__BB33_256:
	setp.ge.u32 	%p33, %r171, %r161;
	mov.u32 	%r1659, %r1665;
	@%p33 bra 	$L__BB33_258;
	add.s64 	%rd232, %rd144, 256;
	// begin inline asm
	ld.global.nc.u32 %r1659, [%rd232];
	// end inline asm
$L__BB33_258:
	setp.ge.u32 	%p34, %r174, %r161;
	mov.u32 	%r1660, %r1665;
	@%p34 bra 	$L__BB33_260;
	add.s64 	%rd233, %rd144, 384;
	// begin inline asm
	ld.global.nc.u32 %r1660, [%rd233];
	// end inline asm
$L__BB33_260:
	setp.ge.u32 	%p35, %r177, %r161;
	mov.u32 	%r1661, %r1665;
	@%p35 bra 	$L__BB33_262;
	add.s64 	%rd234, %rd144, 512;
	// begin inline asm
	ld.global.nc.u32 %r1661, [%rd234];
	// end inline asm
$L__BB33_262:
	setp.ge.u32 	%p36, %r180, %r161;
	mov.u32 	%r1662, %r1665;
	@%p36 bra 	$L__BB33_264;
	add.s64 	%rd235, %rd144, 640;
	// begin inline asm
	ld.global.nc.u32 %r1662, [%rd235];
	// end inline asm
$L__BB33_264:
	setp.ge.u32 	%p37, %r183, %r161;
	mov.u32 	%r1663, %r1665;
	@%p37 bra 	$L__BB33_266;
	add.s64 	%rd236, %rd144, 768;
	// begin inline asm
	ld.global.nc.u32 %r1663, [%rd236];
	// end inline asm
$L__BB33_266:
	setp.ge.u32 	%p38, %r186, %r161;
	mov.u32 	%r1664, %r1665;
	@%p38 bra 	$L__BB33_268;
	add.s64 	%rd237, %rd144, 896;
	// begin inline asm
	ld.global.nc.u32 %r1664, [%rd237];
	// end inline asm
$L__BB33_268:
	setp.ge.u32 	%p39, %r189, %r161;
	@%p39 bra 	$L__BB33_270;
	add.s64 	%rd238, %rd144, 1024;
	// begin inline asm
	ld.global.nc.u32 %r1665, [%rd238];
	// end inline asm
$L__BB33_270:
	setp.eq.s32 	%p40, %r163, 0;
	st.shared.u32 	[%r194], %r1657;
	st.shared.u32 	[%r194+128], %r1658;
	st.shared.u32 	[%r194+256], %r1659;
	st.shared.u32 	[%r194+384], %r1660;
	st.shared.u32 	[%r194+512], %r1661;
	st.shared.u32 	[%r194+640], %r1662;
	st.shared.u32 	[%r194+768], %r1663;
	st.shared.u32 	[%r194+896], %r1664;
	st.shared.u32 	[%r194+1024], %r1665;
	bar.warp.sync 	-1;
	ld.shared.f32 	%f90, [%r195];
	ld.shared.f32 	%f91, [%r195+4];
	ld.shared.f32 	%f92, [%r195+8];
	ld.shared.f32 	%f93, [%r195+12];
	ld.shared.f32 	%f94, [%r195+16];
	ld.shared.f32 	%f95, [%r195+20];
	ld.shared.f32 	%f96, [%r195+24];
	ld.shared.f32 	%f97, [%r195+28];
	ld.shared.f32 	%f98, [%r195+32];
	bar.sync 	0;
	shl.b32 	%r306, %r163, 2;
	add.s32 	%r308, %r293, %r306;
	add.s32 	%r226, %r308, 1240;
	st.shared.u32 	[%r308+1240], %r204;
	bar.sync 	0;
	@%p40 bra 	$L__BB33_272;
	ld.shared.u32 	%r1666, [%r226+-4];
$L__BB33_272:
	setp.ne.s32 	%p41, %r1666, %r196;
	setp.ne.s32 	%p42, %r196, %r197;
	setp.ne.s32 	%p43, %r197, %r198;
	setp.ne.s32 	%p44, %r198, %r199;
	setp.ne.s32 	%p45, %r199, %r200;
	setp.ne.s32 	%p46, %r200, %r201;
	setp.ne.s32 	%p47, %r201, %r202;
	setp.ne.s32 	%p48, %r202, %r203;
	setp.ne.s32 	%p49, %r203, %r204;
	mul.lo.s32 	%r429, %r163, 9;
	cvt.u64.u32 	%rd239, %r429;
	setp.eq.s64 	%p50, %rd5, %rd239;
	or.pred  	%p9, %p50, %p41;
	selp.u64 	%rd240, 1, 0, %p9;
	add.s32 	%r430, %r429, 1;
	cvt.u64.u32 	%rd241, %r430;
	setp.eq.s64 	%p51, %rd5, %rd241;
	or.pred  	%p10, %p51, %p42;
	selp.u64 	%rd242, 1, 0, %p10;
	add.s32 	%r431, %r429, 2;
	cvt.u64.u32 	%rd243, %r431;
	setp.eq.s64 	%p52, %rd5, %rd243;
	or.pred  	%p11, %p52, %p43;
	selp.u64 	%rd244, 1, 0, %p11;
	add.s32 	%r432, %r429, 3;
	cvt.u64.u32 	%rd245, %r432;
	setp.eq.s64 	%p53, %rd5, %rd245;
	or.pred  	%p12, %p53, %p44;
	selp.u64 	%rd246, 1, 0, %p12;
	add.s32 	%r433, %r429, 4;
	cvt.u64.u32 	%rd247, %r433;
	setp.eq.s64 	%p54, %rd5, %rd247;
	or.pred  	%p13, %p54, %p45;
	selp.u64 	%rd248, 1, 0, %p13;
	add.s32 	%r434, %r429, 5;
	cvt.u64.u32 	%rd249, %r434;
	setp.eq.s64 	%p55, %rd5, %rd249;
	or.pred  	%p14, %p55, %p46;
	selp.u64 	%rd250, 1, 0, %p14;
	add.s32 	%r435, %r429, 6;
	cvt.u64.u32 	%rd251, %r435;
	setp.eq.s64 	%p56, %rd5, %rd251;
	or.pred  	%p15, %p56, %p47;
	selp.u64 	%rd252, 1, 0, %p15;
	add.s32 	%r436, %r429, 7;
	cvt.u64.u32 	%rd253, %r436;
	setp.eq.s64 	%p57, %rd5, %rd253;
	or.pred  	%p16, %p57, %p48;
	selp.u64 	%rd254, 1, 0, %p16;
	add.s32 	%r437, %r429, 8;
	cvt.u64.u32 	%rd255, %r437;
	setp.eq.s64 	%p58, %rd5, %rd255;
	or.pred  	%p17, %p58, %p49;
	selp.u64 	%rd256, 1, 0, %p17;
	add.s64 	%rd257, %rd242, %rd240;
	add.f32 	%f140, %f90, %f91;
	selp.f32 	%f141, %f91, %f140, %p10;
	add.s64 	%rd258, %rd257, %rd244;
	add.f32 	%f142, %f141, %f92;
	selp.f32 	%f143, %f92, %f142, %p11;
	add.s64 	%rd145, %rd258, %rd246;
	add.f32 	%f144, %f143, %f93;
	selp.f32 	%f145, %f93, %f144, %p12;
	add.s64 	%rd146, %rd145, %rd248;
	add.f32 	%f146, %f145, %f94;
	selp.f32 	%f147, %f94, %f146, %p13;
	add.s64 	%rd259, %rd146, %rd250;
	add.f32 	%f148, %f147, %f95;
	selp.f32 	%f149, %f95, %f148, %p14;
	add.s64 	%rd260, %rd259, %rd252;
	add.f32 	%f150, %f149, %f96;
	selp.f32 	%f151, %f96, %f150, %p15;
	add.s64 	%rd261, %rd260, %rd254;
	add.f32 	%f152, %f151, %f97;
	selp.f32 	%f153, %f97, %f152, %p16;
	add.s64 	%rd262, %rd261, %rd256;
	mov.b64 	{%r310, %r315}, %rd262;
	add.f32 	%f154, %f153, %f98;
	selp.f32 	%f155, %f98, %f154, %p17;
	mov.b32 	%r426, 1;
	mov.b32 	%r427, 0;
	mov.b32 	%r428, -1;
	// begin inline asm
	shfl.sync.up.b32 %r309, %r310, %r426, %r427, %r428;
	// end inline asm
	// begin inline asm
	shfl.sync.up.b32 %r314, %r315, %r426, %r427, %r428;
	// end inline asm
	mov.b64 	%rd263, {%r309, %r314};
	mov.b32 	%r320, %f155;
	// begin inline asm
	shfl.sync.up.b32 %r319, %r320, %r426, %r427, %r428;
	// end inline asm
	mov.b32 	%f156, %r319;
	// begin inline asm
	shfl.sync.up.b32 %r324, %r325, %r426, %r427, %r428;
	// end inline asm
	setp.eq.s64 	%p59, %rd262, 0;
	add.f32 	%f157, %f155, %f156;
	selp.f32 	%f158, %f157, %f155, %p59;
	setp.lt.s32 	%p60, %r289, 1;
	selp.b64 	%rd264, 0, %rd263, %p60;
	add.s64 	%rd265, %rd264, %rd262;
	mov.b64 	{%r330, %r335}, %rd265;
	selp.f32 	%f159, %f155, %f158, %p60;
	mov.b32 	%r346, 2;
	// begin inline asm
	shfl.sync.up.b32 %r329, %r330, %r346, %r427, %r428;
	// end inline asm
	// begin inline asm
	shfl.sync.up.b32 %r334, %r335, %r346, %r427, %r428;
	// end inline asm
	mov.b64 	%rd266, {%r329, %r334};
	mov.b32 	%r340, %f159;
	// begin inline asm
	shfl.sync.up.b32 %r339, %r340, %r346, %r427, %r428;
	// end inline asm
	mov.b32 	%f160, %r339;
	// begin inline asm
	shfl.sync.up.b32 %r344, %r345, %r346, %r427, %r428;
	// end inline asm
	setp.eq.s64 	%p61, %rd265, 0;
	add.f32 	%f161, %f159, %f160;
	selp.f32 	%f162, %f161, %f159, %p61;
	setp.lt.s32 	%p62, %r289, 2;
	selp.b64 	%rd267, 0, %rd266, %p62;
	add.s64 	%rd268, %rd267, %rd265;
	mov.b64 	{%r350, %r355}, %rd268;
	selp.f32 	%f163, %f159, %f162, %p62;
	mov.b32 	%r366, 4;
	// begin inline asm
	shfl.sync.up.b32 %r349, %r350, %r366, %r427, %r428;
	// end inline asm
	// begin inline asm
	shfl.sync.up.b32 %r354, %r355, %r366, %r427, %r428;
	// end inline asm
	mov.b64 	%rd269, {%r349, %r354};
	mov.b32 	%r360, %f163;
	// begin inline asm
	shfl.sync.up.b32 %r359, %r360, %r366, %r427, %r428;
	// end inline asm
	mov.b32 	%f164, %r359;
	// begin inline asm
	shfl.sync.up.b32 %r364, %r365, %r366, %r427, %r428;
	// end inline asm
	setp.eq.s64 	%p63, %rd268, 0;
	add.f32 	%f165, %f163, %f164;
	selp.f32 	%f166, %f165, %f163, %p63;
	setp.lt.s32 	%p64, %r289, 4;
	selp.b64 	%rd270, 0, %rd269, %p64;
	add.s64 	%rd271, %rd270, %rd268;
	mov.b64 	{%r370, %r375}, %rd271;
	selp.f32 	%f167, %f163, %f166, %p64;
	mov.b32 	%r386, 8;
	// begin inline asm
	shfl.sync.up.b32 %r369, %r370, %r386, %r427, %r428;
	// end inline asm
	// begin inline asm
	shfl.sync.up.b32 %r374, %r375, %r386, %r427, %r428;
	// end inline asm
	mov.b64 	%rd272, {%r369, %r374};
	mov.b32 	%r380, %f167;
	// begin inline asm
	shfl.sync.up.b32 %r379, %r380, %r386, %r427, %r428;
	// end inline asm
	mov.b32 	%f168, %r379;
	// begin inline asm
	shfl.sync.up.b32 %r384, %r385, %r386, %r427, %r428;
	// end inline asm
	setp.eq.s64 	%p65, %rd271, 0;
	add.f32 	%f169, %f167, %f168;
	selp.f32 	%f170, %f169, %f167, %p65;
	setp.lt.s32 	%p66, %r289, 8;
	selp.b64 	%rd273, 0, %rd272, %p66;
	add.s64 	%rd274, %rd273, %rd271;
	mov.b64 	{%r390, %r395}, %rd274;
	selp.f32 	%f171, %f167, %f170, %p66;
	mov.b32 	%r406, 16;
	// begin inline asm
	shfl.sync.up.b32 %r389, %r390, %r406, %r427, %r428;
	// end inline asm
	// begin inline asm
	shfl.sync.up.b32 %r394, %r395, %r406, %r427, %r428;
	// end inline asm
	mov.b64 	%rd275, {%r389, %r394};
	mov.b32 	%r400, %f171;
	// begin inline asm
	shfl.sync.up.b32 %r399, %r400, %r406, %r427, %r428;
	// end inline asm
	mov.b32 	%f172, %r399;
	// begin inline asm
	shfl.sync.up.b32 %r404, %r405, %r406, %r427, %r428;
	// end inline asm
	setp.eq.s64 	%p67, %rd274, 0;
	add.f32 	%f173, %f171, %f172;
	selp.f32 	%f99, %f173, %f171, %p67;
	setp.lt.s32 	%p68, %r289, 16;
	selp.b64 	%rd276, 0, %rd275, %p68;
	add.s64 	%rd147, %rd276, %rd274;
	mov.b64 	{%r410, %r415}, %rd147;
	selp.f32 	%f174, %f171, %f99, %p68;
	// begin inline asm
	shfl.sync.up.b32 %r409, %r410, %r426, %r427, %r428;
	// end inline asm
	// begin inline asm
	shfl.sync.up.b32 %r414, %r415, %r426, %r427, %r428;
	// end inline asm
	mov.b64 	%rd753, {%r409, %r414};
	mov.b32 	%r420, %f174;
	// begin inline asm
	shfl.sync.up.b32 %r419, %r420, %r426, %r427, %r428;
	// end inline asm
	mov.b32 	%f528, %r419;
	// begin inline asm
	shfl.sync.up.b32 %r424, %r425, %r426, %r427, %r428;
	// end inline asm
	setp.ne.s32 	%p69, %r289, 31;
	@%p69 bra 	$L__BB33_274;
	shl.b32 	%r438, %r193, 4;
	mov.u32 	%r439, _ZN6thrust24THRUST_300001_SM_1000_NS8cuda_cub4core6detail5shmemE;
	add.s32 	%r440, %r439, %r438;
	st.shared.u64 	[%r440], %rd147;
	st.shared.f32 	[%r440+8], %f99;
$L__BB33_274:
	bar.sync 	0;
	ld.shared.u64 	%rd277, [_ZN6thrust24THRUST_300001_SM_1000_NS8cuda_cub4core6detail5shmemE];
	ld.shared.f32 	%f175, [_ZN6thrust24THRUST_300001_SM_1000_NS8cuda_cub4core6detail5shmemE+8];
	ld.shared.u64 	%rd278, [_ZN6thrust24THRUST_300001_SM_1000_NS8cuda_cub4core6detail5shmemE+16];
	ld.shared.f32 	%f176, [_ZN6thrust24THRUST_300001_SM_1000_NS8cuda_cub4core6detail5shmemE+24];
	add.s64 	%rd279, %rd278, %rd277;
	setp.eq.s64 	%p70, %rd278, 0;
	add.f32 	%f177, %f175, %f176;
	selp.f32 	%f178, %f177, %f176, %p70;
	setp.eq.s32 	%p71, %r193, 2;
	selp.b64 	%rd280, %rd279, %rd277, %p71;
	selp.f32 	%f179, %f178, %f175, %p71;
	ld.shared.u64 	%rd281, [_ZN6thrust24THRUST_300001_SM_1000_NS8cuda_cub4core6detail5shmemE+32];
	ld.shared.f32 	%f180, [_ZN6thrust24THRUST_300001_SM_1000_NS8cuda_cub4core6detail5shmemE+40];
	add.s64 	%rd282, %rd281, %rd279;
	setp.eq.s64 	%p72, %rd281, 0;
	add.f32 	%f181, %f178, %f180;
	selp.f32 	%f182, %f181, %f180, %p72;
	setp.eq.s32 	%p73, %r193, 3;
	selp.b64 	%rd283, %rd282, %rd280, %p73;
	selp.f32 	%f183, %f182, %f179, %p73;
	ld.shared.u64 	%rd284, [_ZN6thrust24THRUST_300001_SM_1000_NS8cuda_cub4core6detail5shmemE+48];
	ld.shared.f32 	%f184, [_ZN6thrust24THRUST_300001_SM_1000_NS8cuda_cub4core6detail5shmemE+56];
	add.s64 	%rd285, %rd284, %rd282;
	setp.eq.s64 	%p74, %rd284, 0;
	add.f32 	%f185, %f182, %f184;
	selp.f32 	%f186, %f185, %f184, %p74;
	setp.eq.s32 	%p75, %r193, 4;
	selp.b64 	%rd286, %rd285, %rd283, %p75;
	selp.f32 	%f187, %f186, %f183, %p75;
	ld.shared.u64 	%rd287, [_ZN6thrust24THRUST_300001_SM_1000_NS8cuda_cub4core6detail5shmemE+64];
	ld.shared.f32 	%f188, [_ZN6thrust24THRUST_300001_SM_1000_NS8cuda_cub4core6detail5shmemE+72];
	add.s64 	%rd288, %rd287, %rd285;
	setp.eq.s64 	%p76, %rd287, 0;
	add.f32 	%f189, %f186, %f188;
	selp.f32 	%f190, %f189, %f188, %p76;
	setp.eq.s32 	%p77, %r193, 5;
	selp.b64 	%rd289, %rd288, %rd286, %p77;
	selp.f32 	%f191, %f190, %f187, %p77;
	ld.shared.u64 	%rd290, [_ZN6thrust24THRUST_300001_SM_1000_NS8cuda_cub4core6detail5shmemE+80];
	ld.shared.f32 	%f192, [_ZN6thrust24THRUST_300001_SM_1000_NS8cuda_cub4core6detail5shmemE+88];
	add.s64 	%rd291, %rd290, %rd288;
	setp.eq.s64 	%p78, %rd290, 0;
	add.f32 	%f193, %f190, %f192;
	selp.f32 	%f194, %f193, %f192, %p78;
	setp.eq.s32 	%p79, %r193, 6;
	selp.b64 	%rd292, %rd291, %rd289, %p79;
	selp.f32 	%f195, %f194, %f191, %p79;
	ld.shared.u64 	%rd293, [_ZN6thrust24THRUST_300001_SM_1000_NS8cuda_cub4core6detail5shmemE+96];
	ld.shared.f32 	%f196, [_ZN6thrust24THRUST_300001_SM_1000_NS8cuda_cub4core6detail5shmemE+104];
	add.s64 	%rd294, %rd293, %rd291;
	setp.eq.s64 	%p80, %rd293, 0;
	add.f32 	%f197, %f194, %f196;
	selp.f32 	%f198, %f197, %f196, %p80;
	setp.eq.s32 	%p81, %r193, 7;
	selp.b64 	%rd149, %rd294, %rd292, %p81;
	selp.f32 	%f101, %f198, %f195, %p81;
	ld.shared.u64 	%rd295, [_ZN6thrust24THRUST_300001_SM_1000_NS8cuda_cub4core6detail5shmemE+112];
	ld.shared.f32 	%f199, [_ZN6thrust24THRUST_300001_SM_1000_NS8cuda_cub4core6detail5shmemE+120];
	add.s64 	%rd150, %rd295, %rd294;
	setp.eq.s64 	%p82, %rd295, 0;
	add.f32 	%f200, %f198, %f199;
	selp.f32 	%f102, %f200, %f199, %p82;
	setp.lt.u32 	%p83, %r163, 32;
	@%p83 bra 	$L__BB33_276;
	setp.eq.s64 	%p84, %rd753, 0;
	add.f32 	%f201, %f101, %f528;
	selp.f32 	%f202, %f201, %f528, %p84;
	setp.eq.s32 	%p85, %r289, 0;
	selp.b64 	%rd296, 0, %rd753, %p85;
	add.s64 	%rd753, %rd149, %rd296;
	selp.f32 	%f528, %f101, %f202, %p85;
	bra.uni 	$L__BB33_312;
$L__BB33_276:
	setp.ne.s32 	%p86, %r163, 0;
	mul.wide.u32 	%rd297, %r1, 16;
	add.s64 	%rd152, %rd3, %rd297;
	@%p86 bra 	$L__BB33_278;
	st.shared.u64 	[_ZN6thrust24THRUST_300001_SM_1000_NS8cuda_cub4core6detail5shmemE+200], %rd150;
	st.shared.f32 	[_ZN6thrust24THRUST_300001_SM_1000_NS8cuda_cub4core6detail5shmemE+208], %f102;
	add.s64 	%rd298, %rd152, 512;
	mov.b32 	%r441, %f102;
	mov.b32 	%r442, 100;
	mov.b64 	%rd299, {%r441, %r442};
	// begin inline asm
	st.relaxed.gpu.v2.u64 [%rd298], {%rd299, %rd150};
	// end inline asm
$L__BB33_278:
	not.b32 	%r229, %r163;
	mov.u32 	%r443, %nctaid.x;
	setp.gt.u32 	%p87, %r443, 499;
	@%p87 bra 	$L__BB33_280;
	membar.cta;
	bra.uni 	$L__BB33_281;
$L__BB33_280:
	mov.b32 	%r444, 450;
	// begin inline asm
	nanosleep.u32 %r444;
	// end inline asm
$L__BB33_281:
	mul.wide.s32 	%rd301, %r229, 16;
	add.s64 	%rd302, %rd152, %rd301;
	add.s64 	%rd153, %rd302, 512;
$L__BB33_282:
	// begin inline asm
	ld.relaxed.gpu.v2.u64 {%rd303, %rd743}, [%rd153];
	// end inline asm
	mov.b64 	{%r445, %r1667}, %rd303;
	setp.eq.s32 	%p88, %r1667, 99;
	mov.b32 	%r446, -1;
	vote.sync.any.pred 	%p89, %p88, %r446;
	@%p89 bra 	$L__BB33_282;
	mov.b32 	%f518, %r445;
	setp.eq.s32 	%p90, %r1667, 101;
	mov.b32 	%r468, -1;
	vote.sync.ballot.b32 	%r470, %p90, %r468;
	// begin inline asm
	mov.u32 %r448, %lanemask_ge;
	// end inline asm
	and.b32  	%r471, %r470, %r448;
	or.b32  	%r472, %r471, -2147483648;
	add.s32 	%r473, %r472, -1;
	not.b32 	%r474, %r472;
	and.b32  	%r475, %r474, %r473;
	popc.b32 	%r232, %r475;
	mov.b64 	{%r450, %r455}, %rd743;
	mov.b32 	%r466, 1;
	// begin inline asm
	shfl.sync.down.b32 %r449, %r450, %r466, %r232, %r468;
	// end inline asm
	// begin inline asm
	shfl.sync.down.b32 %r454, %r455, %r466, %r232, %r468;
	// end inline asm
	// begin inline asm
	shfl.sync.down.b32 %r459, %r445, %r466, %r232, %r468;
	// end inline asm
	// begin inline asm
	shfl.sync.down.b32 %r464, %r465, %r466, %r232, %r468;
	// end inline asm
	setp.ge.s32 	%p92, %r289, %r232;
	@%p92 bra 	$L__BB33_285;
	mov.b32 	%f203, %r459;
	mov.b64 	%rd306, {%r449, %r454};
	add.s64 	%rd156, %rd743, %rd306;
	setp.eq.s64 	%p93, %rd743, 0;
	add.f32 	%f204, %f518, %f203;
	selp.f32 	%f518, %f204, %f518, %p93;
	mov.u64 	%rd743, %rd156;
$L__BB33_285:
	mov.b64 	{%r477, %r482}, %rd743;
	mov.b32 	%r493, 2;
	mov.b32 	%r495, -1;
	// begin inline asm
	shfl.sync.down.b32 %r476, %r477, %r493, %r232, %r495;
	// end inline asm
	// begin inline asm
	shfl.sync.down.b32 %r481, %r482, %r493, %r232, %r495;
	// end inline asm
	mov.b32 	%r487, %f518;
	// begin inline asm
	shfl.sync.down.b32 %r486, %r487, %r493, %r232, %r495;
	// end inline asm
	// begin inline asm
	shfl.sync.down.b32 %r491, %r492, %r493, %r232, %r495;
	// end inline asm
	add.s32 	%r239, %r289, 2;
	setp.gt.s32 	%p94, %r239, %r232;
	@%p94 bra 	$L__BB33_287;
	mov.b32 	%f205, %r486;
	mov.b64 	%rd307, {%r476, %r481};
	add.s64 	%rd158, %rd743, %rd307;
	setp.eq.s64 	%p95, %rd743, 0;
	add.f32 	%f206, %f518, %f205;
	selp.f32 	%f518, %f206, %f518, %p95;
	mov.u64 	%rd743, %rd158;
$L__BB33_287:
	mov.b64 	{%r497, %r502}, %rd743;
	mov.b32 	%r513, 4;
	mov.b32 	%r515, -1;
	// begin inline asm
	shfl.sync.down.b32 %r496, %r497, %r513, %r232, %r515;
	// end inline asm
	// begin inline asm
	shfl.sync.down.b32 %r501, %r502, %r513, %r232, %r515;
	// end inline asm
	mov.b32 	%r507, %f518;
	// begin inline asm
	shfl.sync.down.b32 %r506, %r507, %r513, %r232, %r515;
	// end inline asm
	// begin inline asm
	shfl.sync.down.b32 %r511, %r512, %r513, %r232, %r515;
	// end inline asm
	add.s32 	%r243, %r289, 4;
	setp.gt.s32 	%p96, %r243, %r232;
	@%p96 bra 	$L__BB33_289;
	mov.b32 	%f207, %r506;
	mov.b64 	%rd308, {%r496, %r501};
	add.s64 	%rd160, %rd743, %rd308;
	setp.eq.s64 	%p97, %rd743, 0;
	add.f32 	%f208, %f518, %f207;
	selp.f32 	%f518, %f208, %f518, %p97;
	mov.u64 	%rd743, %rd160;
$L__BB33_289:
	mov.b64 	{%r517, %r522}, %rd743;
	mov.b32 	%r533, 8;
	mov.b32 	%r535, -1;
	// begin inline asm
	shfl.sync.down.b32 %r516, %r517, %r533, %r232, %r535;
	// end inline asm
	// begin inline asm
	shfl.sync.down.b32 %r521, %r522, %r533, %r232, %r535;
	// end inline asm
	mov.b32 	%r527, %f518;
	// begin inline asm
	shfl.sync.down.b32 %r526, %r527, %r533, %r232, %r535;
	// end inline asm
	// begin inline asm
	shfl.sync.down.b32 %r531, %r532, %r533, %r232, %r535;
	// end inline asm
	add.s32 	%r247, %r289, 8;
	setp.gt.s32 	%p98, %r247, %r232;
	@%p98 bra 	$L__BB33_291;
	mov.b32 	%f209, %r526;
	mov.b64 	%rd309, {%r516, %r521};
	add.s64 	%rd162, %rd743, %rd309;
	setp.eq.s64 	%p99, %rd743, 0;
	add.f32 	%f210, %f518, %f209;
	selp.f32 	%f518, %f210, %f518, %p99;
	mov.u64 	%rd743, %rd162;
$L__BB33_291:
	mov.b64 	{%r537, %r542}, %rd743;
	mov.b32 	%r553, 16;
	mov.b32 	%r555, -1;
	// begin inline asm
	shfl.sync.down.b32 %r536, %r537, %r553, %r232, %r555;
	// end inline asm
	// begin inline asm
	shfl.sync.down.b32 %r541, %r542, %r553, %r232, %r555;
	// end inline asm
	mov.b32 	%r547, %f518;
	// begin inline asm
	shfl.sync.down.b32 %r546, %r547, %r553, %r232, %r555;
	// end inline asm
	// begin inline asm
	shfl.sync.down.b32 %r551, %r552, %r553, %r232, %r555;
	// end inline asm
	add.s32 	%r251, %r289, 16;
	setp.gt.s32 	%p100, %r251, %r232;
	@%p100 bra 	$L__BB33_293;
	mov.b32 	%f211, %r546;
	mov.b64 	%rd310, {%r536, %r541};
	add.s64 	%rd164, %rd743, %rd310;
	setp.eq.s64 	%p101, %rd743, 0;
	add.f32 	%f212, %f518, %f211;
	selp.f32 	%f518, %f212, %f518, %p101;
	mov.u64 	%rd743, %rd164;
$L__BB33_293:
	not.b32 	%r556, %r163;
	add.s32 	%r1668, %r1, %r556;
	add.s64 	%rd166, %rd3, 512;
$L__BB33_294:
	setp.ne.s32 	%p102, %r1667, 101;
	mov.b32 	%r557, -1;
	vote.sync.all.pred 	%p103, %p102, %r557;
	not.pred 	%p104, %p103;
	@%p104 bra 	$L__BB33_308;
	mul.wide.s32 	%rd361, %r1668, 16;
	add.s64 	%rd362, %rd166, %rd361;
	add.s64 	%rd360, %rd362, -512;
$L__BB33_296:
	// begin inline asm
	ld.relaxed.gpu.v2.u64 {%rd358, %rd749}, [%rd360];
	// end inline asm
	mov.b64 	{%r631, %r1667}, %rd358;
	setp.eq.s32 	%p136, %r1667, 99;
	mov.b32 	%r632, -1;
	vote.sync.any.pred 	%p137, %p136, %r632;
	@%p137 bra 	$L__BB33_296;
	mov.b32 	%f524, %r631;
	setp.eq.s32 	%p138, %r1667, 101;
	mov.b32 	%r653, -1;
	vote.sync.ballot.b32 	%r655, %p138, %r653;
	and.b32  	%r656, %r655, %r448;
	or.b32  	%r657, %r656, -2147483648;
	add.s32 	%r658, %r657, -1;
	not.b32 	%r659, %r657;
	and.b32  	%r660, %r659, %r658;
	popc.b32 	%r256, %r660;
	mov.b64 	{%r635, %r640}, %rd749;
	mov.b32 	%r651, 1;
	// begin inline asm
	shfl.sync.down.b32 %r634, %r635, %r651, %r256, %r653;
	// end inline asm
	// begin inline asm
	shfl.sync.down.b32 %r639, %r640, %r651, %r256, %r653;
	// end inline asm
	// begin inline asm
	shfl.sync.down.b32 %r644, %r631, %r651, %r256, %r653;
	// end inline asm
	// begin inline asm
	shfl.sync.down.b32 %r649, %r650, %r651, %r256, %r653;
	// end inline asm
	setp.ge.s32 	%p140, %r289, %r256;
	@%p140 bra 	$L__BB33_299;
	mov.b32 	%f230, %r644;
	mov.b64 	%rd363, {%r634, %r639};
	add.s64 	%rd170, %rd749, %rd363;
	setp.eq.s64 	%p141, %rd749, 0;
	add.f32 	%f231, %f524, %f230;
	selp.f32 	%f524, %f231, %f524, %p141;
	mov.u64 	%rd749, %rd170;
$L__BB33_299:
	mov.b64 	{%r662, %r667}, %rd749;
	mov.b32 	%r678, 2;
	mov.b32 	%r680, -1;
	// begin inline asm
	shfl.sync.down.b32 %r661, %r662, %r678, %r256, %r680;
	// end inline asm
	// begin inline asm
	shfl.sync.down.b32 %r666, %r667, %r678, %r256, %r680;
	// end inline asm
	mov.b32 	%r672, %f524;
	// begin inline asm
	shfl.sync.down.b32 %r671, %r672, %r678, %r256, %r680;
	// end inline asm
	// begin inline asm
	shfl.sync.down.b32 %r676, %r677, %r678, %r256, %r680;
	// end inline asm
	setp.gt.s32 	%p142, %r239, %r256;
	@%p142 bra 	$L__BB33_301;
	mov.b32 	%f232, %r671;
	mov.b64 	%rd364, {%r661, %r666};
	add.s64 	%rd172, %rd749, %rd364;
	setp.eq.s64 	%p143, %rd749, 0;
	add.f32 	%f233, %f524, %f232;
	selp.f32 	%f524, %f233, %f524, %p143;
	mov.u64 	%rd749, %rd172;
$L__BB33_301:
	mov.b64 	{%r682, %r687}, %rd749;
	mov.b32 	%r698, 4;
	mov.b32 	%r700, -1;
	// begin inline asm
	shfl.sync.down.b32 %r681, %r682, %r698, %r256, %r700;
	// end inline asm
	// begin inline asm
	shfl.sync.down.b32 %r686, %r687, %r698, %r256, %r700;
	// end inline asm
	mov.b32 	%r692, %f524;
	// begin inline asm
	shfl.sync.down.b32 %r691, %r692, %r698, %r256, %r700;
	// end inline asm
	// begin inline asm
	shfl.sync.down.b32 %r696, %r697, %r698, %r256, %r700;
	// end inline asm
	setp.gt.s32 	%p144, %r243, %r256;
	@%p144 bra 	$L__BB33_303;
	mov.b32 	%f234, %r691;
	mov.b64 	%rd365, {%r681, %r686};
	add.s64 	%rd174, %rd749, %rd365;
	setp.eq.s64 	%p145, %rd749, 0;
	add.f32 	%f235, %f524, %f234;
	selp.f32 	%f524, %f235, %f524, %p145;
	mov.u64 	%rd749, %rd174;
$L__BB33_303:
	mov.b64 	{%r702, %r707}, %rd749;
	mov.b32 	%r718, 8;
	mov.b32 	%r720, -1;
	// begin inline asm
	shfl.sync.down.b32 %r701, %r702, %r718, %r256, %r720;
	// end inline asm
	// begin inline asm
	shfl.sync.down.b32 %r706, %r707, %r718, %r256, %r720;
	// end inline asm
	mov.b32 	%r712, %f524;
	// begin inline asm
	shfl.sync.down.b32 %r711, %r712, %r718, %r256, %r720;
	// end inline asm
	// begin inline asm
	shfl.sync.down.b32 %r716, %r717, %r718, %r256, %r720;
	// end inline asm
	setp.gt.s32 	%p146, %r247, %r256;
	@%p146 bra 	$L__BB33_305;
	mov.b32 	%f236, %r711;
	mov.b64 	%rd366, {%r701, %r706};
	add.s64 	%rd176, %rd749, %rd366;
	setp.eq.s64 	%p147, %rd749, 0;
	add.f32 	%f237, %f524, %f236;
	selp.f32 	%f524, %f237, %f524, %p147;
	mov.u64 	%rd749, %rd176;
$L__BB33_305:
	mov.b64 	{%r722, %r727}, %rd749;
	mov.b32 	%r738, 16;
	mov.b32 	%r740, -1;
	// begin inline asm
	shfl.sync.down.b32 %r721, %r722, %r738, %r256, %r740;
	// end inline asm
	// begin inline asm
	shfl.sync.down.b32 %r726, %r727, %r738, %r256, %r740;
	// end inline asm
	mov.b32 	%r732, %f524;
	// begin inline asm
	shfl.sync.down.b32 %r731, %r732, %r738, %r256, %r740;
	// end inline asm
	// begin inline asm
	shfl.sync.down.b32 %r736, %r737, %r738, %r256, %r740;
	// end inline asm
	setp.gt.s32 	%p148, %r251, %r256;
	@%p148 bra 	$L__BB33_307;
	mov.b32 	%f238, %r731;
	mov.b64 	%rd367, {%r721, %r726};
	add.s64 	%rd178, %rd749, %rd367;
	setp.eq.s64 	%p149, %rd749, 0;
	add.f32 	%f239, %f524, %f238;
	selp.f32 	%f524, %f239, %f524, %p149;
	mov.u64 	%rd749, %rd178;
$L__BB33_307:
	add.s64 	%rd180, %rd749, %rd743;
	setp.eq.s64 	%p150, %rd743, 0;
	add.f32 	%f240, %f518, %f524;
	selp.f32 	%f518, %f240, %f518, %p150;
	add.s32 	%r1668, %r1668, -32;
	mov.u64 	%rd743, %rd180;
	bra.uni 	$L__BB33_294;
$L__BB33_308:
	setp.ne.s32 	%p105, %r163, 0;
	@%p105 bra 	$L__BB33_310;
	add.s64 	%rd313, %rd743, %rd150;
	setp.eq.s64 	%p106, %rd150, 0;
	add.f32 	%f213, %f102, %f518;
	selp.f32 	%f214, %f213, %f102, %p106;
	add.s64 	%rd311, %rd152, 512;
	mov.b32 	%r559, %f214;
	mov.b32 	%r560, 101;
	mov.b64 	%rd312, {%r559, %r560};
	// begin inline asm
	st.relaxed.gpu.v2.u64 [%rd311], {%rd312, %rd313};
	// end inline asm
	st.shared.u64 	[_ZN6thrust24THRUST_300001_SM_1000_NS8cuda_cub4core6detail5shmemE+168], %rd743;
	st.shared.f32 	[_ZN6thrust24THRUST_300001_SM_1000_NS8cuda_cub4core6detail5shmemE+176], %f518;
	st.shared.u64 	[_ZN6thrust24THRUST_300001_SM_1000_NS8cuda_cub4core6detail5shmemE+184], %rd313;
	st.shared.f32 	[_ZN6thrust24THRUST_300001_SM_1000_NS8cuda_cub4core6detail5shmemE+192], %f214;
$L__BB33_310:
	setp.ne.s32 	%p107, %r289, 0;
	@%p107 bra 	$L__BB33_312;
	st.shared.u64 	[_ZN6thrust24THRUST_300001_SM_1000_NS8cuda_cub4core6detail5shmemE+136], %rd743;
	st.shared.f32 	[_ZN6thrust24THRUST_300001_SM_1000_NS8cuda_cub4core6detail5shmemE+144], %f518;
	mov.u64 	%rd753, %rd743;
	mov.f32 	%f528, %f518;
$L__BB33_312:
	setp.eq.s32 	%p108, %r163, 0;
	bar.sync 	0;
	@%p108 bra 	$L__BB33_314;
	ld.shared.f32 	%f215, [_ZN6thrust24THRUST_300001_SM_1000_NS8cuda_cub4core6detail5shmemE+144];
	ld.shared.u64 	%rd314, [_ZN6thrust24THRUST_300001_SM_1000_NS8cuda_cub4core6detail5shmemE+136];
	add.s64 	%rd182, %rd314, %rd753;
	setp.eq.s64 	%p109, %rd753, 0;
	add.f32 	%f216, %f528, %f215;
	selp.f32 	%f528, %f216, %f528, %p109;
	mov.u64 	%rd753, %rd182;
$L__BB33_314:
	selp.u64 	%rd315, 1, 0, %p9;
	add.s64 	%rd184, %rd753, %rd315;
	add.f32 	%f217, %f528, %f90;
	selp.f32 	%f131, %f90, %f217, %p9;
	selp.u64 	%rd316, 1, 0, %p10;
	add.s64 	%rd317, %rd316, %rd315;
	add.s64 	%rd185, %rd317, %rd753;
	add.f32 	%f218, %f131, %f91;
	selp.f32 	%f132, %f91, %f218, %p10;
	selp.u64 	%rd318, 1, 0, %p11;
	add.s64 	%rd186, %rd185, %rd318;
	add.f32 	%f219, %f132, %f92;
	selp.f32 	%f133, %f92, %f219, %p11;
	add.s64 	%rd187, %rd145, %rd753;
	add.f32 	%f220, %f133, %f93;
	selp.f32 	%f134, %f93, %f220, %p12;
	add.s64 	%rd188, %rd146, %rd753;
	add.f32 	%f221, %f134, %f94;
	selp.f32 	%f135, %f94, %f221, %p13;
	selp.u64 	%rd319, 1, 0, %p14;
	add.s64 	%rd189, %rd188, %rd319;
	add.f32 	%f222, %f135, %f95;
	selp.f32 	%f136, %f95, %f222, %p14;
	selp.u64 	%rd320, 1, 0, %p15;
	add.s64 	%rd190, %rd189, %rd320;
	add.f32 	%f223, %f136, %f96;
	selp.f32 	%f137, %f96, %f223, %p15;
	selp.u64 	%rd321, 1, 0, %p16;
	add.s64 	%rd191, %rd190, %rd321;
	add.f32 	%f224, %f137, %f97;
	selp.f32 	%f138, %f97, %f224, %p16;
	ld.shared.u64 	%rd192, [_ZN6thrust24THRUST_300001_SM_1000_NS8cuda_cub4core6detail5shmemE+200];
	ld.shared.u64 	%rd759, [_ZN6thrust24THRUST_300001_SM_1000_NS8cuda_cub4core6detail5shmemE+184];
	ld.shared.f32 	%f139, [_ZN6thrust24THRUST_300001_SM_1000_NS8cuda_cub4core6detail5shmemE+192];
	ld.shared.u64 	%rd194, [_ZN6thrust24THRUST_300001_SM_1000_NS8cuda_cub4core6detail5shmemE+168];
	setp.lt.s64 	%p110, %rd192, 257;
	@%p110 bra 	$L__BB33_340;
	bar.sync 	0;
	not.pred 	%p120, %p9;
	@%p120 bra 	$L__BB33_317;
	cvt.u32.u64 	%r561, %rd194;
	cvt.u32.u64 	%r562, %rd753;
	sub.s32 	%r563, %r562, %r561;
	shl.b32 	%r564, %r563, 3;
	mov.u32 	%r565, _ZN6thrust24THRUST_300001_SM_1000_NS8cuda_cub4core6detail5shmemE;
	add.s32 	%r566, %r565, %r564;
	mov.b32 	%r567, %f528;
	st.shared.v2.u32 	[%r566], {%r1666, %r567};
$L__BB33_317:
	not.pred 	%p121, %p10;
	@%p121 bra 	$L__BB33_319;
	cvt.u32.u64 	%r568, %rd194;
	cvt.u32.u64 	%r569, %rd184;
	sub.s32 	%r570, %r569, %r568;
	shl.b32 	%r571, %r570, 3;
	mov.u32 	%r572, _ZN6thrust24THRUST_300001_SM_1000_NS8cuda_cub4core6detail5shmemE;
	add.s32 	%r573, %r572, %r571;
	mov.b32 	%r574, %f131;
	st.shared.v2.u32 	[%r573], {%r196, %r574};
$L__BB33_319:
	not.pred 	%p122, %p11;
	@%p122 bra 	$L__BB33_321;
	cvt.u32.u64 	%r575, %rd194;
	cvt.u32.u64 	%r576, %rd185;
	sub.s32 	%r577, %r576, %r575;
	shl.b32 	%r578, %r577, 3;
	mov.u32 	%r579, _ZN6thrust24THRUST_300001_SM_1000_NS8cuda_cub4core6detail5shmemE;
	add.s32 	%r580, %r579, %r578;
	mov.b32 	%r581, %f132;
	st.shared.v2.u32 	[%r580], {%r197, %r581};
$L__BB33_321:
	not.pred 	%p123, %p12;
	@%p123 bra 	$L__BB33_323;
	cvt.u32.u64 	%r582, %rd194;
	cvt.u32.u64 	%r583, %rd186;
	sub.s32 	%r584, %r583, %r582;
	shl.b32 	%r585, %r584, 3;
	mov.u32 	%r586, _ZN6thrust24THRUST_300001_SM_1000_NS8cuda_cub4core6detail5shmemE;
	add.s32 	%r587, %r586, %r585;
	mov.b32 	%r588, %f133;
	st.shared.v2.u32 	[%r587], {%r198, %r588};
$L__BB33_323:
	not.pred 	%p124, %p13;
	@%p124 bra 	$L__BB33_325;
	cvt.u32.u64 	%r589, %rd194;
	cvt.u32.u64 	%r590, %rd187;
	sub.s32 	%r591, %r590, %r589;
	shl.b32 	%r592, %r591, 3;
	mov.u32 	%r593, _ZN6thrust24THRUST_300001_SM_1000_NS8cuda_cub4core6detail5shmemE;
	add.s32 	%r594, %r593, %r592;
	mov.b32 	%r595, %f134;
	st.shared.v2.u32 	[%r594], {%r199, %r595};
$L__BB33_325:
	not.pred 	%p125, %p14;
	@%p125 bra 	$L__BB33_327;
	cvt.u32.u64 	%r596, %rd194;
	cvt.u32.u64 	%r597, %rd188;
	sub.s32 	%r598, %r597, %r596;
	shl.b32 	%r599, %r598, 3;
	mov.u32 	%r600, _ZN6thrust24THRUST_300001_SM_1000_NS8cuda_cub4core6detail5shmemE;
	add.s32 	%r601, %r600, %r599;
	mov.b32 	%r602, %f135;
	st.shared.v2.u32 	[%r601], {%r200, %r602};
$L__BB33_327:
	not.pred 	%p126, %p15;
	@%p126 bra 	$L__BB33_329;
	cvt.u32.u64 	%r603, %rd194;
	cvt.u32.u64 	%r604, %rd189;
	sub.s32 	%r605, %r604, %r603;
	shl.b32 	%r606, %r605, 3;
	mov.u32 	%r607, _ZN6thrust24THRUST_300001_SM_1000_NS8cuda_cub4core6detail5shmemE;
	add.s32 	%r608, %r607, %r606;
	mov.b32 	%r609, %f136;
	st.shared.v2.u32 	[%r608], {%r201, %r609};
$L__BB33_329:
	not.pred 	%p127, %p16;
	@%p127 bra 	$L__BB33_331;
	cvt.u32.u64 	%r610, %rd194;
	cvt.u32.u64 	%r611, %rd190;
	sub.s32 	%r612, %r611, %r610;
	shl.b32 	%r613, %r612, 3;
	mov.u32 	%r614, _ZN6thrust24THRUST_300001_SM_1000_NS8cuda_cub4core6detail5shmemE;
	add.s32 	%r615, %r614, %r613;
	mov.b32 	%r616, %f137;
	st.shared.v2.u32 	[%r615], {%r202, %r616};
$L__BB33_331:
	not.pred 	%p128, %p17;
	@%p128 bra 	$L__BB33_333;
	cvt.u32.u64 	%r617, %rd194;
	cvt.u32.u64 	%r618, %rd191;
	sub.s32 	%r619, %r618, %r617;
	shl.b32 	%r620, %r619, 3;
	mov.u32 	%r621, _ZN6thrust24THRUST_300001_SM_1000_NS8cuda_cub4core6detail5shmemE;
	add.s32 	%r622, %r621, %r620;
	mov.b32 	%r623, %f138;
	st.shared.v2.u32 	[%r622], {%r203, %r623};
$L__BB33_333:
	bar.sync 	0;
	cvt.u64.u32 	%rd758, %r163;
	setp.le.u64 	%p129, %rd192, %rd758;
	@%p129 bra 	$L__BB33_358;
	not.b64 	%rd340, %rd758;
	add.s64 	%rd196, %rd192, %rd340;
	shr.u64 	%rd341, %rd196, 8;
	add.s64 	%rd342, %rd341, 1;
	and.b64  	%rd755, %rd342, 3;
	and.b64  	%rd343, %rd196, 768;
	setp.eq.s64 	%p130, %rd343, 768;
	@%p130 bra 	$L__BB33_337;
	add.s64 	%rd344, %rd194, %rd758;
	shl.b64 	%rd345, %rd344, 2;
	add.s64 	%rd756, %rd2, %rd345;
	shl.b32 	%r624, %r163, 3;
	mov.u32 	%r625, _ZN6thrust24THRUST_300001_SM_1000_NS8cuda_cub4core6detail5shmemE;
	add.s32 	%r626, %r624, %r625;
	add.s32 	%r1669, %r626, 4;
	shl.b64 	%rd346, %rd755, 8;
	add.s64 	%rd758, %rd346, %rd758;
$L__BB33_336:
	.pragma "nounroll";
	ld.shared.f32 	%f225, [%r1669];
	st.global.f32 	[%rd756], %f225;
	add.s64 	%rd756, %rd756, 1024;
	add.s32 	%r1669, %r1669, 2048;
	add.s64 	%rd755, %rd755, -1;
	setp.ne.s64 	%p131, %rd755, 0;
	@%p131 bra 	$L__BB33_336;
$L__BB33_337:
	setp.lt.u64 	%p132, %rd196, 768;
	@%p132 bra 	$L__BB33_358;
	mov.u32 	%r629, _ZN6thrust24THRUST_300001_SM_1000_NS8cuda_cub4core6detail5shmemE;
$L__BB33_339:
	cvt.u32.u64 	%r627, %rd758;
	add.s64 	%rd347, %rd758, %rd194;
	shl.b32 	%r628, %r627, 3;
	add.s32 	%r630, %r629, %r628;
	ld.shared.f32 	%f226, [%r630+4];
	shl.b64 	%rd348, %rd347, 2;
	add.s64 	%rd349, %rd2, %rd348;
	st.global.f32 	[%rd349], %f226;
	and.b64  	%rd350, %rd758, 4294967295;
	add.s64 	%rd351, %rd194, %rd350;
	ld.shared.f32 	%f227, [%r630+2052];
	shl.b64 	%rd352, %rd351, 2;
	add.s64 	%rd353, %rd2, %rd352;
	st.global.f32 	[%rd353+1024], %f227;
	ld.shared.f32 	%f228, [%r630+4100];
	st.global.f32 	[%rd353+2048], %f228;
	ld.shared.f32 	%f229, [%r630+6148];
	st.global.f32 	[%rd353+3072], %f229;
	add.s64 	%rd354, %rd758, 1024;
	and.b64  	%rd758, %rd354, 4294967295;
	setp.gt.u64 	%p133, %rd192, %rd758;
	@%p133 bra 	$L__BB33_339;
	bra.uni 	$L__BB33_358;
$L__BB33_340:
	not.pred 	%p111, %p9;
	@%p111 bra 	$L__BB33_342;
	shl.b64 	%rd322, %rd753, 2;
	add.s64 	%rd323, %rd2, %rd322;
	st.global.f32 	[%rd323], %f528;
$L__BB33_342:
	not.pred 	%p112, %p10;
	@%p112 bra 	$L__BB33_344;
	shl.b64 	%rd324, %rd184, 2;
	add.s64 	%rd325, %rd2, %rd324;
	st.global.f32 	[%rd325], %f131;
$L__BB33_344:
	not.pred 	%p113, %p11;
	@%p113 bra 	$L__BB33_346;
	shl.b64 	%rd326, %rd185, 2;
	add.s64 	%rd327, %rd2, %rd326;
	st.global.f32 	[%rd327], %f132;
$L__BB33_346:
	not.pred 	%p114, %p12;
	@%p114 bra 	$L__BB33_348;
	shl.b64 	%rd328, %rd186, 2;
	add.s64 	%rd329, %rd2, %rd328;
	st.global.f32 	[%rd329], %f133;
$L__BB33_348:
	not.pred 	%p115, %p13;
	@%p115 bra 	$L__BB33_350;
	shl.b64 	%rd330, %rd187, 2;
	add.s64 	%rd331, %rd2, %rd330;
	st.global.f32 	[%rd331], %f134;
$L__BB33_350:
	not.pred 	%p116, %p14;
	@%p116 bra 	$L__BB33_352;
	shl.b64 	%rd332, %rd188, 2;
	add.s64 	%rd333, %rd2, %rd332;
	st.global.f32 	[%rd333], %f135;
$L__BB33_352:
	not.pred 	%p117, %p15;
	@%p117 bra 	$L__BB33_354;
	shl.b64 	%rd334, %rd189, 2;
	add.s64 	%rd335, %rd2, %rd334;
	st.global.f32 	[%rd335], %f136;
$L__BB33_354:
	not.pred 	%p118, %p16;
	@%p118 bra 	$L__BB33_356;
	shl.b64 	%rd336, %rd190, 2;
	add.s64 	%rd337, %rd2, %rd336;
	st.global.f32 	[%rd337], %f137;
$L__BB33_356:
	not.pred 	%p119, %p17;
	@%p119 bra 	$L__BB33_358;
	shl.b64 	%rd338, %rd191, 2;
	add.s64 	%rd339, %rd2, %rd338;
	st.global.f32 	[%rd339], %f138;
$L__BB33_358:
	setp.ne.s32 	%p134, %r163, 255;
	@%p134 bra 	$L__BB33_362;
	setp.ne.s64 	%p135, %rd5, 2304;
	@%p135 bra 	$L__BB33_361;
	shl.b64 	%rd355, %rd759, 2;
	add.s64 	%rd356, %rd2, %rd355;
	st.global.f32 	[%rd356], %f139;
	add.s64 	%rd759, %rd759, 1;
$L__BB33_361:
	ld.param.u64 	%rd713, [_ZN6thrust24THRUST_300001_SM_1000_NS8cuda_cub4core6detail13_kernel_agentINS1_15__reduce_by_key16ReduceByKeyAgentIPiPfNS0_16discard_iteratorINS0_11use_defaultEEES8_N4cuda3std3__48equal_toIiEENSE_4plusIfEEPllEEJS7_S8_SB_S8_SJ_N3cub18CUB_300001_SM_100024ReduceByKeyScanTileStateIflLb1EEESG_SI_llEEEvDpT0__param_4];
	cvta.to.global.u64 	%rd357, %rd713;
	st.global.u64 	[%rd357], %rd759;
$L__BB33_362:
	ret;

}
	// .globl	_ZN3cub18CUB_300001_SM_10006detail11EmptyKernelIvEEvv
.visible .entry _ZN3cub18CUB_300001_SM_10006detail11EmptyKernelIvEEvv()
{


	ret;

}
	// .globl	_ZN3cub18CUB_300001_SM_10006detail6reduce28DeviceReduceSingleTileKernelINS2_10policy_hubIijN4cuda3std3__44plusIiEEE10Policy1000EPiSC_jS9_iiNS7_10__identityEEEvT0_T1_T2_T3_T4_T6_
.visible .entry _ZN3cub18CUB_300001_SM_10006detail6reduce28DeviceReduceSingleTileKernelINS2_10policy_hubIijN4cuda3std3__44plusIiEEE10Policy1000EPiSC_jS9_iiNS7_10__identityEEEvT0_T1_T2_T3_T4_T6_(
	.param .u64 .ptr .align 1 _ZN3cub18CUB_300001_SM_10006detail6reduce28DeviceReduceSingleTileKernelINS2_10policy_hubIijN4cuda3std3__44plusIiEEE10Policy1000EPiSC_jS9_iiNS7_10__identityEEEvT0_T1_T2_T3_T4_T6__param_0,
	.param .u64 .ptr .align 1 _ZN3cub18CUB_300001_SM_10006detail6reduce28DeviceReduceSingleTileKernelINS2_10policy_hubIijN4cuda3std3__44plusIiEEE10Policy1000EPiSC_jS9_iiNS7_10__identityEEEvT0_T1_T2_T3_T4_T6__param_1,
	.param .u32 _ZN3cub18CUB_300001_SM_10006detail6reduce28DeviceReduceSingleTileKernelINS2_10policy_hubIijN4cuda3std3__44plusIiEEE10Policy1000EPiSC_jS9_iiNS7_10__identityEEEvT0_T1_T2_T3_T4_T6__param_2,
	.param .align 1 .b8 _ZN3cub18CUB_300001_SM_10006detail6reduce28DeviceReduceSingleTileKernelINS2_10policy_hubIijN4cuda3std3__44plusIiEEE10Policy1000EPiSC_jS9_iiNS7_10__identityEEEvT0_T1_T2_T3_T4_T6__param_3[1],
	.param .u32 _ZN3cub18CUB_300001_SM_10006detail6reduce28DeviceReduceSingleTileKernelINS2_10policy_hubIijN4cuda3std3__44plusIiEEE10Policy1000EPiSC_jS9_iiNS7_10__identityEEEvT0_T1_T2_T3_T4_T6__param_4,
	.param .align 1 .b8 _ZN3cub18CUB_300001_SM_10006detail6reduce28DeviceReduceSingleTileKernelINS2_10policy_hubIijN4cuda3std3__44plusIiEEE10Policy1000EPiSC_jS9_iiNS7_10__identityEEEvT0_T1_T2_T3_T4_T6__param_5[1]
)
.maxntid 256
.minnctapersm 1
{
	.reg .pred 	%p<97>;
	.reg .b32 	%r<699>;
	.reg .b64 	%rd<122>;
	// demoted variable
	.shared .align 4 .b8 _ZZN3cub18CUB_300001_SM_10006detail6reduce28DeviceReduceSingleTileKernelINS2_10policy_hubIijN4cuda3std3__44plusIiEEE10Policy1000EPiSC_jS9_iiNS7_10__identityEEEvT0_T1_T2_T3_T4_T6_E12temp_storage[44];
	ld.param.u64 	%rd15, [_ZN3cub18CUB_300001_SM_10006detail6reduce28DeviceReduceSingleTileKernelINS2_10policy_hubIijN4cuda3std3__44plusIiEEE10Policy1000EPiSC_jS9_iiNS7_10__identityEEEvT0_T1_T2_T3_T4_T6__param_0];
	ld.param.u64 	%rd16, [_ZN3cub18CUB_300001_SM_10006detail6reduce28DeviceReduceSingleTileKernelINS2_10policy_hubIijN4cuda3std3__44plusIiEEE10Policy1000EPiSC_jS9_iiNS7_10__identityEEEvT0_T1_T2_T3_T4_T6__param_1];
	ld.param.u32 	%r123, [_ZN3cub18CUB_300001_SM_10006detail6reduce28DeviceReduceSingleTileKernelINS2_10policy_hubIijN4cuda3std3__44plusIiEEE10Policy1000EPiSC_jS9_iiNS7_10__identityEEEvT0_T1_T2_T3_T4_T6__param_2];
	ld.param.u32 	%r124, [_ZN3cub18CUB_300001_SM_10006detail6reduce28DeviceReduceSingleTileKernelINS2_10policy_hubIijN4cuda3std3__44plusIiEEE10Policy1000EPiSC_jS9_iiNS7_10__identityEEEvT0_T1_T2_T3_T4_T6__param_4];
	cvta.to.global.u64 	%rd1, %rd16;
	setp.ne.s32 	%p1, %r123, 0;
	@%p1 bra 	$L__BB35_3;
	mov.u32 	%r645, %tid.x;
	setp.ne.s32 	%p96, %r645, 0;
	@%p96 bra 	$L__BB35_76;
	st.global.u32 	[%rd1], %r124;
	bra.uni 	$L__BB35_76;
$L__BB35_3:
	and.b64  	%rd17, %rd15, 15;
	setp.ne.s64 	%p2, %rd17, 0;
	@%p2 bra 	$L__BB35_39;
	setp.gt.u32 	%p49, %r123, 4095;
	@%p49 bra 	$L__BB35_23;
	mov.u32 	%r1, %tid.x;
	setp.ge.u32 	%p66, %r1, %r123;
	mov.b32 	%r656, 0;
	mov.u32 	%r651, %r1;
	@%p66 bra 	$L__BB35_7;
	mul.wide.u32 	%rd110, %r1, 4;
	add.s64 	%rd109, %rd15, %rd110;
	// begin inline asm
	ld.global.nc.u32 %r656, [%rd109];
	// end inline asm
	add.s32 	%r651, %r1, 256;
$L__BB35_7:
	setp.ge.u32 	%p67, %r651, %r123;
	@%p67 bra 	$L__BB35_14;
	not.b32 	%r519, %r651;
	add.s32 	%r6, %r123, %r519;
	and.b32  	%r520, %r6, 768;
	setp.eq.s32 	%p68, %r520, 768;
	@%p68 bra 	$L__BB35_11;
	mul.wide.u32 	%rd111, %r651, 4;
	add.s64 	%rd118, %rd15, %rd111;
	shr.u32 	%r521, %r6, 8;
	add.s32 	%r522, %r521, 1;
	and.b32  	%r523, %r522, 3;
	neg.s32 	%r648, %r523;
$L__BB35_10:
	.pragma "nounroll";
	// begin inline asm
	ld.global.nc.u32 %r524, [%rd118];
	// end inline asm
	add.s32 	%r656, %r524, %r656;
	add.s32 	%r651, %r651, 256;
	add.s64 	%rd118, %rd118, 1024;
	add.s32 	%r648, %r648, 1;
	setp.ne.s32 	%p69, %r648, 0;
	@%p69 bra 	$L__BB35_10;
$L__BB35_11:
	setp.lt.u32 	%p70, %r6, 768;
	@%p70 bra 	$L__BB35_14;
	mul.wide.u32 	%rd113, %r651, 4;
	add.s64 	%rd119, %rd15, %rd113;
$L__BB35_13:
	// begin inline asm
	ld.global.nc.u32 %r525, [%rd119];
	// end inline asm
	add.s32 	%r529, %r525, %r656;
	add.s64 	%rd115, %rd119, 1024;
	// begin inline asm
	ld.global.nc.u32 %r526, [%rd115];
	// end inline asm
	add.s32 	%r530, %r526, %r529;
	add.s64 	%rd116, %rd119, 2048;
	// begin inline asm
	ld.global.nc.u32 %r527, [%rd116];
	// end inline asm
	add.s32 	%r531, %r527, %r530;
	add.s64 	%rd117, %rd119, 3072;
	// begin inline asm
	ld.global.nc.u32 %r528, [%rd117];
	// end inline asm
	add.s32 	%r656, %r528, %r531;
	add.s32 	%r651, %r651, 1024;
	add.s64 	%rd119, %rd119, 4096;
	setp.lt.s32 	%p71, %r651, %r123;
	@%p71 bra 	$L__BB35_13;
$L__BB35_14:
	setp.lt.u32 	%p72, %r123, 256;
	@%p72 bra 	$L__BB35_19;
	// begin inline asm
	mov.u32 %r595, %laneid;
	// end inline asm
	mov.b32 	%r598, 1;
	mov.b32 	%r619, 31;
	mov.b32 	%r620, -1;
	// begin inline asm
	shfl.sync.down.b32 %r596, %r656, %r598, %r619, %r620;
	// end inline asm
	setp.gt.s32 	%p88, %r595, 30;
	selp.b32 	%r621, 0, %r596, %p88;
	add.s32 	%r602, %r621, %r656;
	mov.b32 	%r603, 2;
	// begin inline asm
	shfl.sync.down.b32 %r601, %r602, %r603, %r619, %r620;
	// end inline asm
	setp.gt.s32 	%p89, %r595, 29;
	selp.b32 	%r622, 0, %r601, %p89;
	add.s32 	%r607, %r602, %r622;
	mov.b32 	%r608, 4;
	// begin inline asm
	shfl.sync.down.b32 %r606, %r607, %r608, %r619, %r620;
	// end inline asm
	setp.gt.s32 	%p90, %r595, 27;
	selp.b32 	%r623, 0, %r606, %p90;
	add.s32 	%r612, %r607, %r623;
	mov.b32 	%r613, 8;
	// begin inline asm
	shfl.sync.down.b32 %r611, %r612, %r613, %r619, %r620;
	// end inline asm
	setp.gt.s32 	%p91, %r595, 23;
	selp.b32 	%r624, 0, %r611, %p91;
	add.s32 	%r617, %r612, %r624;
	mov.b32 	%r618, 16;
	// begin inline asm
	shfl.sync.down.b32 %r616, %r617, %r618, %r619, %r620;
	// end inline asm
	setp.gt.s32 	%p92, %r595, 15;
	selp.b32 	%r625, 0, %r616, %p92;
	add.s32 	%r698, %r617, %r625;
	setp.ne.s32 	%p93, %r595, 0;
	@%p93 bra 	$L__BB35_17;
	shr.u32 	%r626, %r1, 3;
	and.b32  	%r627, %r626, 124;
	mov.u32 	%r628, _ZZN3cub18CUB_300001_SM_10006detail6reduce28DeviceReduceSingleTileKernelINS2_10policy_hubIijN4cuda3std3__44plusIiEEE10Policy1000EPiSC_jS9_iiNS7_10__identityEEEvT0_T1_T2_T3_T4_T6_E12temp_storage;
	add.s32 	%r629, %r628, %r627;
	st.shared.u32 	[%r629+8], %r698;
$L__BB35_17:
	bar.sync 	0;
	setp.ne.s32 	%p94, %r1, 0;
	@%p94 bra 	$L__BB35_74;
	ld.shared.u32 	%r630, [_ZZN3cub18CUB_300001_SM_10006detail6reduce28DeviceReduceSingleTileKernelINS2_10policy_hubIijN4cuda3std3__44plusIiEEE10Policy1000EPiSC_jS9_iiNS7_10__identityEEEvT0_T1_T2_T3_T4_T6_E12temp_storage+12];
	add.s32 	%r631, %r630, %r698;
	ld.shared.u32 	%r632, [_ZZN3cub18CUB_300001_SM_10006detail6reduce28DeviceReduceSingleTileKernelINS2_10policy_hubIijN4cuda3std3__44plusIiEEE10Policy1000EPiSC_jS9_iiNS7_10__identityEEEvT0_T1_T2_T3_T4_T6_E12temp_storage+16];
	add.s32 	%r633, %r631, %r632;
	ld.shared.u32 	%r634, [_ZZN3cub18CUB_300001_SM_10006detail6reduce28DeviceReduceSingleTileKernelINS2_10policy_hubIijN4cuda3std3__44plusIiEEE10Policy1000EPiSC_jS9_iiNS7_10__identityEEEvT0_T1_T2_T3_T4_T6_E12temp_storage+20];
	add.s32 	%r635, %r633, %r634;
	ld.shared.u32 	%r636, [_ZZN3cub18CUB_300001_SM_10006detail6reduce28DeviceReduceSingleTileKernelINS2_10policy_hubIijN4cuda3std3__44plusIiEEE10Policy1000EPiSC_jS9_iiNS7_10__identityEEEvT0_T1_T2_T3_T4_T6_E12temp_storage+24];
	add.s32 	%r637, %r635, %r636;
	ld.shared.u32 	%r638, [_ZZN3cub18CUB_300001_SM_10006detail6reduce28DeviceReduceSingleTileKernelINS2_10policy_hubIijN4cuda3std3__44plusIiEEE10Policy1000EPiSC_jS9_iiNS7_10__identityEEEvT0_T1_T2_T3_T4_T6_E12temp_storage+28];
	add.s32 	%r639, %r637, %r638;
	ld.shared.u32 	%r640, [_ZZN3cub18CUB_300001_SM_10006detail6reduce28DeviceReduceSingleTileKernelINS2_10policy_hubIijN4cuda3std3__44plusIiEEE10Policy1000EPiSC_jS9_iiNS7_10__identityEEEvT0_T1_T2_T3_T4_T6_E12temp_storage+32];
	add.s32 	%r641, %r639, %r640;
	ld.shared.u32 	%r642, [_ZZN3cub18CUB_300001_SM_10006detail6reduce28DeviceReduceSingleTileKernelINS2_10policy_hubIijN4cuda3std3__44plusIiEEE10Policy1000EPiSC_jS9_iiNS7_10__identityEEEvT0_T1_T2_T3_T4_T6_E12temp_storage+36];
	add.s32 	%r698, %r641, %r642;
	bra.uni 	$L__BB35_74;
$L__BB35_19:
	// begin inline asm
	mov.u32 %r532, %laneid;
	// end inline asm
	and.b32  	%r558, %r1, 992;
	add.s32 	%r559, %r558, 32;
	setp.gt.u32 	%p73, %r559, %r123;
	not.b32 	%r560, %r558;
	add.s32 	%r561, %r123, %r560;
	selp.b32 	%r556, %r561, 31, %p73;
	mov.b32 	%r535, 1;
	mov.b32 	%r557, -1;
	// begin inline asm
	shfl.sync.down.b32 %r533, %r656, %r535, %r556, %r557;
	// end inline asm
	setp.lt.s32 	%p74, %r532, %r556;
	selp.b32 	%r562, %r533, 0, %p74;
	add.s32 	%r539, %r562, %r656;
	mov.b32 	%r540, 2;
	// begin inline asm
	shfl.sync.down.b32 %r538, %r539, %r540, %r556, %r557;
	// end inline asm
	add.s32 	%r563, %r532, 2;
	setp.gt.s32 	%p75, %r563, %r556;
	selp.b32 	%r564, 0, %r538, %p75;
	add.s32 	%r544, %r539, %r564;
	mov.b32 	%r545, 4;
	// begin inline asm
	shfl.sync.down.b32 %r543, %r544, %r545, %r556, %r557;
	// end inline asm
	add.s32 	%r565, %r532, 4;
	setp.gt.s32 	%p76, %r565, %r556;
	selp.b32 	%r566, 0, %r543, %p76;
	add.s32 	%r549, %r544, %r566;
	mov.b32 	%r550, 8;
	// begin inline asm
	shfl.sync.down.b32 %r548, %r549, %r550, %r556, %r557;
	// end inline asm
	add.s32 	%r567, %r532, 8;
	setp.gt.s32 	%p77, %r567, %r556;
	selp.b32 	%r568, 0, %r548, %p77;
	add.s32 	%r554, %r549, %r568;
	mov.b32 	%r555, 16;
	// begin inline asm
	shfl.sync.down.b32 %r553, %r554, %r555, %r556, %r557;
	// end inline asm
	add.s32 	%r569, %r532, 16;
	setp.gt.s32 	%p78, %r569, %r556;
	selp.b32 	%r570, 0, %r553, %p78;
	add.s32 	%r698, %r554, %r570;
	setp.ne.s32 	%p79, %r532, 0;
	@%p79 bra 	$L__BB35_21;
	shr.u32 	%r571, %r1, 3;
	and.b32  	%r572, %r571, 124;
	mov.u32 	%r573, _ZZN3cub18CUB_300001_SM_10006detail6reduce28DeviceReduceSingleTileKernelINS2_10policy_hubIijN4cuda3std3__44plusIiEEE10Policy1000EPiSC_jS9_iiNS7_10__identityEEEvT0_T1_T2_T3_T4_T6_E12temp_storage;
	add.s32 	%r574, %r573, %r572;
	st.shared.u32 	[%r574+8], %r698;
$L__BB35_21:
	bar.sync 	0;
	setp.ne.s32 	%p80, %r1, 0;
	@%p80 bra 	$L__BB35_74;
	setp.gt.u32 	%p81, %r123, 32;
	ld.shared.u32 	%r575, [_ZZN3cub18CUB_300001_SM_10006detail6reduce28DeviceReduceSingleTileKernelINS2_10policy_hubIijN4cuda3std3__44plusIiEEE10Policy1000EPiSC_jS9_iiNS7_10__identityEEEvT0_T1_T2_T3_T4_T6_E12temp_storage+12];
	selp.b32 	%r576, %r575, 0, %p81;
	add.s32 	%r577, %r576, %r698;
	setp.gt.u32 	%p82, %r123, 64;
	ld.shared.u32 	%r578, [_ZZN3cub18CUB_300001_SM_10006detail6reduce28DeviceReduceSingleTileKernelINS2_10policy_hubIijN4cuda3std3__44plusIiEEE10Policy1000EPiSC_jS9_iiNS7_10__identityEEEvT0_T1_T2_T3_T4_T6_E12temp_storage+16];
	selp.b32 	%r579, %r578, 0, %p82;
	add.s32 	%r580, %r577, %r579;
	setp.gt.u32 	%p83, %r123, 96;
	ld.shared.u32 	%r581, [_ZZN3cub18CUB_300001_SM_10006detail6reduce28DeviceReduceSingleTileKernelINS2_10policy_hubIijN4cuda3std3__44plusIiEEE10Policy1000EPiSC_jS9_iiNS7_10__identityEEEvT0_T1_T2_T3_T4_T6_E12temp_storage+20];
	selp.b32 	%r582, %r581, 0, %p83;
	add.s32 	%r583, %r580, %r582;
	setp.gt.u32 	%p84, %r123, 128;
	ld.shared.u32 	%r584, [_ZZN3cub18CUB_300001_SM_10006detail6reduce28DeviceReduceSingleTileKernelINS2_10policy_hubIijN4cuda3std3__44plusIiEEE10Policy1000EPiSC_jS9_iiNS7_10__identityEEEvT0_T1_T2_T3_T4_T6_E12temp_storage+24];
	selp.b32 	%r585, %r584, 0, %p84;
	add.s32 	%r586, %r583, %r585;
	setp.gt.u32 	%p85, %r123, 160;
	ld.shared.u32 	%r587, [_ZZN3cub18CUB_300001_SM_10006detail6reduce28DeviceReduceSingleTileKernelINS2_10policy_hubIijN4cuda3std3__44plusIiEEE10Policy1000EPiSC_jS9_iiNS7_10__identityEEEvT0_T1_T2_T3_T4_T6_E12temp_storage+28];
	selp.b32 	%r588, %r587, 0, %p85;
	add.s32 	%r589, %r586, %r588;
	setp.gt.u32 	%p86, %r123, 192;
	ld.shared.u32 	%r590, [_ZZN3cub18CUB_300001_SM_10006detail6reduce28DeviceReduceSingleTileKernelINS2_10policy_hubIijN4cuda3std3__44plusIiEEE10Policy1000EPiSC_jS9_iiNS7_10__identityEEEvT0_T1_T2_T3_T4_T6_E12temp_storage+32];
	selp.b32 	%r591, %r590, 0, %p86;
	add.s32 	%r592, %r589, %r591;
	setp.gt.u32 	%p87, %r123, 224;
	ld.shared.u32 	%r593, [_ZZN3cub18CUB_300001_SM_10006detail6reduce28DeviceReduceSingleTileKernelINS2_10policy_hubIijN4cuda3std3__44plusIiEEE10Policy1000EPiSC_jS9_iiNS7_10__identityEEEvT0_T1_T2_T3_T4_T6_E12temp_storage+36];
	selp.b32 	%r594, %r593, 0, %p87;
	add.s32 	%r698, %r592, %r594;
	bra.uni 	$L__BB35_74;
$L__BB35_23:
	mov.u32 	%r26, %tid.x;
	shl.b32 	%r27, %r26, 2;
	mul.wide.u32 	%rd85, %r27, 4;
	add.s64 	%rd75, %rd15, %rd85;
	// begin inline asm
	ld.global.nc.v2.u64 {%rd73, %rd74}, [%rd75];
	// end inline asm
	mov.b64 	{%r385, %r386}, %rd74;
	mov.b64 	{%r387, %r388}, %rd73;
	add.s64 	%rd78, %rd75, 4096;
	// begin inline asm
	ld.global.nc.v2.u64 {%rd76, %rd77}, [%rd78];
	// end inline asm
	mov.b64 	{%r389, %r390}, %rd77;
	mov.b64 	{%r391, %r392}, %rd76;
	add.s64 	%rd81, %rd75, 8192;
	// begin inline asm
	ld.global.nc.v2.u64 {%rd79, %rd80}, [%rd81];
	// end inline asm
	mov.b64 	{%r393, %r394}, %rd80;
	mov.b64 	{%r395, %r396}, %rd79;
	add.s64 	%rd84, %rd75, 12288;
	// begin inline asm
	ld.global.nc.v2.u64 {%rd82, %rd83}, [%rd84];
	// end inline asm
	mov.b64 	{%r397, %r398}, %rd83;
	mov.b64 	{%r399, %r400}, %rd82;
	add.s32 	%r401, %r388, %r387;
	add.s32 	%r402, %r385, %r401;
	add.s32 	%r403, %r386, %r402;
	add.s32 	%r404, %r391, %r403;
	add.s32 	%r405, %r392, %r404;
	add.s32 	%r406, %r389, %r405;
	add.s32 	%r407, %r390, %r406;
	add.s32 	%r408, %r395, %r407;
	add.s32 	%r409, %r396, %r408;
	add.s32 	%r410, %r393, %r409;
	add.s32 	%r411, %r394, %r410;
	add.s32 	%r412, %r399, %r411;
	add.s32 	%r413, %r400, %r412;
	add.s32 	%r414, %r397, %r413;
	add.s32 	%r671, %r398, %r414;
	add.s32 	%r29, %r123, -4096;
	setp.lt.u32 	%p50, %r29, 4096;
	mov.b32 	%r660, 4096;
	@%p50 bra 	$L__BB35_27;
	mov.b32 	%r660, 4096;
$L__BB35_25:
	add.s32 	%r416, %r660, %r27;
	mul.wide.u32 	%rd98, %r416, 4;
	add.s64 	%rd88, %rd15, %rd98;
	// begin inline asm
	ld.global.nc.v2.u64 {%rd86, %rd87}, [%rd88];
	// end inline asm
	mov.b64 	{%r417, %r418}, %rd87;
	mov.b64 	{%r419, %r420}, %rd86;
	add.s64 	%rd91, %rd88, 4096;
	// begin inline asm
	ld.global.nc.v2.u64 {%rd89, %rd90}, [%rd91];
	// end inline asm
	mov.b64 	{%r421, %r422}, %rd90;
	mov.b64 	{%r423, %r424}, %rd89;
	add.s64 	%rd94, %rd88, 8192;
	// begin inline asm
	ld.global.nc.v2.u64 {%rd92, %rd93}, [%rd94];
	// end inline asm
	mov.b64 	{%r425, %r426}, %rd93;
	mov.b64 	{%r427, %r428}, %rd92;
	add.s64 	%rd97, %rd88, 12288;
	// begin inline asm
	ld.global.nc.v2.u64 {%rd95, %rd96}, [%rd97];
	// end inline asm
	mov.b64 	{%r429, %r430}, %rd96;
	mov.b64 	{%r431, %r432}, %rd95;
	add.s32 	%r433, %r419, %r671;
	add.s32 	%r434, %r420, %r433;
	add.s32 	%r435, %r417, %r434;
	add.s32 	%r436, %r418, %r435;
	add.s32 	%r437, %r423, %r436;
	add.s32 	%r438, %r424, %r437;
	add.s32 	%r439, %r421, %r438;
	add.s32 	%r440, %r422, %r439;
	add.s32 	%r441, %r427, %r440;
	add.s32 	%r442, %r428, %r441;
	add.s32 	%r443, %r425, %r442;
	add.s32 	%r444, %r426, %r443;
	add.s32 	%r445, %r431, %r444;
	add.s32 	%r446, %r432, %r445;
	add.s32 	%r447, %r429, %r446;
	add.s32 	%r671, %r430, %r447;
	sub.s32 	%r448, %r123, %r660;
	setp.lt.u32 	%p51, %r448, 4096;
	@%p51 bra 	$L__BB35_35;
	add.s32 	%r660, %r660, 4096;
	setp.le.u32 	%p52, %r660, %r29;
	@%p52 bra 	$L__BB35_25;
$L__BB35_27:
	setp.le.u32 	%p53, %r123, %r660;
	@%p53 bra 	$L__BB35_35;
	sub.s32 	%r36, %r123, %r660;
	setp.ge.s32 	%p54, %r26, %r36;
	@%p54 bra 	$L__BB35_35;
	not.b32 	%r450, %r26;
	add.s32 	%r451, %r123, %r450;
	sub.s32 	%r37, %r451, %r660;
	and.b32  	%r452, %r37, 768;
	setp.eq.s32 	%p55, %r452, 768;
	mov.u32 	%r665, %r26;
	@%p55 bra 	$L__BB35_32;
	add.s32 	%r662, %r26, %r660;
	shr.u32 	%r453, %r37, 8;
	add.s32 	%r454, %r453, 1;
	and.b32  	%r455, %r454, 3;
	neg.s32 	%r661, %r455;
	mov.u32 	%r665, %r26;
$L__BB35_31:
	.pragma "nounroll";
	mul.wide.u32 	%rd100, %r662, 4;
	add.s64 	%rd99, %rd15, %rd100;
	// begin inline asm
	ld.global.nc.u32 %r456, [%rd99];
	// end inline asm
	add.s32 	%r671, %r456, %r671;
	add.s32 	%r665, %r665, 256;
	add.s32 	%r662, %r662, 256;
	add.s32 	%r661, %r661, 1;
	setp.ne.s32 	%p56, %r661, 0;
	@%p56 bra 	$L__BB35_31;
$L__BB35_32:
	setp.lt.u32 	%p57, %r37, 768;
	@%p57 bra 	$L__BB35_35;
	add.s32 	%r669, %r665, 512;
	add.s32 	%r668, %r665, %r660;
$L__BB35_34:
	mul.wide.u32 	%rd105, %r668, 4;
	add.s64 	%rd101, %rd15, %rd105;
	// begin inline asm
	ld.global.nc.u32 %r457, [%rd101];
	// end inline asm
	add.s32 	%r461, %r457, %r671;
	add.s32 	%r462, %r668, 256;
	mul.wide.u32 	%rd106, %r462, 4;
	add.s64 	%rd102, %rd15, %rd106;
	// begin inline asm
	ld.global.nc.u32 %r458, [%rd102];
	// end inline asm
	add.s32 	%r463, %r458, %r461;
	add.s32 	%r464, %r668, 512;
	mul.wide.u32 	%rd107, %r464, 4;
	add.s64 	%rd103, %rd15, %rd107;
	// begin inline asm
	ld.global.nc.u32 %r459, [%rd103];
	// end inline asm
	add.s32 	%r465, %r459, %r463;
	add.s32 	%r466, %r668, 768;
	mul.wide.u32 	%rd108, %r466, 4;
	add.s64 	%rd104, %rd15, %rd108;
	// begin inline asm
	ld.global.nc.u32 %r460, [%rd104];
	// end inline asm
	add.s32 	%r671, %r460, %r465;
	add.s32 	%r57, %r669, 1024;
	add.s32 	%r467, %r669, 512;
	add.s32 	%r668, %r668, 1024;
	setp.lt.s32 	%p58, %r467, %r36;
	mov.u32 	%r669, %r57;
	@%p58 bra 	$L__BB35_34;
$L__BB35_35:
	// begin inline asm
	mov.u32 %r468, %laneid;
	// end inline asm
	mov.b32 	%r471, 1;
	mov.b32 	%r492, 31;
	mov.b32 	%r493, -1;
	// begin inline asm
	shfl.sync.down.b32 %r469, %r671, %r471, %r492, %r493;
	// end inline asm
	setp.gt.s32 	%p59, %r468, 30;
	selp.b32 	%r494, 0, %r469, %p59;
	add.s32 	%r475, %r494, %r671;
	mov.b32 	%r476, 2;
	// begin inline asm
	shfl.sync.down.b32 %r474, %r475, %r476, %r492, %r493;
	// end inline asm
	setp.gt.s32 	%p60, %r468, 29;
	selp.b32 	%r495, 0, %r474, %p60;
	add.s32 	%r480, %r475, %r495;
	mov.b32 	%r481, 4;
	// begin inline asm
	shfl.sync.down.b32 %r479, %r480, %r481, %r492, %r493;
	// end inline asm
	setp.gt.s32 	%p61, %r468, 27;
	selp.b32 	%r496, 0, %r479, %p61;
	add.s32 	%r485, %r480, %r496;
	mov.b32 	%r486, 8;
	// begin inline asm
	shfl.sync.down.b32 %r484, %r485, %r486, %r492, %r493;
	// end inline asm
	setp.gt.s32 	%p62, %r468, 23;
	selp.b32 	%r497, 0, %r484, %p62;
	add.s32 	%r490, %r485, %r497;
	mov.b32 	%r491, 16;
	// begin inline asm
	shfl.sync.down.b32 %r489, %r490, %r491, %r492, %r493;
	// end inline asm
	setp.gt.s32 	%p63, %r468, 15;
	selp.b32 	%r498, 0, %r489, %p63;
	add.s32 	%r698, %r490, %r498;
	setp.ne.s32 	%p64, %r468, 0;
	@%p64 bra 	$L__BB35_37;
	shr.u32 	%r499, %r26, 3;
	and.b32  	%r500, %r499, 124;
	mov.u32 	%r501, _ZZN3cub18CUB_300001_SM_10006detail6reduce28DeviceReduceSingleTileKernelINS2_10policy_hubIijN4cuda3std3__44plusIiEEE10Policy1000EPiSC_jS9_iiNS7_10__identityEEEvT0_T1_T2_T3_T4_T6_E12temp_storage;
	add.s32 	%r502, %r501, %r500;
	st.shared.u32 	[%r502+8], %r698;
$L__BB35_37:
	bar.sync 	0;
	setp.ne.s32 	%p65, %r26, 0;
	@%p65 bra 	$L__BB35_74;
	ld.shared.u32 	%r503, [_ZZN3cub18CUB_300001_SM_10006detail6reduce28DeviceReduceSingleTileKernelINS2_10policy_hubIijN4cuda3std3__44plusIiEEE10Policy1000EPiSC_jS9_iiNS7_10__identityEEEvT0_T1_T2_T3_T4_T6_E12temp_storage+12];
	add.s32 	%r504, %r503, %r698;
	ld.shared.u32 	%r505, [_ZZN3cub18CUB_300001_SM_10006detail6reduce28DeviceReduceSingleTileKernelINS2_10policy_hubIijN4cuda3std3__44plusIiEEE10Policy1000EPiSC_jS9_iiNS7_10__identityEEEvT0_T1_T2_T3_T4_T6_E12temp_storage+16];
	add.s32 	%r506, %r504, %r505;
	ld.shared.u32 	%r507, [_ZZN3cub18CUB_300001_SM_10006detail6reduce28DeviceReduceSingleTileKernelINS2_10policy_hubIijN4cuda3std3__44plusIiEEE10Policy1000EPiSC_jS9_iiNS7_10__identityEEEvT0_T1_T2_T3_T4_T6_E12temp_storage+20];
	add.s32 	%r508, %r506, %r507;
	ld.shared.u32 	%r509, [_ZZN3cub18CUB_300001_SM_10006detail6reduce28DeviceReduceSingleTileKernelINS2_10policy_hubIijN4cuda3std3__44plusIiEEE10Policy1000EPiSC_jS9_iiNS7_10__identityEEEvT0_T1_T2_T3_T4_T6_E12temp_storage+24];
	add.s32 	%r510, %r508, %r509;
	ld.shared.u32 	%r511, [_ZZN3cub18CUB_300001_SM_10006detail6reduce28DeviceReduceSingleTileKernelINS2_10policy_hubIijN4cuda3std3__44plusIiEEE10Policy1000EPiSC_jS9_iiNS7_10__identityEEEvT0_T1_T2_T3_T4_T6_E12temp_storage+28];
	add.s32 	%r512, %r510, %r511;
	ld.shared.u32 	%r513, [_ZZN3cub18CUB_300001_SM_10006detail6reduce28DeviceReduceSingleTileKernelINS2_10policy_hubIijN4cuda3std3__44plusIiEEE10Policy1000EPiSC_jS9_iiNS7_10__identityEEEvT0_T1_T2_T3_T4_T6_E12temp_storage+32];
	add.s32 	%r514, %r512, %r513;
	ld.shared.u32 	%r515, [_ZZN3cub18CUB_300001_SM_10006detail6reduce28DeviceReduceSingleTileKernelINS2_10policy_hubIijN4cuda3std3__44plusIiEEE10Policy1000EPiSC_jS9_iiNS7_10__identityEEEvT0_T1_T2_T3_T4_T6_E12temp_storage+36];
	add.s32 	%r698, %r514, %r515;
	bra.uni 	$L__BB35_74;
$L__BB35_39:
	setp.gt.u32 	%p3, %r123, 4095;
	@%p3 bra 	$L__BB35_58;
	mov.u32 	%r62, %tid.x;
	setp.ge.u32 	%p20, %r62, %r123;
	mov.b32 	%r682, 0;
	mov.u32 	%r677, %r62;
	@%p20 bra 	$L__BB35_42;
	mul.wide.u32 	%rd65, %r62, 4;
	add.s64 	%rd64, %rd15, %rd65;
	// begin inline asm
	ld.global.nc.u32 %r682, [%rd64];
	// end inline asm
	add.s32 	%r677, %r62, 256;
$L__BB35_42:
	setp.ge.u32 	%p21, %r677, %r123;
	@%p21 bra 	$L__BB35_49;
	not.b32 	%r260, %r677;
	add.s32 	%r67, %r123, %r260;
	and.b32  	%r261, %r67, 768;
	setp.eq.s32 	%p22, %r261, 768;
	@%p22 bra 	$L__BB35_46;
	mul.wide.u32 	%rd66, %r677, 4;
	add.s64 	%rd120, %rd15, %rd66;
	shr.u32 	%r262, %r67, 8;
	add.s32 	%r263, %r262, 1;
	and.b32  	%r264, %r263, 3;
	neg.s32 	%r674, %r264;
$L__BB35_45:
	.pragma "nounroll";
	// begin inline asm
	ld.global.nc.u32 %r265, [%rd120];
	// end inline asm
	add.s32 	%r682, %r265, %r682;
	add.s32 	%r677, %r677, 256;
	add.s64 	%rd120, %rd120, 1024;
	add.s32 	%r674, %r674, 1;
	setp.ne.s32 	%p23, %r674, 0;
	@%p23 bra 	$L__BB35_45;
$L__BB35_46:
	setp.lt.u32 	%p24, %r67, 768;
	@%p24 bra 	$L__BB35_49;
	mul.wide.u32 	%rd68, %r677, 4;
	add.s64 	%rd121, %rd15, %rd68;
$L__BB35_48:
	// begin inline asm
	ld.global.nc.u32 %r266, [%rd121];
	// end inline asm
	add.s32 	%r270, %r266, %r682;
	add.s64 	%rd70, %rd121, 1024;
	// begin inline asm
	ld.global.nc.u32 %r267, [%rd70];
	// end inline asm
	add.s32 	%r271, %r267, %r270;
	add.s64 	%rd71, %rd121, 2048;
	// begin inline asm
	ld.global.nc.u32 %r268, [%rd71];
	// end inline asm
	add.s32 	%r272, %r268, %r271;
	add.s64 	%rd72, %rd121, 3072;
	// begin inline asm
	ld.global.nc.u32 %r269, [%rd72];
	// end inline asm
	add.s32 	%r682, %r269, %r272;
	add.s32 	%r677, %r677, 1024;
	add.s64 	%rd121, %rd121, 4096;
	setp.lt.s32 	%p25, %r677, %r123;
	@%p25 bra 	$L__BB35_48;
$L__BB35_49:
	setp.lt.u32 	%p26, %r123, 256;
	@%p26 bra 	$L__BB35_54;
	// begin inline asm
	mov.u32 %r336, %laneid;
	// end inline asm
	mov.b32 	%r339, 1;
	mov.b32 	%r360, 31;
	mov.b32 	%r361, -1;
	// begin inline asm
	shfl.sync.down.b32 %r337, %r682, %r339, %r360, %r361;
	// end inline asm
	setp.gt.s32 	%p42, %r336, 30;
	selp.b32 	%r362, 0, %r337, %p42;
	add.s32 	%r343, %r362, %r682;
	mov.b32 	%r344, 2;
	// begin inline asm
	shfl.sync.down.b32 %r342, %r343, %r344, %r360, %r361;
	// end inline asm
	setp.gt.s32 	%p43, %r336, 29;
	selp.b32 	%r363, 0, %r342, %p43;
	add.s32 	%r348, %r343, %r363;
	mov.b32 	%r349, 4;
	// begin inline asm
	shfl.sync.down.b32 %r347, %r348, %r349, %r360, %r361;
	// end inline asm
	setp.gt.s32 	%p44, %r336, 27;
	selp.b32 	%r364, 0, %r347, %p44;
	add.s32 	%r353, %r348, %r364;
	mov.b32 	%r354, 8;
	// begin inline asm
	shfl.sync.down.b32 %r352, %r353, %r354, %r360, %r361;
	// end inline asm
	setp.gt.s32 	%p45, %r336, 23;
	selp.b32 	%r365, 0, %r352, %p45;
	add.s32 	%r358, %r353, %r365;
	mov.b32 	%r359, 16;
	// begin inline asm
	shfl.sync.down.b32 %r357, %r358, %r359, %r360, %r361;
	// end inline asm
	setp.gt.s32 	%p46, %r336, 15;
	selp.b32 	%r366, 0, %r357, %p46;
	add.s32 	%r698, %r358, %r366;
	setp.ne.s32 	%p47, %r336, 0;
	@%p47 bra 	$L__BB35_52;
	shr.u32 	%r367, %r62, 3;
	and.b32  	%r368, %r367, 124;
	mov.u32 	%r369, _ZZN3cub18CUB_300001_SM_10006detail6reduce28DeviceReduceSingleTileKernelINS2_10policy_hubIijN4cuda3std3__44plusIiEEE10Policy1000EPiSC_jS9_iiNS7_10__identityEEEvT0_T1_T2_T3_T4_T6_E12temp_storage;
	add.s32 	%r370, %r369, %r368;
	st.shared.u32 	[%r370+8], %r698;
$L__BB35_52:
	bar.sync 	0;
	setp.ne.s32 	%p48, %r62, 0;
	@%p48 bra 	$L__BB35_74;
	ld.shared.u32 	%r371, [_ZZN3cub18CUB_300001_SM_10006detail6reduce28DeviceReduceSingleTileKernelINS2_10policy_hubIijN4cuda3std3__44plusIiEEE10Policy1000EPiSC_jS9_iiNS7_10__identityEEEvT0_T1_T2_T3_T4_T6_E12temp_storage+12];
	add.s32 	%r372, %r371, %r698;
	ld.shared.u32 	%r373, [_ZZN3cub18CUB_300001_SM_10006detail6reduce28DeviceReduceSingleTileKernelINS2_10policy_hubIijN4cuda3std3__44plusIiEEE10Policy1000EPiSC_jS9_iiNS7_10__identityEEEvT0_T1_T2_T3_T4_T6_E12temp_storage+16];
	add.s32 	%r374, %r372, %r373;
	ld.shared.u32 	%r375, [_ZZN3cub18CUB_300001_SM_10006detail6reduce28DeviceReduceSingleTileKernelINS2_10policy_hubIijN4cuda3std3__44plusIiEEE10Policy1000EPiSC_jS9_iiNS7_10__identityEEEvT0_T1_T2_T3_T4_T6_E12temp_storage+20];
	add.s32 	%r376, %r374, %r375;
	ld.shared.u32 	%r377, [_ZZN3cub18CUB_300001_SM_10006detail6reduce28DeviceReduceSingleTileKernelINS2_10policy_hubIijN4cuda3std3__44plusIiEEE10Policy1000EPiSC_jS9_iiNS7_10__identityEEEvT0_T1_T2_T3_T4_T6_E12temp_storage+24];
	add.s32 	%r378, %r376, %r377;
	ld.shared.u32 	%r379, [_ZZN3cub18CUB_300001_SM_10006detail6reduce28DeviceReduceSingleTileKernelINS2_10policy_hubIijN4cuda3std3__44plusIiEEE10Policy1000EPiSC_jS9_iiNS7_10__identityEEEvT0_T1_T2_T3_T4_T6_E12temp_storage+28];
	add.s32 	%r380, %r378, %r379;
	ld.shared.u32 	%r381, [_ZZN3cub18CUB_300001_SM_10006detail6reduce28DeviceReduceSingleTileKernelINS2_10policy_hubIijN4cuda3std3__44plusIiEEE10Policy1000EPiSC_jS9_iiNS7_10__identityEEEvT0_T1_T2_T3_T4_T6_E12temp_storage+32];
	add.s32 	%r382, %r380, %r381;
	ld.shared.u32 	%r383, [_ZZN3cub18CUB_300001_SM_10006detail6reduce28DeviceReduceSingleTileKernelINS2_10policy_hubIijN4cuda3std3__44plusIiEEE10Policy1000EPiSC_jS9_iiNS7_10__identityEEEvT0_T1_T2_T3_T4_T6_E12temp_storage+36];
	add.s32 	%r698, %r382, %r383;
	bra.uni 	$L__BB35_74;
$L__BB35_54:
	// begin inline asm
	mov.u32 %r273, %laneid;
	// end inline asm
	and.b32  	%r299, %r62, 992;
	add.s32 	%r300, %r299, 32;
	setp.gt.u32 	%p27, %r300, %r123;
	not.b32 	%r301, %r299;
	add.s32 	%r302, %r123, %r301;
	selp.b32 	%r297, %r302, 31, %p27;
	mov.b32 	%r276, 1;
	mov.b32 	%r298, -1;
	// begin inline asm
	shfl.sync.down.b32 %r274, %r682, %r276, %r297, %r298;
	// end inline asm
	setp.lt.s32 	%p28, %r273, %r297;
	selp.b32 	%r303, %r274, 0, %p28;
	add.s32 	%r280, %r303, %r682;
	mov.b32 	%r281, 2;
	// begin inline asm
	shfl.sync.down.b32 %r279, %r280, %r281, %r297, %r298;
	// end inline asm
	add.s32 	%r304, %r273, 2;
	setp.gt.s32 	%p29, %r304, %r297;
	selp.b32 	%r305, 0, %r279, %p29;
	add.s32 	%r285, %r280, %r305;
	mov.b32 	%r286, 4;
	// begin inline asm
	shfl.sync.down.b32 %r284, %r285, %r286, %r297, %r298;
	// end inline asm
	add.s32 	%r306, %r273, 4;
	setp.gt.s32 	%p30, %r306, %r297;
	selp.b32 	%r307, 0, %r284, %p30;
	add.s32 	%r290, %r285, %r307;
	mov.b32 	%r291, 8;
	// begin inline asm
	shfl.sync.down.b32 %r289, %r290, %r291, %r297, %r298;
	// end inline asm
	add.s32 	%r308, %r273, 8;
	setp.gt.s32 	%p31, %r308, %r297;
	selp.b32 	%r309, 0, %r289, %p31;
	add.s32 	%r295, %r290, %r309;
	mov.b32 	%r296, 16;
	// begin inline asm
	shfl.sync.down.b32 %r294, %r295, %r296, %r297, %r298;
	// end inline asm
	add.s32 	%r310, %r273, 16;
	setp.gt.s32 	%p32, %r310, %r297;
	selp.b32 	%r311, 0, %r294, %p32;
	add.s32 	%r698, %r295, %r311;
	setp.ne.s32 	%p33, %r273, 0;
	@%p33 bra 	$L__BB35_56;
	shr.u32 	%r312, %r62, 3;
	and.b32  	%r313, %r312, 124;
	mov.u32 	%r314, _ZZN3cub18CUB_300001_SM_10006detail6reduce28DeviceReduceSingleTileKernelINS2_10policy_hubIijN4cuda3std3__44plusIiEEE10Policy1000EPiSC_jS9_iiNS7_10__identityEEEvT0_T1_T2_T3_T4_T6_E12temp_storage;
	add.s32 	%r315, %r314, %r313;
	st.shared.u32 	[%r315+8], %r698;
$L__BB35_56:
	bar.sync 	0;
	setp.ne.s32 	%p34, %r62, 0;
	@%p34 bra 	$L__BB35_74;
	setp.gt.u32 	%p35, %r123, 32;
	ld.shared.u32 	%r316, [_ZZN3cub18CUB_300001_SM_10006detail6reduce28DeviceReduceSingleTileKernelINS2_10policy_hubIijN4cuda3std3__44plusIiEEE10Policy1000EPiSC_jS9_iiNS7_10__identityEEEvT0_T1_T2_T3_T4_T6_E12temp_storage+12];
	selp.b32 	%r317, %r316, 0, %p35;
	add.s32 	%r318, %r317, %r698;
	setp.gt.u32 	%p36, %r123, 64;
	ld.shared.u32 	%r319, [_ZZN3cub18CUB_300001_SM_10006detail6reduce28DeviceReduceSingleTileKernelINS2_10policy_hubIijN4cuda3std3__44plusIiEEE10Policy1000EPiSC_jS9_iiNS7_10__identityEEEvT0_T1_T2_T3_T4_T6_E12temp_storage+16];
	selp.b32 	%r320, %r319, 0, %p36;
	add.s32 	%r321, %r318, %r320;
	setp.gt.u32 	%p37, %r123, 96;
	ld.shared.u32 	%r322, [_ZZN3cub18CUB_300001_SM_10006detail6reduce28DeviceReduceSingleTileKernelINS2_10policy_hubIijN4cuda3std3__44plusIiEEE10Policy1000EPiSC_jS9_iiNS7_10__identityEEEvT0_T1_T2_T3_T4_T6_E12temp_storage+20];
	selp.b32 	%r323, %r322, 0, %p37;
	add.s32 	%r324, %r321, %r323;
	setp.gt.u32 	%p38, %r123, 128;
	ld.shared.u32 	%r325, [_ZZN3cub18CUB_300001_SM_10006detail6reduce28DeviceReduceSingleTileKernelINS2_10policy_hubIijN4cuda3std3__44plusIiEEE10Policy1000EPiSC_jS9_iiNS7_10__identityEEEvT0_T1_T2_T3_T4_T6_E12temp_storage+24];
	selp.b32 	%r326, %r325, 0, %p38;
	add.s32 	%r327, %r324, %r326;
	setp.gt.u32 	%p39, %r123, 160;
	ld.shared.u32 	%r328, [_ZZN3cub18CUB_300001_SM_10006detail6reduce28DeviceReduceSingleTileKernelINS2_10policy_hubIijN4cuda3std3__44plusIiEEE10Policy1000EPiSC_jS9_iiNS7_10__identityEEEvT0_T1_T2_T3_T4_T6_E12temp_storage+28];
	selp.b32 	%r329, %r328, 0, %p39;
	add.s32 	%r330, %r327, %r329;
	setp.gt.u32 	%p40, %r123, 192;
	ld.shared.u32 	%r331, [_ZZN3cub18CUB_300001_SM_10006detail6reduce28DeviceReduceSingleTileKernelINS2_10policy_hubIijN4cuda3std3__44plusIiEEE10Policy1000EPiSC_jS9_iiNS7_10__identityEEEvT0_T1_T2_T3_T4_T6_E12temp_storage+32];
	selp.b32 	%r332, %r331, 0, %p40;
	add.s32 	%r333, %r330, %r332;
	setp.gt.u32 	%p41, %r123, 224;
	ld.shared.u32 	%r334, [_ZZN3cub18CUB_300001_SM_10006detail6reduce28DeviceReduceSingleTileKernelINS2_10policy_hubIijN4cuda3std3__44plusIiEEE10Policy1000EPiSC_jS9_iiNS7_10__identityEEEvT0_T1_T2_T3_T4_T6_E12temp_storage+36];
	selp.b32 	%r335, %r334, 0, %p41;
	add.s32 	%r698, %r333, %r335;
	bra.uni 	$L__BB35_74;
$L__BB35_58:
	mov.u32 	%r87, %tid.x;
	mul.wide.u32 	%rd34, %r87, 4;
	add.s64 	%rd18, %rd15, %rd34;
	// begin inline asm
	ld.global.nc.u32 %r125, [%rd18];
	// end inline asm
	add.s64 	%rd19, %rd18, 1024;
	// begin inline asm
	ld.global.nc.u32 %r126, [%rd19];
	// end inline asm
	add.s64 	%rd20, %rd18, 2048;
	// begin inline asm
	ld.global.nc.u32 %r127, [%rd20];
	// end inline asm
	add.s64 	%rd21, %rd18, 3072;
	// begin inline asm
	ld.global.nc.u32 %r128, [%rd21];
	// end inline asm
	add.s64 	%rd22, %rd18, 4096;
	// begin inline asm
	ld.global.nc.u32 %r129, [%rd22];
	// end inline asm
	add.s64 	%rd23, %rd18, 5120;
	// begin inline asm
	ld.global.nc.u32 %r130, [%rd23];
	// end inline asm
	add.s64 	%rd24, %rd18, 6144;
	// begin inline asm
	ld.global.nc.u32 %r131, [%rd24];
	// end inline asm
	add.s64 	%rd25, %rd18, 7168;
	// begin inline asm
	ld.global.nc.u32 %r132, [%rd25];
	// end inline asm
	add.s64 	%rd26, %rd18, 8192;
	// begin inline asm
	ld.global.nc.u32 %r133, [%rd26];
	// end inline asm
	add.s64 	%rd27, %rd18, 9216;
	// begin inline asm
	ld.global.nc.u32 %r134, [%rd27];
	// end inline asm
	add.s64 	%rd28, %rd18, 10240;
	// begin inline asm
	ld.global.nc.u32 %r135, [%rd28];
	// end inline asm
	add.s64 	%rd29, %rd18, 11264;
	// begin inline asm
	ld.global.nc.u32 %r136, [%rd29];
	// end inline asm
	add.s64 	%rd30, %rd18, 12288;
	// begin inline asm
	ld.global.nc.u32 %r137, [%rd30];
	// end inline asm
	add.s64 	%rd31, %rd18, 13312;
	// begin inline asm
	ld.global.nc.u32 %r138, [%rd31];
	// end inline asm
	add.s64 	%rd32, %rd18, 14336;
	// begin inline asm
	ld.global.nc.u32 %r139, [%rd32];
	// end inline asm
	add.s64 	%rd33, %rd18, 15360;
	// begin inline asm
	ld.global.nc.u32 %r140, [%rd33];
	// end inline asm
	add.s32 	%r142, %r126, %r125;
	add.s32 	%r143, %r127, %r142;
	add.s32 	%r144, %r128, %r143;
	add.s32 	%r145, %r129, %r144;
	add.s32 	%r146, %r130, %r145;
	add.s32 	%r147, %r131, %r146;
	add.s32 	%r148, %r132, %r147;
	add.s32 	%r149, %r133, %r148;
	add.s32 	%r150, %r134, %r149;
	add.s32 	%r151, %r135, %r150;
	add.s32 	%r152, %r136, %r151;
	add.s32 	%r153, %r137, %r152;
	add.s32 	%r154, %r138, %r153;
	add.s32 	%r155, %r139, %r154;
	add.s32 	%r697, %r140, %r155;
	add.s32 	%r89, %r123, -4096;
	setp.lt.u32 	%p4, %r89, 4096;
	mov.b32 	%r686, 4096;
	@%p4 bra 	$L__BB35_62;
	mov.b32 	%r686, 4096;
$L__BB35_60:
	add.s32 	%r173, %r87, %r686;
	mul.wide.u32 	%rd51, %r173, 4;
	add.s64 	%rd35, %rd15, %rd51;
	// begin inline asm
	ld.global.nc.u32 %r157, [%rd35];
	// end inline asm
	mul.wide.u32 	%rd52, %r686, 4;
	add.s64 	%rd53, %rd18, %rd52;
	add.s64 	%rd36, %rd53, 1024;
	// begin inline asm
	ld.global.nc.u32 %r158, [%rd36];
	// end inline asm
	add.s64 	%rd37, %rd53, 2048;
	// begin inline asm
	ld.global.nc.u32 %r159, [%rd37];
	// end inline asm
	add.s64 	%rd38, %rd53, 3072;
	// begin inline asm
	ld.global.nc.u32 %r160, [%rd38];
	// end inline asm
	add.s64 	%rd39, %rd53, 4096;
	// begin inline asm
	ld.global.nc.u32 %r161, [%rd39];
	// end inline asm
	add.s64 	%rd40, %rd53, 5120;
	// begin inline asm
	ld.global.nc.u32 %r162, [%rd40];
	// end inline asm
	add.s64 	%rd41, %rd53, 6144;
	// begin inline asm
	ld.global.nc.u32 %r163, [%rd41];
	// end inline asm
	add.s64 	%rd42, %rd53, 7168;
	// begin inline asm
	ld.global.nc.u32 %r164, [%rd42];
	// end inline asm
	add.s64 	%rd43, %rd53, 8192;
	// begin inline asm
	ld.global.nc.u32 %r165, [%rd43];
	// end inline asm
	add.s64 	%rd44, %rd53, 9216;
	// begin inline asm
	ld.global.nc.u32 %r166, [%rd44];
	// end inline asm
	add.s64 	%rd45, %rd53, 10240;
	// begin inline asm
	ld.global.nc.u32 %r167, [%rd45];
	// end inline asm
	add.s64 	%rd46, %rd53, 11264;
	// begin inline asm
	ld.global.nc.u32 %r168, [%rd46];
	// end inline asm
	add.s64 	%rd47, %rd53, 12288;
	// begin inline asm
	ld.global.nc.u32 %r169, [%rd47];
	// end inline asm
	add.s64 	%rd48, %rd53, 13312;
	// begin inline asm
	ld.global.nc.u32 %r170, [%rd48];
	// end inline asm
	add.s64 	%rd49, %rd53, 14336;
	// begin inline asm
	ld.global.nc.u32 %r171, [%rd49];
	// end inline asm
	add.s64 	%rd50, %rd53, 15360;
	// begin inline asm
	ld.global.nc.u32 %r172, [%rd50];
	// end inline asm
	add.s32 	%r174, %r157, %r697;
	add.s32 	%r175, %r158, %r174;
	add.s32 	%r176, %r159, %r175;
	add.s32 	%r177, %r160, %r176;
	add.s32 	%r178, %r161, %r177;
	add.s32 	%r179, %r162, %r178;
	add.s32 	%r180, %r163, %r179;
	add.s32 	%r181, %r164, %r180;
	add.s32 	%r182, %r165, %r181;
	add.s32 	%r183, %r166, %r182;
	add.s32 	%r184, %r167, %r183;
	add.s32 	%r185, %r168, %r184;
	add.s32 	%r186, %r169, %r185;
	add.s32 	%r187, %r170, %r186;
	add.s32 	%r188, %r171, %r187;
	add.s32 	%r697, %r172, %r188;
	sub.s32 	%r189, %r123, %r686;
	setp.lt.u32 	%p5, %r189, 4096;
	@%p5 bra 	$L__BB35_70;
	add.s32 	%r686, %r686, 4096;
	setp.le.u32 	%p6, %r686, %r89;
	@%p6 bra 	$L__BB35_60;
$L__BB35_62:
	setp.le.u32 	%p7, %r123, %r686;
	@%p7 bra 	$L__BB35_70;
	sub.s32 	%r96, %r123, %r686;
	setp.ge.s32 	%p8, %r87, %r96;
	@%p8 bra 	$L__BB35_70;
	not.b32 	%r191, %r87;
	add.s32 	%r192, %r123, %r191;
	sub.s32 	%r97, %r192, %r686;
	and.b32  	%r193, %r97, 768;
	setp.eq.s32 	%p9, %r193, 768;
	mov.u32 	%r691, %r87;
	@%p9 bra 	$L__BB35_67;
	add.s32 	%r688, %r87, %r686;
	shr.u32 	%r194, %r97, 8;
	add.s32 	%r195, %r194, 1;
	and.b32  	%r196, %r195, 3;
	neg.s32 	%r687, %r196;
	mov.u32 	%r691, %r87;
$L__BB35_66:
	.pragma "nounroll";
	mul.wide.u32 	%rd55, %r688, 4;
	add.s64 	%rd54, %rd15, %rd55;
	// begin inline asm
	ld.global.nc.u32 %r197, [%rd54];
	// end inline asm
	add.s32 	%r697, %r197, %r697;
	add.s32 	%r691, %r691, 256;
	add.s32 	%r688, %r688, 256;
	add.s32 	%r687, %r687, 1;
	setp.ne.s32 	%p10, %r687, 0;
	@%p10 bra 	$L__BB35_66;
$L__BB35_67:
	setp.lt.u32 	%p11, %r97, 768;
	@%p11 bra 	$L__BB35_70;
	add.s32 	%r695, %r691, 512;
	add.s32 	%r694, %r691, %r686;
$L__BB35_69:
	mul.wide.u32 	%rd60, %r694, 4;
	add.s64 	%rd56, %rd15, %rd60;
	// begin inline asm
	ld.global.nc.u32 %r198, [%rd56];
	// end inline asm
	add.s32 	%r202, %r198, %r697;
	add.s32 	%r203, %r694, 256;
	mul.wide.u32 	%rd61, %r203, 4;
	add.s64 	%rd57, %rd15, %rd61;
	// begin inline asm
	ld.global.nc.u32 %r199, [%rd57];
	// end inline asm
	add.s32 	%r204, %r199, %r202;
	add.s32 	%r205, %r694, 512;
	mul.wide.u32 	%rd62, %r205, 4;
	add.s64 	%rd58, %rd15, %rd62;
	// begin inline asm
	ld.global.nc.u32 %r200, [%rd58];
	// end inline asm
	add.s32 	%r206, %r200, %r204;
	add.s32 	%r207, %r694, 768;
	mul.wide.u32 	%rd63, %r207, 4;
	add.s64 	%rd59, %rd15, %rd63;
	// begin inline asm
	ld.global.nc.u32 %r201, [%rd59];
	// end inline asm
	add.s32 	%r697, %r201, %r206;
	add.s32 	%r117, %r695, 1024;
	add.s32 	%r208, %r695, 512;
	add.s32 	%r694, %r694, 1024;
	setp.lt.s32 	%p12, %r208, %r96;
	mov.u32 	%r695, %r117;
	@%p12 bra 	$L__BB35_69;
$L__BB35_70:
	// begin inline asm
	mov.u32 %r209, %laneid;
	// end inline asm
	mov.b32 	%r212, 1;
	mov.b32 	%r233, 31;
	mov.b32 	%r234, -1;
	// begin inline asm
	shfl.sync.down.b32 %r210, %r697, %r212, %r233, %r234;
	// end inline asm
	setp.gt.s32 	%p13, %r209, 30;
	selp.b32 	%r235, 0, %r210, %p13;
	add.s32 	%r216, %r235, %r697;
	mov.b32 	%r217, 2;
	// begin inline asm
	shfl.sync.down.b32 %r215, %r216, %r217, %r233, %r234;
	// end inline asm
	setp.gt.s32 	%p14, %r209, 29;
	selp.b32 	%r236, 0, %r215, %p14;
	add.s32 	%r221, %r216, %r236;
	mov.b32 	%r222, 4;
	// begin inline asm
	shfl.sync.down.b32 %r220, %r221, %r222, %r233, %r234;
	// end inline asm
	setp.gt.s32 	%p15, %r209, 27;
	selp.b32 	%r237, 0, %r220, %p15;
	add.s32 	%r226, %r221, %r237;
	mov.b32 	%r227, 8;
	// begin inline asm
	shfl.sync.down.b32 %r225, %r226, %r227, %r233, %r234;
	// end inline asm
	setp.gt.s32 	%p16, %r209, 23;
	selp.b32 	%r238, 0, %r225, %p16;
	add.s32 	%r231, %r226, %r238;
	mov.b32 	%r232, 16;
	// begin inline asm
	shfl.sync.down.b32 %r230, %r231, %r232, %r233, %r234;
	// end inline asm
	setp.gt.s32 	%p17, %r209, 15;
	selp.b32 	%r239, 0, %r230, %p17;
	add.s32 	%r698, %r231, %r239;
	setp.ne.s32 	%p18, %r209, 0;
	@%p18 bra 	$L__BB35_72;
	shr.u32 	%r240, %r87, 3;
	and.b32  	%r241, %r240, 124;
	mov.u32 	%r242, _ZZN3cub18CUB_300001_SM_10006detail6reduce28DeviceReduceSingleTileKernelINS2_10policy_hubIijN4cuda3std3__44plusIiEEE10Policy1000EPiSC_jS9_iiNS7_10__identityEEEvT0_T1_T2_T3_T4_T6_E12temp_storage;
	add.s32 	%r243, %r242, %r241;
	st.shared.u32 	[%r243+8], %r698;
$L__BB35_72:
	bar.sync 	0;
	setp.ne.s32 	%p19, %r87, 0;
	@%p19 bra 	$L__BB35_74;
	ld.shared.u32 	%r244, [_ZZN3cub18CUB_300001_SM_10006detail6reduce28DeviceReduceSingleTileKernelINS2_10policy_hubIijN4cuda3std3__44plusIiEEE10Policy1000EPiSC_jS9_iiNS7_10__identityEEEvT0_T1_T2_T3_T4_T6_E12temp_storage+12];
	add.s32 	%r245, %r244, %r698;
	ld.shared.u32 	%r246, [_ZZN3cub18CUB_300001_SM_10006detail6reduce28DeviceReduceSingleTileKernelINS2_10policy_hubIijN4cuda3std3__44plusIiEEE10Policy1000EPiSC_jS9_iiNS7_10__identityEEEvT0_T1_T2_T3_T4_T6_E12temp_storage+16];
	add.s32 	%r247, %r245, %r246;
	ld.shared.u32 	%r248, [_ZZN3cub18CUB_300001_SM_10006detail6reduce28DeviceReduceSingleTileKernelINS2_10policy_hubIijN4cuda3std3__44plusIiEEE10Policy1000EPiSC_jS9_iiNS7_10__identityEEEvT0_T1_T2_T3_T4_T6_E12temp_storage+20];
	add.s32 	%r249, %r247, %r248;
	ld.shared.u32 	%r250, [_ZZN3cub18CUB_300001_SM_10006detail6reduce28DeviceReduceSingleTileKernelINS2_10policy_hubIijN4cuda3std3__44plusIiEEE10Policy1000EPiSC_jS9_iiNS7_10__identityEEEvT0_T1_T2_T3_T4_T6_E12temp_storage+24];
	add.s32 	%r251, %r249, %r250;
	ld.shared.u32 	%r252, [_ZZN3cub18CUB_300001_SM_10006detail6reduce28DeviceReduceSingleTileKernelINS2_10policy_hubIijN4cuda3std3__44plusIiEEE10Policy1000EPiSC_jS9_iiNS7_10__identityEEEvT0_T1_T2_T3_T4_T6_E12temp_storage+28];
	add.s32 	%r253, %r251, %r252;
	ld.shared.u32 	%r254, [_ZZN3cub18CUB_300001_SM_10006detail6reduce28DeviceReduceSingleTileKernelINS2_10policy_hubIijN4cuda3std3__44plusIiEEE10Policy1000EPiSC_jS9_iiNS7_10__identityEEEvT0_T1_T2_T3_T4_T6_E12temp_storage+32];
	add.s32 	%r255, %r253, %r254;
	ld.shared.u32 	%r256, [_ZZN3cub18CUB_300001_SM_10006detail6reduce28DeviceReduceSingleTileKernelINS2_10policy_hubIijN4cuda3std3__44plusIiEEE10Policy1000EPiSC_jS9_iiNS7_10__identityEEEvT0_T1_T2_T3_T4_T6_E12temp_storage+36];
	add.s32 	%r698, %r255, %r256;
$L__BB35_74:
	mov.u32 	%r643, %tid.x;
	setp.ne.s32 	%p95, %r643, 0;
	@%p95 bra 	$L__BB35_76;
	add.s32 	%r644, %r698, %r124;
	st.global.u32 	[%rd1], %r644;
$L__BB35_76:
	ret;

}
	// .globl	_ZN3cub18CUB_300001_SM_10006detail6reduce18DeviceReduceKernelINS2_10policy_hubIijN4cuda3std3__44plusIiEEE10Policy1000EPijS9_iNS7_10__identityEEEvT0_PT3_T1_NS0_13GridEvenShareISH_EET2_T4_
.visible .entry _ZN3cub18CUB_300001_SM_10006detail6reduce18DeviceReduceKernelINS2_10policy_hubIijN4cuda3std3__44plusIiEEE10Policy1000EPijS9_iNS7_10__identityEEEvT0_PT3_T1_NS0_13GridEvenShareISH_EET2_T4_(
	.param .u64 .ptr .align 1 _ZN3cub18CUB_300001_SM_10006detail6reduce18DeviceReduceKernelINS2_10policy_hubIijN4cuda3std3__44plusIiEEE10Policy1000EPijS9_iNS7_10__identityEEEvT0_PT3_T1_NS0_13GridEvenShareISH_EET2_T4__param_0,
	.param .u64 .ptr .align 1 _ZN3cub18CUB_300001_SM_10006detail6reduce18DeviceReduceKernelINS2_10policy_hubIijN4cuda3std3__44plusIiEEE10Policy1000EPijS9_iNS7_10__identityEEEvT0_PT3_T1_NS0_13GridEvenShareISH_EET2_T4__param_1,
	.param .u32 _ZN3cub18CUB_300001_SM_10006detail6reduce18DeviceReduceKernelINS2_10policy_hubIijN4cuda3std3__44plusIiEEE10Policy1000EPijS9_iNS7_10__identityEEEvT0_PT3_T1_NS0_13GridEvenShareISH_EET2_T4__param_2,
	.param .align 4 .b8 _ZN3cub18CUB_300001_SM_10006detail6reduce18DeviceReduceKernelINS2_10policy_hubIijN4cuda3std3__44plusIiEEE10Policy1000EPijS9_iNS7_10__identityEEEvT0_PT3_T1_NS0_13GridEvenShareISH_EET2_T4__param_3[40],
	.param .align 1 .b8 _ZN3cub18CUB_300001_SM_10006detail6reduce18DeviceReduceKernelINS2_10policy_hubIijN4cuda3std3__44plusIiEEE10Policy1000EPijS9_iNS7_10__identityEEEvT0_PT3_T1_NS0_13GridEvenShareISH_EET2_T4__param_4[1],
	.param .align 1 .b8 _ZN3cub18CUB_300001_SM_10006detail6reduce18DeviceReduceKernelINS2_10policy_hubIijN4cuda3std3__44plusIiEEE10Policy1000EPijS9_iNS7_10__identityEEEvT0_PT3_T1_NS0_13GridEvenShareISH_EET2_T4__param_5[1]
)
.maxntid 256
{
	.reg .pred 	%p<95>;
	.reg .b32 	%r<752>;
	.reg .b64 	%rd<112>;
	// demoted variable
	.shared .align 4 .b8 _ZZN3cub18CUB_300001_SM_10006detail6reduce18DeviceReduceKernelINS2_10policy_hubIijN4cuda3std3__44plusIiEEE10Policy1000EPijS9_iNS7_10__identityEEEvT0_PT3_T1_NS0_13GridEvenShareISH_EET2_T4_E12temp_storage[44];
	ld.param.u32 	%r1, [_ZN3cub18CUB_300001_SM_10006detail6reduce18DeviceReduceKernelINS2_10policy_hubIijN4cuda3std3__44plusIiEEE10Policy1000EPijS9_iNS7_10__identityEEEvT0_PT3_T1_NS0_13GridEvenShareISH_EET2_T4__param_3+20];
	ld.param.u64 	%rd1, [_ZN3cub18CUB_300001_SM_10006detail6reduce18DeviceReduceKernelINS2_10policy_hubIijN4cuda3std3__44plusIiEEE10Policy1000EPijS9_iNS7_10__identityEEEvT0_PT3_T1_NS0_13GridEvenShareISH_EET2_T4__param_0];
	ld.param.u32 	%r2, [_ZN3cub18CUB_300001_SM_10006detail6reduce18DeviceReduceKernelINS2_10policy_hubIijN4cuda3std3__44plusIiEEE10Policy1000EPijS9_iNS7_10__identityEEEvT0_PT3_T1_NS0_13GridEvenShareISH_EET2_T4__param_3+24];
	mov.u32 	%r3, %ctaid.x;
	shl.b32 	%r4, %r2, 12;
	shl.b32 	%r5, %r3, 12;
	and.b64  	%rd3, %rd1, 15;
	setp.ne.s64 	%p1, %rd3, 0;
	@%p1 bra 	$L__BB36_36;
	sub.s32 	%r6, %r1, %r5;
	setp.gt.u32 	%p48, %r6, 4095;
	@%p48 bra 	$L__BB36_20;
	mov.u32 	%r7, %tid.x;
	setp.ge.u32 	%p65, %r7, %r6;
	mov.b32 	%r705, 0;
	mov.u32 	%r699, %r7;
	@%p65 bra 	$L__BB36_4;
	add.s32 	%r561, %r5, %r7;
	mul.wide.u32 	%rd97, %r561, 4;
	add.s64 	%rd96, %rd1, %rd97;
	// begin inline asm
	ld.global.nc.u32 %r705, [%rd96];
	// end inline asm
	add.s32 	%r699, %r7, 256;
$L__BB36_4:
	setp.ge.u32 	%p66, %r699, %r6;
	@%p66 bra 	$L__BB36_11;
	not.b32 	%r563, %r699;
	add.s32 	%r12, %r1, %r563;
	and.b32  	%r564, %r12, 768;
	setp.eq.s32 	%p67, %r564, 768;
	@%p67 bra 	$L__BB36_8;
	add.s32 	%r696, %r699, %r5;
	shr.u32 	%r565, %r12, 8;
	add.s32 	%r566, %r565, 1;
	and.b32  	%r567, %r566, 3;
	neg.s32 	%r695, %r567;
$L__BB36_7:
	.pragma "nounroll";
	mul.wide.u32 	%rd99, %r696, 4;
	add.s64 	%rd98, %rd1, %rd99;
	// begin inline asm
	ld.global.nc.u32 %r568, [%rd98];
	// end inline asm
	add.s32 	%r705, %r568, %r705;
	add.s32 	%r699, %r699, 256;
	add.s32 	%r696, %r696, 256;
	add.s32 	%r695, %r695, 1;
	setp.ne.s32 	%p68, %r695, 0;
	@%p68 bra 	$L__BB36_7;
$L__BB36_8:
	sub.s32 	%r569, %r12, %r5;
	setp.lt.u32 	%p69, %r569, 768;
	@%p69 bra 	$L__BB36_11;
	add.s32 	%r703, %r699, 512;
	add.s32 	%r702, %r699, %r5;
$L__BB36_10:
	mul.wide.u32 	%rd104, %r702, 4;
	add.s64 	%rd100, %rd1, %rd104;
	// begin inline asm
	ld.global.nc.u32 %r570, [%rd100];
	// end inline asm
	add.s32 	%r574, %r570, %r705;
	add.s32 	%r575, %r702, 256;
	mul.wide.u32 	%rd105, %r575, 4;
	add.s64 	%rd101, %rd1, %rd105;
	// begin inline asm
	ld.global.nc.u32 %r571, [%rd101];
	// end inline asm
	add.s32 	%r576, %r571, %r574;
	add.s32 	%r577, %r702, 512;
	mul.wide.u32 	%rd106, %r577, 4;
	add.s64 	%rd102, %rd1, %rd106;
	// begin inline asm
	ld.global.nc.u32 %r572, [%rd102];
	// end inline asm
	add.s32 	%r578, %r572, %r576;
	add.s32 	%r579, %r702, 768;
	mul.wide.u32 	%rd107, %r579, 4;
	add.s64 	%rd103, %rd1, %rd107;
	// begin inline asm
	ld.global.nc.u32 %r573, [%rd103];
	// end inline asm
	add.s32 	%r705, %r573, %r578;
	add.s32 	%r32, %r703, 1024;
	add.s32 	%r580, %r703, 512;
	add.s32 	%r702, %r702, 1024;
	setp.lt.s32 	%p70, %r580, %r6;
	mov.u32 	%r703, %r32;
	@%p70 bra 	$L__BB36_10;
$L__BB36_11:
	setp.lt.u32 	%p71, %r6, 256;
	@%p71 bra 	$L__BB36_16;
	// begin inline asm
	mov.u32 %r644, %laneid;
	// end inline asm
	mov.b32 	%r647, 1;
	mov.b32 	%r668, 31;
	mov.b32 	%r669, -1;
	// begin inline asm
	shfl.sync.down.b32 %r645, %r705, %r647, %r668, %r669;
	// end inline asm
	setp.gt.s32 	%p87, %r644, 30;
	selp.b32 	%r670, 0, %r645, %p87;
	add.s32 	%r651, %r670, %r705;
	mov.b32 	%r652, 2;
	// begin inline asm
	shfl.sync.down.b32 %r650, %r651, %r652, %r668, %r669;
	// end inline asm
	setp.gt.s32 	%p88, %r644, 29;
	selp.b32 	%r671, 0, %r650, %p88;
	add.s32 	%r656, %r651, %r671;
	mov.b32 	%r657, 4;
	// begin inline asm
	shfl.sync.down.b32 %r655, %r656, %r657, %r668, %r669;
	// end inline asm
	setp.gt.s32 	%p89, %r644, 27;
	selp.b32 	%r672, 0, %r655, %p89;
	add.s32 	%r661, %r656, %r672;
	mov.b32 	%r662, 8;
	// begin inline asm
	shfl.sync.down.b32 %r660, %r661, %r662, %r668, %r669;
	// end inline asm
	setp.gt.s32 	%p90, %r644, 23;
	selp.b32 	%r673, 0, %r660, %p90;
	add.s32 	%r666, %r661, %r673;
	mov.b32 	%r667, 16;
	// begin inline asm
	shfl.sync.down.b32 %r665, %r666, %r667, %r668, %r669;
	// end inline asm
	setp.gt.s32 	%p91, %r644, 15;
	selp.b32 	%r674, 0, %r665, %p91;
	add.s32 	%r751, %r666, %r674;
	setp.ne.s32 	%p92, %r644, 0;
	@%p92 bra 	$L__BB36_14;
	shr.u32 	%r675, %r7, 3;
	and.b32  	%r676, %r675, 124;
	mov.u32 	%r677, _ZZN3cub18CUB_300001_SM_10006detail6reduce18DeviceReduceKernelINS2_10policy_hubIijN4cuda3std3__44plusIiEEE10Policy1000EPijS9_iNS7_10__identityEEEvT0_PT3_T1_NS0_13GridEvenShareISH_EET2_T4_E12temp_storage;
	add.s32 	%r678, %r677, %r676;
	st.shared.u32 	[%r678+8], %r751;
$L__BB36_14:
	bar.sync 	0;
	setp.ne.s32 	%p93, %r7, 0;
	@%p93 bra 	$L__BB36_71;
	ld.shared.u32 	%r679, [_ZZN3cub18CUB_300001_SM_10006detail6reduce18DeviceReduceKernelINS2_10policy_hubIijN4cuda3std3__44plusIiEEE10Policy1000EPijS9_iNS7_10__identityEEEvT0_PT3_T1_NS0_13GridEvenShareISH_EET2_T4_E12temp_storage+12];
	add.s32 	%r680, %r679, %r751;
	ld.shared.u32 	%r681, [_ZZN3cub18CUB_300001_SM_10006detail6reduce18DeviceReduceKernelINS2_10policy_hubIijN4cuda3std3__44plusIiEEE10Policy1000EPijS9_iNS7_10__identityEEEvT0_PT3_T1_NS0_13GridEvenShareISH_EET2_T4_E12temp_storage+16];
	add.s32 	%r682, %r680, %r681;
	ld.shared.u32 	%r683, [_ZZN3cub18CUB_300001_SM_10006detail6reduce18DeviceReduceKernelINS2_10policy_hubIijN4cuda3std3__44plusIiEEE10Policy1000EPijS9_iNS7_10__identityEEEvT0_PT3_T1_NS0_13GridEvenShareISH_EET2_T4_E12temp_storage+20];
	add.s32 	%r684, %r682, %r683;
	ld.shared.u32 	%r685, [_ZZN3cub18CUB_300001_SM_10006detail6reduce18DeviceReduceKernelINS2_10policy_hubIijN4cuda3std3__44plusIiEEE10Policy1000EPijS9_iNS7_10__identityEEEvT0_PT3_T1_NS0_13GridEvenShareISH_EET2_T4_E12temp_storage+24];
	add.s32 	%r686, %r684, %r685;
	ld.shared.u32 	%r687, [_ZZN3cub18CUB_300001_SM_10006detail6reduce18DeviceReduceKernelINS2_10policy_hubIijN4cuda3std3__44plusIiEEE10Policy1000EPijS9_iNS7_10__identityEEEvT0_PT3_T1_NS0_13GridEvenShareISH_EET2_T4_E12temp_storage+28];
	add.s32 	%r688, %r686, %r687;
	ld.shared.u32 	%r689, [_ZZN3cub18CUB_300001_SM_10006detail6reduce18DeviceReduceKernelINS2_10policy_hubIijN4cuda3std3__44plusIiEEE10Policy1000EPijS9_iNS7_10__identityEEEvT0_PT3_T1_NS0_13GridEvenShareISH_EET2_T4_E12temp_storage+32];
	add.s32 	%r690, %r688, %r689;
	ld.shared.u32 	%r691, [_ZZN3cub18CUB_300001_SM_10006detail6reduce18DeviceReduceKernelINS2_10policy_hubIijN4cuda3std3__44plusIiEEE10Policy1000EPijS9_iNS7_10__identityEEEvT0_PT3_T1_NS0_13GridEvenShareISH_EET2_T4_E12temp_storage+36];
	add.s32 	%r751, %r690, %r691;
	bra.uni 	$L__BB36_71;
$L__BB36_16:
	// begin inline asm
	mov.u32 %r581, %laneid;
	// end inline asm
	and.b32  	%r607, %r7, 992;
	add.s32 	%r608, %r607, 32;
	setp.gt.u32 	%p72, %r608, %r6;
	not.b32 	%r609, %r607;
	add.s32 	%r610, %r6, %r609;
	selp.b32 	%r605, %r610, 31, %p72;
	mov.b32 	%r584, 1;
	mov.b32 	%r606, -1;
	// begin inline asm
	shfl.sync.down.b32 %r582, %r705, %r584, %r605, %r606;
	// end inline asm
	setp.lt.s32 	%p73, %r581, %r605;
	selp.b32 	%r611, %r582, 0, %p73;
	add.s32 	%r588, %r611, %r705;
	mov.b32 	%r589, 2;
	// begin inline asm
	shfl.sync.down.b32 %r587, %r588, %r589, %r605, %r606;
	// end inline asm
	add.s32 	%r612, %r581, 2;
	setp.gt.s32 	%p74, %r612, %r605;
	selp.b32 	%r613, 0, %r587, %p74;
	add.s32 	%r593, %r588, %r613;
	mov.b32 	%r594, 4;
	// begin inline asm
	shfl.sync.down.b32 %r592, %r593, %r594, %r605, %r606;
	// end inline asm
	add.s32 	%r614, %r581, 4;
	setp.gt.s32 	%p75, %r614, %r605;
	selp.b32 	%r615, 0, %r592, %p75;
	add.s32 	%r598, %r593, %r615;
	mov.b32 	%r599, 8;
	// begin inline asm
	shfl.sync.down.b32 %r597, %r598, %r599, %r605, %r606;
	// end inline asm
	add.s32 	%r616, %r581, 8;
	setp.gt.s32 	%p76, %r616, %r605;
	selp.b32 	%r617, 0, %r597, %p76;
	add.s32 	%r603, %r598, %r617;
	mov.b32 	%r604, 16;
	// begin inline asm
	shfl.sync.down.b32 %r602, %r603, %r604, %r605, %r606;
	// end inline asm
	add.s32 	%r618, %r581, 16;
	setp.gt.s32 	%p77, %r618, %r605;
	selp.b32 	%r619, 0, %r602, %p77;
	add.s32 	%r751, %r603, %r619;
	setp.ne.s32 	%p78, %r581, 0;
	@%p78 bra 	$L__BB36_18;
	shr.u32 	%r620, %r7, 3;
	and.b32  	%r621, %r620, 124;
	mov.u32 	%r622, _ZZN3cub18CUB_300001_SM_10006detail6reduce18DeviceReduceKernelINS2_10policy_hubIijN4cuda3std3__44plusIiEEE10Policy1000EPijS9_iNS7_10__identityEEEvT0_PT3_T1_NS0_13GridEvenShareISH_EET2_T4_E12temp_storage;
	add.s32 	%r623, %r622, %r621;
	st.shared.u32 	[%r623+8], %r751;
$L__BB36_18:
	bar.sync 	0;
	setp.ne.s32 	%p79, %r7, 0;
	@%p79 bra 	$L__BB36_71;
	setp.gt.u32 	%p80, %r6, 32;
	ld.shared.u32 	%r624, [_ZZN3cub18CUB_300001_SM_10006detail6reduce18DeviceReduceKernelINS2_10policy_hubIijN4cuda3std3__44plusIiEEE10Policy1000EPijS9_iNS7_10__identityEEEvT0_PT3_T1_NS0_13GridEvenShareISH_EET2_T4_E12temp_storage+12];
	selp.b32 	%r625, %r624, 0, %p80;
	add.s32 	%r626, %r625, %r751;
	setp.gt.u32 	%p81, %r6, 64;
	ld.shared.u32 	%r627, [_ZZN3cub18CUB_300001_SM_10006detail6reduce18DeviceReduceKernelINS2_10policy_hubIijN4cuda3std3__44plusIiEEE10Policy1000EPijS9_iNS7_10__identityEEEvT0_PT3_T1_NS0_13GridEvenShareISH_EET2_T4_E12temp_storage+16];
	selp.b32 	%r628, %r627, 0, %p81;
	add.s32 	%r629, %r626, %r628;
	setp.gt.u32 	%p82, %r6, 96;
	ld.shared.u32 	%r630, [_ZZN3cub18CUB_300001_SM_10006detail6reduce18DeviceReduceKernelINS2_10policy_hubIijN4cuda3std3__44plusIiEEE10Policy1000EPijS9_iNS7_10__identityEEEvT0_PT3_T1_NS0_13GridEvenShareISH_EET2_T4_E12temp_storage+20];
	selp.b32 	%r631, %r630, 0, %p82;
	add.s32 	%r632, %r629, %r631;
	setp.gt.u32 	%p83, %r6, 128;
	ld.shared.u32 	%r633, [_ZZN3cub18CUB_300001_SM_10006detail6reduce18DeviceReduceKernelINS2_10policy_hubIijN4cuda3std3__44plusIiEEE10Policy1000EPijS9_iNS7_10__identityEEEvT0_PT3_T1_NS0_13GridEvenShareISH_EET2_T4_E12temp_storage+24];
	selp.b32 	%r634, %r633, 0, %p83;
	add.s32 	%r635, %r632, %r634;
	setp.gt.u32 	%p84, %r6, 160;
	ld.shared.u32 	%r636, [_ZZN3cub18CUB_300001_SM_10006detail6reduce18DeviceReduceKernelINS2_10policy_hubIijN4cuda3std3__44plusIiEEE10Policy1000EPijS9_iNS7_10__identityEEEvT0_PT3_T1_NS0_13GridEvenShareISH_EET2_T4_E12temp_storage+28];
	selp.b32 	%r637, %r636, 0, %p84;
	add.s32 	%r638, %r635, %r637;
	setp.gt.u32 	%p85, %r6, 192;
	ld.shared.u32 	%r639, [_ZZN3cub18CUB_300001_SM_10006detail6reduce18DeviceReduceKernelINS2_10policy_hubIijN4cuda3std3__44plusIiEEE10Policy1000EPijS9_iNS7_10__identityEEEvT0_PT3_T1_NS0_13GridEvenShareISH_EET2_T4_E12temp_storage+32];
	selp.b32 	%r640, %r639, 0, %p85;
	add.s32 	%r641, %r638, %r640;
	setp.gt.u32 	%p86, %r6, 224;
	ld.shared.u32 	%r642, [_ZZN3cub18CUB_300001_SM_10006detail6reduce18DeviceReduceKernelINS2_10policy_hubIijN4cuda3std3__44plusIiEEE10Policy1000EPijS9_iNS7_10__identityEEEvT0_PT3_T1_NS0_13GridEvenShareISH_EET2_T4_E12temp_storage+36];
	selp.b32 	%r643, %r642, 0, %p86;
	add.s32 	%r751, %r641, %r643;
	bra.uni 	$L__BB36_71;
$L__BB36_20:
	mov.u32 	%r39, %tid.x;
	shl.b32 	%r40, %r39, 2;
	add.s32 	%r424, %r5, %r40;
	mul.wide.u32 	%rd72, %r424, 4;
	add.s64 	%rd62, %rd1, %rd72;
	// begin inline asm
	ld.global.nc.v2.u64 {%rd60, %rd61}, [%rd62];
	// end inline asm
	mov.b64 	{%r425, %r426}, %rd61;
	mov.b64 	{%r427, %r428}, %rd60;
	add.s64 	%rd65, %rd62, 4096;
	// begin inline asm
	ld.global.nc.v2.u64 {%rd63, %rd64}, [%rd65];
	// end inline asm
	mov.b64 	{%r429, %r430}, %rd64;
	mov.b64 	{%r431, %r432}, %rd63;
	add.s64 	%rd68, %rd62, 8192;
	// begin inline asm
	ld.global.nc.v2.u64 {%rd66, %rd67}, [%rd68];
	// end inline asm
	mov.b64 	{%r433, %r434}, %rd67;
	mov.b64 	{%r435, %r436}, %rd66;
	add.s64 	%rd71, %rd62, 12288;
	// begin inline asm
	ld.global.nc.v2.u64 {%rd69, %rd70}, [%rd71];
	// end inline asm
	mov.b64 	{%r437, %r438}, %rd70;
	mov.b64 	{%r439, %r440}, %rd69;
	add.s32 	%r441, %r428, %r427;
	add.s32 	%r442, %r425, %r441;
	add.s32 	%r443, %r426, %r442;
	add.s32 	%r444, %r431, %r443;
	add.s32 	%r445, %r432, %r444;
	add.s32 	%r446, %r429, %r445;
	add.s32 	%r447, %r430, %r446;
	add.s32 	%r448, %r435, %r447;
	add.s32 	%r449, %r436, %r448;
	add.s32 	%r450, %r433, %r449;
	add.s32 	%r451, %r434, %r450;
	add.s32 	%r452, %r439, %r451;
	add.s32 	%r453, %r440, %r452;
	add.s32 	%r454, %r437, %r453;
	add.s32 	%r721, %r438, %r454;
	setp.lt.u32 	%p49, %r6, %r4;
	@%p49 bra 	$L__BB36_32;
	add.s32 	%r42, %r4, %r5;
	add.s32 	%r707, %r42, 256;
	add.s32 	%r706, %r42, %r39;
	mov.b32 	%r708, 0;
$L__BB36_22:
	add.s32 	%r5, %r5, %r4;
	add.s32 	%r456, %r1, -4096;
	setp.gt.u32 	%p50, %r5, %r456;
	@%p50 bra 	$L__BB36_24;
	add.s32 	%r457, %r5, %r40;
	mul.wide.u32 	%rd85, %r457, 4;
	add.s64 	%rd75, %rd1, %rd85;
	// begin inline asm
	ld.global.nc.v2.u64 {%rd73, %rd74}, [%rd75];
	// end inline asm
	mov.b64 	{%r458, %r459}, %rd74;
	mov.b64 	{%r460, %r461}, %rd73;
	add.s64 	%rd78, %rd75, 4096;
	// begin inline asm
	ld.global.nc.v2.u64 {%rd76, %rd77}, [%rd78];
	// end inline asm
	mov.b64 	{%r462, %r463}, %rd77;
	mov.b64 	{%r464, %r465}, %rd76;
	add.s64 	%rd81, %rd75, 8192;
	// begin inline asm
	ld.global.nc.v2.u64 {%rd79, %rd80}, [%rd81];
	// end inline asm
	mov.b64 	{%r466, %r467}, %rd80;
	mov.b64 	{%r468, %r469}, %rd79;
	add.s64 	%rd84, %rd75, 12288;
	// begin inline asm
	ld.global.nc.v2.u64 {%rd82, %rd83}, [%rd84];
	// end inline asm
	mov.b64 	{%r470, %r471}, %rd83;
	mov.b64 	{%r472, %r473}, %rd82;
	add.s32 	%r474, %r460, %r721;
	add.s32 	%r475, %r461, %r474;
	add.s32 	%r476, %r458, %r475;
	add.s32 	%r477, %r459, %r476;
	add.s32 	%r478, %r464, %r477;
	add.s32 	%r479, %r465, %r478;
	add.s32 	%r480, %r462, %r479;
	add.s32 	%r481, %r463, %r480;
	add.s32 	%r482, %r468, %r481;
	add.s32 	%r483, %r469, %r482;
	add.s32 	%r484, %r466, %r483;
	add.s32 	%r485, %r467, %r484;
	add.s32 	%r486, %r472, %r485;
	add.s32 	%r487, %r473, %r486;
	add.s32 	%r488, %r470, %r487;
	add.s32 	%r721, %r471, %r488;
	sub.s32 	%r489, %r1, %r5;
	setp.lt.u32 	%p51, %r489, %r4;
	add.s32 	%r708, %r708, 1;
	add.s32 	%r707, %r707, %r4;
	add.s32 	%r706, %r706, %r4;
	@%p51 bra 	$L__BB36_32;
	bra.uni 	$L__BB36_22;
$L__BB36_24:
	setp.le.u32 	%p52, %r1, %r5;
	@%p52 bra 	$L__BB36_32;
	sub.s32 	%r55, %r1, %r5;
	setp.ge.s32 	%p53, %r39, %r55;
	@%p53 bra 	$L__BB36_32;
	not.b32 	%r491, %r39;
	add.s32 	%r492, %r1, %r491;
	sub.s32 	%r493, %r492, %r42;
	mul.lo.s32 	%r494, %r2, %r708;
	shl.b32 	%r495, %r494, 12;
	sub.s32 	%r56, %r493, %r495;
	shr.u32 	%r496, %r492, 8;
	add.s32 	%r57, %r496, 1;
	and.b32  	%r497, %r492, 768;
	setp.eq.s32 	%p54, %r497, 768;
	mov.u32 	%r715, %r39;
	@%p54 bra 	$L__BB36_29;
	and.b32  	%r498, %r57, 3;
	neg.s32 	%r711, %r498;
	mov.u32 	%r715, %r39;
$L__BB36_28:
	.pragma "nounroll";
	mul.wide.u32 	%rd87, %r706, 4;
	add.s64 	%rd86, %rd1, %rd87;
	// begin inline asm
	ld.global.nc.u32 %r499, [%rd86];
	// end inline asm
	add.s32 	%r721, %r499, %r721;
	add.s32 	%r715, %r715, 256;
	add.s32 	%r706, %r706, 256;
	add.s32 	%r711, %r711, 1;
	setp.ne.s32 	%p55, %r711, 0;
	@%p55 bra 	$L__BB36_28;
$L__BB36_29:
	setp.lt.u32 	%p56, %r56, 768;
	@%p56 bra 	$L__BB36_32;
	add.s32 	%r719, %r715, 512;
	add.s32 	%r718, %r715, %r707;
$L__BB36_31:
	add.s32 	%r504, %r718, -256;
	mul.wide.u32 	%rd92, %r504, 4;
	add.s64 	%rd88, %rd1, %rd92;
	// begin inline asm
	ld.global.nc.u32 %r500, [%rd88];
	// end inline asm
	add.s32 	%r505, %r500, %r721;
	mul.wide.u32 	%rd93, %r718, 4;
	add.s64 	%rd89, %rd1, %rd93;
	// begin inline asm
	ld.global.nc.u32 %r501, [%rd89];
	// end inline asm
	add.s32 	%r506, %r501, %r505;
	add.s32 	%r507, %r718, 256;
	mul.wide.u32 	%rd94, %r507, 4;
	add.s64 	%rd90, %rd1, %rd94;
	// begin inline asm
	ld.global.nc.u32 %r502, [%rd90];
	// end inline asm
	add.s32 	%r508, %r502, %r506;
	add.s32 	%r509, %r718, 512;
	mul.wide.u32 	%rd95, %r509, 4;
	add.s64 	%rd91, %rd1, %rd95;
	// begin inline asm
	ld.global.nc.u32 %r503, [%rd91];
	// end inline asm
	add.s32 	%r721, %r503, %r508;
	add.s32 	%r76, %r719, 1024;
	add.s32 	%r510, %r719, 512;
	add.s32 	%r718, %r718, 1024;
	setp.lt.s32 	%p57, %r510, %r55;
	mov.u32 	%r719, %r76;
	@%p57 bra 	$L__BB36_31;
$L__BB36_32:
	// begin inline asm
	mov.u32 %r511, %laneid;
	// end inline asm
	mov.b32 	%r514, 1;
	mov.b32 	%r535, 31;
	mov.b32 	%r536, -1;
	// begin inline asm
	shfl.sync.down.b32 %r512, %r721, %r514, %r535, %r536;
	// end inline asm
	setp.gt.s32 	%p58, %r511, 30;
	selp.b32 	%r537, 0, %r512, %p58;
	add.s32 	%r518, %r537, %r721;
	mov.b32 	%r519, 2;
	// begin inline asm
	shfl.sync.down.b32 %r517, %r518, %r519, %r535, %r536;
	// end inline asm
	setp.gt.s32 	%p59, %r511, 29;
	selp.b32 	%r538, 0, %r517, %p59;
	add.s32 	%r523, %r518, %r538;
	mov.b32 	%r524, 4;
	// begin inline asm
	shfl.sync.down.b32 %r522, %r523, %r524, %r535, %r536;
	// end inline asm
	setp.gt.s32 	%p60, %r511, 27;
	selp.b32 	%r539, 0, %r522, %p60;
	add.s32 	%r528, %r523, %r539;
	mov.b32 	%r529, 8;
	// begin inline asm
	shfl.sync.down.b32 %r527, %r528, %r529, %r535, %r536;
	// end inline asm
	setp.gt.s32 	%p61, %r511, 23;
	selp.b32 	%r540, 0, %r527, %p61;
	add.s32 	%r533, %r528, %r540;
	mov.b32 	%r534, 16;
	// begin inline asm
	shfl.sync.down.b32 %r532, %r533, %r534, %r535, %r536;
	// end inline asm
	setp.gt.s32 	%p62, %r511, 15;
	selp.b32 	%r541, 0, %r532, %p62;
	add.s32 	%r751, %r533, %r541;
	setp.ne.s32 	%p63, %r511, 0;
	@%p63 bra 	$L__BB36_34;
	shr.u32 	%r542, %r39, 3;
	and.b32  	%r543, %r542, 124;
	mov.u32 	%r544, _ZZN3cub18CUB_300001_SM_10006detail6reduce18DeviceReduceKernelINS2_10policy_hubIijN4cuda3std3__44plusIiEEE10Policy1000EPijS9_iNS7_10__identityEEEvT0_PT3_T1_NS0_13GridEvenShareISH_EET2_T4_E12temp_storage;
	add.s32 	%r545, %r544, %r543;
	st.shared.u32 	[%r545+8], %r751;
$L__BB36_34:
	bar.sync 	0;
	setp.ne.s32 	%p64, %r39, 0;
	@%p64 bra 	$L__BB36_71;
	ld.shared.u32 	%r546, [_ZZN3cub18CUB_300001_SM_10006detail6reduce18DeviceReduceKernelINS2_10policy_hubIijN4cuda3std3__44plusIiEEE10Policy1000EPijS9_iNS7_10__identityEEEvT0_PT3_T1_NS0_13GridEvenShareISH_EET2_T4_E12temp_storage+12];
	add.s32 	%r547, %r546, %r751;
	ld.shared.u32 	%r548, [_ZZN3cub18CUB_300001_SM_10006detail6reduce18DeviceReduceKernelINS2_10policy_hubIijN4cuda3std3__44plusIiEEE10Policy1000EPijS9_iNS7_10__identityEEEvT0_PT3_T1_NS0_13GridEvenShareISH_EET2_T4_E12temp_storage+16];
	add.s32 	%r549, %r547, %r548;
	ld.shared.u32 	%r550, [_ZZN3cub18CUB_300001_SM_10006detail6reduce18DeviceReduceKernelINS2_10policy_hubIijN4cuda3std3__44plusIiEEE10Policy1000EPijS9_iNS7_10__identityEEEvT0_PT3_T1_NS0_13GridEvenShareISH_EET2_T4_E12temp_storage+20];
	add.s32 	%r551, %r549, %r550;
	ld.shared.u32 	%r552, [_ZZN3cub18CUB_300001_SM_10006detail6reduce18DeviceReduceKernelINS2_10policy_hubIijN4cuda3std3__44plusIiEEE10Policy1000EPijS9_iNS7_10__identityEEEvT0_PT3_T1_NS0_13GridEvenShareISH_EET2_T4_E12temp_storage+24];
	add.s32 	%r553, %r551, %r552;
	ld.shared.u32 	%r554, [_ZZN3cub18CUB_300001_SM_10006detail6reduce18DeviceReduceKernelINS2_10policy_hubIijN4cuda3std3__44plusIiEEE10Policy1000EPijS9_iNS7_10__identityEEEvT0_PT3_T1_NS0_13GridEvenShareISH_EET2_T4_E12temp_storage+28];
	add.s32 	%r555, %r553, %r554;
	ld.shared.u32 	%r556, [_ZZN3cub18CUB_300001_SM_10006detail6reduce18DeviceReduceKernelINS2_10policy_hubIijN4cuda3std3__44plusIiEEE10Policy1000EPijS9_iNS7_10__identityEEEvT0_PT3_T1_NS0_13GridEvenShareISH_EET2_T4_E12temp_storage+32];
	add.s32 	%r557, %r555, %r556;
	ld.shared.u32 	%r558, [_ZZN3cub18CUB_300001_SM_10006detail6reduce18DeviceReduceKernelINS2_10policy_hubIijN4cuda3std3__44plusIiEEE10Policy1000EPijS9_iNS7_10__identityEEEvT0_PT3_T1_NS0_13GridEvenShareISH_EET2_T4_E12temp_storage+36];
	add.s32 	%r751, %r557, %r558;
	bra.uni 	$L__BB36_71;
$L__BB36_36:
	sub.s32 	%r81, %r1, %r5;
	setp.gt.u32 	%p2, %r81, 4095;
	@%p2 bra 	$L__BB36_55;
	mov.u32 	%r82, %tid.x;
	setp.ge.u32 	%p19, %r82, %r81;
	mov.b32 	%r734, 0;
	mov.u32 	%r728, %r82;
	@%p19 bra 	$L__BB36_39;
	add.s32 	%r293, %r5, %r82;
	mul.wide.u32 	%rd49, %r293, 4;
	add.s64 	%rd48, %rd1, %rd49;
	// begin inline asm
	ld.global.nc.u32 %r734, [%rd48];
	// end inline asm
	add.s32 	%r728, %r82, 256;
$L__BB36_39:
	setp.ge.u32 	%p20, %r728, %r81;
	@%p20 bra 	$L__BB36_46;
	not.b32 	%r295, %r728;
	add.s32 	%r87, %r1, %r295;
	and.b32  	%r296, %r87, 768;
	setp.eq.s32 	%p21, %r296, 768;
	@%p21 bra 	$L__BB36_43;
	add.s32 	%r725, %r728, %r5;
	shr.u32 	%r297, %r87, 8;
	add.s32 	%r298, %r297, 1;
	and.b32  	%r299, %r298, 3;
	neg.s32 	%r724, %r299;
$L__BB36_42:
	.pragma "nounroll";
	mul.wide.u32 	%rd51, %r725, 4;
	add.s64 	%rd50, %rd1, %rd51;
	// begin inline asm
	ld.global.nc.u32 %r300, [%rd50];
	// end inline asm
	add.s32 	%r734, %r300, %r734;
	add.s32 	%r728, %r728, 256;
	add.s32 	%r725, %r725, 256;
	add.s32 	%r724, %r724, 1;
	setp.ne.s32 	%p22, %r724, 0;
	@%p22 bra 	$L__BB36_42;
$L__BB36_43:
	sub.s32 	%r301, %r87, %r5;
	setp.lt.u32 	%p23, %r301, 768;
	@%p23 bra 	$L__BB36_46;
	add.s32 	%r732, %r728, 512;
	add.s32 	%r731, %r728, %r5;
$L__BB36_45:
	mul.wide.u32 	%rd56, %r731, 4;
	add.s64 	%rd52, %rd1, %rd56;
	// begin inline asm
	ld.global.nc.u32 %r302, [%rd52];
	// end inline asm
	add.s32 	%r306, %r302, %r734;
	add.s32 	%r307, %r731, 256;
	mul.wide.u32 	%rd57, %r307, 4;
	add.s64 	%rd53, %rd1, %rd57;
	// begin inline asm
	ld.global.nc.u32 %r303, [%rd53];
	// end inline asm
	add.s32 	%r308, %r303, %r306;
	add.s32 	%r309, %r731, 512;
	mul.wide.u32 	%rd58, %r309, 4;
	add.s64 	%rd54, %rd1, %rd58;
	// begin inline asm
	ld.global.nc.u32 %r304, [%rd54];
	// end inline asm
	add.s32 	%r310, %r304, %r308;
	add.s32 	%r311, %r731, 768;
	mul.wide.u32 	%rd59, %r311, 4;
	add.s64 	%rd55, %rd1, %rd59;
	// begin inline asm
	ld.global.nc.u32 %r305, [%rd55];
	// end inline asm
	add.s32 	%r734, %r305, %r310;
	add.s32 	%r107, %r732, 1024;
	add.s32 	%r312, %r732, 512;
	add.s32 	%r731, %r731, 1024;
	setp.lt.s32 	%p24, %r312, %r81;
	mov.u32 	%r732, %r107;
	@%p24 bra 	$L__BB36_45;
$L__BB36_46:
	setp.lt.u32 	%p25, %r81, 256;
	@%p25 bra 	$L__BB36_51;
	// begin inline asm
	mov.u32 %r376, %laneid;
	// end inline asm
	mov.b32 	%r379, 1;
	mov.b32 	%r400, 31;
	mov.b32 	%r401, -1;
	// begin inline asm
	shfl.sync.down.b32 %r377, %r734, %r379, %r400, %r401;
	// end inline asm
	setp.gt.s32 	%p41, %r376, 30;
	selp.b32 	%r402, 0, %r377, %p41;
	add.s32 	%r383, %r402, %r734;
	mov.b32 	%r384, 2;
	// begin inline asm
	shfl.sync.down.b32 %r382, %r383, %r384, %r400, %r401;
	// end inline asm
	setp.gt.s32 	%p42, %r376, 29;
	selp.b32 	%r403, 0, %r382, %p42;
	add.s32 	%r388, %r383, %r403;
	mov.b32 	%r389, 4;
	// begin inline asm
	shfl.sync.down.b32 %r387, %r388, %r389, %r400, %r401;
	// end inline asm
	setp.gt.s32 	%p43, %r376, 27;
	selp.b32 	%r404, 0, %r387, %p43;
	add.s32 	%r393, %r388, %r404;
	mov.b32 	%r394, 8;
	// begin inline asm
	shfl.sync.down.b32 %r392, %r393, %r394, %r400, %r401;
	// end inline asm
	setp.gt.s32 	%p44, %r376, 23;
	selp.b32 	%r405, 0, %r392, %p44;
	add.s32 	%r398, %r393, %r405;
	mov.b32 	%r399, 16;
	// begin inline asm
	shfl.sync.down.b32 %r397, %r398, %r399, %r400, %r401;
	// end inline asm
	setp.gt.s32 	%p45, %r376, 15;
	selp.b32 	%r406, 0, %r397, %p45;
	add.s32 	%r751, %r398, %r406;
	setp.ne.s32 	%p46, %r376, 0;
	@%p46 bra 	$L__BB36_49;
	shr.u32 	%r407, %r82, 3;
	and.b32  	%r408, %r407, 124;
	mov.u32 	%r409, _ZZN3cub18CUB_300001_SM_10006detail6reduce18DeviceReduceKernelINS2_10policy_hubIijN4cuda3std3__44plusIiEEE10Policy1000EPijS9_iNS7_10__identityEEEvT0_PT3_T1_NS0_13GridEvenShareISH_EET2_T4_E12temp_storage;
	add.s32 	%r410, %r409, %r408;
	st.shared.u32 	[%r410+8], %r751;
$L__BB36_49:
	bar.sync 	0;
	setp.ne.s32 	%p47, %r82, 0;
	@%p47 bra 	$L__BB36_71;
	ld.shared.u32 	%r411, [_ZZN3cub18CUB_300001_SM_10006detail6reduce18DeviceReduceKernelINS2_10policy_hubIijN4cuda3std3__44plusIiEEE10Policy1000EPijS9_iNS7_10__identityEEEvT0_PT3_T1_NS0_13GridEvenShareISH_EET2_T4_E12temp_storage+12];
	add.s32 	%r412, %r411, %r751;
	ld.shared.u32 	%r413, [_ZZN3cub18CUB_300001_SM_10006detail6reduce18DeviceReduceKernelINS2_10policy_hubIijN4cuda3std3__44plusIiEEE10Policy1000EPijS9_iNS7_10__identityEEEvT0_PT3_T1_NS0_13GridEvenShareISH_EET2_T4_E12temp_storage+16];
	add.s32 	%r414, %r412, %r413;
	ld.shared.u32 	%r415, [_ZZN3cub18CUB_300001_SM_10006detail6reduce18DeviceReduceKernelINS2_10policy_hubIijN4cuda3std3__44plusIiEEE10Policy1000EPijS9_iNS7_10__identityEEEvT0_PT3_T1_NS0_13GridEvenShareISH_EET2_T4_E12temp_storage+20];
	add.s32 	%r416, %r414, %r415;
	ld.shared.u32 	%r417, [_ZZN3cub18CUB_300001_SM_10006detail6reduce18DeviceReduceKernelINS2_10policy_hubIijN4cuda3std3__44plusIiEEE10Policy1000EPijS9_iNS7_10__identityEEEvT0_PT3_T1_NS0_13GridEvenShareISH_EET2_T4_E12temp_storage+24];
	add.s32 	%r418, %r416, %r417;
	ld.shared.u32 	%r419, [_ZZN3cub18CUB_300001_SM_10006detail6reduce18DeviceReduceKernelINS2_10policy_hubIijN4cuda3std3__44plusIiEEE10Policy1000EPijS9_iNS7_10__identityEEEvT0_PT3_T1_NS0_13GridEvenShareISH_EET2_T4_E12temp_storage+28];
	add.s32 	%r420, %r418, %r419;
	ld.shared.u32 	%r421, [_ZZN3cub18CUB_300001_SM_10006detail6reduce18DeviceReduceKernelINS2_10policy_hubIijN4cuda3std3__44plusIiEEE10Policy1000EPijS9_iNS7_10__identityEEEvT0_PT3_T1_NS0_13GridEvenShareISH_EET2_T4_E12temp_storage+32];
	add.s32 	%r422, %r420, %r421;
	ld.shared.u32 	%r423, [_ZZN3cub18CUB_300001_SM_10006detail6reduce18DeviceReduceKernelINS2_10policy_hubIijN4cuda3std3__44plusIiEEE10Policy1000EPijS9_iNS7_10__identityEEEvT0_PT3_T1_NS0_13GridEvenShareISH_EET2_T4_E12temp_storage+36];
	add.s32 	%r751, %r422, %r423;
	bra.uni 	$L__BB36_71;
$L__BB36_51:
	// begin inline asm
	mov.u32 %r313, %laneid;
	// end inline asm
	and.b32  	%r339, %r82, 992;
	add.s32 	%r340, %r339, 32;
	setp.gt.u32 	%p26, %r340, %r81;
	not.b32 	%r341, %r339;
	add.s32 	%r342, %r81, %r341;
	selp.b32 	%r337, %r342, 31, %p26;
	mov.b32 	%r316, 1;
	mov.b32 	%r338, -1;
	// begin inline asm
	shfl.sync.down.b32 %r314, %r734, %r316, %r337, %r338;
	// end inline asm
	setp.lt.s32 	%p27, %r313, %r337;
	selp.b32 	%r343, %r314, 0, %p27;
	add.s32 	%r320, %r343, %r734;
	mov.b32 	%r321, 2;
	// begin inline asm
	shfl.sync.down.b32 %r319, %r320, %r321, %r337, %r338;
	// end inline asm
	add.s32 	%r344, %r313, 2;
	setp.gt.s32 	%p28, %r344, %r337;
	selp.b32 	%r345, 0, %r319, %p28;
	add.s32 	%r325, %r320, %r345;
	mov.b32 	%r326, 4;
	// begin inline asm
	shfl.sync.down.b32 %r324, %r325, %r326, %r337, %r338;
	// end inline asm
	add.s32 	%r346, %r313, 4;
	setp.gt.s32 	%p29, %r346, %r337;
	selp.b32 	%r347, 0, %r324, %p29;
	add.s32 	%r330, %r325, %r347;
	mov.b32 	%r331, 8;
	// begin inline asm
	shfl.sync.down.b32 %r329, %r330, %r331, %r337, %r338;
	// end inline asm
	add.s32 	%r348, %r313, 8;
	setp.gt.s32 	%p30, %r348, %r337;
	selp.b32 	%r349, 0, %r329, %p30;
	add.s32 	%r335, %r330, %r349;
	mov.b32 	%r336, 16;
	// begin inline asm
	shfl.sync.down.b32 %r334, %r335, %r336, %r337, %r338;
	// end inline asm
	add.s32 	%r350, %r313, 16;
	setp.gt.s32 	%p31, %r350, %r337;
	selp.b32 	%r351, 0, %r334, %p31;
	add.s32 	%r751, %r335, %r351;
	setp.ne.s32 	%p32, %r313, 0;
	@%p32 bra 	$L__BB36_53;
	shr.u32 	%r352, %r82, 3;
	and.b32  	%r353, %r352, 124;
	mov.u32 	%r354, _ZZN3cub18CUB_300001_SM_10006detail6reduce18DeviceReduceKernelINS2_10policy_hubIijN4cuda3std3__44plusIiEEE10Policy1000EPijS9_iNS7_10__identityEEEvT0_PT3_T1_NS0_13GridEvenShareISH_EET2_T4_E12temp_storage;
	add.s32 	%r355, %r354, %r353;
	st.shared.u32 	[%r355+8], %r751;
$L__BB36_53:
	bar.sync 	0;
	setp.ne.s32 	%p33, %r82, 0;
	@%p33 bra 	$L__BB36_71;
	setp.gt.u32 	%p34, %r81, 32;
	ld.shared.u32 	%r356, [_ZZN3cub18CUB_300001_SM_10006detail6reduce18DeviceReduceKernelINS2_10policy_hubIijN4cuda3std3__44plusIiEEE10Policy1000EPijS9_iNS7_10__identityEEEvT0_PT3_T1_NS0_13GridEvenShareISH_EET2_T4_E12temp_storage+12];
	selp.b32 	%r357, %r356, 0, %p34;
	add.s32 	%r358, %r357, %r751;
	setp.gt.u32 	%p35, %r81, 64;
	ld.shared.u32 	%r359, [_ZZN3cub18CUB_300001_SM_10006detail6reduce18DeviceReduceKernelINS2_10policy_hubIijN4cuda3std3__44plusIiEEE10Policy1000EPijS9_iNS7_10__identityEEEvT0_PT3_T1_NS0_13GridEvenShareISH_EET2_T4_E12temp_storage+16];
	selp.b32 	%r360, %r359, 0, %p35;
	add.s32 	%r361, %r358, %r360;
	setp.gt.u32 	%p36, %r81, 96;
	ld.shared.u32 	%r362, [_ZZN3cub18CUB_300001_SM_10006detail6reduce18DeviceReduceKernelINS2_10policy_hubIijN4cuda3std3__44plusIiEEE10Policy1000EPijS9_iNS7_10__identityEEEvT0_PT3_T1_NS0_13GridEvenShareISH_EET2_T4_E12temp_storage+20];
	selp.b32 	%r363, %r362, 0, %p36;
	add.s32 	%r364, %r361, %r363;
	setp.gt.u32 	%p37, %r81, 128;
	ld.shared.u32 	%r365, [_ZZN3cub18CUB_300001_SM_10006detail6reduce18DeviceReduceKernelINS2_10policy_hubIijN4cuda3std3__44plusIiEEE10Policy1000EPijS9_iNS7_10__identityEEEvT0_PT3_T1_NS0_13GridEvenShareISH_EET2_T4_E12temp_storage+24];
	selp.b32 	%r366, %r365, 0, %p37;
	add.s32 	%r367, %r364, %r366;
	setp.gt.u32 	%p38, %r81, 160;
	ld.shared.u32 	%r368, [_ZZN3cub18CUB_300001_SM_10006detail6reduce18DeviceReduceKernelINS2_10policy_hubIijN4cuda3std3__44plusIiEEE10Policy1000EPijS9_iNS7_10__identityEEEvT0_PT3_T1_NS0_13GridEvenShareISH_EET2_T4_E12temp_storage+28];
	selp.b32 	%r369, %r368, 0, %p38;
	add.s32 	%r370, %r367, %r369;
	setp.gt.u32 	%p39, %r81, 192;
	ld.shared.u32 	%r371, [_ZZN3cub18CUB_300001_SM_10006detail6reduce18DeviceReduceKernelINS2_10policy_hubIijN4cuda3std3__44plusIiEEE10Policy1000EPijS9_iNS7_10__identityEEEvT0_PT3_T1_NS0_13GridEvenShareISH_EET2_T4_E12temp_storage+32];
	selp.b32 	%r372, %r371, 0, %p39;
	add.s32 	%r373, %r370, %r372;
	setp.gt.u32 	%p40, %r81, 224;
	ld.shared.u32 	%r374, [_ZZN3cub18CUB_300001_SM_10006detail6reduce18DeviceReduceKernelINS2_10policy_hubIijN4cuda3std3__44plusIiEEE10Policy1000EPijS9_iNS7_10__identityEEEvT0_PT3_T1_NS0_13GridEvenShareISH_EET2_T4_E12temp_storage+36];
	selp.b32 	%r375, %r374, 0, %p40;
	add.s32 	%r751, %r373, %r375;
	bra.uni 	$L__BB36_71;
$L__BB36_55:
	mov.u32 	%r114, %tid.x;
	add.s32 	%r172, %r114, %r5;
	mul.wide.u32 	%rd20, %r172, 4;
	add.s64 	%rd4, %rd1, %rd20;
	// begin inline asm
	ld.global.nc.u32 %r156, [%rd4];
	// end inline asm
	add.s64 	%rd5, %rd4, 1024;
	// begin inline asm
	ld.global.nc.u32 %r157, [%rd5];
	// end inline asm
	add.s64 	%rd6, %rd4, 2048;
	// begin inline asm
	ld.global.nc.u32 %r158, [%rd6];
	// end inline asm
	add.s64 	%rd7, %rd4, 3072;
	// begin inline asm
	ld.global.nc.u32 %r159, [%rd7];
	// end inline asm
	add.s64 	%rd8, %rd4, 4096;
	// begin inline asm
	ld.global.nc.u32 %r160, [%rd8];
	// end inline asm
	add.s64 	%rd9, %rd4, 5120;
	// begin inline asm
	ld.global.nc.u32 %r161, [%rd9];
	// end inline asm
	add.s64 	%rd10, %rd4, 6144;
	// begin inline asm
	ld.global.nc.u32 %r162, [%rd10];
	// end inline asm
	add.s64 	%rd11, %rd4, 7168;
	// begin inline asm
	ld.global.nc.u32 %r163, [%rd11];
	// end inline asm
	add.s64 	%rd12, %rd4, 8192;
	// begin inline asm
	ld.global.nc.u32 %r164, [%rd12];
	// end inline asm
	add.s64 	%rd13, %rd4, 9216;
	// begin inline asm
	ld.global.nc.u32 %r165, [%rd13];
	// end inline asm
	add.s64 	%rd14, %rd4, 10240;
	// begin inline asm
	ld.global.nc.u32 %r166, [%rd14];
	// end inline asm
	add.s64 	%rd15, %rd4, 11264;
	// begin inline asm
	ld.global.nc.u32 %r167, [%rd15];
	// end inline asm
	add.s64 	%rd16, %rd4, 12288;
	// begin inline asm
	ld.global.nc.u32 %r168, [%rd16];
	// end inline asm
	add.s64 	%rd17, %rd4, 13312;
	// begin inline asm
	ld.global.nc.u32 %r169, [%rd17];
	// end inline asm
	add.s64 	%rd18, %rd4, 14336;
	// begin inline asm
	ld.global.nc.u32 %r170, [%rd18];
	// end inline asm
	add.s64 	%rd19, %rd4, 15360;
	// begin inline asm
	ld.global.nc.u32 %r171, [%rd19];
	// end inline asm
	add.s32 	%r173, %r157, %r156;
	add.s32 	%r174, %r158, %r173;
	add.s32 	%r175, %r159, %r174;
	add.s32 	%r176, %r160, %r175;
	add.s32 	%r177, %r161, %r176;
	add.s32 	%r178, %r162, %r177;
	add.s32 	%r179, %r163, %r178;
	add.s32 	%r180, %r164, %r179;
	add.s32 	%r181, %r165, %r180;
	add.s32 	%r182, %r166, %r181;
	add.s32 	%r183, %r167, %r182;
	add.s32 	%r184, %r168, %r183;
	add.s32 	%r185, %r169, %r184;
	add.s32 	%r186, %r170, %r185;
	add.s32 	%r750, %r171, %r186;
	setp.lt.u32 	%p3, %r81, %r4;
	@%p3 bra 	$L__BB36_67;
	add.s32 	%r116, %r4, %r5;
	add.s32 	%r736, %r116, 256;
	add.s32 	%r735, %r116, %r114;
	mov.b32 	%r737, 0;
$L__BB36_57:
	add.s32 	%r5, %r5, %r4;
	add.s32 	%r188, %r1, -4096;
	setp.gt.u32 	%p4, %r5, %r188;
	@%p4 bra 	$L__BB36_59;
	add.s32 	%r205, %r114, %r5;
	mul.wide.u32 	%rd37, %r205, 4;
	add.s64 	%rd21, %rd1, %rd37;
	// begin inline asm
	ld.global.nc.u32 %r189, [%rd21];
	// end inline asm
	add.s64 	%rd22, %rd21, 1024;
	// begin inline asm
	ld.global.nc.u32 %r190, [%rd22];
	// end inline asm
	add.s64 	%rd23, %rd21, 2048;
	// begin inline asm
	ld.global.nc.u32 %r191, [%rd23];
	// end inline asm
	add.s64 	%rd24, %rd21, 3072;
	// begin inline asm
	ld.global.nc.u32 %r192, [%rd24];
	// end inline asm
	add.s64 	%rd25, %rd21, 4096;
	// begin inline asm
	ld.global.nc.u32 %r193, [%rd25];
	// end inline asm
	add.s64 	%rd26, %rd21, 5120;
	// begin inline asm
	ld.global.nc.u32 %r194, [%rd26];
	// end inline asm
	add.s64 	%rd27, %rd21, 6144;
	// begin inline asm
	ld.global.nc.u32 %r195, [%rd27];
	// end inline asm
	add.s64 	%rd28, %rd21, 7168;
	// begin inline asm
	ld.global.nc.u32 %r196, [%rd28];
	// end inline asm
	add.s64 	%rd29, %rd21, 8192;
	// begin inline asm
	ld.global.nc.u32 %r197, [%rd29];
	// end inline asm
	add.s64 	%rd30, %rd21, 9216;
	// begin inline asm
	ld.global.nc.u32 %r198, [%rd30];
	// end inline asm
	add.s64 	%rd31, %rd21, 10240;
	// begin inline asm
	ld.global.nc.u32 %r199, [%rd31];
	// end inline asm
	add.s64 	%rd32, %rd21, 11264;
	// begin inline asm
	ld.global.nc.u32 %r200, [%rd32];
	// end inline asm
	add.s64 	%rd33, %rd21, 12288;
	// begin inline asm
	ld.global.nc.u32 %r201, [%rd33];
	// end inline asm
	add.s64 	%rd34, %rd21, 13312;
	// begin inline asm
	ld.global.nc.u32 %r202, [%rd34];
	// end inline asm
	add.s64 	%rd35, %rd21, 14336;
	// begin inline asm
	ld.global.nc.u32 %r203, [%rd35];
	// end inline asm
	add.s64 	%rd36, %rd21, 15360;
	// begin inline asm
	ld.global.nc.u32 %r204, [%rd36];
	// end inline asm
	add.s32 	%r206, %r189, %r750;
	add.s32 	%r207, %r190, %r206;
	add.s32 	%r208, %r191, %r207;
	add.s32 	%r209, %r192, %r208;
	add.s32 	%r210, %r193, %r209;
	add.s32 	%r211, %r194, %r210;
	add.s32 	%r212, %r195, %r211;
	add.s32 	%r213, %r196, %r212;
	add.s32 	%r214, %r197, %r213;
	add.s32 	%r215, %r198, %r214;
	add.s32 	%r216, %r199, %r215;
	add.s32 	%r217, %r200, %r216;
	add.s32 	%r218, %r201, %r217;
	add.s32 	%r219, %r202, %r218;
	add.s32 	%r220, %r203, %r219;
	add.s32 	%r750, %r204, %r220;
	sub.s32 	%r221, %r1, %r5;
	setp.lt.u32 	%p5, %r221, %r4;
	add.s32 	%r737, %r737, 1;
	add.s32 	%r736, %r736, %r4;
	add.s32 	%r735, %r735, %r4;
	@%p5 bra 	$L__BB36_67;
	bra.uni 	$L__BB36_57;
$L__BB36_59:
	setp.le.u32 	%p6, %r1, %r5;
	@%p6 bra 	$L__BB36_67;
	sub.s32 	%r129, %r1, %r5;
	setp.ge.s32 	%p7, %r114, %r129;
	@%p7 bra 	$L__BB36_67;
	not.b32 	%r223, %r114;
	add.s32 	%r224, %r1, %r223;
	sub.s32 	%r225, %r224, %r116;
	mul.lo.s32 	%r226, %r2, %r737;
	shl.b32 	%r227, %r226, 12;
	sub.s32 	%r130, %r225, %r227;
	shr.u32 	%r228, %r224, 8;
	add.s32 	%r131, %r228, 1;
	and.b32  	%r229, %r224, 768;
	setp.eq.s32 	%p8, %r229, 768;
	mov.u32 	%r744, %r114;
	@%p8 bra 	$L__BB36_64;
	and.b32  	%r230, %r131, 3;
	neg.s32 	%r740, %r230;
	mov.u32 	%r744, %r114;
$L__BB36_63:
	.pragma "nounroll";
	mul.wide.u32 	%rd39, %r735, 4;
	add.s64 	%rd38, %rd1, %rd39;
	// begin inline asm
	ld.global.nc.u32 %r231, [%rd38];
	// end inline asm
	add.s32 	%r750, %r231, %r750;
	add.s32 	%r744, %r744, 256;
	add.s32 	%r735, %r735, 256;
	add.s32 	%r740, %r740, 1;
	setp.ne.s32 	%p9, %r740, 0;
	@%p9 bra 	$L__BB36_63;
$L__BB36_64:
	setp.lt.u32 	%p10, %r130, 768;
	@%p10 bra 	$L__BB36_67;
	add.s32 	%r748, %r744, 512;
	add.s32 	%r747, %r744, %r736;
$L__BB36_66:
	add.s32 	%r236, %r747, -256;
	mul.wide.u32 	%rd44, %r236, 4;
	add.s64 	%rd40, %rd1, %rd44;
	// begin inline asm
	ld.global.nc.u32 %r232, [%rd40];
	// end inline asm
	add.s32 	%r237, %r232, %r750;
	mul.wide.u32 	%rd45, %r747, 4;
	add.s64 	%rd41, %rd1, %rd45;
	// begin inline asm
	ld.global.nc.u32 %r233, [%rd41];
	// end inline asm
	add.s32 	%r238, %r233, %r237;
	add.s32 	%r239, %r747, 256;
	mul.wide.u32 	%rd46, %r239, 4;
	add.s64 	%rd42, %rd1, %rd46;
	// begin inline asm
	ld.global.nc.u32 %r234, [%rd42];
	// end inline asm
	add.s32 	%r240, %r234, %r238;
	add.s32 	%r241, %r747, 512;
	mul.wide.u32 	%rd47, %r241, 4;
	add.s64 	%rd43, %rd1, %rd47;
	// begin inline asm
	ld.global.nc.u32 %r235, [%rd43];
	// end inline asm
	add.s32 	%r750, %r235, %r240;
	add.s32 	%r150, %r748, 1024;
	add.s32 	%r242, %r748, 512;
	add.s32 	%r747, %r747, 1024;
	setp.lt.s32 	%p11, %r242, %r129;
	mov.u32 	%r748, %r150;
	@%p11 bra 	$L__BB36_66;
$L__BB36_67:
	// begin inline asm
	mov.u32 %r243, %laneid;
	// end inline asm
	mov.b32 	%r246, 1;
	mov.b32 	%r267, 31;
	mov.b32 	%r268, -1;
	// begin inline asm
	shfl.sync.down.b32 %r244, %r750, %r246, %r267, %r268;
	// end inline asm
	setp.gt.s32 	%p12, %r243, 30;
	selp.b32 	%r269, 0, %r244, %p12;
	add.s32 	%r250, %r269, %r750;
	mov.b32 	%r251, 2;
	// begin inline asm
	shfl.sync.down.b32 %r249, %r250, %r251, %r267, %r268;
	// end inline asm
	setp.gt.s32 	%p13, %r243, 29;
	selp.b32 	%r270, 0, %r249, %p13;
	add.s32 	%r255, %r250, %r270;
	mov.b32 	%r256, 4;
	// begin inline asm
	shfl.sync.down.b32 %r254, %r255, %r256, %r267, %r268;
	// end inline asm
	setp.gt.s32 	%p14, %r243, 27;
	selp.b32 	%r271, 0, %r254, %p14;
	add.s32 	%r260, %r255, %r271;
	mov.b32 	%r261, 8;
	// begin inline asm
	shfl.sync.down.b32 %r259, %r260, %r261, %r267, %r268;
	// end inline asm
	setp.gt.s32 	%p15, %r243, 23;
	selp.b32 	%r272, 0, %r259, %p15;
	add.s32 	%r265, %r260, %r272;
	mov.b32 	%r266, 16;
	// begin inline asm
	shfl.sync.down.b32 %r264, %r265, %r266, %r267, %r268;
	// end inline asm
	setp.gt.s32 	%p16, %r243, 15;
	selp.b32 	%r273, 0, %r264, %p16;
	add.s32 	%r751, %r265, %r273;
	setp.ne.s32 	%p17, %r243, 0;
	@%p17 bra 	$L__BB36_69;
	shr.u32 	%r274, %r114, 3;
	and.b32  	%r275, %r274, 124;
	mov.u32 	%r276, _ZZN3cub18CUB_300001_SM_10006detail6reduce18DeviceReduceKernelINS2_10policy_hubIijN4cuda3std3__44plusIiEEE10Policy1000EPijS9_iNS7_10__identityEEEvT0_PT3_T1_NS0_13GridEvenShareISH_EET2_T4_E12temp_storage;
	add.s32 	%r277, %r276, %r275;
	st.shared.u32 	[%r277+8], %r751;
$L__BB36_69:
	bar.sync 	0;
	setp.ne.s32 	%p18, %r114, 0;
	@%p18 bra 	$L__BB36_71;
	ld.shared.u32 	%r278, [_ZZN3cub18CUB_300001_SM_10006detail6reduce18DeviceReduceKernelINS2_10policy_hubIijN4cuda3std3__44plusIiEEE10Policy1000EPijS9_iNS7_10__identityEEEvT0_PT3_T1_NS0_13GridEvenShareISH_EET2_T4_E12temp_storage+12];
	add.s32 	%r279, %r278, %r751;
	ld.shared.u32 	%r280, [_ZZN3cub18CUB_300001_SM_10006detail6reduce18DeviceReduceKernelINS2_10policy_hubIijN4cuda3std3__44plusIiEEE10Policy1000EPijS9_iNS7_10__identityEEEvT0_PT3_T1_NS0_13GridEvenShareISH_EET2_T4_E12temp_storage+16];
	add.s32 	%r281, %r279, %r280;
	ld.shared.u32 	%r282, [_ZZN3cub18CUB_300001_SM_10006detail6reduce18DeviceReduceKernelINS2_10policy_hubIijN4cuda3std3__44plusIiEEE10Policy1000EPijS9_iNS7_10__identityEEEvT0_PT3_T1_NS0_13GridEvenShareISH_EET2_T4_E12temp_storage+20];
	add.s32 	%r283, %r281, %r282;
	ld.shared.u32 	%r284, [_ZZN3cub18CUB_300001_SM_10006detail6reduce18DeviceReduceKernelINS2_10policy_hubIijN4cuda3std3__44plusIiEEE10Policy1000EPijS9_iNS7_10__identityEEEvT0_PT3_T1_NS0_13GridEvenShareISH_EET2_T4_E12temp_storage+24];
	add.s32 	%r285, %r283, %r284;
	ld.shared.u32 	%r286, [_ZZN3cub18CUB_300001_SM_10006detail6reduce18DeviceReduceKernelINS2_10policy_hubIijN4cuda3std3__44plusIiEEE10Policy1000EPijS9_iNS7_10__identityEEEvT0_PT3_T1_NS0_13GridEvenShareISH_EET2_T4_E12temp_storage+28];
	add.s32 	%r287, %r285, %r286;
	ld.shared.u32 	%r288, [_ZZN3cub18CUB_300001_SM_10006detail6reduce18DeviceReduceKernelINS2_10policy_hubIijN4cuda3std3__44plusIiEEE10Policy1000EPijS9_iNS7_10__identityEEEvT0_PT3_T1_NS0_13GridEvenShareISH_EET2_T4_E12temp_storage+32];
	add.s32 	%r289, %r287, %r288;
	ld.shared.u32 	%r290, [_ZZN3cub18CUB_300001_SM_10006detail6reduce18DeviceReduceKernelINS2_10policy_hubIijN4cuda3std3__44plusIiEEE10Policy1000EPijS9_iNS7_10__identityEEEvT0_PT3_T1_NS0_13GridEvenShareISH_EET2_T4_E12temp_storage+36];
	add.s32 	%r751, %r289, %r290;
$L__BB36_71:
	mov.u32 	%r692, %tid.x;
	setp.ne.s32 	%p94, %r692, 0;
	@%p94 bra 	$L__BB36_73;
	ld.param.u64 	%rd111, [_ZN3cub18CUB_300001_SM_10006detail6reduce18DeviceReduceKernelINS2_10policy_hubIijN4cuda3std3__44plusIiEEE10Policy1000EPijS9_iNS7_10__identityEEEvT0_PT3_T1_NS0_13GridEvenShareISH_EET2_T4__param_1];
	cvta.to.global.u64 	%rd108, %rd111;
	mul.wide.u32 	%rd109, %r3, 4;
	add.s64 	%rd110, %rd108, %rd109;
	st.global.u32 	[%rd110], %r751;
$L__BB36_73:
	ret;

}
	// .globl	_ZN3cub18CUB_300001_SM_10006detail6reduce28DeviceReduceSingleTileKernelINS2_10policy_hubIijN4cuda3std3__44plusIiEEE10Policy1000EPiSC_iS9_iiNS7_10__identityEEEvT0_T1_T2_T3_T4_T6_
.visible .entry _ZN3cub18CUB_300001_SM_10006detail6reduce28DeviceReduceSingleTileKernelINS2_10policy_hubIijN4cuda3std3__44plusIiEEE10Policy1000EPiSC_iS9_iiNS7_10__identityEEEvT0_T1_T2_T3_T4_T6_(
	.param .u64 .ptr .align 1 _ZN3cub18CUB_300001_SM_10006detail6reduce28DeviceReduceSingleTileKernelINS2_10policy_hubIijN4cuda3std3__44plusIiEEE10Policy1000EPiSC_iS9_iiNS7_10__identityEEEvT0_T1_T2_T3_T4_T6__param_0,
	.param .u64 .ptr .align 1 _ZN3cub18CUB_300001_SM_10006detail6reduce28DeviceReduceSingleTileKernelINS2_10policy_hubIijN4cuda3std3__44plusIiEEE10Policy1000EPiSC_iS9_iiNS7_10__identityEEEvT0_T1_T2_T3_T4_T6__param_1,
	.param .u32 _ZN3cub18CUB_300001_SM_10006detail6reduce28DeviceReduceSingleTileKernelINS2_10policy_hubIijN4cuda3std3__44plusIiEEE10Policy1000EPiSC_iS9_iiNS7_10__identityEEEvT0_T1_T2_T3_T4_T6__param_2,
	.param .align 1 .b8 _ZN3cub18CUB_300001_SM_10006detail6reduce28DeviceReduceSingleTileKernelINS2_10policy_hubIijN4cuda3std3__44plusIiEEE10Policy1000EPiSC_iS9_iiNS7_10__identityEEEvT0_T1_T2_T3_T4_T6__param_3[1],
	.param .u32 _ZN3cub18CUB_300001_SM_10006detail6reduce28DeviceReduceSingleTileKernelINS2_10policy_hubIijN4cuda3std3__44plusIiEEE10Policy1000EPiSC_iS9_iiNS7_10__identityEEEvT0_T1_T2_T3_T4_T6__param_4,
	.param .align 1 .b8 _ZN3cub18CUB_300001_SM_10006detail6reduce28DeviceReduceSingleTileKernelINS2_10policy_hubIijN4cuda3std3__44plusIiEEE10Policy1000EPiSC_iS9_iiNS7_10__identityEEEvT0_T1_T2_T3_T4_T6__param_5[1]
)
.maxntid 256
.minnctapersm 1
{
	.reg .pred 	%p<97>;
	.reg .b32 	%r<687>;
	.reg .b64 	%rd<125>;
	// demoted variable
	.shared .align 4 .b8 _ZZN3cub18CUB_300001_SM_10006detail6reduce28DeviceReduceSingleTileKernelINS2_10policy_hubIijN4cuda3std3__44plusIiEEE10Policy1000EPiSC_iS9_iiNS7_10__identityEEEvT0_T1_T2_T3_T4_T6_E12temp_storage[44];
	ld.param.u64 	%rd16, [_ZN3cub18CUB_300001_SM_10006detail6reduce28DeviceReduceSingleTileKernelINS2_10policy_hubIijN4cuda3std3__44plusIiEEE10Policy1000EPiSC_iS9_iiNS7_10__identityEEEvT0_T1_T2_T3_T4_T6__param_0];
	ld.param.u64 	%rd17, [_ZN3cub18CUB_300001_SM_10006detail6reduce28DeviceReduceSingleTileKernelINS2_10policy_hubIijN4cuda3std3__44plusIiEEE10Policy1000EPiSC_iS9_iiNS7_10__identityEEEvT0_T1_T2_T3_T4_T6__param_1];
	ld.param.u32 	%r120, [_ZN3cub18CUB_300001_SM_10006detail6reduce28DeviceReduceSingleTileKernelINS2_10policy_hubIijN4cuda3std3__44plusIiEEE10Policy1000EPiSC_iS9_iiNS7_10__identityEEEvT0_T1_T2_T3_T4_T6__param_2];
	ld.param.u32 	%r121, [_ZN3cub18CUB_300001_SM_10006detail6reduce28DeviceReduceSingleTileKernelINS2_10policy_hubIijN4cuda3std3__44plusIiEEE10Policy1000EPiSC_iS9_iiNS7_10__identityEEEvT0_T1_T2_T3_T4_T6__param_4];
	cvta.to.global.u64 	%rd1, %rd17;
	setp.ne.s32 	%p1, %r120, 0;
	@%p1 bra 	$L__BB37_3;
	mov.u32 	%r633, %tid.x;
	setp.ne.s32 	%p96, %r633, 0;
	@%p96 bra 	$L__BB37_74;
	st.global.u32 	[%rd1], %r121;
	bra.uni 	$L__BB37_74;
$L__BB37_3:
	and.b64  	%rd18, %rd16, 15;
	setp.ne.s64 	%p2, %rd18, 0;
	@%p2 bra 	$L__BB37_38;
	setp.gt.s32 	%p49, %r120, 4095;
	@%p49 bra 	$L__BB37_22;
	mov.u32 	%r1, %tid.x;
	setp.ge.s32 	%p66, %r1, %r120;
	mov.b32 	%r644, 0;
	mov.u32 	%r639, %r1;
	@%p66 bra 	$L__BB37_7;
	mul.wide.u32 	%rd113, %r1, 4;
	add.s64 	%rd112, %rd16, %rd113;
	// begin inline asm
	ld.global.nc.u32 %r644, [%rd112];
	// end inline asm
	add.s32 	%r639, %r1, 256;
$L__BB37_7:
	setp.ge.s32 	%p67, %r639, %r120;
	@%p67 bra 	$L__BB37_13;
	not.b32 	%r507, %r639;
	add.s32 	%r6, %r120, %r507;
	and.b32  	%r508, %r6, 768;
	setp.eq.s32 	%p68, %r508, 768;
	@%p68 bra 	$L__BB37_11;
	mul.wide.u32 	%rd114, %r639, 4;
	add.s64 	%rd121, %rd16, %rd114;
	shr.u32 	%r509, %r6, 8;
	add.s32 	%r510, %r509, 1;
	and.b32  	%r511, %r510, 3;
	neg.s32 	%r636, %r511;
$L__BB37_10:
	.pragma "nounroll";
	// begin inline asm
	ld.global.nc.u32 %r512, [%rd121];
	// end inline asm
	add.s32 	%r644, %r512, %r644;
	add.s32 	%r639, %r639, 256;
	add.s64 	%rd121, %rd121, 1024;
	add.s32 	%r636, %r636, 1;
	setp.ne.s32 	%p69, %r636, 0;
	@%p69 bra 	$L__BB37_10;
$L__BB37_11:
	setp.lt.u32 	%p70, %r6, 768;
	@%p70 bra 	$L__BB37_13;
$L__BB37_12:
	mul.wide.s32 	%rd120, %r639, 4;
	add.s64 	%rd116, %rd16, %rd120;
	// begin inline asm
	ld.global.nc.u32 %r513, [%rd116];
	// end inline asm
	add.s32 	%r517, %r513, %r644;
	add.s64 	%rd117, %rd116, 1024;
	// begin inline asm
	ld.global.nc.u32 %r514, [%rd117];
	// end inline asm
	add.s32 	%r518, %r514, %r517;
	add.s64 	%rd118, %rd116, 2048;
	// begin inline asm
	ld.global.nc.u32 %r515, [%rd118];
	// end inline asm
	add.s32 	%r519, %r515, %r518;
	add.s64 	%rd119, %rd116, 3072;
	// begin inline asm
	ld.global.nc.u32 %r516, [%rd119];
	// end inline asm
	add.s32 	%r644, %r516, %r519;
	add.s32 	%r639, %r639, 1024;
	setp.lt.s32 	%p71, %r639, %r120;
	@%p71 bra 	$L__BB37_12;
$L__BB37_13:
	setp.lt.s32 	%p72, %r120, 256;
	@%p72 bra 	$L__BB37_18;
	// begin inline asm
	mov.u32 %r583, %laneid;
	// end inline asm
	mov.b32 	%r586, 1;
	mov.b32 	%r607, 31;
	mov.b32 	%r608, -1;
	// begin inline asm
	shfl.sync.down.b32 %r584, %r644, %r586, %r607, %r608;
	// end inline asm
	setp.gt.s32 	%p88, %r583, 30;
	selp.b32 	%r609, 0, %r584, %p88;
	add.s32 	%r590, %r609, %r644;
	mov.b32 	%r591, 2;
	// begin inline asm
	shfl.sync.down.b32 %r589, %r590, %r591, %r607, %r608;
	// end inline asm
	setp.gt.s32 	%p89, %r583, 29;
	selp.b32 	%r610, 0, %r589, %p89;
	add.s32 	%r595, %r590, %r610;
	mov.b32 	%r596, 4;
	// begin inline asm
	shfl.sync.down.b32 %r594, %r595, %r596, %r607, %r608;
	// end inline asm
	setp.gt.s32 	%p90, %r583, 27;
	selp.b32 	%r611, 0, %r594, %p90;
	add.s32 	%r600, %r595, %r611;
	mov.b32 	%r601, 8;
	// begin inline asm
	shfl.sync.down.b32 %r599, %r600, %r601, %r607, %r608;
	// end inline asm
	setp.gt.s32 	%p91, %r583, 23;
	selp.b32 	%r612, 0, %r599, %p91;
	add.s32 	%r605, %r600, %r612;
	mov.b32 	%r606, 16;
	// begin inline asm
	shfl.sync.down.b32 %r604, %r605, %r606, %r607, %r608;
	// end inline asm
	setp.gt.s32 	%p92, %r583, 15;
	selp.b32 	%r613, 0, %r604, %p92;
	add.s32 	%r686, %r605, %r613;
	setp.ne.s32 	%p93, %r583, 0;
	@%p93 bra 	$L__BB37_16;
	shr.u32 	%r614, %r1, 3;
	and.b32  	%r615, %r614, 124;
	mov.u32 	%r616, _ZZN3cub18CUB_300001_SM_10006detail6reduce28DeviceReduceSingleTileKernelINS2_10policy_hubIijN4cuda3std3__44plusIiEEE10Policy1000EPiSC_iS9_iiNS7_10__identityEEEvT0_T1_T2_T3_T4_T6_E12temp_storage;
	add.s32 	%r617, %r616, %r615;
	st.shared.u32 	[%r617+8], %r686;
$L__BB37_16:
	bar.sync 	0;
	setp.ne.s32 	%p94, %r1, 0;
	@%p94 bra 	$L__BB37_72;
	ld.shared.u32 	%r618, [_ZZN3cub18CUB_300001_SM_10006detail6reduce28DeviceReduceSingleTileKernelINS2_10policy_hubIijN4cuda3std3__44plusIiEEE10Policy1000EPiSC_iS9_iiNS7_10__identityEEEvT0_T1_T2_T3_T4_T6_E12temp_storage+12];
	add.s32 	%r619, %r618, %r686;
	ld.shared.u32 	%r620, [_ZZN3cub18CUB_300001_SM_10006detail6reduce28DeviceReduceSingleTileKernelINS2_10policy_hubIijN4cuda3std3__44plusIiEEE10Policy1000EPiSC_iS9_iiNS7_10__identityEEEvT0_T1_T2_T3_T4_T6_E12temp_storage+16];
	add.s32 	%r621, %r619, %r620;
	ld.shared.u32 	%r622, [_ZZN3cub18CUB_300001_SM_10006detail6reduce28DeviceReduceSingleTileKernelINS2_10policy_hubIijN4cuda3std3__44plusIiEEE10Policy1000EPiSC_iS9_iiNS7_10__identityEEEvT0_T1_T2_T3_T4_T6_E12temp_storage+20];
	add.s32 	%r623, %r621, %r622;
	ld.shared.u32 	%r624, [_ZZN3cub18CUB_300001_SM_10006detail6reduce28DeviceReduceSingleTileKernelINS2_10policy_hubIijN4cuda3std3__44plusIiEEE10Policy1000EPiSC_iS9_iiNS7_10__identityEEEvT0_T1_T2_T3_T4_T6_E12temp_storage+24];
	add.s32 	%r625, %r623, %r624;
	ld.shared.u32 	%r626, [_ZZN3cub18CUB_300001_SM_10006detail6reduce28DeviceReduceSingleTileKernelINS2_10policy_hubIijN4cuda3std3__44plusIiEEE10Policy1000EPiSC_iS9_iiNS7_10__identityEEEvT0_T1_T2_T3_T4_T6_E12temp_storage+28];
	add.s32 	%r627, %r625, %r626;
	ld.shared.u32 	%r628, [_ZZN3cub18CUB_300001_SM_10006detail6reduce28DeviceReduceSingleTileKernelINS2_10policy_hubIijN4cuda3std3__44plusIiEEE10Policy1000EPiSC_iS9_iiNS7_10__identityEEEvT0_T1_T2_T3_T4_T6_E12temp_storage+32];
	add.s32 	%r629, %r627, %r628;
	ld.shared.u32 	%r630, [_ZZN3cub18CUB_300001_SM_10006detail6reduce28DeviceReduceSingleTileKernelINS2_10policy_hubIijN4cuda3std3__44plusIiEEE10Policy1000EPiSC_iS9_iiNS7_10__identityEEEvT0_T1_T2_T3_T4_T6_E12temp_storage+36];
	add.s32 	%r686, %r629, %r630;
	bra.uni 	$L__BB37_72;
$L__BB37_18:
	// begin inline asm
	mov.u32 %r520, %laneid;
	// end inline asm
	and.b32  	%r546, %r1, 992;
	add.s32 	%r547, %r546, 32;
	setp.gt.s32 	%p73, %r547, %r120;
	not.b32 	%r548, %r546;
	add.s32 	%r549, %r120, %r548;
	selp.b32 	%r544, %r549, 31, %p73;
	mov.b32 	%r523, 1;
	mov.b32 	%r545, -1;
	// begin inline asm
	shfl.sync.down.b32 %r521, %r644, %r523, %r544, %r545;
	// end inline asm
	setp.lt.s32 	%p74, %r520, %r544;
	selp.b32 	%r550, %r521, 0, %p74;
	add.s32 	%r527, %r550, %r644;
	mov.b32 	%r528, 2;
	// begin inline asm
	shfl.sync.down.b32 %r526, %r527, %r528, %r544, %r545;
	// end inline asm
	add.s32 	%r551, %r520, 2;
	setp.gt.s32 	%p75, %r551, %r544;
	selp.b32 	%r552, 0, %r526, %p75;
	add.s32 	%r532, %r527, %r552;
	mov.b32 	%r533, 4;
	// begin inline asm
	shfl.sync.down.b32 %r531, %r532, %r533, %r544, %r545;
	// end inline asm
	add.s32 	%r553, %r520, 4;
	setp.gt.s32 	%p76, %r553, %r544;
	selp.b32 	%r554, 0, %r531, %p76;
	add.s32 	%r537, %r532, %r554;
	mov.b32 	%r538, 8;
	// begin inline asm
	shfl.sync.down.b32 %r536, %r537, %r538, %r544, %r545;
	// end inline asm
	add.s32 	%r555, %r520, 8;
	setp.gt.s32 	%p77, %r555, %r544;
	selp.b32 	%r556, 0, %r536, %p77;
	add.s32 	%r542, %r537, %r556;
	mov.b32 	%r543, 16;
	// begin inline asm
	shfl.sync.down.b32 %r541, %r542, %r543, %r544, %r545;
	// end inline asm
	add.s32 	%r557, %r520, 16;
	setp.gt.s32 	%p78, %r557, %r544;
	selp.b32 	%r558, 0, %r541, %p78;
	add.s32 	%r686, %r542, %r558;
	setp.ne.s32 	%p79, %r520, 0;
	@%p79 bra 	$L__BB37_20;
	shr.u32 	%r559, %r1, 3;
	and.b32  	%r560, %r559, 124;
	mov.u32 	%r561, _ZZN3cub18CUB_300001_SM_10006detail6reduce28DeviceReduceSingleTileKernelINS2_10policy_hubIijN4cuda3std3__44plusIiEEE10Policy1000EPiSC_iS9_iiNS7_10__identityEEEvT0_T1_T2_T3_T4_T6_E12temp_storage;
	add.s32 	%r562, %r561, %r560;
	st.shared.u32 	[%r562+8], %r686;
$L__BB37_20:
	bar.sync 	0;
	setp.ne.s32 	%p80, %r1, 0;
	@%p80 bra 	$L__BB37_72;
	setp.gt.s32 	%p81, %r120, 32;
	ld.shared.u32 	%r563, [_ZZN3cub18CUB_300001_SM_10006detail6reduce28DeviceReduceSingleTileKernelINS2_10policy_hubIijN4cuda3std3__44plusIiEEE10Policy1000EPiSC_iS9_iiNS7_10__identityEEEvT0_T1_T2_T3_T4_T6_E12temp_storage+12];
	selp.b32 	%r564, %r563, 0, %p81;
	add.s32 	%r565, %r564, %r686;
	setp.gt.s32 	%p82, %r120, 64;
	ld.shared.u32 	%r566, [_ZZN3cub18CUB_300001_SM_10006detail6reduce28DeviceReduceSingleTileKernelINS2_10policy_hubIijN4cuda3std3__44plusIiEEE10Policy1000EPiSC_iS9_iiNS7_10__identityEEEvT0_T1_T2_T3_T4_T6_E12temp_storage+16];
	selp.b32 	%r567, %r566, 0, %p82;
	add.s32 	%r568, %r565, %r567;
	setp.gt.s32 	%p83, %r120, 96;
	ld.shared.u32 	%r569, [_ZZN3cub18CUB_300001_SM_10006detail6reduce28DeviceReduceSingleTileKernelINS2_10policy_hubIijN4cuda3std3__44plusIiEEE10Policy1000EPiSC_iS9_iiNS7_10__identityEEEvT0_T1_T2_T3_T4_T6_E12temp_storage+20];
	selp.b32 	%r570, %r569, 0, %p83;
	add.s32 	%r571, %r568, %r570;
	setp.gt.s32 	%p84, %r120, 128;
	ld.shared.u32 	%r572, [_ZZN3cub18CUB_300001_SM_10006detail6reduce28DeviceReduceSingleTileKernelINS2_10policy_hubIijN4cuda3std3__44plusIiEEE10Policy1000EPiSC_iS9_iiNS7_10__identityEEEvT0_T1_T2_T3_T4_T6_E12temp_storage+24];
	selp.b32 	%r573, %r572, 0, %p84;
	add.s32 	%r574, %r571, %r573;
	setp.gt.s32 	%p85, %r120, 160;
	ld.shared.u32 	%r575, [_ZZN3cub18CUB_300001_SM_10006detail6reduce28DeviceReduceSingleTileKernelINS2_10policy_hubIijN4cuda3std3__44plusIiEEE10Policy1000EPiSC_iS9_iiNS7_10__identityEEEvT0_T1_T2_T3_T4_T6_E12temp_storage+28];
	selp.b32 	%r576, %r575, 0, %p85;
	add.s32 	%r577, %r574, %r576;
	setp.gt.s32 	%p86, %r120, 192;
	ld.shared.u32 	%r578, [_ZZN3cub18CUB_300001_SM_10006detail6reduce28DeviceReduceSingleTileKernelINS2_10policy_hubIijN4cuda3std3__44plusIiEEE10Policy1000EPiSC_iS9_iiNS7_10__identityEEEvT0_T1_T2_T3_T4_T6_E12temp_storage+32];
	selp.b32 	%r579, %r578, 0, %p86;
	add.s32 	%r580, %r577, %r579;
	setp.gt.s32 	%p87, %r120, 224;
	ld.shared.u32 	%r581, [_ZZN3cub18CUB_300001_SM_10006detail6reduce28DeviceReduceSingleTileKernelINS2_10policy_hubIijN4cuda3std3__44plusIiEEE10Policy1000EPiSC_iS9_iiNS7_10__identityEEEvT0_T1_T2_T3_T4_T6_E12temp_storage+36];
	selp.b32 	%r582, %r581, 0, %p87;
	add.s32 	%r686, %r580, %r582;
	bra.uni 	$L__BB37_72;
$L__BB37_22:
	mov.u32 	%r26, %tid.x;
	shl.b32 	%r377, %r26, 2;
	mul.wide.u32 	%rd86, %r377, 4;
	add.s64 	%rd76, %rd16, %rd86;
	// begin inline asm
	ld.global.nc.v2.u64 {%rd74, %rd75}, [%rd76];
	// end inline asm
	mov.b64 	{%r378, %r379}, %rd75;
	mov.b64 	{%r380, %r381}, %rd74;
	add.s64 	%rd79, %rd76, 4096;
	// begin inline asm
	ld.global.nc.v2.u64 {%rd77, %rd78}, [%rd79];
	// end inline asm
	mov.b64 	{%r382, %r383}, %rd78;
	mov.b64 	{%r384, %r385}, %rd77;
	add.s64 	%rd82, %rd76, 8192;
	// begin inline asm
	ld.global.nc.v2.u64 {%rd80, %rd81}, [%rd82];
	// end inline asm
	mov.b64 	{%r386, %r387}, %rd81;
	mov.b64 	{%r388, %r389}, %rd80;
	add.s64 	%rd85, %rd76, 12288;
	// begin inline asm
	ld.global.nc.v2.u64 {%rd83, %rd84}, [%rd85];
	// end inline asm
	mov.b64 	{%r390, %r391}, %rd84;
	mov.b64 	{%r392, %r393}, %rd83;
	add.s32 	%r394, %r381, %r380;
	add.s32 	%r395, %r378, %r394;
	add.s32 	%r396, %r379, %r395;
	add.s32 	%r397, %r384, %r396;
	add.s32 	%r398, %r385, %r397;
	add.s32 	%r399, %r382, %r398;
	add.s32 	%r400, %r383, %r399;
	add.s32 	%r401, %r388, %r400;
	add.s32 	%r402, %r389, %r401;
	add.s32 	%r403, %r386, %r402;
	add.s32 	%r404, %r387, %r403;
	add.s32 	%r405, %r392, %r404;
	add.s32 	%r406, %r393, %r405;
	add.s32 	%r407, %r390, %r406;
	add.s32 	%r659, %r391, %r407;
	setp.lt.u32 	%p50, %r120, 8192;
	mov.b32 	%r648, 4096;
	@%p50 bra 	$L__BB37_26;
	add.s32 	%r28, %r120, -4096;
	mov.b32 	%r648, 4096;
$L__BB37_24:
	mul.wide.s32 	%rd99, %r648, 4;
	add.s64 	%rd89, %rd76, %rd99;
	// begin inline asm
	ld.global.nc.v2.u64 {%rd87, %rd88}, [%rd89];
	// end inline asm
	mov.b64 	{%r409, %r410}, %rd88;
	mov.b64 	{%r411, %r412}, %rd87;
	add.s64 	%rd92, %rd89, 4096;
	// begin inline asm
	ld.global.nc.v2.u64 {%rd90, %rd91}, [%rd92];
	// end inline asm
	mov.b64 	{%r413, %r414}, %rd91;
	mov.b64 	{%r415, %r416}, %rd90;
	add.s64 	%rd95, %rd89, 8192;
	// begin inline asm
	ld.global.nc.v2.u64 {%rd93, %rd94}, [%rd95];
	// end inline asm
	mov.b64 	{%r417, %r418}, %rd94;
	mov.b64 	{%r419, %r420}, %rd93;
	add.s64 	%rd98, %rd89, 12288;
	// begin inline asm
	ld.global.nc.v2.u64 {%rd96, %rd97}, [%rd98];
	// end inline asm
	mov.b64 	{%r421, %r422}, %rd97;
	mov.b64 	{%r423, %r424}, %rd96;
	add.s32 	%r425, %r411, %r659;
	add.s32 	%r426, %r412, %r425;
	add.s32 	%r427, %r409, %r426;
	add.s32 	%r428, %r410, %r427;
	add.s32 	%r429, %r415, %r428;
	add.s32 	%r430, %r416, %r429;
	add.s32 	%r431, %r413, %r430;
	add.s32 	%r432, %r414, %r431;
	add.s32 	%r433, %r419, %r432;
	add.s32 	%r434, %r420, %r433;
	add.s32 	%r435, %r417, %r434;
	add.s32 	%r436, %r418, %r435;
	add.s32 	%r437, %r423, %r436;
	add.s32 	%r438, %r424, %r437;
	add.s32 	%r439, %r421, %r438;
	add.s32 	%r659, %r422, %r439;
	sub.s32 	%r440, %r120, %r648;
	setp.lt.s32 	%p51, %r440, 4096;
	@%p51 bra 	$L__BB37_34;
	add.s32 	%r648, %r648, 4096;
	setp.le.s32 	%p52, %r648, %r28;
	@%p52 bra 	$L__BB37_24;
$L__BB37_26:
	setp.le.s32 	%p53, %r120, %r648;
	@%p53 bra 	$L__BB37_34;
	sub.s32 	%r35, %r120, %r648;
	setp.ge.s32 	%p54, %r26, %r35;
	@%p54 bra 	$L__BB37_34;
	not.b32 	%r442, %r26;
	add.s32 	%r443, %r120, %r442;
	sub.s32 	%r36, %r443, %r648;
	and.b32  	%r444, %r36, 768;
	setp.eq.s32 	%p55, %r444, 768;
	mov.u32 	%r653, %r26;
	@%p55 bra 	$L__BB37_31;
	add.s32 	%r650, %r26, %r648;
	shr.u32 	%r445, %r36, 8;
	add.s32 	%r446, %r445, 1;
	and.b32  	%r447, %r446, 3;
	neg.s32 	%r649, %r447;
	mov.u32 	%r653, %r26;
$L__BB37_30:
	.pragma "nounroll";
	mul.wide.u32 	%rd101, %r650, 4;
	add.s64 	%rd100, %rd16, %rd101;
	// begin inline asm
	ld.global.nc.u32 %r448, [%rd100];
	// end inline asm
	add.s32 	%r659, %r448, %r659;
	add.s32 	%r653, %r653, 256;
	add.s32 	%r650, %r650, 256;
	add.s32 	%r649, %r649, 1;
	setp.ne.s32 	%p56, %r649, 0;
	@%p56 bra 	$L__BB37_30;
$L__BB37_31:
	setp.lt.u32 	%p57, %r36, 768;
	@%p57 bra 	$L__BB37_34;
	cvt.u64.u32 	%rd102, %r653;
	cvt.u64.u32 	%rd103, %r648;
	add.s64 	%rd104, %rd102, %rd103;
	shl.b64 	%rd105, %rd104, 2;
	add.s64 	%rd106, %rd105, %rd16;
	add.s64 	%rd122, %rd106, 2048;
	add.s32 	%r656, %r653, %r648;
$L__BB37_33:
	mul.wide.u32 	%rd111, %r656, 4;
	add.s64 	%rd107, %rd16, %rd111;
	// begin inline asm
	ld.global.nc.u32 %r449, [%rd107];
	// end inline asm
	add.s32 	%r453, %r449, %r659;
	add.s64 	%rd108, %rd122, -1024;
	// begin inline asm
	ld.global.nc.u32 %r450, [%rd108];
	// end inline asm
	add.s32 	%r454, %r450, %r453;
	// begin inline asm
	ld.global.nc.u32 %r451, [%rd122];
	// end inline asm
	add.s32 	%r455, %r451, %r454;
	add.s64 	%rd110, %rd122, 1024;
	// begin inline asm
	ld.global.nc.u32 %r452, [%rd110];
	// end inline asm
	add.s32 	%r659, %r452, %r455;
	add.s32 	%r653, %r653, 1024;
	add.s64 	%rd122, %rd122, 4096;
	add.s32 	%r656, %r656, 1024;
	setp.lt.s32 	%p58, %r653, %r35;
	@%p58 bra 	$L__BB37_33;
$L__BB37_34:
	// begin inline asm
	mov.u32 %r456, %laneid;
	// end inline asm
	mov.b32 	%r459, 1;
	mov.b32 	%r480, 31;
	mov.b32 	%r481, -1;
	// begin inline asm
	shfl.sync.down.b32 %r457, %r659, %r459, %r480, %r481;
	// end inline asm
	setp.gt.s32 	%p59, %r456, 30;
	selp.b32 	%r482, 0, %r457, %p59;
	add.s32 	%r463, %r482, %r659;
	mov.b32 	%r464, 2;
	// begin inline asm
	shfl.sync.down.b32 %r462, %r463, %r464, %r480, %r481;
	// end inline asm
	setp.gt.s32 	%p60, %r456, 29;
	selp.b32 	%r483, 0, %r462, %p60;
	add.s32 	%r468, %r463, %r483;
	mov.b32 	%r469, 4;
	// begin inline asm
	shfl.sync.down.b32 %r467, %r468, %r469, %r480, %r481;
	// end inline asm
	setp.gt.s32 	%p61, %r456, 27;
	selp.b32 	%r484, 0, %r467, %p61;
	add.s32 	%r473, %r468, %r484;
	mov.b32 	%r474, 8;
	// begin inline asm
	shfl.sync.down.b32 %r472, %r473, %r474, %r480, %r481;
	// end inline asm
	setp.gt.s32 	%p62, %r456, 23;
	selp.b32 	%r485, 0, %r472, %p62;
	add.s32 	%r478, %r473, %r485;
	mov.b32 	%r479, 16;
	// begin inline asm
	shfl.sync.down.b32 %r477, %r478, %r479, %r480, %r481;
	// end inline asm
	setp.gt.s32 	%p63, %r456, 15;
	selp.b32 	%r486, 0, %r477, %p63;
	add.s32 	%r686, %r478, %r486;
	setp.ne.s32 	%p64, %r456, 0;
	@%p64 bra 	$L__BB37_36;
	shr.u32 	%r487, %r26, 3;
	and.b32  	%r488, %r487, 124;
	mov.u32 	%r489, _ZZN3cub18CUB_300001_SM_10006detail6reduce28DeviceReduceSingleTileKernelINS2_10policy_hubIijN4cuda3std3__44plusIiEEE10Policy1000EPiSC_iS9_iiNS7_10__identityEEEvT0_T1_T2_T3_T4_T6_E12temp_storage;
	add.s32 	%r490, %r489, %r488;
	st.shared.u32 	[%r490+8], %r686;
$L__BB37_36:
	bar.sync 	0;
	setp.ne.s32 	%p65, %r26, 0;
	@%p65 bra 	$L__BB37_72;
	ld.shared.u32 	%r491, [_ZZN3cub18CUB_300001_SM_10006detail6reduce28DeviceReduceSingleTileKernelINS2_10policy_hubIijN4cuda3std3__44plusIiEEE10Policy1000EPiSC_iS9_iiNS7_10__identityEEEvT0_T1_T2_T3_T4_T6_E12temp_storage+12];
	add.s32 	%r492, %r491, %r686;
	ld.shared.u32 	%r493, [_ZZN3cub18CUB_300001_SM_10006detail6reduce28DeviceReduceSingleTileKernelINS2_10policy_hubIijN4cuda3std3__44plusIiEEE10Policy1000EPiSC_iS9_iiNS7_10__identityEEEvT0_T1_T2_T3_T4_T6_E12temp_storage+16];
	add.s32 	%r494, %r492, %r493;
	ld.shared.u32 	%r495, [_ZZN3cub18CUB_300001_SM_10006detail6reduce28DeviceReduceSingleTileKernelINS2_10policy_hubIijN4cuda3std3__44plusIiEEE10Policy1000EPiSC_iS9_iiNS7_10__identityEEEvT0_T1_T2_T3_T4_T6_E12temp_storage+20];
	add.s32 	%r496, %r494, %r495;
	ld.shared.u32 	%r497, [_ZZN3cub18CUB_300001_SM_10006detail6reduce28DeviceReduceSingleTileKernelINS2_10policy_hubIijN4cuda3std3__44plusIiEEE10Policy1000EPiSC_iS9_iiNS7_10__identityEEEvT0_T1_T2_T3_T4_T6_E12temp_storage+24];
	add.s32 	%r498, %r496, %r497;
	ld.shared.u32 	%r499, [_ZZN3cub18CUB_300001_SM_10006detail6reduce28DeviceReduceSingleTileKernelINS2_10policy_hubIijN4cuda3std3__44plusIiEEE10Policy1000EPiSC_iS9_iiNS7_10__identityEEEvT0_T1_T2_T3_T4_T6_E12temp_storage+28];
	add.s32 	%r500, %r498, %r499;
	ld.shared.u32 	%r501, [_ZZN3cub18CUB_300001_SM_10006detail6reduce28DeviceReduceSingleTileKernelINS2_10policy_hubIijN4cuda3std3__44plusIiEEE10Policy1000EPiSC_iS9_iiNS7_10__identityEEEvT0_T1_T2_T3_T4_T6_E12temp_storage+32];
	add.s32 	%r502, %r500, %r501;
	ld.shared.u32 	%r503, [_ZZN3cub18CUB_300001_SM_10006detail6reduce28DeviceReduceSingleTileKernelINS2_10policy_hubIijN4cuda3std3__44plusIiEEE10Policy1000EPiSC_iS9_iiNS7_10__identityEEEvT0_T1_T2_T3_T4_T6_E12temp_storage+36];
	add.s32 	%r686, %r502, %r503;
	bra.uni 	$L__BB37_72;
$L__BB37_38:
	setp.gt.s32 	%p3, %r120, 4095;
	@%p3 bra 	$L__BB37_56;
	mov.u32 	%r60, %tid.x;
	setp.ge.s32 	%p20, %r60, %r120;
	mov.b32 	%r670, 0;
	mov.u32 	%r665, %r60;
	@%p20 bra 	$L__BB37_41;
	mul.wide.u32 	%rd66, %r60, 4;
	add.s64 	%rd65, %rd16, %rd66;
	// begin inline asm
	ld.global.nc.u32 %r670, [%rd65];
	// end inline asm
	add.s32 	%r665, %r60, 256;
$L__BB37_41:
	setp.ge.s32 	%p21, %r665, %r120;
	@%p21 bra 	$L__BB37_47;
	not.b32 	%r252, %r665;
	add.s32 	%r65, %r120, %r252;
	and.b32  	%r253, %r65, 768;
	setp.eq.s32 	%p22, %r253, 768;
	@%p22 bra 	$L__BB37_45;
	mul.wide.u32 	%rd67, %r665, 4;
	add.s64 	%rd123, %rd16, %rd67;
	shr.u32 	%r254, %r65, 8;
	add.s32 	%r255, %r254, 1;
	and.b32  	%r256, %r255, 3;
	neg.s32 	%r662, %r256;
$L__BB37_44:
	.pragma "nounroll";
	// begin inline asm
	ld.global.nc.u32 %r257, [%rd123];
	// end inline asm
	add.s32 	%r670, %r257, %r670;
	add.s32 	%r665, %r665, 256;
	add.s64 	%rd123, %rd123, 1024;
	add.s32 	%r662, %r662, 1;
	setp.ne.s32 	%p23, %r662, 0;
	@%p23 bra 	$L__BB37_44;
$L__BB37_45:
	setp.lt.u32 	%p24, %r65, 768;
	@%p24 bra 	$L__BB37_47;
$L__BB37_46:
	mul.wide.s32 	%rd73, %r665, 4;
	add.s64 	%rd69, %rd16, %rd73;
	// begin inline asm
	ld.global.nc.u32 %r258, [%rd69];
	// end inline asm
	add.s32 	%r262, %r258, %r670;
	add.s64 	%rd70, %rd69, 1024;
	// begin inline asm
	ld.global.nc.u32 %r259, [%rd70];
	// end inline asm
	add.s32 	%r263, %r259, %r262;
	add.s64 	%rd71, %rd69, 2048;
	// begin inline asm
	ld.global.nc.u32 %r260, [%rd71];
	// end inline asm
	add.s32 	%r264, %r260, %r263;
	add.s64 	%rd72, %rd69, 3072;
	// begin inline asm
	ld.global.nc.u32 %r261, [%rd72];
	// end inline asm
	add.s32 	%r670, %r261, %r264;
	add.s32 	%r665, %r665, 1024;
	setp.lt.s32 	%p25, %r665, %r120;
	@%p25 bra 	$L__BB37_46;
$L__BB37_47:
	setp.lt.s32 	%p26, %r120, 256;
	@%p26 bra 	$L__BB37_52;
	// begin inline asm
	mov.u32 %r328, %laneid;
	// end inline asm
	mov.b32 	%r331, 1;
	mov.b32 	%r352, 31;
	mov.b32 	%r353, -1;
	// begin inline asm
	shfl.sync.down.b32 %r329, %r670, %r331, %r352, %r353;
	// end inline asm
	setp.gt.s32 	%p42, %r328, 30;
	selp.b32 	%r354, 0, %r329, %p42;
	add.s32 	%r335, %r354, %r670;
	mov.b32 	%r336, 2;
	// begin inline asm
	shfl.sync.down.b32 %r334, %r335, %r336, %r352, %r353;
	// end inline asm
	setp.gt.s32 	%p43, %r328, 29;
	selp.b32 	%r355, 0, %r334, %p43;
	add.s32 	%r340, %r335, %r355;
	mov.b32 	%r341, 4;
	// begin inline asm
	shfl.sync.down.b32 %r339, %r340, %r341, %r352, %r353;
	// end inline asm
	setp.gt.s32 	%p44, %r328, 27;
	selp.b32 	%r356, 0, %r339, %p44;
	add.s32 	%r345, %r340, %r356;
	mov.b32 	%r346, 8;
	// begin inline asm
	shfl.sync.down.b32 %r344, %r345, %r346, %r352, %r353;
	// end inline asm
	setp.gt.s32 	%p45, %r328, 23;
	selp.b32 	%r357, 0, %r344, %p45;
	add.s32 	%r350, %r345, %r357;
	mov.b32 	%r351, 16;
	// begin inline asm
	shfl.sync.down.b32 %r349, %r350, %r351, %r352, %r353;
	// end inline asm
	setp.gt.s32 	%p46, %r328, 15;
	selp.b32 	%r358, 0, %r349, %p46;
	add.s32 	%r686, %r350, %r358;
	setp.ne.s32 	%p47, %r328, 0;
	@%p47 bra 	$L__BB37_50;
	shr.u32 	%r359, %r60, 3;
	and.b32  	%r360, %r359, 124;
	mov.u32 	%r361, _ZZN3cub18CUB_300001_SM_10006detail6reduce28DeviceReduceSingleTileKernelINS2_10policy_hubIijN4cuda3std3__44plusIiEEE10Policy1000EPiSC_iS9_iiNS7_10__identityEEEvT0_T1_T2_T3_T4_T6_E12temp_storage;
	add.s32 	%r362, %r361, %r360;
	st.shared.u32 	[%r362+8], %r686;
$L__BB37_50:
	bar.sync 	0;
	setp.ne.s32 	%p48, %r60, 0;
	@%p48 bra 	$L__BB37_72;
	ld.shared.u32 	%r363, [_ZZN3cub18CUB_300001_SM_10006detail6reduce28DeviceReduceSingleTileKernelINS2_10policy_hubIijN4cuda3std3__44plusIiEEE10Policy1000EPiSC_iS9_iiNS7_10__identityEEEvT0_T1_T2_T3_T4_T6_E12temp_storage+12];
	add.s32 	%r364, %r363, %r686;
	ld.shared.u32 	%r365, [_ZZN3cub18CUB_300001_SM_10006detail6reduce28DeviceReduceSingleTileKernelINS2_10policy_hubIijN4cuda3std3__44plusIiEEE10Policy1000EPiSC_iS9_iiNS7_10__identityEEEvT0_T1_T2_T3_T4_T6_E12temp_storage+16];
	add.s32 	%r366, %r364, %r365;
	ld.shared.u32 	%r367, [_ZZN3cub18CUB_300001_SM_10006detail6reduce28DeviceReduceSingleTileKernelINS2_10policy_hubIijN4cuda3std3__44plusIiEEE10Policy1000EPiSC_iS9_iiNS7_10__identityEEEvT0_T1_T2_T3_T4_T6_E12temp_storage+20];
	add.s32 	%r368, %r366, %r367;
	ld.shared.u32 	%r369, [_ZZN3cub18CUB_300001_SM_10006detail6reduce28DeviceReduceSingleTileKernelINS2_10policy_hubIijN4cuda3std3__44plusIiEEE10Policy1000EPiSC_iS9_iiNS7_10__identityEEEvT0_T1_T2_T3_T4_T6_E12temp_storage+24];
	add.s32 	%r370, %r368, %r369;
	ld.shared.u32 	%r371, [_ZZN3cub18CUB_300001_SM_10006detail6reduce28DeviceReduceSingleTileKernelINS2_10policy_hubIijN4cuda3std3__44plusIiEEE10Policy1000EPiSC_iS9_iiNS7_10__identityEEEvT0_T1_T2_T3_T4_T6_E12temp_storage+28];
	add.s32 	%r372, %r370, %r371;
	ld.shared.u32 	%r373, [_ZZN3cub18CUB_300001_SM_10006detail6reduce28DeviceReduceSingleTileKernelINS2_10policy_hubIijN4cuda3std3__44plusIiEEE10Policy1000EPiSC_iS9_iiNS7_10__identityEEEvT0_T1_T2_T3_T4_T6_E12temp_storage+32];
	add.s32 	%r374, %r372, %r373;
	ld.shared.u32 	%r375, [_ZZN3cub18CUB_300001_SM_10006detail6reduce28DeviceReduceSingleTileKernelINS2_10policy_hubIijN4cuda3std3__44plusIiEEE10Policy1000EPiSC_iS9_iiNS7_10__identityEEEvT0_T1_T2_T3_T4_T6_E12temp_storage+36];
	add.s32 	%r686, %r374, %r375;
	bra.uni 	$L__BB37_72;
$L__BB37_52:
	// begin inline asm
	mov.u32 %r265, %laneid;
	// end inline asm
	and.b32  	%r291, %r60, 992;
	add.s32 	%r292, %r291, 32;
	setp.gt.s32 	%p27, %r292, %r120;
	not.b32 	%r293, %r291;
	add.s32 	%r294, %r120, %r293;
	selp.b32 	%r289, %r294, 31, %p27;
	mov.b32 	%r268, 1;
	mov.b32 	%r290, -1;
	// begin inline asm
	shfl.sync.down.b32 %r266, %r670, %r268, %r289, %r290;
	// end inline asm
	setp.lt.s32 	%p28, %r265, %r289;
	selp.b32 	%r295, %r266, 0, %p28;
	add.s32 	%r272, %r295, %r670;
	mov.b32 	%r273, 2;
	// begin inline asm
	shfl.sync.down.b32 %r271, %r272, %r273, %r289, %r290;
	// end inline asm
	add.s32 	%r296, %r265, 2;
	setp.gt.s32 	%p29, %r296, %r289;
	selp.b32 	%r297, 0, %r271, %p29;
	add.s32 	%r277, %r272, %r297;
	mov.b32 	%r278, 4;
	// begin inline asm
	shfl.sync.down.b32 %r276, %r277, %r278, %r289, %r290;
	// end inline asm
	add.s32 	%r298, %r265, 4;
	setp.gt.s32 	%p30, %r298, %r289;
	selp.b32 	%r299, 0, %r276, %p30;
	add.s32 	%r282, %r277, %r299;
	mov.b32 	%r283, 8;
	// begin inline asm
	shfl.sync.down.b32 %r281, %r282, %r283, %r289, %r290;
	// end inline asm
	add.s32 	%r300, %r265, 8;
	setp.gt.s32 	%p31, %r300, %r289;
	selp.b32 	%r301, 0, %r281, %p31;
	add.s32 	%r287, %r282, %r301;
	mov.b32 	%r288, 16;
	// begin inline asm
	shfl.sync.down.b32 %r286, %r287, %r288, %r289, %r290;
	// end inline asm
	add.s32 	%r302, %r265, 16;
	setp.gt.s32 	%p32, %r302, %r289;
	selp.b32 	%r303, 0, %r286, %p32;
	add.s32 	%r686, %r287, %r303;
	setp.ne.s32 	%p33, %r265, 0;
	@%p33 bra 	$L__BB37_54;
	shr.u32 	%r304, %r60, 3;
	and.b32  	%r305, %r304, 124;
	mov.u32 	%r306, _ZZN3cub18CUB_300001_SM_10006detail6reduce28DeviceReduceSingleTileKernelINS2_10policy_hubIijN4cuda3std3__44plusIiEEE10Policy1000EPiSC_iS9_iiNS7_10__identityEEEvT0_T1_T2_T3_T4_T6_E12temp_storage;
	add.s32 	%r307, %r306, %r305;
	st.shared.u32 	[%r307+8], %r686;
$L__BB37_54:
	bar.sync 	0;
	setp.ne.s32 	%p34, %r60, 0;
	@%p34 bra 	$L__BB37_72;
	setp.gt.s32 	%p35, %r120, 32;
	ld.shared.u32 	%r308, [_ZZN3cub18CUB_300001_SM_10006detail6reduce28DeviceReduceSingleTileKernelINS2_10policy_hubIijN4cuda3std3__44plusIiEEE10Policy1000EPiSC_iS9_iiNS7_10__identityEEEvT0_T1_T2_T3_T4_T6_E12temp_storage+12];
	selp.b32 	%r309, %r308, 0, %p35;
	add.s32 	%r310, %r309, %r686;
	setp.gt.s32 	%p36, %r120, 64;
	ld.shared.u32 	%r311, [_ZZN3cub18CUB_300001_SM_10006detail6reduce28DeviceReduceSingleTileKernelINS2_10policy_hubIijN4cuda3std3__44plusIiEEE10Policy1000EPiSC_iS9_iiNS7_10__identityEEEvT0_T1_T2_T3_T4_T6_E12temp_storage+16];
	selp.b32 	%r312, %r311, 0, %p36;
	add.s32 	%r313, %r310, %r312;
	setp.gt.s32 	%p37, %r120, 96;
	ld.shared.u32 	%r314, [_ZZN3cub18CUB_300001_SM_10006detail6reduce28DeviceReduceSingleTileKernelINS2_10policy_hubIijN4cuda3std3__44plusIiEEE10Policy1000EPiSC_iS9_iiNS7_10__identityEEEvT0_T1_T2_T3_T4_T6_E12temp_storage+20];
	selp.b32 	%r315, %r314, 0, %p37;
	add.s32 	%r316, %r313, %r315;
	setp.gt.s32 	%p38, %r120, 128;
	ld.shared.u32 	%r317, [_ZZN3cub18CUB_300001_SM_10006detail6reduce28DeviceReduceSingleTileKernelINS2_10policy_hubIijN4cuda3std3__44plusIiEEE10Policy1000EPiSC_iS9_iiNS7_10__identityEEEvT0_T1_T2_T3_T4_T6_E12temp_storage+24];
	selp.b32 	%r318, %r317, 0, %p38;
	add.s32 	%r319, %r316, %r318;
	setp.gt.s32 	%p39, %r120, 160;
	ld.shared.u32 	%r320, [_ZZN3cub18CUB_300001_SM_10006detail6reduce28DeviceReduceSingleTileKernelINS2_10policy_hubIijN4cuda3std3__44plusIiEEE10Policy1000EPiSC_iS9_iiNS7_10__identityEEEvT0_T1_T2_T3_T4_T6_E12temp_storage+28];
	selp.b32 	%r321, %r320, 0, %p39;
	add.s32 	%r322, %r319, %r321;
	setp.gt.s32 	%p40, %r120, 192;
	ld.shared.u32 	%r323, [_ZZN3cub18CUB_300001_SM_10006detail6reduce28DeviceReduceSingleTileKernelINS2_10policy_hubIijN4cuda3std3__44plusIiEEE10Policy1000EPiSC_iS9_iiNS7_10__identityEEEvT0_T1_T2_T3_T4_T6_E12temp_storage+32];
	selp.b32 	%r324, %r323, 0, %p40;
	add.s32 	%r325, %r322, %r324;
	setp.gt.s32 	%p41, %r120, 224;
	ld.shared.u32 	%r326, [_ZZN3cub18CUB_300001_SM_10006detail6reduce28DeviceReduceSingleTileKernelINS2_10policy_hubIijN4cuda3std3__44plusIiEEE10Policy1000EPiSC_iS9_iiNS7_10__identityEEEvT0_T1_T2_T3_T4_T6_E12temp_storage+36];
	selp.b32 	%r327, %r326, 0, %p41;
	add.s32 	%r686, %r325, %r327;
	bra.uni 	$L__BB37_72;
$L__BB37_56:
	mov.u32 	%r85, %tid.x;
	mul.wide.u32 	%rd35, %r85, 4;
	add.s64 	%rd19, %rd16, %rd35;
	// begin inline asm
	ld.global.nc.u32 %r122, [%rd19];
	// end inline asm
	add.s64 	%rd20, %rd19, 1024;
	// begin inline asm
	ld.global.nc.u32 %r123, [%rd20];
	// end inline asm
	add.s64 	%rd21, %rd19, 2048;
	// begin inline asm
	ld.global.nc.u32 %r124, [%rd21];
	// end inline asm
	add.s64 	%rd22, %rd19, 3072;
	// begin inline asm
	ld.global.nc.u32 %r125, [%rd22];
	// end inline asm
	add.s64 	%rd23, %rd19, 4096;
	// begin inline asm
	ld.global.nc.u32 %r126, [%rd23];
	// end inline asm
	add.s64 	%rd24, %rd19, 5120;
	// begin inline asm
	ld.global.nc.u32 %r127, [%rd24];
	// end inline asm
	add.s64 	%rd25, %rd19, 6144;
	// begin inline asm
	ld.global.nc.u32 %r128, [%rd25];
	// end inline asm
	add.s64 	%rd26, %rd19, 7168;
	// begin inline asm
	ld.global.nc.u32 %r129, [%rd26];
	// end inline asm
	add.s64 	%rd27, %rd19, 8192;
	// begin inline asm
	ld.global.nc.u32 %r130, [%rd27];
	// end inline asm
	add.s64 	%rd28, %rd19, 9216;
	// begin inline asm
	ld.global.nc.u32 %r131, [%rd28];
	// end inline asm
	add.s64 	%rd29, %rd19, 10240;
	// begin inline asm
	ld.global.nc.u32 %r132, [%rd29];
	// end inline asm
	add.s64 	%rd30, %rd19, 11264;
	// begin inline asm
	ld.global.nc.u32 %r133, [%rd30];
	// end inline asm
	add.s64 	%rd31, %rd19, 12288;
	// begin inline asm
	ld.global.nc.u32 %r134, [%rd31];
	// end inline asm
	add.s64 	%rd32, %rd19, 13312;
	// begin inline asm
	ld.global.nc.u32 %r135, [%rd32];
	// end inline asm
	add.s64 	%rd33, %rd19, 14336;
	// begin inline asm
	ld.global.nc.u32 %r136, [%rd33];
	// end inline asm
	add.s64 	%rd34, %rd19, 15360;
	// begin inline asm
	ld.global.nc.u32 %r137, [%rd34];
	// end inline asm
	add.s32 	%r139, %r123, %r122;
	add.s32 	%r140, %r124, %r139;
	add.s32 	%r141, %r125, %r140;
	add.s32 	%r142, %r126, %r141;
	add.s32 	%r143, %r127, %r142;
	add.s32 	%r144, %r128, %r143;
	add.s32 	%r145, %r129, %r144;
	add.s32 	%r146, %r130, %r145;
	add.s32 	%r147, %r131, %r146;
	add.s32 	%r148, %r132, %r147;
	add.s32 	%r149, %r133, %r148;
	add.s32 	%r150, %r134, %r149;
	add.s32 	%r151, %r135, %r150;
	add.s32 	%r152, %r136, %r151;
	add.s32 	%r685, %r137, %r152;
	setp.lt.u32 	%p4, %r120, 8192;
	mov.b32 	%r674, 4096;
	@%p4 bra 	$L__BB37_60;
	add.s32 	%r87, %r120, -4096;
	mov.b32 	%r674, 4096;
$L__BB37_58:
	mul.wide.s32 	%rd52, %r674, 4;
	add.s64 	%rd36, %rd19, %rd52;
	// begin inline asm
	ld.global.nc.u32 %r154, [%rd36];
	// end inline asm
	add.s64 	%rd37, %rd36, 1024;
	// begin inline asm
	ld.global.nc.u32 %r155, [%rd37];
	// end inline asm
	add.s64 	%rd38, %rd36, 2048;
	// begin inline asm
	ld.global.nc.u32 %r156, [%rd38];
	// end inline asm
	add.s64 	%rd39, %rd36, 3072;
	// begin inline asm
	ld.global.nc.u32 %r157, [%rd39];
	// end inline asm
	add.s64 	%rd40, %rd36, 4096;
	// begin inline asm
	ld.global.nc.u32 %r158, [%rd40];
	// end inline asm
	add.s64 	%rd41, %rd36, 5120;
	// begin inline asm
	ld.global.nc.u32 %r159, [%rd41];
	// end inline asm
	add.s64 	%rd42, %rd36, 6144;
	// begin inline asm
	ld.global.nc.u32 %r160, [%rd42];
	// end inline asm
	add.s64 	%rd43, %rd36, 7168;
	// begin inline asm
	ld.global.nc.u32 %r161, [%rd43];
	// end inline asm
	add.s64 	%rd44, %rd36, 8192;
	// begin inline asm
	ld.global.nc.u32 %r162, [%rd44];
	// end inline asm
	add.s64 	%rd45, %rd36, 9216;
	// begin inline asm
	ld.global.nc.u32 %r163, [%rd45];
	// end inline asm
	add.s64 	%rd46, %rd36, 10240;
	// begin inline asm
	ld.global.nc.u32 %r164, [%rd46];
	// end inline asm
	add.s64 	%rd47, %rd36, 11264;
	// begin inline asm
	ld.global.nc.u32 %r165, [%rd47];
	// end inline asm
	add.s64 	%rd48, %rd36, 12288;
	// begin inline asm
	ld.global.nc.u32 %r166, [%rd48];
	// end inline asm
	add.s64 	%rd49, %rd36, 13312;
	// begin inline asm
	ld.global.nc.u32 %r167, [%rd49];
	// end inline asm
	add.s64 	%rd50, %rd36, 14336;
	// begin inline asm
	ld.global.nc.u32 %r168, [%rd50];
	// end inline asm
	add.s64 	%rd51, %rd36, 15360;
	// begin inline asm
	ld.global.nc.u32 %r169, [%rd51];
	// end inline asm
	add.s32 	%r170, %r154, %r685;
	add.s32 	%r171, %r155, %r170;
	add.s32 	%r172, %r156, %r171;
	add.s32 	%r173, %r157, %r172;
	add.s32 	%r174, %r158, %r173;
	add.s32 	%r175, %r159, %r174;
	add.s32 	%r176, %r160, %r175;
	add.s32 	%r177, %r161, %r176;
	add.s32 	%r178, %r162, %r177;
	add.s32 	%r179, %r163, %r178;
	add.s32 	%r180, %r164, %r179;
	add.s32 	%r181, %r165, %r180;
	add.s32 	%r182, %r166, %r181;
	add.s32 	%r183, %r167, %r182;
	add.s32 	%r184, %r168, %r183;
	add.s32 	%r685, %r169, %r184;
	sub.s32 	%r185, %r120, %r674;
	setp.lt.s32 	%p5, %r185, 4096;
	@%p5 bra 	$L__BB37_68;
	add.s32 	%r674, %r674, 4096;
	setp.le.s32 	%p6, %r674, %r87;
	@%p6 bra 	$L__BB37_58;
$L__BB37_60:
	setp.le.s32 	%p7, %r120, %r674;
	@%p7 bra 	$L__BB37_68;
	sub.s32 	%r94, %r120, %r674;
	setp.ge.s32 	%p8, %r85, %r94;
	@%p8 bra 	$L__BB37_68;
	not.b32 	%r187, %r85;
	add.s32 	%r188, %r120, %r187;
	sub.s32 	%r95, %r188, %r674;
	and.b32  	%r189, %r95, 768;
	setp.eq.s32 	%p9, %r189, 768;
	mov.u32 	%r679, %r85;
	@%p9 bra 	$L__BB37_65;
	add.s32 	%r676, %r85, %r674;
	shr.u32 	%r190, %r95, 8;
	add.s32 	%r191, %r190, 1;
	and.b32  	%r192, %r191, 3;
	neg.s32 	%r675, %r192;
	mov.u32 	%r679, %r85;
$L__BB37_64:
	.pragma "nounroll";
	mul.wide.u32 	%rd54, %r676, 4;
	add.s64 	%rd53, %rd16, %rd54;
	// begin inline asm
	ld.global.nc.u32 %r193, [%rd53];
	// end inline asm
	add.s32 	%r685, %r193, %r685;
	add.s32 	%r679, %r679, 256;
	add.s32 	%r676, %r676, 256;
	add.s32 	%r675, %r675, 1;
	setp.ne.s32 	%p10, %r675, 0;
	@%p10 bra 	$L__BB37_64;
$L__BB37_65:
	setp.lt.u32 	%p11, %r95, 768;
	@%p11 bra 	$L__BB37_68;
	cvt.u64.u32 	%rd55, %r679;
	cvt.u64.u32 	%rd56, %r674;
	add.s64 	%rd57, %rd55, %rd56;
	shl.b64 	%rd58, %rd57, 2;
	add.s64 	%rd59, %rd58, %rd16;
	add.s64 	%rd124, %rd59, 2048;
	add.s32 	%r682, %r679, %r674;
$L__BB37_67:
	mul.wide.u32 	%rd64, %r682, 4;
	add.s64 	%rd60, %rd16, %rd64;
	// begin inline asm
	ld.global.nc.u32 %r194, [%rd60];
	// end inline asm
	add.s32 	%r198, %r194, %r685;
	add.s64 	%rd61, %rd124, -1024;
	// begin inline asm
	ld.global.nc.u32 %r195, [%rd61];
	// end inline asm
	add.s32 	%r199, %r195, %r198;
	// begin inline asm
	ld.global.nc.u32 %r196, [%rd124];
	// end inline asm
	add.s32 	%r200, %r196, %r199;
	add.s64 	%rd63, %rd124, 1024;
	// begin inline asm
	ld.global.nc.u32 %r197, [%rd63];
	// end inline asm
	add.s32 	%r685, %r197, %r200;
	add.s32 	%r679, %r679, 1024;
	add.s64 	%rd124, %rd124, 4096;
	add.s32 	%r682, %r682, 1024;
	setp.lt.s32 	%p12, %r679, %r94;
	@%p12 bra 	$L__BB37_67;
$L__BB37_68:
	// begin inline asm
	mov.u32 %r201, %laneid;
	// end inline asm
	mov.b32 	%r204, 1;
	mov.b32 	%r225, 31;
	mov.b32 	%r226, -1;
	// begin inline asm
	shfl.sync.down.b32 %r202, %r685, %r204, %r225, %r226;
	// end inline asm
	setp.gt.s32 	%p13, %r201, 30;
	selp.b32 	%r227, 0, %r202, %p13;
	add.s32 	%r208, %r227, %r685;
	mov.b32 	%r209, 2;
	// begin inline asm
	shfl.sync.down.b32 %r207, %r208, %r209, %r225, %r226;
	// end inline asm
	setp.gt.s32 	%p14, %r201, 29;
	selp.b32 	%r228, 0, %r207, %p14;
	add.s32 	%r213, %r208, %r228;
	mov.b32 	%r214, 4;
	// begin inline asm
	shfl.sync.down.b32 %r212, %r213, %r214, %r225, %r226;
	// end inline asm
	setp.gt.s32 	%p15, %r201, 27;
	selp.b32 	%r229, 0, %r212, %p15;
	add.s32 	%r218, %r213, %r229;
	mov.b32 	%r219, 8;
	// begin inline asm
	shfl.sync.down.b32 %r217, %r218, %r219, %r225, %r226;
	// end inline asm
	setp.gt.s32 	%p16, %r201, 23;
	selp.b32 	%r230, 0, %r217, %p16;
	add.s32 	%r223, %r218, %r230;
	mov.b32 	%r224, 16;
	// begin inline asm
	shfl.sync.down.b32 %r222, %r223, %r224, %r225, %r226;
	// end inline asm
	setp.gt.s32 	%p17, %r201, 15;
	selp.b32 	%r231, 0, %r222, %p17;
	add.s32 	%r686, %r223, %r231;
	setp.ne.s32 	%p18, %r201, 0;
	@%p18 bra 	$L__BB37_70;
	shr.u32 	%r232, %r85, 3;
	and.b32  	%r233, %r232, 124;
	mov.u32 	%r234, _ZZN3cub18CUB_300001_SM_10006detail6reduce28DeviceReduceSingleTileKernelINS2_10policy_hubIijN4cuda3std3__44plusIiEEE10Policy1000EPiSC_iS9_iiNS7_10__identityEEEvT0_T1_T2_T3_T4_T6_E12temp_storage;
	add.s32 	%r235, %r234, %r233;
	st.shared.u32 	[%r235+8], %r686;
$L__BB37_70:
	bar.sync 	0;
	setp.ne.s32 	%p19, %r85, 0;
	@%p19 bra 	$L__BB37_72;
	ld.shared.u32 	%r236, [_ZZN3cub18CUB_300001_SM_10006detail6reduce28DeviceReduceSingleTileKernelINS2_10policy_hubIijN4cuda3std3__44plusIiEEE10Policy1000EPiSC_iS9_iiNS7_10__identityEEEvT0_T1_T2_T3_T4_T6_E12temp_storage+12];
	add.s32 	%r237, %r236, %r686;
	ld.shared.u32 	%r238, [_ZZN3cub18CUB_300001_SM_10006detail6reduce28DeviceReduceSingleTileKernelINS2_10policy_hubIijN4cuda3std3__44plusIiEEE10Policy1000EPiSC_iS9_iiNS7_10__identityEEEvT0_T1_T2_T3_T4_T6_E12temp_storage+16];
	add.s32 	%r239, %r237, %r238;
	ld.shared.u32 	%r240, [_ZZN3cub18CUB_300001_SM_10006detail6reduce28DeviceReduceSingleTileKernelINS2_10policy_hubIijN4cuda3std3__44plusIiEEE10Policy1000EPiSC_iS9_iiNS7_10__identityEEEvT0_T1_T2_T3_T4_T6_E12temp_storage+20];
	add.s32 	%r241, %r239, %r240;
	ld.shared.u32 	%r242, [_ZZN3cub18CUB_300001_SM_10006detail6reduce28DeviceReduceSingleTileKernelINS2_10policy_hubIijN4cuda3std3__44plusIiEEE10Policy1000EPiSC_iS9_iiNS7_10__identityEEEvT0_T1_T2_T3_T4_T6_E12temp_storage+24];
	add.s32 	%r243, %r241, %r242;
	ld.shared.u32 	%r244, [_ZZN3cub18CUB_300001_SM_10006detail6reduce28DeviceReduceSingleTileKernelINS2_10policy_hubIijN4cuda3std3__44plusIiEEE10Policy1000EPiSC_iS9_iiNS7_10__identityEEEvT0_T1_T2_T3_T4_T6_E12temp_storage+28];
	add.s32 	%r245, %r243, %r244;
	ld.shared.u32 	%r246, [_ZZN3cub18CUB_300001_SM_10006detail6reduce28DeviceReduceSingleTileKernelINS2_10policy_hubIijN4cuda3std3__44plusIiEEE10Policy1000EPiSC_iS9_iiNS7_10__identityEEEvT0_T1_T2_T3_T4_T6_E12temp_storage+32];
	add.s32 	%r247, %r245, %r246;
	ld.shared.u32 	%r248, [_ZZN3cub18CUB_300001_SM_10006detail6reduce28DeviceReduceSingleTileKernelINS2_10policy_hubIijN4cuda3std3__44plusIiEEE10Policy1000EPiSC_iS9_iiNS7_10__identityEEEvT0_T1_T2_T3_T4_T6_E12temp_storage+36];
	add.s32 	%r686, %r247, %r248;
$L__BB37_72:
	mov.u32 	%r631, %tid.x;
	setp.ne.s32 	%p95, %r631, 0;
	@%p95 bra 	$L__BB37_74;
	add.s32 	%r632, %r686, %r121;
	st.global.u32 	[%rd1], %r632;
$L__BB37_74:
	ret;

}
	// .globl	_ZN3cub18CUB_300001_SM_10006detail6reduce28DeviceReduceSingleTileKernelINS2_10policy_hubIiyN4cuda3std3__44plusIiEEE10Policy1000EPiSC_yS9_iiNS7_10__identityEEEvT0_T1_T2_T3_T4_T6_
.visible .entry _ZN3cub18CUB_300001_SM_10006detail6reduce28DeviceReduceSingleTileKernelINS2_10policy_hubIiyN4cuda3std3__44plusIiEEE10Policy1000EPiSC_yS9_iiNS7_10__identityEEEvT0_T1_T2_T3_T4_T6_(
	.param .u64 .ptr .align 1 _ZN3cub18CUB_300001_SM_10006detail6reduce28DeviceReduceSingleTileKernelINS2_10policy_hubIiyN4cuda3std3__44plusIiEEE10Policy1000EPiSC_yS9_iiNS7_10__identityEEEvT0_T1_T2_T3_T4_T6__param_0,
	.param .u64 .ptr .align 1 _ZN3cub18CUB_300001_SM_10006detail6reduce28DeviceReduceSingleTileKernelINS2_10policy_hubIiyN4cuda3std3__44plusIiEEE10Policy1000EPiSC_yS9_iiNS7_10__identityEEEvT0_T1_T2_T3_T4_T6__param_1,
	.param .u64 _ZN3cub18CUB_300001_SM_10006detail6reduce28DeviceReduceSingleTileKernelINS2_10policy_hubIiyN4cuda3std3__44plusIiEEE10Policy1000EPiSC_yS9_iiNS7_10__identityEEEvT0_T1_T2_T3_T4_T6__param_2,
	.param .align 1 .b8 _ZN3cub18CUB_300001_SM_10006detail6reduce28DeviceReduceSingleTileKernelINS2_10policy_hubIiyN4cuda3std3__44plusIiEEE10Policy1000EPiSC_yS9_iiNS7_10__identityEEEvT0_T1_T2_T3_T4_T6__param_3[1],
	.param .u32 _ZN3cub18CUB_300001_SM_10006detail6reduce28DeviceReduceSingleTileKernelINS2_10policy_hubIiyN4cuda3std3__44plusIiEEE10Policy1000EPiSC_yS9_iiNS7_10__identityEEEvT0_T1_T2_T3_T4_T6__param_4,
	.param .align 1 .b8 _ZN3cub18CUB_300001_SM_10006detail6reduce28DeviceReduceSingleTileKernelINS2_10policy_hubIiyN4cuda3std3__44plusIiEEE10Policy1000EPiSC_yS9_iiNS7_10__identityEEEvT0_T1_T2_T3_T4_T6__param_5[1]
)
.maxntid 256
.minnctapersm 1
{
	.reg .pred 	%p<97>;
	.reg .b32 	%r<662>;
	.reg .b64 	%rd<150>;
	// demoted variable
	.shared .align 4 .b8 _ZZN3cub18CUB_300001_SM_10006detail6reduce28DeviceReduceSingleTileKernelINS2_10policy_hubIiyN4cuda3std3__44plusIiEEE10Policy1000EPiSC_yS9_iiNS7_10__identityEEEvT0_T1_T2_T3_T4_T6_E12temp_storage[44];
	ld.param.u64 	%rd31, [_ZN3cub18CUB_300001_SM_10006detail6reduce28DeviceReduceSingleTileKernelINS2_10policy_hubIiyN4cuda3std3__44plusIiEEE10Policy1000EPiSC_yS9_iiNS7_10__identityEEEvT0_T1_T2_T3_T4_T6__param_0];
	ld.param.u64 	%rd33, [_ZN3cub18CUB_300001_SM_10006detail6reduce28DeviceReduceSingleTileKernelINS2_10policy_hubIiyN4cuda3std3__44plusIiEEE10Policy1000EPiSC_yS9_iiNS7_10__identityEEEvT0_T1_T2_T3_T4_T6__param_1];
	ld.param.u64 	%rd32, [_ZN3cub18CUB_300001_SM_10006detail6reduce28DeviceReduceSingleTileKernelINS2_10policy_hubIiyN4cuda3std3__44plusIiEEE10Policy1000EPiSC_yS9_iiNS7_10__identityEEEvT0_T1_T2_T3_T4_T6__param_2];
	ld.param.u32 	%r102, [_ZN3cub18CUB_300001_SM_10006detail6reduce28DeviceReduceSingleTileKernelINS2_10policy_hubIiyN4cuda3std3__44plusIiEEE10Policy1000EPiSC_yS9_iiNS7_10__identityEEEvT0_T1_T2_T3_T4_T6__param_4];
	cvta.to.global.u64 	%rd1, %rd33;
	setp.ne.s64 	%p1, %rd32, 0;
	@%p1 bra 	$L__BB38_3;
	mov.u32 	%r616, %tid.x;
	setp.ne.s32 	%p96, %r616, 0;
	@%p96 bra 	$L__BB38_74;
	st.global.u32 	[%rd1], %r102;
	bra.uni 	$L__BB38_74;
$L__BB38_3:
	and.b64  	%rd34, %rd31, 15;
	setp.ne.s64 	%p2, %rd34, 0;
	@%p2 bra 	$L__BB38_38;
	setp.gt.u64 	%p49, %rd32, 4095;
	@%p49 bra 	$L__BB38_22;
	cvt.u32.u64 	%r1, %rd32;
	mov.u32 	%r2, %tid.x;
	setp.ge.u32 	%p66, %r2, %r1;
	mov.b32 	%r627, 0;
	mov.u32 	%r622, %r2;
	@%p66 bra 	$L__BB38_7;
	mul.wide.u32 	%rd132, %r2, 4;
	add.s64 	%rd131, %rd31, %rd132;
	// begin inline asm
	ld.global.nc.u32 %r627, [%rd131];
	// end inline asm
	add.s32 	%r622, %r2, 256;
$L__BB38_7:
	setp.ge.u32 	%p67, %r622, %r1;
	@%p67 bra 	$L__BB38_13;
	not.b32 	%r490, %r622;
	add.s32 	%r7, %r490, %r1;
	and.b32  	%r491, %r7, 768;
	setp.eq.s32 	%p68, %r491, 768;
	@%p68 bra 	$L__BB38_11;
	mul.wide.u32 	%rd133, %r622, 4;
	add.s64 	%rd140, %rd31, %rd133;
	shr.u32 	%r492, %r7, 8;
	add.s32 	%r493, %r492, 1;
	and.b32  	%r494, %r493, 3;
	neg.s32 	%r619, %r494;
$L__BB38_10:
	.pragma "nounroll";
	// begin inline asm
	ld.global.nc.u32 %r495, [%rd140];
	// end inline asm
	add.s32 	%r627, %r495, %r627;
	add.s32 	%r622, %r622, 256;
	add.s64 	%rd140, %rd140, 1024;
	add.s32 	%r619, %r619, 1;
	setp.ne.s32 	%p69, %r619, 0;
	@%p69 bra 	$L__BB38_10;
$L__BB38_11:
	setp.lt.u32 	%p70, %r7, 768;
	@%p70 bra 	$L__BB38_13;
$L__BB38_12:
	mul.wide.s32 	%rd139, %r622, 4;
	add.s64 	%rd135, %rd31, %rd139;
	// begin inline asm
	ld.global.nc.u32 %r496, [%rd135];
	// end inline asm
	add.s32 	%r500, %r496, %r627;
	add.s64 	%rd136, %rd135, 1024;
	// begin inline asm
	ld.global.nc.u32 %r497, [%rd136];
	// end inline asm
	add.s32 	%r501, %r497, %r500;
	add.s64 	%rd137, %rd135, 2048;
	// begin inline asm
	ld.global.nc.u32 %r498, [%rd137];
	// end inline asm
	add.s32 	%r502, %r498, %r501;
	add.s64 	%rd138, %rd135, 3072;
	// begin inline asm
	ld.global.nc.u32 %r499, [%rd138];
	// end inline asm
	add.s32 	%r627, %r499, %r502;
	add.s32 	%r622, %r622, 1024;
	setp.lt.s32 	%p71, %r622, %r1;
	@%p71 bra 	$L__BB38_12;
$L__BB38_13:
	setp.lt.u64 	%p72, %rd32, 256;
	@%p72 bra 	$L__BB38_18;
	// begin inline asm
	mov.u32 %r566, %laneid;
	// end inline asm
	mov.b32 	%r569, 1;
	mov.b32 	%r590, 31;
	mov.b32 	%r591, -1;
	// begin inline asm
	shfl.sync.down.b32 %r567, %r627, %r569, %r590, %r591;
	// end inline asm
	setp.gt.s32 	%p88, %r566, 30;
	selp.b32 	%r592, 0, %r567, %p88;
	add.s32 	%r573, %r592, %r627;
	mov.b32 	%r574, 2;
	// begin inline asm
	shfl.sync.down.b32 %r572, %r573, %r574, %r590, %r591;
	// end inline asm
	setp.gt.s32 	%p89, %r566, 29;
	selp.b32 	%r593, 0, %r572, %p89;
	add.s32 	%r578, %r573, %r593;
	mov.b32 	%r579, 4;
	// begin inline asm
	shfl.sync.down.b32 %r577, %r578, %r579, %r590, %r591;
	// end inline asm
	setp.gt.s32 	%p90, %r566, 27;
	selp.b32 	%r594, 0, %r577, %p90;
	add.s32 	%r583, %r578, %r594;
	mov.b32 	%r584, 8;
	// begin inline asm
	shfl.sync.down.b32 %r582, %r583, %r584, %r590, %r591;
	// end inline asm
	setp.gt.s32 	%p91, %r566, 23;
	selp.b32 	%r595, 0, %r582, %p91;
	add.s32 	%r588, %r583, %r595;
	mov.b32 	%r589, 16;
	// begin inline asm
	shfl.sync.down.b32 %r587, %r588, %r589, %r590, %r591;
	// end inline asm
	setp.gt.s32 	%p92, %r566, 15;
	selp.b32 	%r596, 0, %r587, %p92;
	add.s32 	%r661, %r588, %r596;
	setp.ne.s32 	%p93, %r566, 0;
	@%p93 bra 	$L__BB38_16;
	shr.u32 	%r597, %r2, 3;
	and.b32  	%r598, %r597, 124;
	mov.u32 	%r599, _ZZN3cub18CUB_300001_SM_10006detail6reduce28DeviceReduceSingleTileKernelINS2_10policy_hubIiyN4cuda3std3__44plusIiEEE10Policy1000EPiSC_yS9_iiNS7_10__identityEEEvT0_T1_T2_T3_T4_T6_E12temp_storage;
	add.s32 	%r600, %r599, %r598;
	st.shared.u32 	[%r600+8], %r661;
$L__BB38_16:
	bar.sync 	0;
	setp.ne.s32 	%p94, %r2, 0;
	@%p94 bra 	$L__BB38_72;
	ld.shared.u32 	%r601, [_ZZN3cub18CUB_300001_SM_10006detail6reduce28DeviceReduceSingleTileKernelINS2_10policy_hubIiyN4cuda3std3__44plusIiEEE10Policy1000EPiSC_yS9_iiNS7_10__identityEEEvT0_T1_T2_T3_T4_T6_E12temp_storage+12];
	add.s32 	%r602, %r601, %r661;
	ld.shared.u32 	%r603, [_ZZN3cub18CUB_300001_SM_10006detail6reduce28DeviceReduceSingleTileKernelINS2_10policy_hubIiyN4cuda3std3__44plusIiEEE10Policy1000EPiSC_yS9_iiNS7_10__identityEEEvT0_T1_T2_T3_T4_T6_E12temp_storage+16];
	add.s32 	%r604, %r602, %r603;
	ld.shared.u32 	%r605, [_ZZN3cub18CUB_300001_SM_10006detail6reduce28DeviceReduceSingleTileKernelINS2_10policy_hubIiyN4cuda3std3__44plusIiEEE10Policy1000EPiSC_yS9_iiNS7_10__identityEEEvT0_T1_T2_T3_T4_T6_E12temp_storage+20];
	add.s32 	%r606, %r604, %r605;
	ld.shared.u32 	%r607, [_ZZN3cub18CUB_300001_SM_10006detail6reduce28DeviceReduceSingleTileKernelINS2_10policy_hubIiyN4cuda3std3__44plusIiEEE10Policy1000EPiSC_yS9_iiNS7_10__identityEEEvT0_T1_T2_T3_T4_T6_E12temp_storage+24];
	add.s32 	%r608, %r606, %r607;
	ld.shared.u32 	%r609, [_ZZN3cub18CUB_300001_SM_10006detail6reduce28DeviceReduceSingleTileKernelINS2_10policy_hubIiyN4cuda3std3__44plusIiEEE10Policy1000EPiSC_yS9_iiNS7_10__identityEEEvT0_T1_T2_T3_T4_T6_E12temp_storage+28];
	add.s32 	%r610, %r608, %r609;
	ld.shared.u32 	%r611, [_ZZN3cub18CUB_300001_SM_10006detail6reduce28DeviceReduceSingleTileKernelINS2_10policy_hubIiyN4cuda3std3__44plusIiEEE10Policy1000EPiSC_yS9_iiNS7_10__identityEEEvT0_T1_T2_T3_T4_T6_E12temp_storage+32];
	add.s32 	%r612, %r610, %r611;
	ld.shared.u32 	%r613, [_ZZN3cub18CUB_300001_SM_10006detail6reduce28DeviceReduceSingleTileKernelINS2_10policy_hubIiyN4cuda3std3__44plusIiEEE10Policy1000EPiSC_yS9_iiNS7_10__identityEEEvT0_T1_T2_T3_T4_T6_E12temp_storage+36];
	add.s32 	%r661, %r612, %r613;
	bra.uni 	$L__BB38_72;
$L__BB38_18:
	// begin inline asm
	mov.u32 %r503, %laneid;
	// end inline asm
	and.b32  	%r529, %r2, 992;
	add.s32 	%r530, %r529, 32;
	setp.gt.u32 	%p73, %r530, %r1;
	not.b32 	%r531, %r529;
	add.s32 	%r532, %r1, %r531;
	selp.b32 	%r527, %r532, 31, %p73;
	mov.b32 	%r506, 1;
	mov.b32 	%r528, -1;
	// begin inline asm
	shfl.sync.down.b32 %r504, %r627, %r506, %r527, %r528;
	// end inline asm
	setp.lt.s32 	%p74, %r503, %r527;
	selp.b32 	%r533, %r504, 0, %p74;
	add.s32 	%r510, %r533, %r627;
	mov.b32 	%r511, 2;
	// begin inline asm
	shfl.sync.down.b32 %r509, %r510, %r511, %r527, %r528;
	// end inline asm
	add.s32 	%r534, %r503, 2;
	setp.gt.s32 	%p75, %r534, %r527;
	selp.b32 	%r535, 0, %r509, %p75;
	add.s32 	%r515, %r510, %r535;
	mov.b32 	%r516, 4;
	// begin inline asm
	shfl.sync.down.b32 %r514, %r515, %r516, %r527, %r528;
	// end inline asm
	add.s32 	%r536, %r503, 4;
	setp.gt.s32 	%p76, %r536, %r527;
	selp.b32 	%r537, 0, %r514, %p76;
	add.s32 	%r520, %r515, %r537;
	mov.b32 	%r521, 8;
	// begin inline asm
	shfl.sync.down.b32 %r519, %r520, %r521, %r527, %r528;
	// end inline asm
	add.s32 	%r538, %r503, 8;
	setp.gt.s32 	%p77, %r538, %r527;
	selp.b32 	%r539, 0, %r519, %p77;
	add.s32 	%r525, %r520, %r539;
	mov.b32 	%r526, 16;
	// begin inline asm
	shfl.sync.down.b32 %r524, %r525, %r526, %r527, %r528;
	// end inline asm
	add.s32 	%r540, %r503, 16;
	setp.gt.s32 	%p78, %r540, %r527;
	selp.b32 	%r541, 0, %r524, %p78;
	add.s32 	%r661, %r525, %r541;
	setp.ne.s32 	%p79, %r503, 0;
	@%p79 bra 	$L__BB38_20;
	shr.u32 	%r542, %r2, 3;
	and.b32  	%r543, %r542, 124;
	mov.u32 	%r544, _ZZN3cub18CUB_300001_SM_10006detail6reduce28DeviceReduceSingleTileKernelINS2_10policy_hubIiyN4cuda3std3__44plusIiEEE10Policy1000EPiSC_yS9_iiNS7_10__identityEEEvT0_T1_T2_T3_T4_T6_E12temp_storage;
	add.s32 	%r545, %r544, %r543;
	st.shared.u32 	[%r545+8], %r661;
$L__BB38_20:
	bar.sync 	0;
	setp.ne.s32 	%p80, %r2, 0;
	@%p80 bra 	$L__BB38_72;
	setp.gt.u64 	%p81, %rd32, 32;
	ld.shared.u32 	%r546, [_ZZN3cub18CUB_300001_SM_10006detail6reduce28DeviceReduceSingleTileKernelINS2_10policy_hubIiyN4cuda3std3__44plusIiEEE10Policy1000EPiSC_yS9_iiNS7_10__identityEEEvT0_T1_T2_T3_T4_T6_E12temp_storage+12];
	selp.b32 	%r547, %r546, 0, %p81;
	add.s32 	%r548, %r547, %r661;
	setp.gt.u64 	%p82, %rd32, 64;
	ld.shared.u32 	%r549, [_ZZN3cub18CUB_300001_SM_10006detail6reduce28DeviceReduceSingleTileKernelINS2_10policy_hubIiyN4cuda3std3__44plusIiEEE10Policy1000EPiSC_yS9_iiNS7_10__identityEEEvT0_T1_T2_T3_T4_T6_E12temp_storage+16];
	selp.b32 	%r550, %r549, 0, %p82;
	add.s32 	%r551, %r548, %r550;
	setp.gt.u64 	%p83, %rd32, 96;
	ld.shared.u32 	%r552, [_ZZN3cub18CUB_300001_SM_10006detail6reduce28DeviceReduceSingleTileKernelINS2_10policy_hubIiyN4cuda3std3__44plusIiEEE10Policy1000EPiSC_yS9_iiNS7_10__identityEEEvT0_T1_T2_T3_T4_T6_E12temp_storage+20];
	selp.b32 	%r553, %r552, 0, %p83;
	add.s32 	%r554, %r551, %r553;
	setp.gt.u64 	%p84, %rd32, 128;
	ld.shared.u32 	%r555, [_ZZN3cub18CUB_300001_SM_10006detail6reduce28DeviceReduceSingleTileKernelINS2_10policy_hubIiyN4cuda3std3__44plusIiEEE10Policy1000EPiSC_yS9_iiNS7_10__identityEEEvT0_T1_T2_T3_T4_T6_E12temp_storage+24];
	selp.b32 	%r556, %r555, 0, %p84;
	add.s32 	%r557, %r554, %r556;
	setp.gt.u64 	%p85, %rd32, 160;
	ld.shared.u32 	%r558, [_ZZN3cub18CUB_300001_SM_10006detail6reduce28DeviceReduceSingleTileKernelINS2_10policy_hubIiyN4cuda3std3__44plusIiEEE10Policy1000EPiSC_yS9_iiNS7_10__identityEEEvT0_T1_T2_T3_T4_T6_E12temp_storage+28];
	selp.b32 	%r559, %r558, 0, %p85;
	add.s32 	%r560, %r557, %r559;
	setp.gt.u64 	%p86, %rd32, 192;
	ld.shared.u32 	%r561, [_ZZN3cub18CUB_300001_SM_10006detail6reduce28DeviceReduceSingleTileKernelINS2_10policy_hubIiyN4cuda3std3__44plusIiEEE10Policy1000EPiSC_yS9_iiNS7_10__identityEEEvT0_T1_T2_T3_T4_T6_E12temp_storage+32];
	selp.b32 	%r562, %r561, 0, %p86;
	add.s32 	%r563, %r560, %r562;
	setp.gt.u64 	%p87, %rd32, 224;
	ld.shared.u32 	%r564, [_ZZN3cub18CUB_300001_SM_10006detail6reduce28DeviceReduceSingleTileKernelINS2_10policy_hubIiyN4cuda3std3__44plusIiEEE10Policy1000EPiSC_yS9_iiNS7_10__identityEEEvT0_T1_T2_T3_T4_T6_E12temp_storage+36];
	selp.b32 	%r565, %r564, 0, %p87;
	add.s32 	%r661, %r563, %r565;
	bra.uni 	$L__BB38_72;
$L__BB38_22:
	mov.u32 	%r27, %tid.x;
	shl.b32 	%r358, %r27, 2;
	mul.wide.u32 	%rd104, %r358, 4;
	add.s64 	%rd93, %rd31, %rd104;
	// begin inline asm
	ld.global.nc.v2.u64 {%rd91, %rd92}, [%rd93];
	// end inline asm
	mov.b64 	{%r359, %r360}, %rd92;
	mov.b64 	{%r361, %r362}, %rd91;
	add.s64 	%rd96, %rd93, 4096;
	// begin inline asm
	ld.global.nc.v2.u64 {%rd94, %rd95}, [%rd96];
	// end inline asm
	mov.b64 	{%r363, %r364}, %rd95;
	mov.b64 	{%r365, %r366}, %rd94;
	add.s64 	%rd99, %rd93, 8192;
	// begin inline asm
	ld.global.nc.v2.u64 {%rd97, %rd98}, [%rd99];
	// end inline asm
	mov.b64 	{%r367, %r368}, %rd98;
	mov.b64 	{%r369, %r370}, %rd97;
	add.s64 	%rd102, %rd93, 12288;
	// begin inline asm
	ld.global.nc.v2.u64 {%rd100, %rd101}, [%rd102];
	// end inline asm
	mov.b64 	{%r371, %r372}, %rd101;
	mov.b64 	{%r373, %r374}, %rd100;
	add.s32 	%r375, %r362, %r361;
	add.s32 	%r376, %r359, %r375;
	add.s32 	%r377, %r360, %r376;
	add.s32 	%r378, %r365, %r377;
	add.s32 	%r379, %r366, %r378;
	add.s32 	%r380, %r363, %r379;
	add.s32 	%r381, %r364, %r380;
	add.s32 	%r382, %r369, %r381;
	add.s32 	%r383, %r370, %r382;
	add.s32 	%r384, %r367, %r383;
	add.s32 	%r385, %r368, %r384;
	add.s32 	%r386, %r373, %r385;
	add.s32 	%r387, %r374, %r386;
	add.s32 	%r388, %r371, %r387;
	add.s32 	%r638, %r372, %r388;
	add.s64 	%rd6, %rd32, -4096;
	setp.lt.u64 	%p50, %rd6, 4096;
	mov.b64 	%rd142, 4096;
	@%p50 bra 	$L__BB38_26;
	mov.b64 	%rd142, 4096;
$L__BB38_24:
	shl.b64 	%rd118, %rd142, 2;
	add.s64 	%rd108, %rd93, %rd118;
	// begin inline asm
	ld.global.nc.v2.u64 {%rd106, %rd107}, [%rd108];
	// end inline asm
	mov.b64 	{%r389, %r390}, %rd107;
	mov.b64 	{%r391, %r392}, %rd106;
	add.s64 	%rd111, %rd108, 4096;
	// begin inline asm
	ld.global.nc.v2.u64 {%rd109, %rd110}, [%rd111];
	// end inline asm
	mov.b64 	{%r393, %r394}, %rd110;
	mov.b64 	{%r395, %r396}, %rd109;
	add.s64 	%rd114, %rd108, 8192;
	// begin inline asm
	ld.global.nc.v2.u64 {%rd112, %rd113}, [%rd114];
	// end inline asm
	mov.b64 	{%r397, %r398}, %rd113;
	mov.b64 	{%r399, %r400}, %rd112;
	add.s64 	%rd117, %rd108, 12288;
	// begin inline asm
	ld.global.nc.v2.u64 {%rd115, %rd116}, [%rd117];
	// end inline asm
	mov.b64 	{%r401, %r402}, %rd116;
	mov.b64 	{%r403, %r404}, %rd115;
	add.s32 	%r405, %r391, %r638;
	add.s32 	%r406, %r392, %r405;
	add.s32 	%r407, %r389, %r406;
	add.s32 	%r408, %r390, %r407;
	add.s32 	%r409, %r395, %r408;
	add.s32 	%r410, %r396, %r409;
	add.s32 	%r411, %r393, %r410;
	add.s32 	%r412, %r394, %r411;
	add.s32 	%r413, %r399, %r412;
	add.s32 	%r414, %r400, %r413;
	add.s32 	%r415, %r397, %r414;
	add.s32 	%r416, %r398, %r415;
	add.s32 	%r417, %r403, %r416;
	add.s32 	%r418, %r404, %r417;
	add.s32 	%r419, %r401, %r418;
	add.s32 	%r638, %r402, %r419;
	sub.s64 	%rd119, %rd32, %rd142;
	setp.lt.u64 	%p51, %rd119, 4096;
	@%p51 bra 	$L__BB38_34;
	add.s64 	%rd142, %rd142, 4096;
	setp.le.u64 	%p52, %rd142, %rd6;
	@%p52 bra 	$L__BB38_24;
$L__BB38_26:
	setp.le.u64 	%p53, %rd32, %rd142;
	@%p53 bra 	$L__BB38_34;
	cvt.u32.u64 	%r420, %rd142;
	cvt.u32.u64 	%r421, %rd32;
	sub.s32 	%r32, %r421, %r420;
	setp.ge.s32 	%p54, %r27, %r32;
	@%p54 bra 	$L__BB38_34;
	not.b32 	%r424, %r27;
	add.s32 	%r425, %r424, %r421;
	sub.s32 	%r33, %r425, %r420;
	and.b32  	%r427, %r33, 768;
	setp.eq.s32 	%p55, %r427, 768;
	mov.u32 	%r633, %r27;
	@%p55 bra 	$L__BB38_31;
	cvt.u64.u32 	%rd120, %r27;
	add.s64 	%rd121, %rd142, %rd120;
	shl.b64 	%rd122, %rd121, 2;
	add.s64 	%rd143, %rd31, %rd122;
	shr.u32 	%r428, %r33, 8;
	add.s32 	%r429, %r428, 1;
	and.b32  	%r430, %r429, 3;
	neg.s32 	%r630, %r430;
	mov.u32 	%r633, %r27;
$L__BB38_30:
	.pragma "nounroll";
	// begin inline asm
	ld.global.nc.u32 %r431, [%rd143];
	// end inline asm
	add.s32 	%r638, %r431, %r638;
	add.s32 	%r633, %r633, 256;
	add.s64 	%rd143, %rd143, 1024;
	add.s32 	%r630, %r630, 1;
	setp.ne.s32 	%p56, %r630, 0;
	@%p56 bra 	$L__BB38_30;
$L__BB38_31:
	setp.lt.u32 	%p57, %r33, 768;
	@%p57 bra 	$L__BB38_34;
	cvt.u64.u32 	%rd124, %r633;
	add.s64 	%rd125, %rd142, %rd124;
	shl.b64 	%rd126, %rd125, 2;
	add.s64 	%rd144, %rd31, %rd126;
$L__BB38_33:
	// begin inline asm
	ld.global.nc.u32 %r432, [%rd144];
	// end inline asm
	add.s32 	%r436, %r432, %r638;
	add.s64 	%rd128, %rd144, 1024;
	// begin inline asm
	ld.global.nc.u32 %r433, [%rd128];
	// end inline asm
	add.s32 	%r437, %r433, %r436;
	add.s64 	%rd129, %rd144, 2048;
	// begin inline asm
	ld.global.nc.u32 %r434, [%rd129];
	// end inline asm
	add.s32 	%r438, %r434, %r437;
	add.s64 	%rd130, %rd144, 3072;
	// begin inline asm
	ld.global.nc.u32 %r435, [%rd130];
	// end inline asm
	add.s32 	%r638, %r435, %r438;
	add.s32 	%r633, %r633, 1024;
	add.s64 	%rd144, %rd144, 4096;
	setp.lt.s32 	%p58, %r633, %r32;
	@%p58 bra 	$L__BB38_33;
$L__BB38_34:
	// begin inline asm
	mov.u32 %r439, %laneid;
	// end inline asm
	mov.b32 	%r442, 1;
	mov.b32 	%r463, 31;
	mov.b32 	%r464, -1;
	// begin inline asm
	shfl.sync.down.b32 %r440, %r638, %r442, %r463, %r464;
	// end inline asm
	setp.gt.s32 	%p59, %r439, 30;
	selp.b32 	%r465, 0, %r440, %p59;
	add.s32 	%r446, %r465, %r638;
	mov.b32 	%r447, 2;
	// begin inline asm
	shfl.sync.down.b32 %r445, %r446, %r447, %r463, %r464;
	// end inline asm
	setp.gt.s32 	%p60, %r439, 29;
	selp.b32 	%r466, 0, %r445, %p60;
	add.s32 	%r451, %r446, %r466;
	mov.b32 	%r452, 4;
	// begin inline asm
	shfl.sync.down.b32 %r450, %r451, %r452, %r463, %r464;
	// end inline asm
	setp.gt.s32 	%p61, %r439, 27;
	selp.b32 	%r467, 0, %r450, %p61;
	add.s32 	%r456, %r451, %r467;
	mov.b32 	%r457, 8;
	// begin inline asm
	shfl.sync.down.b32 %r455, %r456, %r457, %r463, %r464;
	// end inline asm
	setp.gt.s32 	%p62, %r439, 23;
	selp.b32 	%r468, 0, %r455, %p62;
	add.s32 	%r461, %r456, %r468;
	mov.b32 	%r462, 16;
	// begin inline asm
	shfl.sync.down.b32 %r460, %r461, %r462, %r463, %r464;
	// end inline asm
	setp.gt.s32 	%p63, %r439, 15;
	selp.b32 	%r469, 0, %r460, %p63;
	add.s32 	%r661, %r461, %r469;
	setp.ne.s32 	%p64, %r439, 0;
	@%p64 bra 	$L__BB38_36;
	shr.u32 	%r470, %r27, 3;
	and.b32  	%r471, %r470, 124;
	mov.u32 	%r472, _ZZN3cub18CUB_300001_SM_10006detail6reduce28DeviceReduceSingleTileKernelINS2_10policy_hubIiyN4cuda3std3__44plusIiEEE10Policy1000EPiSC_yS9_iiNS7_10__identityEEEvT0_T1_T2_T3_T4_T6_E12temp_storage;
	add.s32 	%r473, %r472, %r471;
	st.shared.u32 	[%r473+8], %r661;
$L__BB38_36:
	bar.sync 	0;
	setp.ne.s32 	%p65, %r27, 0;
	@%p65 bra 	$L__BB38_72;
	ld.shared.u32 	%r474, [_ZZN3cub18CUB_300001_SM_10006detail6reduce28DeviceReduceSingleTileKernelINS2_10policy_hubIiyN4cuda3std3__44plusIiEEE10Policy1000EPiSC_yS9_iiNS7_10__identityEEEvT0_T1_T2_T3_T4_T6_E12temp_storage+12];
	add.s32 	%r475, %r474, %r661;
	ld.shared.u32 	%r476, [_ZZN3cub18CUB_300001_SM_10006detail6reduce28DeviceReduceSingleTileKernelINS2_10policy_hubIiyN4cuda3std3__44plusIiEEE10Policy1000EPiSC_yS9_iiNS7_10__identityEEEvT0_T1_T2_T3_T4_T6_E12temp_storage+16];
	add.s32 	%r477, %r475, %r476;
	ld.shared.u32 	%r478, [_ZZN3cub18CUB_300001_SM_10006detail6reduce28DeviceReduceSingleTileKernelINS2_10policy_hubIiyN4cuda3std3__44plusIiEEE10Policy1000EPiSC_yS9_iiNS7_10__identityEEEvT0_T1_T2_T3_T4_T6_E12temp_storage+20];
	add.s32 	%r479, %r477, %r478;
	ld.shared.u32 	%r480, [_ZZN3cub18CUB_300001_SM_10006detail6reduce28DeviceReduceSingleTileKernelINS2_10policy_hubIiyN4cuda3std3__44plusIiEEE10Policy1000EPiSC_yS9_iiNS7_10__identityEEEvT0_T1_T2_T3_T4_T6_E12temp_storage+24];
	add.s32 	%r481, %r479, %r480;
	ld.shared.u32 	%r482, [_ZZN3cub18CUB_300001_SM_10006detail6reduce28DeviceReduceSingleTileKernelINS2_10policy_hubIiyN4cuda3std3__44plusIiEEE10Policy1000EPiSC_yS9_iiNS7_10__identityEEEvT0_T1_T2_T3_T4_T6_E12temp_storage+28];
	add.s32 	%r483, %r481, %r482;
	ld.shared.u32 	%r484, [_ZZN3cub18CUB_300001_SM_10006detail6reduce28DeviceReduceSingleTileKernelINS2_10policy_hubIiyN4cuda3std3__44plusIiEEE10Policy1000EPiSC_yS9_iiNS7_10__identityEEEvT0_T1_T2_T3_T4_T6_E12temp_storage+32];
	add.s32 	%r485, %r483, %r484;
	ld.shared.u32 	%r486, [_ZZN3cub18CUB_300001_SM_10006detail6reduce28DeviceReduceSingleTileKernelINS2_10policy_hubIiyN4cuda3std3__44plusIiEEE10Policy1000EPiSC_yS9_iiNS7_10__identityEEEvT0_T1_T2_T3_T4_T6_E12temp_storage+36];
	add.s32 	%r661, %r485, %r486;
	bra.uni 	$L__BB38_72;
$L__BB38_38:
	setp.gt.u64 	%p3, %rd32, 4095;
	@%p3 bra 	$L__BB38_56;
	cvt.u32.u64 	%r51, %rd32;
	mov.u32 	%r52, %tid.x;
	setp.ge.u32 	%p20, %r52, %r51;
	mov.b32 	%r649, 0;
	mov.u32 	%r644, %r52;
	@%p20 bra 	$L__BB38_41;
	mul.wide.u32 	%rd83, %r52, 4;
	add.s64 	%rd82, %rd31, %rd83;
	// begin inline asm
	ld.global.nc.u32 %r649, [%rd82];
	// end inline asm
	add.s32 	%r644, %r52, 256;
$L__BB38_41:
	setp.ge.u32 	%p21, %r644, %r51;
	@%p21 bra 	$L__BB38_47;
	not.b32 	%r234, %r644;
	add.s32 	%r57, %r234, %r51;
	and.b32  	%r235, %r57, 768;
	setp.eq.s32 	%p22, %r235, 768;
	@%p22 bra 	$L__BB38_45;
	mul.wide.u32 	%rd84, %r644, 4;
	add.s64 	%rd145, %rd31, %rd84;
	shr.u32 	%r236, %r57, 8;
	add.s32 	%r237, %r236, 1;
	and.b32  	%r238, %r237, 3;
	neg.s32 	%r641, %r238;
$L__BB38_44:
	.pragma "nounroll";
	// begin inline asm
	ld.global.nc.u32 %r239, [%rd145];
	// end inline asm
	add.s32 	%r649, %r239, %r649;
	add.s32 	%r644, %r644, 256;
	add.s64 	%rd145, %rd145, 1024;
	add.s32 	%r641, %r641, 1;
	setp.ne.s32 	%p23, %r641, 0;
	@%p23 bra 	$L__BB38_44;
$L__BB38_45:
	setp.lt.u32 	%p24, %r57, 768;
	@%p24 bra 	$L__BB38_47;
$L__BB38_46:
	mul.wide.s32 	%rd90, %r644, 4;
	add.s64 	%rd86, %rd31, %rd90;
	// begin inline asm
	ld.global.nc.u32 %r240, [%rd86];
	// end inline asm
	add.s32 	%r244, %r240, %r649;
	add.s64 	%rd87, %rd86, 1024;
	// begin inline asm
	ld.global.nc.u32 %r241, [%rd87];
	// end inline asm
	add.s32 	%r245, %r241, %r244;
	add.s64 	%rd88, %rd86, 2048;
	// begin inline asm
	ld.global.nc.u32 %r242, [%rd88];
	// end inline asm
	add.s32 	%r246, %r242, %r245;
	add.s64 	%rd89, %rd86, 3072;
	// begin inline asm
	ld.global.nc.u32 %r243, [%rd89];
	// end inline asm
	add.s32 	%r649, %r243, %r246;
	add.s32 	%r644, %r644, 1024;
	setp.lt.s32 	%p25, %r644, %r51;
	@%p25 bra 	$L__BB38_46;
$L__BB38_47:
	setp.lt.u64 	%p26, %rd32, 256;
	@%p26 bra 	$L__BB38_52;
	// begin inline asm
	mov.u32 %r310, %laneid;
	// end inline asm
	mov.b32 	%r313, 1;
	mov.b32 	%r334, 31;
	mov.b32 	%r335, -1;
	// begin inline asm
	shfl.sync.down.b32 %r311, %r649, %r313, %r334, %r335;
	// end inline asm
	setp.gt.s32 	%p42, %r310, 30;
	selp.b32 	%r336, 0, %r311, %p42;
	add.s32 	%r317, %r336, %r649;
	mov.b32 	%r318, 2;
	// begin inline asm
	shfl.sync.down.b32 %r316, %r317, %r318, %r334, %r335;
	// end inline asm
	setp.gt.s32 	%p43, %r310, 29;
	selp.b32 	%r337, 0, %r316, %p43;
	add.s32 	%r322, %r317, %r337;
	mov.b32 	%r323, 4;
	// begin inline asm
	shfl.sync.down.b32 %r321, %r322, %r323, %r334, %r335;
	// end inline asm
	setp.gt.s32 	%p44, %r310, 27;
	selp.b32 	%r338, 0, %r321, %p44;
	add.s32 	%r327, %r322, %r338;
	mov.b32 	%r328, 8;
	// begin inline asm
	shfl.sync.down.b32 %r326, %r327, %r328, %r334, %r335;
	// end inline asm
	setp.gt.s32 	%p45, %r310, 23;
	selp.b32 	%r339, 0, %r326, %p45;
	add.s32 	%r332, %r327, %r339;
	mov.b32 	%r333, 16;
	// begin inline asm
	shfl.sync.down.b32 %r331, %r332, %r333, %r334, %r335;
	// end inline asm
	setp.gt.s32 	%p46, %r310, 15;
	selp.b32 	%r340, 0, %r331, %p46;
	add.s32 	%r661, %r332, %r340;
	setp.ne.s32 	%p47, %r310, 0;
	@%p47 bra 	$L__BB38_50;
	shr.u32 	%r341, %r52, 3;
	and.b32  	%r342, %r341, 124;
	mov.u32 	%r343, _ZZN3cub18CUB_300001_SM_10006detail6reduce28DeviceReduceSingleTileKernelINS2_10policy_hubIiyN4cuda3std3__44plusIiEEE10Policy1000EPiSC_yS9_iiNS7_10__identityEEEvT0_T1_T2_T3_T4_T6_E12temp_storage;
	add.s32 	%r344, %r343, %r342;
	st.shared.u32 	[%r344+8], %r661;
$L__BB38_50:
	bar.sync 	0;
	setp.ne.s32 	%p48, %r52, 0;
	@%p48 bra 	$L__BB38_72;
	ld.shared.u32 	%r345, [_ZZN3cub18CUB_300001_SM_10006detail6reduce28DeviceReduceSingleTileKernelINS2_10policy_hubIiyN4cuda3std3__44plusIiEEE10Policy1000EPiSC_yS9_iiNS7_10__identityEEEvT0_T1_T2_T3_T4_T6_E12temp_storage+12];
	add.s32 	%r346, %r345, %r661;
	ld.shared.u32 	%r347, [_ZZN3cub18CUB_300001_SM_10006detail6reduce28DeviceReduceSingleTileKernelINS2_10policy_hubIiyN4cuda3std3__44plusIiEEE10Policy1000EPiSC_yS9_iiNS7_10__identityEEEvT0_T1_T2_T3_T4_T6_E12temp_storage+16];
	add.s32 	%r348, %r346, %r347;
	ld.shared.u32 	%r349, [_ZZN3cub18CUB_300001_SM_10006detail6reduce28DeviceReduceSingleTileKernelINS2_10policy_hubIiyN4cuda3std3__44plusIiEEE10Policy1000EPiSC_yS9_iiNS7_10__identityEEEvT0_T1_T2_T3_T4_T6_E12temp_storage+20];
	add.s32 	%r350, %r348, %r349;
	ld.shared.u32 	%r351, [_ZZN3cub18CUB_300001_SM_10006detail6reduce28DeviceReduceSingleTileKernelINS2_10policy_hubIiyN4cuda3std3__44plusIiEEE10Policy1000EPiSC_yS9_iiNS7_10__identityEEEvT0_T1_T2_T3_T4_T6_E12temp_storage+24];
	add.s32 	%r352, %r350, %r351;
	ld.shared.u32 	%r353, [_ZZN3cub18CUB_300001_SM_10006detail6reduce28DeviceReduceSingleTileKernelINS2_10policy_hubIiyN4cuda3std3__44plusIiEEE10Policy1000EPiSC_yS9_iiNS7_10__identityEEEvT0_T1_T2_T3_T4_T6_E12temp_storage+28];
	add.s32 	%r354, %r352, %r353;
	ld.shared.u32 	%r355, [_ZZN3cub18CUB_300001_SM_10006detail6reduce28DeviceReduceSingleTileKernelINS2_10policy_hubIiyN4cuda3std3__44plusIiEEE10Policy1000EPiSC_yS9_iiNS7_10__identityEEEvT0_T1_T2_T3_T4_T6_E12temp_storage+32];
	add.s32 	%r356, %r354, %r355;
	ld.shared.u32 	%r357, [_ZZN3cub18CUB_300001_SM_10006detail6reduce28DeviceReduceSingleTileKernelINS2_10policy_hubIiyN4cuda3std3__44plusIiEEE10Policy1000EPiSC_yS9_iiNS7_10__identityEEEvT0_T1_T2_T3_T4_T6_E12temp_storage+36];
	add.s32 	%r661, %r356, %r357;
	bra.uni 	$L__BB38_72;
$L__BB38_52:
	// begin inline asm
	mov.u32 %r247, %laneid;
	// end inline asm
	and.b32  	%r273, %r52, 992;
	add.s32 	%r274, %r273, 32;
	setp.gt.u32 	%p27, %r274, %r51;
	not.b32 	%r275, %r273;
	add.s32 	%r276, %r51, %r275;
	selp.b32 	%r271, %r276, 31, %p27;
	mov.b32 	%r250, 1;
	mov.b32 	%r272, -1;
	// begin inline asm
	shfl.sync.down.b32 %r248, %r649, %r250, %r271, %r272;
	// end inline asm
	setp.lt.s32 	%p28, %r247, %r271;
	selp.b32 	%r277, %r248, 0, %p28;
	add.s32 	%r254, %r277, %r649;
	mov.b32 	%r255, 2;
	// begin inline asm
	shfl.sync.down.b32 %r253, %r254, %r255, %r271, %r272;
	// end inline asm
	add.s32 	%r278, %r247, 2;
	setp.gt.s32 	%p29, %r278, %r271;
	selp.b32 	%r279, 0, %r253, %p29;
	add.s32 	%r259, %r254, %r279;
	mov.b32 	%r260, 4;
	// begin inline asm
	shfl.sync.down.b32 %r258, %r259, %r260, %r271, %r272;
	// end inline asm
	add.s32 	%r280, %r247, 4;
	setp.gt.s32 	%p30, %r280, %r271;
	selp.b32 	%r281, 0, %r258, %p30;
	add.s32 	%r264, %r259, %r281;
	mov.b32 	%r265, 8;
	// begin inline asm
	shfl.sync.down.b32 %r263, %r264, %r265, %r271, %r272;
	// end inline asm
	add.s32 	%r282, %r247, 8;
	setp.gt.s32 	%p31, %r282, %r271;
	selp.b32 	%r283, 0, %r263, %p31;
	add.s32 	%r269, %r264, %r283;
	mov.b32 	%r270, 16;
	// begin inline asm
	shfl.sync.down.b32 %r268, %r269, %r270, %r271, %r272;
	// end inline asm
	add.s32 	%r284, %r247, 16;
	setp.gt.s32 	%p32, %r284, %r271;
	selp.b32 	%r285, 0, %r268, %p32;
	add.s32 	%r661, %r269, %r285;
	setp.ne.s32 	%p33, %r247, 0;
	@%p33 bra 	$L__BB38_54;
	shr.u32 	%r286, %r52, 3;
	and.b32  	%r287, %r286, 124;
	mov.u32 	%r288, _ZZN3cub18CUB_300001_SM_10006detail6reduce28DeviceReduceSingleTileKernelINS2_10policy_hubIiyN4cuda3std3__44plusIiEEE10Policy1000EPiSC_yS9_iiNS7_10__identityEEEvT0_T1_T2_T3_T4_T6_E12temp_storage;
	add.s32 	%r289, %r288, %r287;
	st.shared.u32 	[%r289+8], %r661;
$L__BB38_54:
	bar.sync 	0;
	setp.ne.s32 	%p34, %r52, 0;
	@%p34 bra 	$L__BB38_72;
	setp.gt.u64 	%p35, %rd32, 32;
	ld.shared.u32 	%r290, [_ZZN3cub18CUB_300001_SM_10006detail6reduce28DeviceReduceSingleTileKernelINS2_10policy_hubIiyN4cuda3std3__44plusIiEEE10Policy1000EPiSC_yS9_iiNS7_10__identityEEEvT0_T1_T2_T3_T4_T6_E12temp_storage+12];
	selp.b32 	%r291, %r290, 0, %p35;
	add.s32 	%r292, %r291, %r661;
	setp.gt.u64 	%p36, %rd32, 64;
	ld.shared.u32 	%r293, [_ZZN3cub18CUB_300001_SM_10006detail6reduce28DeviceReduceSingleTileKernelINS2_10policy_hubIiyN4cuda3std3__44plusIiEEE10Policy1000EPiSC_yS9_iiNS7_10__identityEEEvT0_T1_T2_T3_T4_T6_E12temp_storage+16];
	selp.b32 	%r294, %r293, 0, %p36;
	add.s32 	%r295, %r292, %r294;
	setp.gt.u64 	%p37, %rd32, 96;
	ld.shared.u32 	%r296, [_ZZN3cub18CUB_300001_SM_10006detail6reduce28DeviceReduceSingleTileKernelINS2_10policy_hubIiyN4cuda3std3__44plusIiEEE10Policy1000EPiSC_yS9_iiNS7_10__identityEEEvT0_T1_T2_T3_T4_T6_E12temp_storage+20];
	selp.b32 	%r297, %r296, 0, %p37;
	add.s32 	%r298, %r295, %r297;
	setp.gt.u64 	%p38, %rd32, 128;
	ld.shared.u32 	%r299, [_ZZN3cub18CUB_300001_SM_10006detail6reduce28DeviceReduceSingleTileKernelINS2_10policy_hubIiyN4cuda3std3__44plusIiEEE10Policy1000EPiSC_yS9_iiNS7_10__identityEEEvT0_T1_T2_T3_T4_T6_E12temp_storage+24];
	selp.b32 	%r300, %r299, 0, %p38;
	add.s32 	%r301, %r298, %r300;
	setp.gt.u64 	%p39, %rd32, 160;
	ld.shared.u32 	%r302, [_ZZN3cub18CUB_300001_SM_10006detail6reduce28DeviceReduceSingleTileKernelINS2_10policy_hubIiyN4cuda3std3__44plusIiEEE10Policy1000EPiSC_yS9_iiNS7_10__identityEEEvT0_T1_T2_T3_T4_T6_E12temp_storage+28];
	selp.b32 	%r303, %r302, 0, %p39;
	add.s32 	%r304, %r301, %r303;
	setp.gt.u64 	%p40, %rd32, 192;
	ld.shared.u32 	%r305, [_ZZN3cub18CUB_300001_SM_10006detail6reduce28DeviceReduceSingleTileKernelINS2_10policy_hubIiyN4cuda3std3__44plusIiEEE10Policy1000EPiSC_yS9_iiNS7_10__identityEEEvT0_T1_T2_T3_T4_T6_E12temp_storage+32];
	selp.b32 	%r306, %r305, 0, %p40;
	add.s32 	%r307, %r304, %r306;
	setp.gt.u64 	%p41, %rd32, 224;
	ld.shared.u32 	%r308, [_ZZN3cub18CUB_300001_SM_10006detail6reduce28DeviceReduceSingleTileKernelINS2_10policy_hubIiyN4cuda3std3__44plusIiEEE10Policy1000EPiSC_yS9_iiNS7_10__identityEEEvT0_T1_T2_T3_T4_T6_E12temp_storage+36];
	selp.b32 	%r309, %r308, 0, %p41;
	add.s32 	%r661, %r307, %r309;
	bra.uni 	$L__BB38_72;
$L__BB38_56:
	mov.u32 	%r77, %tid.x;
	cvt.u64.u32 	%rd19, %r77;
	mul.wide.u32 	%rd52, %r77, 4;
	add.s64 	%rd35, %rd31, %rd52;
	// begin inline asm
	ld.global.nc.u32 %r103, [%rd35];
	// end inline asm
	add.s64 	%rd36, %rd35, 1024;
	// begin inline asm
	ld.global.nc.u32 %r104, [%rd36];
	// end inline asm
	add.s64 	%rd37, %rd35, 2048;
	// begin inline asm
	ld.global.nc.u32 %r105, [%rd37];
	// end inline asm
	add.s64 	%rd38, %rd35, 3072;
	// begin inline asm
	ld.global.nc.u32 %r106, [%rd38];
	// end inline asm
	add.s64 	%rd39, %rd35, 4096;
	// begin inline asm
	ld.global.nc.u32 %r107, [%rd39];
	// end inline asm
	add.s64 	%rd40, %rd35, 5120;
	// begin inline asm
	ld.global.nc.u32 %r108, [%rd40];
	// end inline asm
	add.s64 	%rd41, %rd35, 6144;
	// begin inline asm
	ld.global.nc.u32 %r109, [%rd41];
	// end inline asm
	add.s64 	%rd42, %rd35, 7168;
	// begin inline asm
	ld.global.nc.u32 %r110, [%rd42];
	// end inline asm
	add.s64 	%rd43, %rd35, 8192;
	// begin inline asm
	ld.global.nc.u32 %r111, [%rd43];
	// end inline asm
	add.s64 	%rd44, %rd35, 9216;
	// begin inline asm
	ld.global.nc.u32 %r112, [%rd44];
	// end inline asm
	add.s64 	%rd45, %rd35, 10240;
	// begin inline asm
	ld.global.nc.u32 %r113, [%rd45];
	// end inline asm
	add.s64 	%rd46, %rd35, 11264;
	// begin inline asm
	ld.global.nc.u32 %r114, [%rd46];
	// end inline asm
	add.s64 	%rd47, %rd35, 12288;
	// begin inline asm
	ld.global.nc.u32 %r115, [%rd47];
	// end inline asm
	add.s64 	%rd48, %rd35, 13312;
	// begin inline asm
	ld.global.nc.u32 %r116, [%rd48];
	// end inline asm
	add.s64 	%rd49, %rd35, 14336;
	// begin inline asm
	ld.global.nc.u32 %r117, [%rd49];
	// end inline asm
	add.s64 	%rd50, %rd35, 15360;
	// begin inline asm
	ld.global.nc.u32 %r118, [%rd50];
	// end inline asm
	add.s32 	%r119, %r104, %r103;
	add.s32 	%r120, %r105, %r119;
	add.s32 	%r121, %r106, %r120;
	add.s32 	%r122, %r107, %r121;
	add.s32 	%r123, %r108, %r122;
	add.s32 	%r124, %r109, %r123;
	add.s32 	%r125, %r110, %r124;
	add.s32 	%r126, %r111, %r125;
	add.s32 	%r127, %r112, %r126;
	add.s32 	%r128, %r113, %r127;
	add.s32 	%r129, %r114, %r128;
	add.s32 	%r130, %r115, %r129;
	add.s32 	%r131, %r116, %r130;
	add.s32 	%r132, %r117, %r131;
	add.s32 	%r660, %r118, %r132;
	add.s64 	%rd21, %rd32, -4096;
	setp.lt.u64 	%p4, %rd21, 4096;
	mov.b64 	%rd147, 4096;
	@%p4 bra 	$L__BB38_60;
	mov.b64 	%rd147, 4096;
$L__BB38_58:
	shl.b64 	%rd70, %rd147, 2;
	add.s64 	%rd54, %rd35, %rd70;
	// begin inline asm
	ld.global.nc.u32 %r133, [%rd54];
	// end inline asm
	add.s64 	%rd55, %rd54, 1024;
	// begin inline asm
	ld.global.nc.u32 %r134, [%rd55];
	// end inline asm
	add.s64 	%rd56, %rd54, 2048;
	// begin inline asm
	ld.global.nc.u32 %r135, [%rd56];
	// end inline asm
	add.s64 	%rd57, %rd54, 3072;
	// begin inline asm
	ld.global.nc.u32 %r136, [%rd57];
	// end inline asm
	add.s64 	%rd58, %rd54, 4096;
	// begin inline asm
	ld.global.nc.u32 %r137, [%rd58];
	// end inline asm
	add.s64 	%rd59, %rd54, 5120;
	// begin inline asm
	ld.global.nc.u32 %r138, [%rd59];
	// end inline asm
	add.s64 	%rd60, %rd54, 6144;
	// begin inline asm
	ld.global.nc.u32 %r139, [%rd60];
	// end inline asm
	add.s64 	%rd61, %rd54, 7168;
	// begin inline asm
	ld.global.nc.u32 %r140, [%rd61];
	// end inline asm
	add.s64 	%rd62, %rd54, 8192;
	// begin inline asm
	ld.global.nc.u32 %r141, [%rd62];
	// end inline asm
	add.s64 	%rd63, %rd54, 9216;
	// begin inline asm
	ld.global.nc.u32 %r142, [%rd63];
	// end inline asm
	add.s64 	%rd64, %rd54, 10240;
	// begin inline asm
	ld.global.nc.u32 %r143, [%rd64];
	// end inline asm
	add.s64 	%rd65, %rd54, 11264;
	// begin inline asm
	ld.global.nc.u32 %r144, [%rd65];
	// end inline asm
	add.s64 	%rd66, %rd54, 12288;
	// begin inline asm
	ld.global.nc.u32 %r145, [%rd66];
	// end inline asm
	add.s64 	%rd67, %rd54, 13312;
	// begin inline asm
	ld.global.nc.u32 %r146, [%rd67];
	// end inline asm
	add.s64 	%rd68, %rd54, 14336;
	// begin inline asm
	ld.global.nc.u32 %r147, [%rd68];
	// end inline asm
	add.s64 	%rd69, %rd54, 15360;
	// begin inline asm
	ld.global.nc.u32 %r148, [%rd69];
	// end inline asm
	add.s32 	%r149, %r133, %r660;
	add.s32 	%r150, %r134, %r149;
	add.s32 	%r151, %r135, %r150;
	add.s32 	%r152, %r136, %r151;
	add.s32 	%r153, %r137, %r152;
	add.s32 	%r154, %r138, %r153;
	add.s32 	%r155, %r139, %r154;
	add.s32 	%r156, %r140, %r155;
	add.s32 	%r157, %r141, %r156;
	add.s32 	%r158, %r142, %r157;
	add.s32 	%r159, %r143, %r158;
	add.s32 	%r160, %r144, %r159;
	add.s32 	%r161, %r145, %r160;
	add.s32 	%r162, %r146, %r161;
	add.s32 	%r163, %r147, %r162;
	add.s32 	%r660, %r148, %r163;
	sub.s64 	%rd71, %rd32, %rd147;
	setp.lt.u64 	%p5, %rd71, 4096;
	@%p5 bra 	$L__BB38_68;
	add.s64 	%rd147, %rd147, 4096;
	setp.le.u64 	%p6, %rd147, %rd21;
	@%p6 bra 	$L__BB38_58;
$L__BB38_60:
	setp.le.u64 	%p7, %rd32, %rd147;
	@%p7 bra 	$L__BB38_68;
	cvt.u32.u64 	%r164, %rd147;
	cvt.u32.u64 	%r165, %rd32;
	sub.s32 	%r82, %r165, %r164;
	setp.ge.s32 	%p8, %r77, %r82;
	@%p8 bra 	$L__BB38_68;
	not.b32 	%r168, %r77;
	add.s32 	%r169, %r168, %r165;
	sub.s32 	%r83, %r169, %r164;
	and.b32  	%r171, %r83, 768;
	setp.eq.s32 	%p9, %r171, 768;
	mov.u32 	%r655, %r77;
	@%p9 bra 	$L__BB38_65;
	add.s64 	%rd72, %rd147, %rd19;
	shl.b64 	%rd73, %rd72, 2;
	add.s64 	%rd148, %rd31, %rd73;
	shr.u32 	%r172, %r83, 8;
	add.s32 	%r173, %r172, 1;
	and.b32  	%r174, %r173, 3;
	neg.s32 	%r652, %r174;
	mov.u32 	%r655, %r77;
$L__BB38_64:
	.pragma "nounroll";
	// begin inline asm
	ld.global.nc.u32 %r175, [%rd148];
	// end inline asm
	add.s32 	%r660, %r175, %r660;
	add.s32 	%r655, %r655, 256;
	add.s64 	%rd148, %rd148, 1024;
	add.s32 	%r652, %r652, 1;
	setp.ne.s32 	%p10, %r652, 0;
	@%p10 bra 	$L__BB38_64;
$L__BB38_65:
	setp.lt.u32 	%p11, %r83, 768;
	@%p11 bra 	$L__BB38_68;
	cvt.u64.u32 	%rd75, %r655;
	add.s64 	%rd76, %rd147, %rd75;
	shl.b64 	%rd77, %rd76, 2;
	add.s64 	%rd149, %rd31, %rd77;
$L__BB38_67:
	// begin inline asm
	ld.global.nc.u32 %r176, [%rd149];
	// end inline asm
	add.s32 	%r180, %r176, %r660;
	add.s64 	%rd79, %rd149, 1024;
	// begin inline asm
	ld.global.nc.u32 %r177, [%rd79];
	// end inline asm
	add.s32 	%r181, %r177, %r180;
	add.s64 	%rd80, %rd149, 2048;
	// begin inline asm
	ld.global.nc.u32 %r178, [%rd80];
	// end inline asm
	add.s32 	%r182, %r178, %r181;
	add.s64 	%rd81, %rd149, 3072;
	// begin inline asm
	ld.global.nc.u32 %r179, [%rd81];
	// end inline asm
	add.s32 	%r660, %r179, %r182;
	add.s32 	%r655, %r655, 1024;
	add.s64 	%rd149, %rd149, 4096;
	setp.lt.s32 	%p12, %r655, %r82;
	@%p12 bra 	$L__BB38_67;
$L__BB38_68:
	// begin inline asm
	mov.u32 %r183, %laneid;
	// end inline asm
	mov.b32 	%r186, 1;
	mov.b32 	%r207, 31;
	mov.b32 	%r208, -1;
	// begin inline asm
	shfl.sync.down.b32 %r184, %r660, %r186, %r207, %r208;
	// end inline asm
	setp.gt.s32 	%p13, %r183, 30;
	selp.b32 	%r209, 0, %r184, %p13;
	add.s32 	%r190, %r209, %r660;
	mov.b32 	%r191, 2;
	// begin inline asm
	shfl.sync.down.b32 %r189, %r190, %r191, %r207, %r208;
	// end inline asm
	setp.gt.s32 	%p14, %r183, 29;
	selp.b32 	%r210, 0, %r189, %p14;
	add.s32 	%r195, %r190, %r210;
	mov.b32 	%r196, 4;
	// begin inline asm
	shfl.sync.down.b32 %r194, %r195, %r196, %r207, %r208;
	// end inline asm
	setp.gt.s32 	%p15, %r183, 27;
	selp.b32 	%r211, 0, %r194, %p15;
	add.s32 	%r200, %r195, %r211;
	mov.b32 	%r201, 8;
	// begin inline asm
	shfl.sync.down.b32 %r199, %r200, %r201, %r207, %r208;
	// end inline asm
	setp.gt.s32 	%p16, %r183, 23;
	selp.b32 	%r212, 0, %r199, %p16;
	add.s32 	%r205, %r200, %r212;
	mov.b32 	%r206, 16;
	// begin inline asm
	shfl.sync.down.b32 %r204, %r205, %r206, %r207, %r208;
	// end inline asm
	setp.gt.s32 	%p17, %r183, 15;
	selp.b32 	%r213, 0, %r204, %p17;
	add.s32 	%r661, %r205, %r213;
	setp.ne.s32 	%p18, %r183, 0;
	@%p18 bra 	$L__BB38_70;
	shr.u32 	%r214, %r77, 3;
	and.b32  	%r215, %r214, 124;
	mov.u32 	%r216, _ZZN3cub18CUB_300001_SM_10006detail6reduce28DeviceReduceSingleTileKernelINS2_10policy_hubIiyN4cuda3std3__44plusIiEEE10Policy1000EPiSC_yS9_iiNS7_10__identityEEEvT0_T1_T2_T3_T4_T6_E12temp_storage;
	add.s32 	%r217, %r216, %r215;
	st.shared.u32 	[%r217+8], %r661;
$L__BB38_70:
	bar.sync 	0;
	setp.ne.s32 	%p19, %r77, 0;
	@%p19 bra 	$L__BB38_72;
	ld.shared.u32 	%r218, [_ZZN3cub18CUB_300001_SM_10006detail6reduce28DeviceReduceSingleTileKernelINS2_10policy_hubIiyN4cuda3std3__44plusIiEEE10Policy1000EPiSC_yS9_iiNS7_10__identityEEEvT0_T1_T2_T3_T4_T6_E12temp_storage+12];
	add.s32 	%r219, %r218, %r661;
	ld.shared.u32 	%r220, [_ZZN3cub18CUB_300001_SM_10006detail6reduce28DeviceReduceSingleTileKernelINS2_10policy_hubIiyN4cuda3std3__44plusIiEEE10Policy1000EPiSC_yS9_iiNS7_10__identityEEEvT0_T1_T2_T3_T4_T6_E12temp_storage+16];
	add.s32 	%r221, %r219, %r220;
	ld.shared.u32 	%r222, [_ZZN3cub18CUB_300001_SM_10006detail6reduce28DeviceReduceSingleTileKernelINS2_10policy_hubIiyN4cuda3std3__44plusIiEEE10Policy1000EPiSC_yS9_iiNS7_10__identityEEEvT0_T1_T2_T3_T4_T6_E12temp_storage+20];
	add.s32 	%r223, %r221, %r222;
	ld.shared.u32 	%r224, [_ZZN3cub18CUB_300001_SM_10006detail6reduce28DeviceReduceSingleTileKernelINS2_10policy_hubIiyN4cuda3std3__44plusIiEEE10Policy1000EPiSC_yS9_iiNS7_10__identityEEEvT0_T1_T2_T3_T4_T6_E12temp_storage+24];
	add.s32 	%r225, %r223, %r224;
	ld.shared.u32 	%r226, [_ZZN3cub18CUB_300001_SM_10006detail6reduce28DeviceReduceSingleTileKernelINS2_10policy_hubIiyN4cuda3std3__44plusIiEEE10Policy1000EPiSC_yS9_iiNS7_10__identityEEEvT0_T1_T2_T3_T4_T6_E12temp_storage+28];
	add.s32 	%r227, %r225, %r226;
	ld.shared.u32 	%r228, [_ZZN3cub18CUB_300001_SM_10006detail6reduce28DeviceReduceSingleTileKernelINS2_10policy_hubIiyN4cuda3std3__44plusIiEEE10Policy1000EPiSC_yS9_iiNS7_10__identityEEEvT0_T1_T2_T3_T4_T6_E12temp_storage+32];
	add.s32 	%r229, %r227, %r228;
	ld.shared.u32 	%r230, [_ZZN3cub18CUB_300001_SM_10006detail6reduce28DeviceReduceSingleTileKernelINS2_10policy_hubIiyN4cuda3std3__44plusIiEEE10Policy1000EPiSC_yS9_iiNS7_10__identityEEEvT0_T1_T2_T3_T4_T6_E12temp_storage+36];
	add.s32 	%r661, %r229, %r230;
$L__BB38_72:
	mov.u32 	%r614, %tid.x;
	setp.ne.s32 	%p95, %r614, 0;
	@%p95 bra 	$L__BB38_74;
	add.s32 	%r615, %r661, %r102;
	st.global.u32 	[%rd1], %r615;
$L__BB38_74:
	ret;

}
	// .globl	_ZN3cub18CUB_300001_SM_10006detail6reduce18DeviceReduceKernelINS2_10policy_hubIiyN4cuda3std3__44plusIiEEE10Policy1000EPiyS9_iNS7_10__identityEEEvT0_PT3_T1_NS0_13GridEvenShareISH_EET2_T4_
.visible .entry _ZN3cub18CUB_300001_SM_10006detail6reduce18DeviceReduceKernelINS2_10policy_hubIiyN4cuda3std3__44plusIiEEE10Policy1000EPiyS9_iNS7_10__identityEEEvT0_PT3_T1_NS0_13GridEvenShareISH_EET2_T4_(
	.param .u64 .ptr .align 1 _ZN3cub18CUB_300001_SM_10006detail6reduce18DeviceReduceKernelINS2_10policy_hubIiyN4cuda3std3__44plusIiEEE10Policy1000EPiyS9_iNS7_10__identityEEEvT0_PT3_T1_NS0_13GridEvenShareISH_EET2_T4__param_0,
	.param .u64 .ptr .align 1 _ZN3cub18CUB_300001_SM_10006detail6reduce18DeviceReduceKernelINS2_10policy_hubIiyN4cuda3std3__44plusIiEEE10Policy1000EPiyS9_iNS7_10__identityEEEvT0_PT3_T1_NS0_13GridEvenShareISH_EET2_T4__param_1,
	.param .u64 _ZN3cub18CUB_300001_SM_10006detail6reduce18DeviceReduceKernelINS2_10policy_hubIiyN4cuda3std3__44plusIiEEE10Policy1000EPiyS9_iNS7_10__identityEEEvT0_PT3_T1_NS0_13GridEvenShareISH_EET2_T4__param_2,
	.param .align 8 .b8 _ZN3cub18CUB_300001_SM_10006detail6reduce18DeviceReduceKernelINS2_10policy_hubIiyN4cuda3std3__44plusIiEEE10Policy1000EPiyS9_iNS7_10__identityEEEvT0_PT3_T1_NS0_13GridEvenShareISH_EET2_T4__param_3[72],
	.param .align 1 .b8 _ZN3cub18CUB_300001_SM_10006detail6reduce18DeviceReduceKernelINS2_10policy_hubIiyN4cuda3std3__44plusIiEEE10Policy1000EPiyS9_iNS7_10__identityEEEvT0_PT3_T1_NS0_13GridEvenShareISH_EET2_T4__param_4[1],
	.param .align 1 .b8 _ZN3cub18CUB_300001_SM_10006detail6reduce18DeviceReduceKernelINS2_10policy_hubIiyN4cuda3std3__44plusIiEEE10Policy1000EPiyS9_iNS7_10__identityEEEvT0_PT3_T1_NS0_13GridEvenShareISH_EET2_T4__param_5[1]
)
.maxntid 256
{
	.reg .pred 	%p<95>;
	.reg .b32 	%r<694>;
	.reg .b64 	%rd<174>;
	// demoted variable
	.shared .align 4 .b8 _ZZN3cub18CUB_300001_SM_10006detail6reduce18DeviceReduceKernelINS2_10policy_hubIiyN4cuda3std3__44plusIiEEE10Policy1000EPiyS9_iNS7_10__identityEEEvT0_PT3_T1_NS0_13GridEvenShareISH_EET2_T4_E12temp_storage[44];
	ld.param.u64 	%rd1, [_ZN3cub18CUB_300001_SM_10006detail6reduce18DeviceReduceKernelINS2_10policy_hubIiyN4cuda3std3__44plusIiEEE10Policy1000EPiyS9_iNS7_10__identityEEEvT0_PT3_T1_NS0_13GridEvenShareISH_EET2_T4__param_3+32];
	ld.param.u64 	%rd39, [_ZN3cub18CUB_300001_SM_10006detail6reduce18DeviceReduceKernelINS2_10policy_hubIiyN4cuda3std3__44plusIiEEE10Policy1000EPiyS9_iNS7_10__identityEEEvT0_PT3_T1_NS0_13GridEvenShareISH_EET2_T4__param_0];
	ld.param.u32 	%r1, [_ZN3cub18CUB_300001_SM_10006detail6reduce18DeviceReduceKernelINS2_10policy_hubIiyN4cuda3std3__44plusIiEEE10Policy1000EPiyS9_iNS7_10__identityEEEvT0_PT3_T1_NS0_13GridEvenShareISH_EET2_T4__param_3+40];
	mov.u32 	%r2, %ctaid.x;
	shl.b32 	%r110, %r1, 12;
	cvt.s64.s32 	%rd2, %r110;
	shl.b32 	%r111, %r2, 12;
	cvt.u64.u32 	%rd3, %r111;
	and.b64  	%rd41, %rd39, 15;
	setp.ne.s64 	%p1, %rd41, 0;
	@%p1 bra 	$L__BB39_35;
	sub.s64 	%rd4, %rd1, %rd3;
	setp.gt.u64 	%p48, %rd4, 4095;
	@%p48 bra 	$L__BB39_19;
	cvt.u32.u64 	%r517, %rd3;
	cvt.u32.u64 	%r3, %rd1;
	sub.s32 	%r4, %r3, %r517;
	mov.u32 	%r5, %tid.x;
	setp.ge.s32 	%p65, %r5, %r4;
	mov.b32 	%r659, 0;
	mov.u32 	%r654, %r5;
	@%p65 bra 	$L__BB39_4;
	add.s32 	%r520, %r517, %r5;
	mul.wide.u32 	%rd146, %r520, 4;
	add.s64 	%rd145, %rd39, %rd146;
	// begin inline asm
	ld.global.nc.u32 %r659, [%rd145];
	// end inline asm
	add.s32 	%r654, %r5, 256;
$L__BB39_4:
	setp.ge.s32 	%p66, %r654, %r4;
	@%p66 bra 	$L__BB39_10;
	not.b32 	%r522, %r654;
	add.s32 	%r10, %r522, %r3;
	and.b32  	%r523, %r10, 768;
	setp.eq.s32 	%p67, %r523, 768;
	@%p67 bra 	$L__BB39_8;
	cvt.u64.u32 	%rd147, %r654;
	add.s64 	%rd148, %rd147, %rd3;
	shl.b64 	%rd149, %rd148, 2;
	add.s64 	%rd162, %rd39, %rd149;
	shr.u32 	%r524, %r10, 8;
	add.s32 	%r525, %r524, 1;
	and.b32  	%r526, %r525, 3;
	neg.s32 	%r651, %r526;
$L__BB39_7:
	.pragma "nounroll";
	// begin inline asm
	ld.global.nc.u32 %r527, [%rd162];
	// end inline asm
	add.s32 	%r659, %r527, %r659;
	add.s32 	%r654, %r654, 256;
	add.s64 	%rd162, %rd162, 1024;
	add.s32 	%r651, %r651, 1;
	setp.ne.s32 	%p68, %r651, 0;
	@%p68 bra 	$L__BB39_7;
$L__BB39_8:
	sub.s32 	%r529, %r10, %r517;
	setp.lt.u32 	%p69, %r529, 768;
	@%p69 bra 	$L__BB39_10;
$L__BB39_9:
	cvt.s64.s32 	%rd155, %r654;
	add.s64 	%rd156, %rd3, %rd155;
	shl.b64 	%rd157, %rd156, 2;
	add.s64 	%rd151, %rd39, %rd157;
	// begin inline asm
	ld.global.nc.u32 %r530, [%rd151];
	// end inline asm
	add.s32 	%r534, %r530, %r659;
	add.s64 	%rd152, %rd151, 1024;
	// begin inline asm
	ld.global.nc.u32 %r531, [%rd152];
	// end inline asm
	add.s32 	%r535, %r531, %r534;
	add.s64 	%rd153, %rd151, 2048;
	// begin inline asm
	ld.global.nc.u32 %r532, [%rd153];
	// end inline asm
	add.s32 	%r536, %r532, %r535;
	add.s64 	%rd154, %rd151, 3072;
	// begin inline asm
	ld.global.nc.u32 %r533, [%rd154];
	// end inline asm
	add.s32 	%r659, %r533, %r536;
	add.s32 	%r654, %r654, 1024;
	setp.lt.s32 	%p70, %r654, %r4;
	@%p70 bra 	$L__BB39_9;
$L__BB39_10:
	setp.lt.s32 	%p71, %r4, 256;
	@%p71 bra 	$L__BB39_15;
	// begin inline asm
	mov.u32 %r600, %laneid;
	// end inline asm
	mov.b32 	%r603, 1;
	mov.b32 	%r624, 31;
	mov.b32 	%r625, -1;
	// begin inline asm
	shfl.sync.down.b32 %r601, %r659, %r603, %r624, %r625;
	// end inline asm
	setp.gt.s32 	%p87, %r600, 30;
	selp.b32 	%r626, 0, %r601, %p87;
	add.s32 	%r607, %r626, %r659;
	mov.b32 	%r608, 2;
	// begin inline asm
	shfl.sync.down.b32 %r606, %r607, %r608, %r624, %r625;
	// end inline asm
	setp.gt.s32 	%p88, %r600, 29;
	selp.b32 	%r627, 0, %r606, %p88;
	add.s32 	%r612, %r607, %r627;
	mov.b32 	%r613, 4;
	// begin inline asm
	shfl.sync.down.b32 %r611, %r612, %r613, %r624, %r625;
	// end inline asm
	setp.gt.s32 	%p89, %r600, 27;
	selp.b32 	%r628, 0, %r611, %p89;
	add.s32 	%r617, %r612, %r628;
	mov.b32 	%r618, 8;
	// begin inline asm
	shfl.sync.down.b32 %r616, %r617, %r618, %r624, %r625;
	// end inline asm
	setp.gt.s32 	%p90, %r600, 23;
	selp.b32 	%r629, 0, %r616, %p90;
	add.s32 	%r622, %r617, %r629;
	mov.b32 	%r623, 16;
	// begin inline asm
	shfl.sync.down.b32 %r621, %r622, %r623, %r624, %r625;
	// end inline asm
	setp.gt.s32 	%p91, %r600, 15;
	selp.b32 	%r630, 0, %r621, %p91;
	add.s32 	%r693, %r622, %r630;
	setp.ne.s32 	%p92, %r600, 0;
	@%p92 bra 	$L__BB39_13;
	shr.u32 	%r631, %r5, 3;
	and.b32  	%r632, %r631, 124;
	mov.u32 	%r633, _ZZN3cub18CUB_300001_SM_10006detail6reduce18DeviceReduceKernelINS2_10policy_hubIiyN4cuda3std3__44plusIiEEE10Policy1000EPiyS9_iNS7_10__identityEEEvT0_PT3_T1_NS0_13GridEvenShareISH_EET2_T4_E12temp_storage;
	add.s32 	%r634, %r633, %r632;
	st.shared.u32 	[%r634+8], %r693;
$L__BB39_13:
	bar.sync 	0;
	setp.ne.s32 	%p93, %r5, 0;
	@%p93 bra 	$L__BB39_69;
	ld.shared.u32 	%r635, [_ZZN3cub18CUB_300001_SM_10006detail6reduce18DeviceReduceKernelINS2_10policy_hubIiyN4cuda3std3__44plusIiEEE10Policy1000EPiyS9_iNS7_10__identityEEEvT0_PT3_T1_NS0_13GridEvenShareISH_EET2_T4_E12temp_storage+12];
	add.s32 	%r636, %r635, %r693;
	ld.shared.u32 	%r637, [_ZZN3cub18CUB_300001_SM_10006detail6reduce18DeviceReduceKernelINS2_10policy_hubIiyN4cuda3std3__44plusIiEEE10Policy1000EPiyS9_iNS7_10__identityEEEvT0_PT3_T1_NS0_13GridEvenShareISH_EET2_T4_E12temp_storage+16];
	add.s32 	%r638, %r636, %r637;
	ld.shared.u32 	%r639, [_ZZN3cub18CUB_300001_SM_10006detail6reduce18DeviceReduceKernelINS2_10policy_hubIiyN4cuda3std3__44plusIiEEE10Policy1000EPiyS9_iNS7_10__identityEEEvT0_PT3_T1_NS0_13GridEvenShareISH_EET2_T4_E12temp_storage+20];
	add.s32 	%r640, %r638, %r639;
	ld.shared.u32 	%r641, [_ZZN3cub18CUB_300001_SM_10006detail6reduce18DeviceReduceKernelINS2_10policy_hubIiyN4cuda3std3__44plusIiEEE10Policy1000EPiyS9_iNS7_10__identityEEEvT0_PT3_T1_NS0_13GridEvenShareISH_EET2_T4_E12temp_storage+24];
	add.s32 	%r642, %r640, %r641;
	ld.shared.u32 	%r643, [_ZZN3cub18CUB_300001_SM_10006detail6reduce18DeviceReduceKernelINS2_10policy_hubIiyN4cuda3std3__44plusIiEEE10Policy1000EPiyS9_iNS7_10__identityEEEvT0_PT3_T1_NS0_13GridEvenShareISH_EET2_T4_E12temp_storage+28];
	add.s32 	%r644, %r642, %r643;
	ld.shared.u32 	%r645, [_ZZN3cub18CUB_300001_SM_10006detail6reduce18DeviceReduceKernelINS2_10policy_hubIiyN4cuda3std3__44plusIiEEE10Policy1000EPiyS9_iNS7_10__identityEEEvT0_PT3_T1_NS0_13GridEvenShareISH_EET2_T4_E12temp_storage+32];
	add.s32 	%r646, %r644, %r645;
	ld.shared.u32 	%r647, [_ZZN3cub18CUB_300001_SM_10006detail6reduce18DeviceReduceKernelINS2_10policy_hubIiyN4cuda3std3__44plusIiEEE10Policy1000EPiyS9_iNS7_10__identityEEEvT0_PT3_T1_NS0_13GridEvenShareISH_EET2_T4_E12temp_storage+36];
	add.s32 	%r693, %r646, %r647;
	bra.uni 	$L__BB39_69;
$L__BB39_15:
	// begin inline asm
	mov.u32 %r537, %laneid;
	// end inline asm
	and.b32  	%r563, %r5, 992;
	add.s32 	%r564, %r563, 32;
	setp.gt.s32 	%p72, %r564, %r4;
	not.b32 	%r565, %r563;
	add.s32 	%r566, %r4, %r565;
	selp.b32 	%r561, %r566, 31, %p72;
	mov.b32 	%r540, 1;
	mov.b32 	%r562, -1;
	// begin inline asm
	shfl.sync.down.b32 %r538, %r659, %r540, %r561, %r562;
	// end inline asm
	setp.lt.s32 	%p73, %r537, %r561;
	selp.b32 	%r567, %r538, 0, %p73;
	add.s32 	%r544, %r567, %r659;
	mov.b32 	%r545, 2;
	// begin inline asm
	shfl.sync.down.b32 %r543, %r544, %r545, %r561, %r562;
	// end inline asm
	add.s32 	%r568, %r537, 2;
	setp.gt.s32 	%p74, %r568, %r561;
	selp.b32 	%r569, 0, %r543, %p74;
	add.s32 	%r549, %r544, %r569;
	mov.b32 	%r550, 4;
	// begin inline asm
	shfl.sync.down.b32 %r548, %r549, %r550, %r561, %r562;
	// end inline asm
	add.s32 	%r570, %r537, 4;
	setp.gt.s32 	%p75, %r570, %r561;
	selp.b32 	%r571, 0, %r548, %p75;
	add.s32 	%r554, %r549, %r571;
	mov.b32 	%r555, 8;
	// begin inline asm
	shfl.sync.down.b32 %r553, %r554, %r555, %r561, %r562;
	// end inline asm
	add.s32 	%r572, %r537, 8;
	setp.gt.s32 	%p76, %r572, %r561;
	selp.b32 	%r573, 0, %r553, %p76;
	add.s32 	%r559, %r554, %r573;
	mov.b32 	%r560, 16;
	// begin inline asm
	shfl.sync.down.b32 %r558, %r559, %r560, %r561, %r562;
	// end inline asm
	add.s32 	%r574, %r537, 16;
	setp.gt.s32 	%p77, %r574, %r561;
	selp.b32 	%r575, 0, %r558, %p77;
	add.s32 	%r693, %r559, %r575;
	setp.ne.s32 	%p78, %r537, 0;
	@%p78 bra 	$L__BB39_17;
	shr.u32 	%r576, %r5, 3;
	and.b32  	%r577, %r576, 124;
	mov.u32 	%r578, _ZZN3cub18CUB_300001_SM_10006detail6reduce18DeviceReduceKernelINS2_10policy_hubIiyN4cuda3std3__44plusIiEEE10Policy1000EPiyS9_iNS7_10__identityEEEvT0_PT3_T1_NS0_13GridEvenShareISH_EET2_T4_E12temp_storage;
	add.s32 	%r579, %r578, %r577;
	st.shared.u32 	[%r579+8], %r693;
$L__BB39_17:
	bar.sync 	0;
	setp.ne.s32 	%p79, %r5, 0;
	@%p79 bra 	$L__BB39_69;
	setp.gt.s32 	%p80, %r4, 32;
	ld.shared.u32 	%r580, [_ZZN3cub18CUB_300001_SM_10006detail6reduce18DeviceReduceKernelINS2_10policy_hubIiyN4cuda3std3__44plusIiEEE10Policy1000EPiyS9_iNS7_10__identityEEEvT0_PT3_T1_NS0_13GridEvenShareISH_EET2_T4_E12temp_storage+12];
	selp.b32 	%r581, %r580, 0, %p80;
	add.s32 	%r582, %r581, %r693;
	setp.gt.s32 	%p81, %r4, 64;
	ld.shared.u32 	%r583, [_ZZN3cub18CUB_300001_SM_10006detail6reduce18DeviceReduceKernelINS2_10policy_hubIiyN4cuda3std3__44plusIiEEE10Policy1000EPiyS9_iNS7_10__identityEEEvT0_PT3_T1_NS0_13GridEvenShareISH_EET2_T4_E12temp_storage+16];
	selp.b32 	%r584, %r583, 0, %p81;
	add.s32 	%r585, %r582, %r584;
	setp.gt.s32 	%p82, %r4, 96;
	ld.shared.u32 	%r586, [_ZZN3cub18CUB_300001_SM_10006detail6reduce18DeviceReduceKernelINS2_10policy_hubIiyN4cuda3std3__44plusIiEEE10Policy1000EPiyS9_iNS7_10__identityEEEvT0_PT3_T1_NS0_13GridEvenShareISH_EET2_T4_E12temp_storage+20];
	selp.b32 	%r587, %r586, 0, %p82;
	add.s32 	%r588, %r585, %r587;
	setp.gt.s32 	%p83, %r4, 128;
	ld.shared.u32 	%r589, [_ZZN3cub18CUB_300001_SM_10006detail6reduce18DeviceReduceKernelINS2_10policy_hubIiyN4cuda3std3__44plusIiEEE10Policy1000EPiyS9_iNS7_10__identityEEEvT0_PT3_T1_NS0_13GridEvenShareISH_EET2_T4_E12temp_storage+24];
	selp.b32 	%r590, %r589, 0, %p83;
	add.s32 	%r591, %r588, %r590;
	setp.gt.s32 	%p84, %r4, 160;
	ld.shared.u32 	%r592, [_ZZN3cub18CUB_300001_SM_10006detail6reduce18DeviceReduceKernelINS2_10policy_hubIiyN4cuda3std3__44plusIiEEE10Policy1000EPiyS9_iNS7_10__identityEEEvT0_PT3_T1_NS0_13GridEvenShareISH_EET2_T4_E12temp_storage+28];
	selp.b32 	%r593, %r592, 0, %p84;
	add.s32 	%r594, %r591, %r593;
	setp.gt.s32 	%p85, %r4, 192;
	ld.shared.u32 	%r595, [_ZZN3cub18CUB_300001_SM_10006detail6reduce18DeviceReduceKernelINS2_10policy_hubIiyN4cuda3std3__44plusIiEEE10Policy1000EPiyS9_iNS7_10__identityEEEvT0_PT3_T1_NS0_13GridEvenShareISH_EET2_T4_E12temp_storage+32];
	selp.b32 	%r596, %r595, 0, %p85;
	add.s32 	%r597, %r594, %r596;
	setp.gt.s32 	%p86, %r4, 224;
	ld.shared.u32 	%r598, [_ZZN3cub18CUB_300001_SM_10006detail6reduce18DeviceReduceKernelINS2_10policy_hubIiyN4cuda3std3__44plusIiEEE10Policy1000EPiyS9_iNS7_10__identityEEEvT0_PT3_T1_NS0_13GridEvenShareISH_EET2_T4_E12temp_storage+36];
	selp.b32 	%r599, %r598, 0, %p86;
	add.s32 	%r693, %r597, %r599;
	bra.uni 	$L__BB39_69;
$L__BB39_19:
	cvt.u32.u64 	%r379, %rd3;
	mov.u32 	%r30, %tid.x;
	shl.b32 	%r380, %r30, 2;
	add.s32 	%r381, %r379, %r380;
	mul.wide.u32 	%rd115, %r381, 4;
	add.s64 	%rd105, %rd39, %rd115;
	// begin inline asm
	ld.global.nc.v2.u64 {%rd103, %rd104}, [%rd105];
	// end inline asm
	mov.b64 	{%r382, %r383}, %rd104;
	mov.b64 	{%r384, %r385}, %rd103;
	add.s64 	%rd108, %rd105, 4096;
	// begin inline asm
	ld.global.nc.v2.u64 {%rd106, %rd107}, [%rd108];
	// end inline asm
	mov.b64 	{%r386, %r387}, %rd107;
	mov.b64 	{%r388, %r389}, %rd106;
	add.s64 	%rd111, %rd105, 8192;
	// begin inline asm
	ld.global.nc.v2.u64 {%rd109, %rd110}, [%rd111];
	// end inline asm
	mov.b64 	{%r390, %r391}, %rd110;
	mov.b64 	{%r392, %r393}, %rd109;
	add.s64 	%rd114, %rd105, 12288;
	// begin inline asm
	ld.global.nc.v2.u64 {%rd112, %rd113}, [%rd114];
	// end inline asm
	mov.b64 	{%r394, %r395}, %rd113;
	mov.b64 	{%r396, %r397}, %rd112;
	add.s32 	%r398, %r385, %r384;
	add.s32 	%r399, %r382, %r398;
	add.s32 	%r400, %r383, %r399;
	add.s32 	%r401, %r388, %r400;
	add.s32 	%r402, %r389, %r401;
	add.s32 	%r403, %r386, %r402;
	add.s32 	%r404, %r387, %r403;
	add.s32 	%r405, %r392, %r404;
	add.s32 	%r406, %r393, %r405;
	add.s32 	%r407, %r390, %r406;
	add.s32 	%r408, %r391, %r407;
	add.s32 	%r409, %r396, %r408;
	add.s32 	%r410, %r397, %r409;
	add.s32 	%r411, %r394, %r410;
	add.s32 	%r670, %r395, %r411;
	setp.lt.u64 	%p49, %rd4, %rd2;
	@%p49 bra 	$L__BB39_31;
	add.s64 	%rd164, %rd2, %rd3;
	cvt.u64.u32 	%rd116, %r30;
	add.s64 	%rd117, %rd164, %rd116;
	shl.b64 	%rd118, %rd117, 2;
	add.s64 	%rd163, %rd39, %rd118;
	mov.b32 	%r660, 0;
$L__BB39_21:
	add.s64 	%rd3, %rd3, %rd2;
	add.s64 	%rd119, %rd1, -4096;
	setp.gt.u64 	%p50, %rd3, %rd119;
	@%p50 bra 	$L__BB39_23;
	cvt.u64.u32 	%rd132, %r380;
	add.s64 	%rd133, %rd3, %rd132;
	shl.b64 	%rd134, %rd133, 2;
	add.s64 	%rd122, %rd39, %rd134;
	// begin inline asm
	ld.global.nc.v2.u64 {%rd120, %rd121}, [%rd122];
	// end inline asm
	mov.b64 	{%r414, %r415}, %rd121;
	mov.b64 	{%r416, %r417}, %rd120;
	add.s64 	%rd125, %rd122, 4096;
	// begin inline asm
	ld.global.nc.v2.u64 {%rd123, %rd124}, [%rd125];
	// end inline asm
	mov.b64 	{%r418, %r419}, %rd124;
	mov.b64 	{%r420, %r421}, %rd123;
	add.s64 	%rd128, %rd122, 8192;
	// begin inline asm
	ld.global.nc.v2.u64 {%rd126, %rd127}, [%rd128];
	// end inline asm
	mov.b64 	{%r422, %r423}, %rd127;
	mov.b64 	{%r424, %r425}, %rd126;
	add.s64 	%rd131, %rd122, 12288;
	// begin inline asm
	ld.global.nc.v2.u64 {%rd129, %rd130}, [%rd131];
	// end inline asm
	mov.b64 	{%r426, %r427}, %rd130;
	mov.b64 	{%r428, %r429}, %rd129;
	add.s32 	%r430, %r416, %r670;
	add.s32 	%r431, %r417, %r430;
	add.s32 	%r432, %r414, %r431;
	add.s32 	%r433, %r415, %r432;
	add.s32 	%r434, %r420, %r433;
	add.s32 	%r435, %r421, %r434;
	add.s32 	%r436, %r418, %r435;
	add.s32 	%r437, %r419, %r436;
	add.s32 	%r438, %r424, %r437;
	add.s32 	%r439, %r425, %r438;
	add.s32 	%r440, %r422, %r439;
	add.s32 	%r441, %r423, %r440;
	add.s32 	%r442, %r428, %r441;
	add.s32 	%r443, %r429, %r442;
	add.s32 	%r444, %r426, %r443;
	add.s32 	%r670, %r427, %r444;
	sub.s64 	%rd135, %rd1, %rd3;
	setp.lt.u64 	%p51, %rd135, %rd2;
	add.s32 	%r660, %r660, 1;
	add.s64 	%rd164, %rd164, %rd2;
	shl.b64 	%rd136, %rd2, 2;
	add.s64 	%rd163, %rd163, %rd136;
	@%p51 bra 	$L__BB39_31;
	bra.uni 	$L__BB39_21;
$L__BB39_23:
	setp.le.u64 	%p52, %rd1, %rd3;
	@%p52 bra 	$L__BB39_31;
	cvt.u32.u64 	%r445, %rd3;
	cvt.u32.u64 	%r446, %rd1;
	sub.s32 	%r36, %r446, %r445;
	setp.ge.s32 	%p53, %r30, %r36;
	@%p53 bra 	$L__BB39_31;
	cvt.u32.u64 	%r449, %rd2;
	not.b32 	%r451, %r30;
	add.s32 	%r452, %r451, %r446;
	add.s32 	%r453, %r449, %r379;
	sub.s32 	%r454, %r452, %r453;
	mul.lo.s32 	%r455, %r1, %r660;
	shl.b32 	%r456, %r455, 12;
	sub.s32 	%r37, %r454, %r456;
	shr.u32 	%r457, %r452, 8;
	add.s32 	%r38, %r457, 1;
	and.b32  	%r458, %r452, 768;
	setp.eq.s32 	%p54, %r458, 768;
	mov.u32 	%r665, %r30;
	@%p54 bra 	$L__BB39_28;
	and.b32  	%r459, %r38, 3;
	neg.s32 	%r662, %r459;
	mov.u32 	%r665, %r30;
$L__BB39_27:
	.pragma "nounroll";
	// begin inline asm
	ld.global.nc.u32 %r460, [%rd163];
	// end inline asm
	add.s32 	%r670, %r460, %r670;
	add.s32 	%r665, %r665, 256;
	add.s64 	%rd163, %rd163, 1024;
	add.s32 	%r662, %r662, 1;
	setp.ne.s32 	%p55, %r662, 0;
	@%p55 bra 	$L__BB39_27;
$L__BB39_28:
	setp.lt.u32 	%p56, %r37, 768;
	@%p56 bra 	$L__BB39_31;
	cvt.u64.u32 	%rd138, %r665;
	add.s64 	%rd139, %rd138, %rd164;
	shl.b64 	%rd140, %rd139, 2;
	add.s64 	%rd167, %rd39, %rd140;
$L__BB39_30:
	// begin inline asm
	ld.global.nc.u32 %r461, [%rd167];
	// end inline asm
	add.s32 	%r465, %r461, %r670;
	add.s64 	%rd142, %rd167, 1024;
	// begin inline asm
	ld.global.nc.u32 %r462, [%rd142];
	// end inline asm
	add.s32 	%r466, %r462, %r465;
	add.s64 	%rd143, %rd167, 2048;
	// begin inline asm
	ld.global.nc.u32 %r463, [%rd143];
	// end inline asm
	add.s32 	%r467, %r463, %r466;
	add.s64 	%rd144, %rd167, 3072;
	// begin inline asm
	ld.global.nc.u32 %r464, [%rd144];
	// end inline asm
	add.s32 	%r670, %r464, %r467;
	add.s32 	%r665, %r665, 1024;
	add.s64 	%rd167, %rd167, 4096;
	setp.lt.s32 	%p57, %r665, %r36;
	@%p57 bra 	$L__BB39_30;
$L__BB39_31:
	// begin inline asm
	mov.u32 %r468, %laneid;
	// end inline asm
	mov.b32 	%r471, 1;
	mov.b32 	%r492, 31;
	mov.b32 	%r493, -1;
	// begin inline asm
	shfl.sync.down.b32 %r469, %r670, %r471, %r492, %r493;
	// end inline asm
	setp.gt.s32 	%p58, %r468, 30;
	selp.b32 	%r494, 0, %r469, %p58;
	add.s32 	%r475, %r494, %r670;
	mov.b32 	%r476, 2;
	// begin inline asm
	shfl.sync.down.b32 %r474, %r475, %r476, %r492, %r493;
	// end inline asm
	setp.gt.s32 	%p59, %r468, 29;
	selp.b32 	%r495, 0, %r474, %p59;
	add.s32 	%r480, %r475, %r495;
	mov.b32 	%r481, 4;
	// begin inline asm
	shfl.sync.down.b32 %r479, %r480, %r481, %r492, %r493;
	// end inline asm
	setp.gt.s32 	%p60, %r468, 27;
	selp.b32 	%r496, 0, %r479, %p60;
	add.s32 	%r485, %r480, %r496;
	mov.b32 	%r486, 8;
	// begin inline asm
	shfl.sync.down.b32 %r484, %r485, %r486, %r492, %r493;
	// end inline asm
	setp.gt.s32 	%p61, %r468, 23;
	selp.b32 	%r497, 0, %r484, %p61;
	add.s32 	%r490, %r485, %r497;
	mov.b32 	%r491, 16;
	// begin inline asm
	shfl.sync.down.b32 %r489, %r490, %r491, %r492, %r493;
	// end inline asm
	setp.gt.s32 	%p62, %r468, 15;
	selp.b32 	%r498, 0, %r489, %p62;
	add.s32 	%r693, %r490, %r498;
	setp.ne.s32 	%p63, %r468, 0;
	@%p63 bra 	$L__BB39_33;
	shr.u32 	%r499, %r30, 3;
	and.b32  	%r500, %r499, 124;
	mov.u32 	%r501, _ZZN3cub18CUB_300001_SM_10006detail6reduce18DeviceReduceKernelINS2_10policy_hubIiyN4cuda3std3__44plusIiEEE10Policy1000EPiyS9_iNS7_10__identityEEEvT0_PT3_T1_NS0_13GridEvenShareISH_EET2_T4_E12temp_storage;
	add.s32 	%r502, %r501, %r500;
	st.shared.u32 	[%r502+8], %r693;
$L__BB39_33:
	bar.sync 	0;
	setp.ne.s32 	%p64, %r30, 0;
	@%p64 bra 	$L__BB39_69;
	ld.shared.u32 	%r503, [_ZZN3cub18CUB_300001_SM_10006detail6reduce18DeviceReduceKernelINS2_10policy_hubIiyN4cuda3std3__44plusIiEEE10Policy1000EPiyS9_iNS7_10__identityEEEvT0_PT3_T1_NS0_13GridEvenShareISH_EET2_T4_E12temp_storage+12];
	add.s32 	%r504, %r503, %r693;
	ld.shared.u32 	%r505, [_ZZN3cub18CUB_300001_SM_10006detail6reduce18DeviceReduceKernelINS2_10policy_hubIiyN4cuda3std3__44plusIiEEE10Policy1000EPiyS9_iNS7_10__identityEEEvT0_PT3_T1_NS0_13GridEvenShareISH_EET2_T4_E12temp_storage+16];
	add.s32 	%r506, %r504, %r505;
	ld.shared.u32 	%r507, [_ZZN3cub18CUB_300001_SM_10006detail6reduce18DeviceReduceKernelINS2_10policy_hubIiyN4cuda3std3__44plusIiEEE10Policy1000EPiyS9_iNS7_10__identityEEEvT0_PT3_T1_NS0_13GridEvenShareISH_EET2_T4_E12temp_storage+20];
	add.s32 	%r508, %r506, %r507;
	ld.shared.u32 	%r509, [_ZZN3cub18CUB_300001_SM_10006detail6reduce18DeviceReduceKernelINS2_10policy_hubIiyN4cuda3std3__44plusIiEEE10Policy1000EPiyS9_iNS7_10__identityEEEvT0_PT3_T1_NS0_13GridEvenShareISH_EET2_T4_E12temp_storage+24];
	add.s32 	%r510, %r508, %r509;
	ld.shared.u32 	%r511, [_ZZN3cub18CUB_300001_SM_10006detail6reduce18DeviceReduceKernelINS2_10policy_hubIiyN4cuda3std3__44plusIiEEE10Policy1000EPiyS9_iNS7_10__identityEEEvT0_PT3_T1_NS0_13GridEvenShareISH_EET2_T4_E12temp_storage+28];
	add.s32 	%r512, %r510, %r511;
	ld.shared.u32 	%r513, [_ZZN3cub18CUB_300001_SM_10006detail6reduce18DeviceReduceKernelINS2_10policy_hubIiyN4cuda3std3__44plusIiEEE10Policy1000EPiyS9_iNS7_10__identityEEEvT0_PT3_T1_NS0_13GridEvenShareISH_EET2_T4_E12temp_storage+32];
	add.s32 	%r514, %r512, %r513;
	ld.shared.u32 	%r515, [_ZZN3cub18CUB_300001_SM_10006detail6reduce18DeviceReduceKernelINS2_10policy_hubIiyN4cuda3std3__44plusIiEEE10Policy1000EPiyS9_iNS7_10__identityEEEvT0_PT3_T1_NS0_13GridEvenShareISH_EET2_T4_E12temp_storage+36];
	add.s32 	%r693, %r514, %r515;
	bra.uni 	$L__BB39_69;
$L__BB39_35:
	sub.s64 	%rd21, %rd1, %rd3;
	setp.gt.u64 	%p2, %rd21, 4095;
	@%p2 bra 	$L__BB39_53;
	cvt.u32.u64 	%r248, %rd3;
	cvt.u32.u64 	%r56, %rd1;
	sub.s32 	%r57, %r56, %r248;
	mov.u32 	%r58, %tid.x;
	setp.ge.s32 	%p19, %r58, %r57;
	mov.b32 	%r681, 0;
	mov.u32 	%r676, %r58;
	@%p19 bra 	$L__BB39_38;
	add.s32 	%r251, %r248, %r58;
	mul.wide.u32 	%rd91, %r251, 4;
	add.s64 	%rd90, %rd39, %rd91;
	// begin inline asm
	ld.global.nc.u32 %r681, [%rd90];
	// end inline asm
	add.s32 	%r676, %r58, 256;
$L__BB39_38:
	setp.ge.s32 	%p20, %r676, %r57;
	@%p20 bra 	$L__BB39_44;
	not.b32 	%r253, %r676;
	add.s32 	%r63, %r253, %r56;
	and.b32  	%r254, %r63, 768;
	setp.eq.s32 	%p21, %r254, 768;
	@%p21 bra 	$L__BB39_42;
	cvt.u64.u32 	%rd92, %r676;
	add.s64 	%rd93, %rd92, %rd3;
	shl.b64 	%rd94, %rd93, 2;
	add.s64 	%rd168, %rd39, %rd94;
	shr.u32 	%r255, %r63, 8;
	add.s32 	%r256, %r255, 1;
	and.b32  	%r257, %r256, 3;
	neg.s32 	%r673, %r257;
$L__BB39_41:
	.pragma "nounroll";
	// begin inline asm
	ld.global.nc.u32 %r258, [%rd168];
	// end inline asm
	add.s32 	%r681, %r258, %r681;
	add.s32 	%r676, %r676, 256;
	add.s64 	%rd168, %rd168, 1024;
	add.s32 	%r673, %r673, 1;
	setp.ne.s32 	%p22, %r673, 0;
	@%p22 bra 	$L__BB39_41;
$L__BB39_42:
	sub.s32 	%r260, %r63, %r248;
	setp.lt.u32 	%p23, %r260, 768;
	@%p23 bra 	$L__BB39_44;
$L__BB39_43:
	cvt.s64.s32 	%rd100, %r676;
	add.s64 	%rd101, %rd3, %rd100;
	shl.b64 	%rd102, %rd101, 2;
	add.s64 	%rd96, %rd39, %rd102;
	// begin inline asm
	ld.global.nc.u32 %r261, [%rd96];
	// end inline asm
	add.s32 	%r265, %r261, %r681;
	add.s64 	%rd97, %rd96, 1024;
	// begin inline asm
	ld.global.nc.u32 %r262, [%rd97];
	// end inline asm
	add.s32 	%r266, %r262, %r265;
	add.s64 	%rd98, %rd96, 2048;
	// begin inline asm
	ld.global.nc.u32 %r263, [%rd98];
	// end inline asm
	add.s32 	%r267, %r263, %r266;
	add.s64 	%rd99, %rd96, 3072;
	// begin inline asm
	ld.global.nc.u32 %r264, [%rd99];
	// end inline asm
	add.s32 	%r681, %r264, %r267;
	add.s32 	%r676, %r676, 1024;
	setp.lt.s32 	%p24, %r676, %r57;
	@%p24 bra 	$L__BB39_43;
$L__BB39_44:
	setp.lt.s32 	%p25, %r57, 256;
	@%p25 bra 	$L__BB39_49;
	// begin inline asm
	mov.u32 %r331, %laneid;
	// end inline asm
	mov.b32 	%r334, 1;
	mov.b32 	%r355, 31;
	mov.b32 	%r356, -1;
	// begin inline asm
	shfl.sync.down.b32 %r332, %r681, %r334, %r355, %r356;
	// end inline asm
	setp.gt.s32 	%p41, %r331, 30;
	selp.b32 	%r357, 0, %r332, %p41;
	add.s32 	%r338, %r357, %r681;
	mov.b32 	%r339, 2;
	// begin inline asm
	shfl.sync.down.b32 %r337, %r338, %r339, %r355, %r356;
	// end inline asm
	setp.gt.s32 	%p42, %r331, 29;
	selp.b32 	%r358, 0, %r337, %p42;
	add.s32 	%r343, %r338, %r358;
	mov.b32 	%r344, 4;
	// begin inline asm
	shfl.sync.down.b32 %r342, %r343, %r344, %r355, %r356;
	// end inline asm
	setp.gt.s32 	%p43, %r331, 27;
	selp.b32 	%r359, 0, %r342, %p43;
	add.s32 	%r348, %r343, %r359;
	mov.b32 	%r349, 8;
	// begin inline asm
	shfl.sync.down.b32 %r347, %r348, %r349, %r355, %r356;
	// end inline asm
	setp.gt.s32 	%p44, %r331, 23;
	selp.b32 	%r360, 0, %r347, %p44;
	add.s32 	%r353, %r348, %r360;
	mov.b32 	%r354, 16;
	// begin inline asm
	shfl.sync.down.b32 %r352, %r353, %r354, %r355, %r356;
	// end inline asm
	setp.gt.s32 	%p45, %r331, 15;
	selp.b32 	%r361, 0, %r352, %p45;
	add.s32 	%r693, %r353, %r361;
	setp.ne.s32 	%p46, %r331, 0;
	@%p46 bra 	$L__BB39_47;
	shr.u32 	%r362, %r58, 3;
	and.b32  	%r363, %r362, 124;
	mov.u32 	%r364, _ZZN3cub18CUB_300001_SM_10006detail6reduce18DeviceReduceKernelINS2_10policy_hubIiyN4cuda3std3__44plusIiEEE10Policy1000EPiyS9_iNS7_10__identityEEEvT0_PT3_T1_NS0_13GridEvenShareISH_EET2_T4_E12temp_storage;
	add.s32 	%r365, %r364, %r363;
	st.shared.u32 	[%r365+8], %r693;
$L__BB39_47:
	bar.sync 	0;
	setp.ne.s32 	%p47, %r58, 0;
	@%p47 bra 	$L__BB39_69;
	ld.shared.u32 	%r366, [_ZZN3cub18CUB_300001_SM_10006detail6reduce18DeviceReduceKernelINS2_10policy_hubIiyN4cuda3std3__44plusIiEEE10Policy1000EPiyS9_iNS7_10__identityEEEvT0_PT3_T1_NS0_13GridEvenShareISH_EET2_T4_E12temp_storage+12];
	add.s32 	%r367, %r366, %r693;
	ld.shared.u32 	%r368, [_ZZN3cub18CUB_300001_SM_10006detail6reduce18DeviceReduceKernelINS2_10policy_hubIiyN4cuda3std3__44plusIiEEE10Policy1000EPiyS9_iNS7_10__identityEEEvT0_PT3_T1_NS0_13GridEvenShareISH_EET2_T4_E12temp_storage+16];
	add.s32 	%r369, %r367, %r368;
	ld.shared.u32 	%r370, [_ZZN3cub18CUB_300001_SM_10006detail6reduce18DeviceReduceKernelINS2_10policy_hubIiyN4cuda3std3__44plusIiEEE10Policy1000EPiyS9_iNS7_10__identityEEEvT0_PT3_T1_NS0_13GridEvenShareISH_EET2_T4_E12temp_storage+20];
	add.s32 	%r371, %r369, %r370;
	ld.shared.u32 	%r372, [_ZZN3cub18CUB_300001_SM_10006detail6reduce18DeviceReduceKernelINS2_10policy_hubIiyN4cuda3std3__44plusIiEEE10Policy1000EPiyS9_iNS7_10__identityEEEvT0_PT3_T1_NS0_13GridEvenShareISH_EET2_T4_E12temp_storage+24];
	add.s32 	%r373, %r371, %r372;
	ld.shared.u32 	%r374, [_ZZN3cub18CUB_300001_SM_10006detail6reduce18DeviceReduceKernelINS2_10policy_hubIiyN4cuda3std3__44plusIiEEE10Policy1000EPiyS9_iNS7_10__identityEEEvT0_PT3_T1_NS0_13GridEvenShareISH_EET2_T4_E12temp_storage+28];
	add.s32 	%r375, %r373, %r374;
	ld.shared.u32 	%r376, [_ZZN3cub18CUB_300001_SM_10006detail6reduce18DeviceReduceKernelINS2_10policy_hubIiyN4cuda3std3__44plusIiEEE10Policy1000EPiyS9_iNS7_10__identityEEEvT0_PT3_T1_NS0_13GridEvenShareISH_EET2_T4_E12temp_storage+32];
	add.s32 	%r377, %r375, %r376;
	ld.shared.u32 	%r378, [_ZZN3cub18CUB_300001_SM_10006detail6reduce18DeviceReduceKernelINS2_10policy_hubIiyN4cuda3std3__44plusIiEEE10Policy1000EPiyS9_iNS7_10__identityEEEvT0_PT3_T1_NS0_13GridEvenShareISH_EET2_T4_E12temp_storage+36];
	add.s32 	%r693, %r377, %r378;
	bra.uni 	$L__BB39_69;
$L__BB39_49:
	// begin inline asm
	mov.u32 %r268, %laneid;
	// end inline asm
	and.b32  	%r294, %r58, 992;
	add.s32 	%r295, %r294, 32;
	setp.gt.s32 	%p26, %r295, %r57;
	not.b32 	%r296, %r294;
	add.s32 	%r297, %r57, %r296;
	selp.b32 	%r292, %r297, 31, %p26;
	mov.b32 	%r271, 1;
	mov.b32 	%r293, -1;
	// begin inline asm
	shfl.sync.down.b32 %r269, %r681, %r271, %r292, %r293;
	// end inline asm
	setp.lt.s32 	%p27, %r268, %r292;
	selp.b32 	%r298, %r269, 0, %p27;
	add.s32 	%r275, %r298, %r681;
	mov.b32 	%r276, 2;
	// begin inline asm
	shfl.sync.down.b32 %r274, %r275, %r276, %r292, %r293;
	// end inline asm
	add.s32 	%r299, %r268, 2;
	setp.gt.s32 	%p28, %r299, %r292;
	selp.b32 	%r300, 0, %r274, %p28;
	add.s32 	%r280, %r275, %r300;
	mov.b32 	%r281, 4;
	// begin inline asm
	shfl.sync.down.b32 %r279, %r280, %r281, %r292, %r293;
	// end inline asm
	add.s32 	%r301, %r268, 4;
	setp.gt.s32 	%p29, %r301, %r292;
	selp.b32 	%r302, 0, %r279, %p29;
	add.s32 	%r285, %r280, %r302;
	mov.b32 	%r286, 8;
	// begin inline asm
	shfl.sync.down.b32 %r284, %r285, %r286, %r292, %r293;
	// end inline asm
	add.s32 	%r303, %r268, 8;
	setp.gt.s32 	%p30, %r303, %r292;
	selp.b32 	%r304, 0, %r284, %p30;
	add.s32 	%r290, %r285, %r304;
	mov.b32 	%r291, 16;
	// begin inline asm
	shfl.sync.down.b32 %r289, %r290, %r291, %r292, %r293;
	// end inline asm
	add.s32 	%r305, %r268, 16;
	setp.gt.s32 	%p31, %r305, %r292;
	selp.b32 	%r306, 0, %r289, %p31;
	add.s32 	%r693, %r290, %r306;
	setp.ne.s32 	%p32, %r268, 0;
	@%p32 bra 	$L__BB39_51;
	shr.u32 	%r307, %r58, 3;
	and.b32  	%r308, %r307, 124;
	mov.u32 	%r309, _ZZN3cub18CUB_300001_SM_10006detail6reduce18DeviceReduceKernelINS2_10policy_hubIiyN4cuda3std3__44plusIiEEE10Policy1000EPiyS9_iNS7_10__identityEEEvT0_PT3_T1_NS0_13GridEvenShareISH_EET2_T4_E12temp_storage;
	add.s32 	%r310, %r309, %r308;
	st.shared.u32 	[%r310+8], %r693;
$L__BB39_51:
	bar.sync 	0;
	setp.ne.s32 	%p33, %r58, 0;
	@%p33 bra 	$L__BB39_69;
	setp.gt.s32 	%p34, %r57, 32;
	ld.shared.u32 	%r311, [_ZZN3cub18CUB_300001_SM_10006detail6reduce18DeviceReduceKernelINS2_10policy_hubIiyN4cuda3std3__44plusIiEEE10Policy1000EPiyS9_iNS7_10__identityEEEvT0_PT3_T1_NS0_13GridEvenShareISH_EET2_T4_E12temp_storage+12];
	selp.b32 	%r312, %r311, 0, %p34;
	add.s32 	%r313, %r312, %r693;
	setp.gt.s32 	%p35, %r57, 64;
	ld.shared.u32 	%r314, [_ZZN3cub18CUB_300001_SM_10006detail6reduce18DeviceReduceKernelINS2_10policy_hubIiyN4cuda3std3__44plusIiEEE10Policy1000EPiyS9_iNS7_10__identityEEEvT0_PT3_T1_NS0_13GridEvenShareISH_EET2_T4_E12temp_storage+16];
	selp.b32 	%r315, %r314, 0, %p35;
	add.s32 	%r316, %r313, %r315;
	setp.gt.s32 	%p36, %r57, 96;
	ld.shared.u32 	%r317, [_ZZN3cub18CUB_300001_SM_10006detail6reduce18DeviceReduceKernelINS2_10policy_hubIiyN4cuda3std3__44plusIiEEE10Policy1000EPiyS9_iNS7_10__identityEEEvT0_PT3_T1_NS0_13GridEvenShareISH_EET2_T4_E12temp_storage+20];
	selp.b32 	%r318, %r317, 0, %p36;
	add.s32 	%r319, %r316, %r318;
	setp.gt.s32 	%p37, %r57, 128;
	ld.shared.u32 	%r320, [_ZZN3cub18CUB_300001_SM_10006detail6reduce18DeviceReduceKernelINS2_10policy_hubIiyN4cuda3std3__44plusIiEEE10Policy1000EPiyS9_iNS7_10__identityEEEvT0_PT3_T1_NS0_13GridEvenShareISH_EET2_T4_E12temp_storage+24];
	selp.b32 	%r321, %r320, 0, %p37;
	add.s32 	%r322, %r319, %r321;
	setp.gt.s32 	%p38, %r57, 160;
	ld.shared.u32 	%r323, [_ZZN3cub18CUB_300001_SM_10006detail6reduce18DeviceReduceKernelINS2_10policy_hubIiyN4cuda3std3__44plusIiEEE10Policy1000EPiyS9_iNS7_10__identityEEEvT0_PT3_T1_NS0_13GridEvenShareISH_EET2_T4_E12temp_storage+28];
	selp.b32 	%r324, %r323, 0, %p38;
	add.s32 	%r325, %r322, %r324;
	setp.gt.s32 	%p39, %r57, 192;
	ld.shared.u32 	%r326, [_ZZN3cub18CUB_300001_SM_10006detail6reduce18DeviceReduceKernelINS2_10policy_hubIiyN4cuda3std3__44plusIiEEE10Policy1000EPiyS9_iNS7_10__identityEEEvT0_PT3_T1_NS0_13GridEvenShareISH_EET2_T4_E12temp_storage+32];
	selp.b32 	%r327, %r326, 0, %p39;
	add.s32 	%r328, %r325, %r327;
	setp.gt.s32 	%p40, %r57, 224;
	ld.shared.u32 	%r329, [_ZZN3cub18CUB_300001_SM_10006detail6reduce18DeviceReduceKernelINS2_10policy_hubIiyN4cuda3std3__44plusIiEEE10Policy1000EPiyS9_iNS7_10__identityEEEvT0_PT3_T1_NS0_13GridEvenShareISH_EET2_T4_E12temp_storage+36];
	selp.b32 	%r330, %r329, 0, %p40;
	add.s32 	%r693, %r328, %r330;
	bra.uni 	$L__BB39_69;
$L__BB39_53:
	cvt.u32.u64 	%r128, %rd3;
	mov.u32 	%r83, %tid.x;
	add.s32 	%r129, %r83, %r128;
	mul.wide.u32 	%rd58, %r129, 4;
	add.s64 	%rd42, %rd39, %rd58;
	// begin inline asm
	ld.global.nc.u32 %r112, [%rd42];
	// end inline asm
	add.s64 	%rd43, %rd42, 1024;
	// begin inline asm
	ld.global.nc.u32 %r113, [%rd43];
	// end inline asm
	add.s64 	%rd44, %rd42, 2048;
	// begin inline asm
	ld.global.nc.u32 %r114, [%rd44];
	// end inline asm
	add.s64 	%rd45, %rd42, 3072;
	// begin inline asm
	ld.global.nc.u32 %r115, [%rd45];
	// end inline asm
	add.s64 	%rd46, %rd42, 4096;
	// begin inline asm
	ld.global.nc.u32 %r116, [%rd46];
	// end inline asm
	add.s64 	%rd47, %rd42, 5120;
	// begin inline asm
	ld.global.nc.u32 %r117, [%rd47];
	// end inline asm
	add.s64 	%rd48, %rd42, 6144;
	// begin inline asm
	ld.global.nc.u32 %r118, [%rd48];
	// end inline asm
	add.s64 	%rd49, %rd42, 7168;
	// begin inline asm
	ld.global.nc.u32 %r119, [%rd49];
	// end inline asm
	add.s64 	%rd50, %rd42, 8192;
	// begin inline asm
	ld.global.nc.u32 %r120, [%rd50];
	// end inline asm
	add.s64 	%rd51, %rd42, 9216;
	// begin inline asm
	ld.global.nc.u32 %r121, [%rd51];
	// end inline asm
	add.s64 	%rd52, %rd42, 10240;
	// begin inline asm
	ld.global.nc.u32 %r122, [%rd52];
	// end inline asm
	add.s64 	%rd53, %rd42, 11264;
	// begin inline asm
	ld.global.nc.u32 %r123, [%rd53];
	// end inline asm
	add.s64 	%rd54, %rd42, 12288;
	// begin inline asm
	ld.global.nc.u32 %r124, [%rd54];
	// end inline asm
	add.s64 	%rd55, %rd42, 13312;
	// begin inline asm
	ld.global.nc.u32 %r125, [%rd55];
	// end inline asm
	add.s64 	%rd56, %rd42, 14336;
	// begin inline asm
	ld.global.nc.u32 %r126, [%rd56];
	// end inline asm
	add.s64 	%rd57, %rd42, 15360;
	// begin inline asm
	ld.global.nc.u32 %r127, [%rd57];
	// end inline asm
	add.s32 	%r130, %r113, %r112;
	add.s32 	%r131, %r114, %r130;
	add.s32 	%r132, %r115, %r131;
	add.s32 	%r133, %r116, %r132;
	add.s32 	%r134, %r117, %r133;
	add.s32 	%r135, %r118, %r134;
	add.s32 	%r136, %r119, %r135;
	add.s32 	%r137, %r120, %r136;
	add.s32 	%r138, %r121, %r137;
	add.s32 	%r139, %r122, %r138;
	add.s32 	%r140, %r123, %r139;
	add.s32 	%r141, %r124, %r140;
	add.s32 	%r142, %r125, %r141;
	add.s32 	%r143, %r126, %r142;
	add.s32 	%r692, %r127, %r143;
	setp.lt.u64 	%p3, %rd21, %rd2;
	@%p3 bra 	$L__BB39_65;
	cvt.u64.u32 	%rd25, %r83;
	add.s64 	%rd170, %rd2, %rd3;
	add.s64 	%rd59, %rd170, %rd25;
	shl.b64 	%rd60, %rd59, 2;
	add.s64 	%rd169, %rd39, %rd60;
	mov.b32 	%r682, 0;
$L__BB39_55:
	add.s64 	%rd3, %rd3, %rd2;
	add.s64 	%rd61, %rd1, -4096;
	setp.gt.u64 	%p4, %rd3, %rd61;
	@%p4 bra 	$L__BB39_57;
	add.s64 	%rd78, %rd3, %rd25;
	shl.b64 	%rd79, %rd78, 2;
	add.s64 	%rd62, %rd39, %rd79;
	// begin inline asm
	ld.global.nc.u32 %r145, [%rd62];
	// end inline asm
	add.s64 	%rd63, %rd62, 1024;
	// begin inline asm
	ld.global.nc.u32 %r146, [%rd63];
	// end inline asm
	add.s64 	%rd64, %rd62, 2048;
	// begin inline asm
	ld.global.nc.u32 %r147, [%rd64];
	// end inline asm
	add.s64 	%rd65, %rd62, 3072;
	// begin inline asm
	ld.global.nc.u32 %r148, [%rd65];
	// end inline asm
	add.s64 	%rd66, %rd62, 4096;
	// begin inline asm
	ld.global.nc.u32 %r149, [%rd66];
	// end inline asm
	add.s64 	%rd67, %rd62, 5120;
	// begin inline asm
	ld.global.nc.u32 %r150, [%rd67];
	// end inline asm
	add.s64 	%rd68, %rd62, 6144;
	// begin inline asm
	ld.global.nc.u32 %r151, [%rd68];
	// end inline asm
	add.s64 	%rd69, %rd62, 7168;
	// begin inline asm
	ld.global.nc.u32 %r152, [%rd69];
	// end inline asm
	add.s64 	%rd70, %rd62, 8192;
	// begin inline asm
	ld.global.nc.u32 %r153, [%rd70];
	// end inline asm
	add.s64 	%rd71, %rd62, 9216;
	// begin inline asm
	ld.global.nc.u32 %r154, [%rd71];
	// end inline asm
	add.s64 	%rd72, %rd62, 10240;
	// begin inline asm
	ld.global.nc.u32 %r155, [%rd72];
	// end inline asm
	add.s64 	%rd73, %rd62, 11264;
	// begin inline asm
	ld.global.nc.u32 %r156, [%rd73];
	// end inline asm
	add.s64 	%rd74, %rd62, 12288;
	// begin inline asm
	ld.global.nc.u32 %r157, [%rd74];
	// end inline asm
	add.s64 	%rd75, %rd62, 13312;
	// begin inline asm
	ld.global.nc.u32 %r158, [%rd75];
	// end inline asm
	add.s64 	%rd76, %rd62, 14336;
	// begin inline asm
	ld.global.nc.u32 %r159, [%rd76];
	// end inline asm
	add.s64 	%rd77, %rd62, 15360;
	// begin inline asm
	ld.global.nc.u32 %r160, [%rd77];
	// end inline asm
	add.s32 	%r161, %r145, %r692;
	add.s32 	%r162, %r146, %r161;
	add.s32 	%r163, %r147, %r162;
	add.s32 	%r164, %r148, %r163;
	add.s32 	%r165, %r149, %r164;
	add.s32 	%r166, %r150, %r165;
	add.s32 	%r167, %r151, %r166;
	add.s32 	%r168, %r152, %r167;
	add.s32 	%r169, %r153, %r168;
	add.s32 	%r170, %r154, %r169;
	add.s32 	%r171, %r155, %r170;
	add.s32 	%r172, %r156, %r171;
	add.s32 	%r173, %r157, %r172;
	add.s32 	%r174, %r158, %r173;
	add.s32 	%r175, %r159, %r174;
	add.s32 	%r692, %r160, %r175;
	sub.s64 	%rd80, %rd1, %rd3;
	setp.lt.u64 	%p5, %rd80, %rd2;
	add.s32 	%r682, %r682, 1;
	add.s64 	%rd170, %rd170, %rd2;
	shl.b64 	%rd81, %rd2, 2;
	add.s64 	%rd169, %rd169, %rd81;
	@%p5 bra 	$L__BB39_65;
	bra.uni 	$L__BB39_55;
$L__BB39_57:
	setp.le.u64 	%p6, %rd1, %rd3;
	@%p6 bra 	$L__BB39_65;
	cvt.u32.u64 	%r176, %rd3;
	cvt.u32.u64 	%r177, %rd1;
	sub.s32 	%r89, %r177, %r176;
	setp.ge.s32 	%p7, %r83, %r89;
	@%p7 bra 	$L__BB39_65;
	cvt.u32.u64 	%r180, %rd2;
	not.b32 	%r182, %r83;
	add.s32 	%r183, %r182, %r177;
	add.s32 	%r184, %r180, %r128;
	sub.s32 	%r185, %r183, %r184;
	mul.lo.s32 	%r186, %r1, %r682;
	shl.b32 	%r187, %r186, 12;
	sub.s32 	%r90, %r185, %r187;
	shr.u32 	%r188, %r183, 8;
	add.s32 	%r91, %r188, 1;
	and.b32  	%r189, %r183, 768;
	setp.eq.s32 	%p8, %r189, 768;
	mov.u32 	%r687, %r83;
	@%p8 bra 	$L__BB39_62;
	and.b32  	%r190, %r91, 3;
	neg.s32 	%r684, %r190;
	mov.u32 	%r687, %r83;
$L__BB39_61:
	.pragma "nounroll";
	// begin inline asm
	ld.global.nc.u32 %r191, [%rd169];
	// end inline asm
	add.s32 	%r692, %r191, %r692;
	add.s32 	%r687, %r687, 256;
	add.s64 	%rd169, %rd169, 1024;
	add.s32 	%r684, %r684, 1;
	setp.ne.s32 	%p9, %r684, 0;
	@%p9 bra 	$L__BB39_61;
$L__BB39_62:
	setp.lt.u32 	%p10, %r90, 768;
	@%p10 bra 	$L__BB39_65;
	cvt.u64.u32 	%rd83, %r687;
	add.s64 	%rd84, %rd83, %rd170;
	shl.b64 	%rd85, %rd84, 2;
	add.s64 	%rd173, %rd39, %rd85;
$L__BB39_64:
	// begin inline asm
	ld.global.nc.u32 %r192, [%rd173];
	// end inline asm
	add.s32 	%r196, %r192, %r692;
	add.s64 	%rd87, %rd173, 1024;
	// begin inline asm
	ld.global.nc.u32 %r193, [%rd87];
	// end inline asm
	add.s32 	%r197, %r193, %r196;
	add.s64 	%rd88, %rd173, 2048;
	// begin inline asm
	ld.global.nc.u32 %r194, [%rd88];
	// end inline asm
	add.s32 	%r198, %r194, %r197;
	add.s64 	%rd89, %rd173, 3072;
	// begin inline asm
	ld.global.nc.u32 %r195, [%rd89];
	// end inline asm
	add.s32 	%r692, %r195, %r198;
	add.s32 	%r687, %r687, 1024;
	add.s64 	%rd173, %rd173, 4096;
	setp.lt.s32 	%p11, %r687, %r89;
	@%p11 bra 	$L__BB39_64;
$L__BB39_65:
	// begin inline asm
	mov.u32 %r199, %laneid;
	// end inline asm
	mov.b32 	%r202, 1;
	mov.b32 	%r223, 31;
	mov.b32 	%r224, -1;
	// begin inline asm
	shfl.sync.down.b32 %r200, %r692, %r202, %r223, %r224;
	// end inline asm
	setp.gt.s32 	%p12, %r199, 30;
	selp.b32 	%r225, 0, %r200, %p12;
	add.s32 	%r206, %r225, %r692;
	mov.b32 	%r207, 2;
	// begin inline asm
	shfl.sync.down.b32 %r205, %r206, %r207, %r223, %r224;
	// end inline asm
	setp.gt.s32 	%p13, %r199, 29;
	selp.b32 	%r226, 0, %r205, %p13;
	add.s32 	%r211, %r206, %r226;
	mov.b32 	%r212, 4;
	// begin inline asm
	shfl.sync.down.b32 %r210, %r211, %r212, %r223, %r224;
	// end inline asm
	setp.gt.s32 	%p14, %r199, 27;
	selp.b32 	%r227, 0, %r210, %p14;
	add.s32 	%r216, %r211, %r227;
	mov.b32 	%r217, 8;
	// begin inline asm
	shfl.sync.down.b32 %r215, %r216, %r217, %r223, %r224;
	// end inline asm
	setp.gt.s32 	%p15, %r199, 23;
	selp.b32 	%r228, 0, %r215, %p15;
	add.s32 	%r221, %r216, %r228;
	mov.b32 	%r222, 16;
	// begin inline asm
	shfl.sync.down.b32 %r220, %r221, %r222, %r223, %r224;
	// end inline asm
	setp.gt.s32 	%p16, %r199, 15;
	selp.b32 	%r229, 0, %r220, %p16;
	add.s32 	%r693, %r221, %r229;
	setp.ne.s32 	%p17, %r199, 0;
	@%p17 bra 	$L__BB39_67;
	shr.u32 	%r230, %r83, 3;
	and.b32  	%r231, %r230, 124;
	mov.u32 	%r232, _ZZN3cub18CUB_300001_SM_10006detail6reduce18DeviceReduceKernelINS2_10policy_hubIiyN4cuda3std3__44plusIiEEE10Policy1000EPiyS9_iNS7_10__identityEEEvT0_PT3_T1_NS0_13GridEvenShareISH_EET2_T4_E12temp_storage;
	add.s32 	%r233, %r232, %r231;
	st.shared.u32 	[%r233+8], %r693;
$L__BB39_67:
	bar.sync 	0;
	setp.ne.s32 	%p18, %r83, 0;
	@%p18 bra 	$L__BB39_69;
	ld.shared.u32 	%r234, [_ZZN3cub18CUB_300001_SM_10006detail6reduce18DeviceReduceKernelINS2_10policy_hubIiyN4cuda3std3__44plusIiEEE10Policy1000EPiyS9_iNS7_10__identityEEEvT0_PT3_T1_NS0_13GridEvenShareISH_EET2_T4_E12temp_storage+12];
	add.s32 	%r235, %r234, %r693;
	ld.shared.u32 	%r236, [_ZZN3cub18CUB_300001_SM_10006detail6reduce18DeviceReduceKernelINS2_10policy_hubIiyN4cuda3std3__44plusIiEEE10Policy1000EPiyS9_iNS7_10__identityEEEvT0_PT3_T1_NS0_13GridEvenShareISH_EET2_T4_E12temp_storage+16];
	add.s32 	%r237, %r235, %r236;
	ld.shared.u32 	%r238, [_ZZN3cub18CUB_300001_SM_10006detail6reduce18DeviceReduceKernelINS2_10policy_hubIiyN4cuda3std3__44plusIiEEE10Policy1000EPiyS9_iNS7_10__identityEEEvT0_PT3_T1_NS0_13GridEvenShareISH_EET2_T4_E12temp_storage+20];
	add.s32 	%r239, %r237, %r238;
	ld.shared.u32 	%r240, [_ZZN3cub18CUB_300001_SM_10006detail6reduce18DeviceReduceKernelINS2_10policy_hubIiyN4cuda3std3__44plusIiEEE10Policy1000EPiyS9_iNS7_10__identityEEEvT0_PT3_T1_NS0_13GridEvenShareISH_EET2_T4_E12temp_storage+24];
	add.s32 	%r241, %r239, %r240;
	ld.shared.u32 	%r242, [_ZZN3cub18CUB_300001_SM_10006detail6reduce18DeviceReduceKernelINS2_10policy_hubIiyN4cuda3std3__44plusIiEEE10Policy1000EPiyS9_iNS7_10__identityEEEvT0_PT3_T1_NS0_13GridEvenShareISH_EET2_T4_E12temp_storage+28];
	add.s32 	%r243, %r241, %r242;
	ld.shared.u32 	%r244, [_ZZN3cub18CUB_300001_SM_10006detail6reduce18DeviceReduceKernelINS2_10policy_hubIiyN4cuda3std3__44plusIiEEE10Policy1000EPiyS9_iNS7_10__identityEEEvT0_PT3_T1_NS0_13GridEvenShareISH_EET2_T4_E12temp_storage+32];
	add.s32 	%r245, %r243, %r244;
	ld.shared.u32 	%r246, [_ZZN3cub18CUB_300001_SM_10006detail6reduce18DeviceReduceKernelINS2_10policy_hubIiyN4cuda3std3__44plusIiEEE10Policy1000EPiyS9_iNS7_10__identityEEEvT0_PT3_T1_NS0_13GridEvenShareISH_EET2_T4_E12temp_storage+36];
	add.s32 	%r693, %r245, %r246;
$L__BB39_69:
	mov.u32 	%r648, %tid.x;
	setp.ne.s32 	%p94, %r648, 0;
	@%p94 bra 	$L__BB39_71;
	ld.param.u64 	%rd161, [_ZN3cub18CUB_300001_SM_10006detail6reduce18DeviceReduceKernelINS2_10policy_hubIiyN4cuda3std3__44plusIiEEE10Policy1000EPiyS9_iNS7_10__identityEEEvT0_PT3_T1_NS0_13GridEvenShareISH_EET2_T4__param_1];
	cvta.to.global.u64 	%rd158, %rd161;
	mul.wide.u32 	%rd159, %r2, 4;
	add.s64 	%rd160, %rd158, %rd159;
	st.global.u32 	[%rd160], %r693;
$L__BB39_71:
	ret;

}
	// .globl	_ZN3cub18CUB_300001_SM_10006detail6reduce28DeviceReduceSingleTileKernelINS2_10policy_hubIiyN4cuda3std3__44plusIiEEE10Policy1000EPiSC_iS9_iiNS7_10__identityEEEvT0_T1_T2_T3_T4_T6_
.visible .entry _ZN3cub18CUB_300001_SM_10006detail6reduce28DeviceReduceSingleTileKernelINS2_10policy_hubIiyN4cuda3std3__44plusIiEEE10Policy1000EPiSC_iS9_iiNS7_10__identityEEEvT0_T1_T2_T3_T4_T6_(
	.param .u64 .ptr .align 1 _ZN3cub18CUB_300001_SM_10006detail6reduce28DeviceReduceSingleTileKernelINS2_10policy_hubIiyN4cuda3std3__44plusIiEEE10Policy1000EPiSC_iS9_iiNS7_10__identityEEEvT0_T1_T2_T3_T4_T6__param_0,
	.param .u64 .ptr .align 1 _ZN3cub18CUB_300001_SM_10006detail6reduce28DeviceReduceSingleTileKernelINS2_10policy_hubIiyN4cuda3std3__44plusIiEEE10Policy1000EPiSC_iS9_iiNS7_10__identityEEEvT0_T1_T2_T3_T4_T6__param_1,
	.param .u32 _ZN3cub18CUB_300001_SM_10006detail6reduce28DeviceReduceSingleTileKernelINS2_10policy_hubIiyN4cuda3std3__44plusIiEEE10Policy1000EPiSC_iS9_iiNS7_10__identityEEEvT0_T1_T2_T3_T4_T6__param_2,
	.param .align 1 .b8 _ZN3cub18CUB_300001_SM_10006detail6reduce28DeviceReduceSingleTileKernelINS2_10policy_hubIiyN4cuda3std3__44plusIiEEE10Policy1000EPiSC_iS9_iiNS7_10__identityEEEvT0_T1_T2_T3_T4_T6__param_3[1],
	.param .u32 _ZN3cub18CUB_300001_SM_10006detail6reduce28DeviceReduceSingleTileKernelINS2_10policy_hubIiyN4cuda3std3__44plusIiEEE10Policy1000EPiSC_iS9_iiNS7_10__identityEEEvT0_T1_T2_T3_T4_T6__param_4,
	.param .align 1 .b8 _ZN3cub18CUB_300001_SM_10006detail6reduce28DeviceReduceSingleTileKernelINS2_10policy_hubIiyN4cuda3std3__44plusIiEEE10Policy1000EPiSC_iS9_iiNS7_10__identityEEEvT0_T1_T2_T3_T4_T6__param_5[1]
)
.maxntid 256
.minnctapersm 1
{
	.reg .pred 	%p<97>;
	.reg .b32 	%r<687>;
	.reg .b64 	%rd<125>;
	// demoted variable
	.shared .align 4 .b8 _ZZN3cub18CUB_300001_SM_10006detail6reduce28DeviceReduceSingleTileKernelINS2_10policy_hubIiyN4cuda3std3__44plusIiEEE10Policy1000EPiSC_iS9_iiNS7_10__identityEEEvT0_T1_T2_T3_T4_T6_E12temp_storage[44];
	ld.param.u64 	%rd16, [_ZN3cub18CUB_300001_SM_10006detail6reduce28DeviceReduceSingleTileKernelINS2_10policy_hubIiyN4cuda3std3__44plusIiEEE10Policy1000EPiSC_iS9_iiNS7_10__identityEEEvT0_T1_T2_T3_T4_T6__param_0];
	ld.param.u64 	%rd17, [_ZN3cub18CUB_300001_SM_10006detail6reduce28DeviceReduceSingleTileKernelINS2_10policy_hubIiyN4cuda3std3__44plusIiEEE10Policy1000EPiSC_iS9_iiNS7_10__identityEEEvT0_T1_T2_T3_T4_T6__param_1];
	ld.param.u32 	%r120, [_ZN3cub18CUB_300001_SM_10006detail6reduce28DeviceReduceSingleTileKernelINS2_10policy_hubIiyN4cuda3std3__44plusIiEEE10Policy1000EPiSC_iS9_iiNS7_10__identityEEEvT0_T1_T2_T3_T4_T6__param_2];
	ld.param.u32 	%r121, [_ZN3cub18CUB_300001_SM_10006detail6reduce28DeviceReduceSingleTileKernelINS2_10policy_hubIiyN4cuda3std3__44plusIiEEE10Policy1000EPiSC_iS9_iiNS7_10__identityEEEvT0_T1_T2_T3_T4_T6__param_4];
	cvta.to.global.u64 	%rd1, %rd17;
	setp.ne.s32 	%p1, %r120, 0;
	@%p1 bra 	$L__BB40_3;
	mov.u32 	%r633, %tid.x;
	setp.ne.s32 	%p96, %r633, 0;
	@%p96 bra 	$L__BB40_74;
	st.global.u32 	[%rd1], %r121;
	bra.uni 	$L__BB40_74;
$L__BB40_3:
	and.b64  	%rd18, %rd16, 15;
	setp.ne.s64 	%p2, %rd18, 0;
	@%p2 bra 	$L__BB40_38;
	setp.gt.s32 	%p49, %r120, 4095;
	@%p49 bra 	$L__BB40_22;
	mov.u32 	%r1, %tid.x;
	setp.ge.s32 	%p66, %r1, %r120;
	mov.b32 	%r644, 0;
	mov.u32 	%r639, %r1;
	@%p66 bra 	$L__BB40_7;
	mul.wide.u32 	%rd113, %r1, 4;
	add.s64 	%rd112, %rd16, %rd113;
	// begin inline asm
	ld.global.nc.u32 %r644, [%rd112];
	// end inline asm
	add.s32 	%r639, %r1, 256;
$L__BB40_7:
	setp.ge.s32 	%p67, %r639, %r120;
	@%p67 bra 	$L__BB40_13;
	not.b32 	%r507, %r639;
	add.s32 	%r6, %r120, %r507;
	and.b32  	%r508, %r6, 768;
	setp.eq.s32 	%p68, %r508, 768;
	@%p68 bra 	$L__BB40_11;
	mul.wide.u32 	%rd114, %r639, 4;
	add.s64 	%rd121, %rd16, %rd114;
	shr.u32 	%r509, %r6, 8;
	add.s32 	%r510, %r509, 1;
	and.b32  	%r511, %r510, 3;
	neg.s32 	%r636, %r511;
$L__BB40_10:
	.pragma "nounroll";
	// begin inline asm
	ld.global.nc.u32 %r512, [%rd121];
	// end inline asm
	add.s32 	%r644, %r512, %r644;
	add.s32 	%r639, %r639, 256;
	add.s64 	%rd121, %rd121, 1024;
	add.s32 	%r636, %r636, 1;
	setp.ne.s32 	%p69, %r636, 0;
	@%p69 bra 	$L__BB40_10;
$L__BB40_11:
	setp.lt.u32 	%p70, %r6, 768;
	@%p70 bra 	$L__BB40_13;
$L__BB40_12:
	mul.wide.s32 	%rd120, %r639, 4;
	add.s64 	%rd116, %rd16, %rd120;
	// begin inline asm
	ld.global.nc.u32 %r513, [%rd116];
	// end inline asm
	add.s32 	%r517, %r513, %r644;
	add.s64 	%rd117, %rd116, 1024;
	// begin inline asm
	ld.global.nc.u32 %r514, [%rd117];
	// end inline asm
	add.s32 	%r518, %r514, %r517;
	add.s64 	%rd118, %rd116, 2048;
	// begin inline asm
	ld.global.nc.u32 %r515, [%rd118];
	// end inline asm
	add.s32 	%r519, %r515, %r518;
	add.s64 	%rd119, %rd116, 3072;
	// begin inline asm
	ld.global.nc.u32 %r516, [%rd119];
	// end inline asm
	add.s32 	%r644, %r516, %r519;
	add.s32 	%r639, %r639, 1024;
	setp.lt.s32 	%p71, %r639, %r120;
	@%p71 bra 	$L__BB40_12;
$L__BB40_13:
	setp.lt.s32 	%p72, %r120, 256;
	@%p72 bra 	$L__BB40_18;
	// begin inline asm
	mov.u32 %r583, %laneid;
	// end inline asm
	mov.b32 	%r586, 1;
	mov.b32 	%r607, 31;
	mov.b32 	%r608, -1;
	// begin inline asm
	shfl.sync.down.b32 %r584, %r644, %r586, %r607, %r608;
	// end inline asm
	setp.gt.s32 	%p88, %r583, 30;
	selp.b32 	%r609, 0, %r584, %p88;
	add.s32 	%r590, %r609, %r644;
	mov.b32 	%r591, 2;
	// begin inline asm
	shfl.sync.down.b32 %r589, %r590, %r591, %r607, %r608;
	// end inline asm
	setp.gt.s32 	%p89, %r583, 29;
	selp.b32 	%r610, 0, %r589, %p89;
	add.s32 	%r595, %r590, %r610;
	mov.b32 	%r596, 4;
	// begin inline asm
	shfl.sync.down.b32 %r594, %r595, %r596, %r607, %r608;
	// end inline asm
	setp.gt.s32 	%p90, %r583, 27;
	selp.b32 	%r611, 0, %r594, %p90;
	add.s32 	%r600, %r595, %r611;
	mov.b32 	%r601, 8;
	// begin inline asm
	shfl.sync.down.b32 %r599, %r600, %r601, %r607, %r608;
	// end inline asm
	setp.gt.s32 	%p91, %r583, 23;
	selp.b32 	%r612, 0, %r599, %p91;
	add.s32 	%r605, %r600, %r612;
	mov.b32 	%r606, 16;
	// begin inline asm
	shfl.sync.down.b32 %r604, %r605, %r606, %r607, %r608;
	// end inline asm
	setp.gt.s32 	%p92, %r583, 15;
	selp.b32 	%r613, 0, %r604, %p92;
	add.s32 	%r686, %r605, %r613;
	setp.ne.s32 	%p93, %r583, 0;
	@%p93 bra 	$L__BB40_16;
	shr.u32 	%r614, %r1, 3;
	and.b32  	%r615, %r614, 124;
	mov.u32 	%r616, _ZZN3cub18CUB_300001_SM_10006detail6reduce28DeviceReduceSingleTileKernelINS2_10policy_hubIiyN4cuda3std3__44plusIiEEE10Policy1000EPiSC_iS9_iiNS7_10__identityEEEvT0_T1_T2_T3_T4_T6_E12temp_storage;
	add.s32 	%r617, %r616, %r615;
	st.shared.u32 	[%r617+8], %r686;
$L__BB40_16:
	bar.sync 	0;
	setp.ne.s32 	%p94, %r1, 0;
	@%p94 bra 	$L__BB40_72;
	ld.shared.u32 	%r618, [_ZZN3cub18CUB_300001_SM_10006detail6reduce28DeviceReduceSingleTileKernelINS2_10policy_hubIiyN4cuda3std3__44plusIiEEE10Policy1000EPiSC_iS9_iiNS7_10__identityEEEvT0_T1_T2_T3_T4_T6_E12temp_storage+12];
	add.s32 	%r619, %r618, %r686;
	ld.shared.u32 	%r620, [_ZZN3cub18CUB_300001_SM_10006detail6reduce28DeviceReduceSingleTileKernelINS2_10policy_hubIiyN4cuda3std3__44plusIiEEE10Policy1000EPiSC_iS9_iiNS7_10__identityEEEvT0_T1_T2_T3_T4_T6_E12temp_storage+16];
	add.s32 	%r621, %r619, %r620;
	ld.shared.u32 	%r622, [_ZZN3cub18CUB_300001_SM_10006detail6reduce28DeviceReduceSingleTileKernelINS2_10policy_hubIiyN4cuda3std3__44plusIiEEE10Policy1000EPiSC_iS9_iiNS7_10__identityEEEvT0_T1_T2_T3_T4_T6_E12temp_storage+20];
	add.s32 	%r623, %r621, %r622;
	ld.shared.u32 	%r624, [_ZZN3cub18CUB_300001_SM_10006detail6reduce28DeviceReduceSingleTileKernelINS2_10policy_hubIiyN4cuda3std3__44plusIiEEE10Policy1000EPiSC_iS9_iiNS7_10__identityEEEvT0_T1_T2_T3_T4_T6_E12temp_storage+24];
	add.s32 	%r625, %r623, %r624;
	ld.shared.u32 	%r626, [_ZZN3cub18CUB_300001_SM_10006detail6reduce28DeviceReduceSingleTileKernelINS2_10policy_hubIiyN4cuda3std3__44plusIiEEE10Policy1000EPiSC_iS9_iiNS7_10__identityEEEvT0_T1_T2_T3_T4_T6_E12temp_storage+28];
	add.s32 	%r627, %r625, %r626;
	ld.shared.u32 	%r628, [_ZZN3cub18CUB_300001_SM_10006detail6reduce28DeviceReduceSingleTileKernelINS2_10policy_hubIiyN4cuda3std3__44plusIiEEE10Policy1000EPiSC_iS9_iiNS7_10__identityEEEvT0_T1_T2_T3_T4_T6_E12temp_storage+32];
	add.s32 	%r629, %r627, %r628;
	ld.shared.u32 	%r630, [_ZZN3cub18CUB_300001_SM_10006detail6reduce28DeviceReduceSingleTileKernelINS2_10policy_hubIiyN4cuda3std3__44plusIiEEE10Policy1000EPiSC_iS9_iiNS7_10__identityEEEvT0_T1_T2_T3_T4_T6_E12temp_storage+36];
	add.s32 	%r686, %r629, %r630;
	bra.uni 	$L__BB40_72;
$L__BB40_18:
	// begin inline asm
	mov.u32 %r520, %laneid;
	// end inline asm
	and.b32  	%r546, %r1, 992;
	add.s32 	%r547, %r546, 32;
	setp.gt.s32 	%p73, %r547, %r120;
	not.b32 	%r548, %r546;
	add.s32 	%r549, %r120, %r548;
	selp.b32 	%r544, %r549, 31, %p73;
	mov.b32 	%r523, 1;
	mov.b32 	%r545, -1;
	// begin inline asm
	shfl.sync.down.b32 %r521, %r644, %r523, %r544, %r545;
	// end inline asm
	setp.lt.s32 	%p74, %r520, %r544;
	selp.b32 	%r550, %r521, 0, %p74;
	add.s32 	%r527, %r550, %r644;
	mov.b32 	%r528, 2;
	// begin inline asm
	shfl.sync.down.b32 %r526, %r527, %r528, %r544, %r545;
	// end inline asm
	add.s32 	%r551, %r520, 2;
	setp.gt.s32 	%p75, %r551, %r544;
	selp.b32 	%r552, 0, %r526, %p75;
	add.s32 	%r532, %r527, %r552;
	mov.b32 	%r533, 4;
	// begin inline asm
	shfl.sync.down.b32 %r531, %r532, %r533, %r544, %r545;
	// end inline asm
	add.s32 	%r553, %r520, 4;
	setp.gt.s32 	%p76, %r553, %r544;
	selp.b32 	%r554, 0, %r531, %p76;
	add.s32 	%r537, %r532, %r554;
	mov.b32 	%r538, 8;
	// begin inline asm
	shfl.sync.down.b32 %r536, %r537, %r538, %r544, %r545;
	// end inline asm
	add.s32 	%r555, %r520, 8;
	setp.gt.s32 	%p77, %r555, %r544;
	selp.b32 	%r556, 0, %r536, %p77;
	add.s32 	%r542, %r537, %r556;
	mov.b32 	%r543, 16;
	// begin inline asm
	shfl.sync.down.b32 %r541, %r542, %r543, %r544, %r545;
	// end inline asm
	add.s32 	%r557, %r520, 16;
	setp.gt.s32 	%p78, %r557, %r544;
	selp.b32 	%r558, 0, %r541, %p78;
	add.s32 	%r686, %r542, %r558;
	setp.ne.s32 	%p79, %r520, 0;
	@%p79 bra 	$L__BB40_20;
	shr.u32 	%r559, %r1, 3;
	and.b32  	%r560, %r559, 124;
	mov.u32 	%r561, _ZZN3cub18CUB_300001_SM_10006detail6reduce28DeviceReduceSingleTileKernelINS2_10policy_hubIiyN4cuda3std3__44plusIiEEE10Policy1000EPiSC_iS9_iiNS7_10__identityEEEvT0_T1_T2_T3_T4_T6_E12temp_storage;
	add.s32 	%r562, %r561, %r560;
	st.shared.u32 	[%r562+8], %r686;
$L__BB40_20:
	bar.sync 	0;
	setp.ne.s32 	%p80, %r1, 0;
	@%p80 bra 	$L__BB40_72;
	setp.gt.s32 	%p81, %r120, 32;
	ld.shared.u32 	%r563, [_ZZN3cub18CUB_300001_SM_10006detail6reduce28DeviceReduceSingleTileKernelINS2_10policy_hubIiyN4cuda3std3__44plusIiEEE10Policy1000EPiSC_iS9_iiNS7_10__identityEEEvT0_T1_T2_T3_T4_T6_E12temp_storage+12];
	selp.b32 	%r564, %r563, 0, %p81;
	add.s32 	%r565, %r564, %r686;
	setp.gt.s32 	%p82, %r120, 64;
	ld.shared.u32 	%r566, [_ZZN3cub18CUB_300001_SM_10006detail6reduce28DeviceReduceSingleTileKernelINS2_10policy_hubIiyN4cuda3std3__44plusIiEEE10Policy1000EPiSC_iS9_iiNS7_10__identityEEEvT0_T1_T2_T3_T4_T6_E12temp_storage+16];
	selp.b32 	%r567, %r566, 0, %p82;
	add.s32 	%r568, %r565, %r567;
	setp.gt.s32 	%p83, %r120, 96;
	ld.shared.u32 	%r569, [_ZZN3cub18CUB_300001_SM_10006detail6reduce28DeviceReduceSingleTileKernelINS2_10policy_hubIiyN4cuda3std3__44plusIiEEE10Policy1000EPiSC_iS9_iiNS7_10__identityEEEvT0_T1_T2_T3_T4_T6_E12temp_storage+20];
	selp.b32 	%r570, %r569, 0, %p83;
	add.s32 	%r571, %r568, %r570;
	setp.gt.s32 	%p84, %r120, 128;
	ld.shared.u32 	%r572, [_ZZN3cub18CUB_300001_SM_10006detail6reduce28DeviceReduceSingleTileKernelINS2_10policy_hubIiyN4cuda3std3__44plusIiEEE10Policy1000EPiSC_iS9_iiNS7_10__identityEEEvT0_T1_T2_T3_T4_T6_E12temp_storage+24];
	selp.b32 	%r573, %r572, 0, %p84;
	add.s32 	%r574, %r571, %r573;
	setp.gt.s32 	%p85, %r120, 160;
	ld.shared.u32 	%r575, [_ZZN3cub18CUB_300001_SM_10006detail6reduce28DeviceReduceSingleTileKernelINS2_10policy_hubIiyN4cuda3std3__44plusIiEEE10Policy1000EPiSC_iS9_iiNS7_10__identityEEEvT0_T1_T2_T3_T4_T6_E12temp_storage+28];
	selp.b32 	%r576, %r575, 0, %p85;
	add.s32 	%r577, %r574, %r576;
	setp.gt.s32 	%p86, %r120, 192;
	ld.shared.u32 	%r578, [_ZZN3cub18CUB_300001_SM_10006detail6reduce28DeviceReduceSingleTileKernelINS2_10policy_hubIiyN4cuda3std3__44plusIiEEE10Policy1000EPiSC_iS9_iiNS7_10__identityEEEvT0_T1_T2_T3_T4_T6_E12temp_storage+32];
	selp.b32 	%r579, %r578, 0, %p86;
	add.s32 	%r580, %r577, %r579;
	setp.gt.s32 	%p87, %r120, 224;
	ld.shared.u32 	%r581, [_ZZN3cub18CUB_300001_SM_10006detail6reduce28DeviceReduceSingleTileKernelINS2_10policy_hubIiyN4cuda3std3__44plusIiEEE10Policy1000EPiSC_iS9_iiNS7_10__identityEEEvT0_T1_T2_T3_T4_T6_E12temp_storage+36];
	selp.b32 	%r582, %r581, 0, %p87;
	add.s32 	%r686, %r580, %r582;
	bra.uni 	$L__BB40_72;
$L__BB40_22:
	mov.u32 	%r26, %tid.x;
	shl.b32 	%r377, %r26, 2;
	mul.wide.u32 	%rd86, %r377, 4;
	add.s64 	%rd76, %rd16, %rd86;
	// begin inline asm
	ld.global.nc.v2.u64 {%rd74, %rd75}, [%rd76];
	// end inline asm
	mov.b64 	{%r378, %r379}, %rd75;
	mov.b64 	{%r380, %r381}, %rd74;
	add.s64 	%rd79, %rd76, 4096;
	// begin inline asm
	ld.global.nc.v2.u64 {%rd77, %rd78}, [%rd79];
	// end inline asm
	mov.b64 	{%r382, %r383}, %rd78;
	mov.b64 	{%r384, %r385}, %rd77;
	add.s64 	%rd82, %rd76, 8192;
	// begin inline asm
	ld.global.nc.v2.u64 {%rd80, %rd81}, [%rd82];
	// end inline asm
	mov.b64 	{%r386, %r387}, %rd81;
	mov.b64 	{%r388, %r389}, %rd80;
	add.s64 	%rd85, %rd76, 12288;
	// begin inline asm
	ld.global.nc.v2.u64 {%rd83, %rd84}, [%rd85];
	// end inline asm
	mov.b64 	{%r390, %r391}, %rd84;
	mov.b64 	{%r392, %r393}, %rd83;
	add.s32 	%r394, %r381, %r380;
	add.s32 	%r395, %r378, %r394;
	add.s32 	%r396, %r379, %r395;
	add.s32 	%r397, %r384, %r396;
	add.s32 	%r398, %r385, %r397;
	add.s32 	%r399, %r382, %r398;
	add.s32 	%r400, %r383, %r399;
	add.s32 	%r401, %r388, %r400;
	add.s32 	%r402, %r389, %r401;
	add.s32 	%r403, %r386, %r402;
	add.s32 	%r404, %r387, %r403;
	add.s32 	%r405, %r392, %r404;
	add.s32 	%r406, %r393, %r405;
	add.s32 	%r407, %r390, %r406;
	add.s32 	%r659, %r391, %r407;
	setp.lt.u32 	%p50, %r120, 8192;
	mov.b32 	%r648, 4096;
	@%p50 bra 	$L__BB40_26;
	add.s32 	%r28, %r120, -4096;
	mov.b32 	%r648, 4096;
$L__BB40_24:
	mul.wide.s32 	%rd99, %r648, 4;
	add.s64 	%rd89, %rd76, %rd99;
	// begin inline asm
	ld.global.nc.v2.u64 {%rd87, %rd88}, [%rd89];
	// end inline asm
	mov.b64 	{%r409, %r410}, %rd88;
	mov.b64 	{%r411, %r412}, %rd87;
	add.s64 	%rd92, %rd89, 4096;
	// begin inline asm
	ld.global.nc.v2.u64 {%rd90, %rd91}, [%rd92];
	// end inline asm
	mov.b64 	{%r413, %r414}, %rd91;
	mov.b64 	{%r415, %r416}, %rd90;
	add.s64 	%rd95, %rd89, 8192;
	// begin inline asm
	ld.global.nc.v2.u64 {%rd93, %rd94}, [%rd95];
	// end inline asm
	mov.b64 	{%r417, %r418}, %rd94;
	mov.b64 	{%r419, %r420}, %rd93;
	add.s64 	%rd98, %rd89, 12288;
	// begin inline asm
	ld.global.nc.v2.u64 {%rd96, %rd97}, [%rd98];
	// end inline asm
	mov.b64 	{%r421, %r422}, %rd97;
	mov.b64 	{%r423, %r424}, %rd96;
	add.s32 	%r425, %r411, %r659;
	add.s32 	%r426, %r412, %r425;
	add.s32 	%r427, %r409, %r426;
	add.s32 	%r428, %r410, %r427;
	add.s32 	%r429, %r415, %r428;
	add.s32 	%r430, %r416, %r429;
	add.s32 	%r431, %r413, %r430;
	add.s32 	%r432, %r414, %r431;
	add.s32 	%r433, %r419, %r432;
	add.s32 	%r434, %r420, %r433;
	add.s32 	%r435, %r417, %r434;
	add.s32 	%r436, %r418, %r435;
	add.s32 	%r437, %r423, %r436;
	add.s32 	%r438, %r424, %r437;
	add.s32 	%r439, %r421, %r438;
	add.s32 	%r659, %r422, %r439;
	sub.s32 	%r440, %r120, %r648;
	setp.lt.s32 	%p51, %r440, 4096;
	@%p51 bra 	$L__BB40_34;
	add.s32 	%r648, %r648, 4096;
	setp.le.s32 	%p52, %r648, %r28;
	@%p52 bra 	$L__BB40_24;
$L__BB40_26:
	setp.le.s32 	%p53, %r120, %r648;
	@%p53 bra 	$L__BB40_34;
	sub.s32 	%r35, %r120, %r648;
	setp.ge.s32 	%p54, %r26, %r35;
	@%p54 bra 	$L__BB40_34;
	not.b32 	%r442, %r26;
	add.s32 	%r443, %r120, %r442;
	sub.s32 	%r36, %r443, %r648;
	and.b32  	%r444, %r36, 768;
	setp.eq.s32 	%p55, %r444, 768;
	mov.u32 	%r653, %r26;
	@%p55 bra 	$L__BB40_31;
	add.s32 	%r650, %r26, %r648;
	shr.u32 	%r445, %r36, 8;
	add.s32 	%r446, %r445, 1;
	and.b32  	%r447, %r446, 3;
	neg.s32 	%r649, %r447;
	mov.u32 	%r653, %r26;
$L__BB40_30:
	.pragma "nounroll";
	mul.wide.u32 	%rd101, %r650, 4;
	add.s64 	%rd100, %rd16, %rd101;
	// begin inline asm
	ld.global.nc.u32 %r448, [%rd100];
	// end inline asm
	add.s32 	%r659, %r448, %r659;
	add.s32 	%r653, %r653, 256;
	add.s32 	%r650, %r650, 256;
	add.s32 	%r649, %r649, 1;
	setp.ne.s32 	%p56, %r649, 0;
	@%p56 bra 	$L__BB40_30;
$L__BB40_31:
	setp.lt.u32 	%p57, %r36, 768;
	@%p57 bra 	$L__BB40_34;
	cvt.u64.u32 	%rd102, %r653;
	cvt.u64.u32 	%rd103, %r648;
	add.s64 	%rd104, %rd102, %rd103;
	shl.b64 	%rd105, %rd104, 2;
	add.s64 	%rd106, %rd105, %rd16;
	add.s64 	%rd122, %rd106, 2048;
	add.s32 	%r656, %r653, %r648;
$L__BB40_33:
	mul.wide.u32 	%rd111, %r656, 4;
	add.s64 	%rd107, %rd16, %rd111;
	// begin inline asm
	ld.global.nc.u32 %r449, [%rd107];
	// end inline asm
	add.s32 	%r453, %r449, %r659;
	add.s64 	%rd108, %rd122, -1024;
	// begin inline asm
	ld.global.nc.u32 %r450, [%rd108];
	// end inline asm
	add.s32 	%r454, %r450, %r453;
	// begin inline asm
	ld.global.nc.u32 %r451, [%rd122];
	// end inline asm
	add.s32 	%r455, %r451, %r454;
	add.s64 	%rd110, %rd122, 1024;
	// begin inline asm
	ld.global.nc.u32 %r452, [%rd110];
	// end inline asm
	add.s32 	%r659, %r452, %r455;
	add.s32 	%r653, %r653, 1024;
	add.s64 	%rd122, %rd122, 4096;
	add.s32 	%r656, %r656, 1024;
	setp.lt.s32 	%p58, %r653, %r35;
	@%p58 bra 	$L__BB40_33;
$L__BB40_34:
	// begin inline asm
	mov.u32 %r456, %laneid;
	// end inline asm
	mov.b32 	%r459, 1;
	mov.b32 	%r480, 31;
	mov.b32 	%r481, -1;
	// begin inline asm
	shfl.sync.down.b32 %r457, %r659, %r459, %r480, %r481;
	// end inline asm
	setp.gt.s32 	%p59, %r456, 30;
	selp.b32 	%r482, 0, %r457, %p59;
	add.s32 	%r463, %r482, %r659;
	mov.b32 	%r464, 2;
	// begin inline asm
	shfl.sync.down.b32 %r462, %r463, %r464, %r480, %r481;
	// end inline asm
	setp.gt.s32 	%p60, %r456, 29;
	selp.b32 	%r483, 0, %r462, %p60;
	add.s32 	%r468, %r463, %r483;
	mov.b32 	%r469, 4;
	// begin inline asm
	shfl.sync.down.b32 %r467, %r468, %r469, %r480, %r481;
	// end inline asm
	setp.gt.s32 	%p61, %r456, 27;
	selp.b32 	%r484, 0, %r467, %p61;
	add.s32 	%r473, %r468, %r484;
	mov.b32 	%r474, 8;
	// begin inline asm
	shfl.sync.down.b32 %r472, %r473, %r474, %r480, %r481;
	// end inline asm
	setp.gt.s32 	%p62, %r456, 23;
	selp.b32 	%r485, 0, %r472, %p62;
	add.s32 	%r478, %r473, %r485;
	mov.b32 	%r479, 16;
	// begin inline asm
	shfl.sync.down.b32 %r477, %r478, %r479, %r480, %r481;
	// end inline asm
	setp.gt.s32 	%p63, %r456, 15;
	selp.b32 	%r486, 0, %r477, %p63;
	add.s32 	%r686, %r478, %r486;
	setp.ne.s32 	%p64, %r456, 0;
	@%p64 bra 	$L__BB40_36;
	shr.u32 	%r487, %r26, 3;
	and.b32  	%r488, %r487, 124;
	mov.u32 	%r489, _ZZN3cub18CUB_300001_SM_10006detail6reduce28DeviceReduceSingleTileKernelINS2_10policy_hubIiyN4cuda3std3__44plusIiEEE10Policy1000EPiSC_iS9_iiNS7_10__identityEEEvT0_T1_T2_T3_T4_T6_E12temp_storage;
	add.s32 	%r490, %r489, %r488;
	st.shared.u32 	[%r490+8], %r686;
$L__BB40_36:
	bar.sync 	0;
	setp.ne.s32 	%p65, %r26, 0;
	@%p65 bra 	$L__BB40_72;
	ld.shared.u32 	%r491, [_ZZN3cub18CUB_300001_SM_10006detail6reduce28DeviceReduceSingleTileKernelINS2_10policy_hubIiyN4cuda3std3__44plusIiEEE10Policy1000EPiSC_iS9_iiNS7_10__identityEEEvT0_T1_T2_T3_T4_T6_E12temp_storage+12];
	add.s32 	%r492, %r491, %r686;
	ld.shared.u32 	%r493, [_ZZN3cub18CUB_300001_SM_10006detail6reduce28DeviceReduceSingleTileKernelINS2_10policy_hubIiyN4cuda3std3__44plusIiEEE10Policy1000EPiSC_iS9_iiNS7_10__identityEEEvT0_T1_T2_T3_T4_T6_E12temp_storage+16];
	add.s32 	%r494, %r492, %r493;
	ld.shared.u32 	%r495, [_ZZN3cub18CUB_300001_SM_10006detail6reduce28DeviceReduceSingleTileKernelINS2_10policy_hubIiyN4cuda3std3__44plusIiEEE10Policy1000EPiSC_iS9_iiNS7_10__identityEEEvT0_T1_T2_T3_T4_T6_E12temp_storage+20];
	add.s32 	%r496, %r494, %r495;
	ld.shared.u32 	%r497, [_ZZN3cub18CUB_300001_SM_10006detail6reduce28DeviceReduceSingleTileKernelINS2_10policy_hubIiyN4cuda3std3__44plusIiEEE10Policy1000EPiSC_iS9_iiNS7_10__identityEEEvT0_T1_T2_T3_T4_T6_E12temp_storage+24];
	add.s32 	%r498, %r496, %r497;
	ld.shared.u32 	%r499, [_ZZN3cub18CUB_300001_SM_10006detail6reduce28DeviceReduceSingleTileKernelINS2_10policy_hubIiyN4cuda3std3__44plusIiEEE10Policy1000EPiSC_iS9_iiNS7_10__identityEEEvT0_T1_T2_T3_T4_T6_E12temp_storage+28];
	add.s32 	%r500, %r498, %r499;
	ld.shared.u32 	%r501, [_ZZN3cub18CUB_300001_SM_10006detail6reduce28DeviceReduceSingleTileKernelINS2_10policy_hubIiyN4cuda3std3__44plusIiEEE10Policy1000EPiSC_iS9_iiNS7_10__identityEEEvT0_T1_T2_T3_T4_T6_E12temp_storage+32];
	add.s32 	%r502, %r500, %r501;
	ld.shared.u32 	%r503, [_ZZN3cub18CUB_300001_SM_10006detail6reduce28DeviceReduceSingleTileKernelINS2_10policy_hubIiyN4cuda3std3__44plusIiEEE10Policy1000EPiSC_iS9_iiNS7_10__identityEEEvT0_T1_T2_T3_T4_T6_E12temp_storage+36];
	add.s32 	%r686, %r502, %r503;
	bra.uni 	$L__BB40_72;
$L__BB40_38:
	setp.gt.s32 	%p3, %r120, 4095;
	@%p3 bra 	$L__BB40_56;
	mov.u32 	%r60, %tid.x;
	setp.ge.s32 	%p20, %r60, %r120;
	mov.b32 	%r670, 0;
	mov.u32 	%r665, %r60;
	@%p20 bra 	$L__BB40_41;
	mul.wide.u32 	%rd66, %r60, 4;
	add.s64 	%rd65, %rd16, %rd66;
	// begin inline asm
	ld.global.nc.u32 %r670, [%rd65];
	// end inline asm
	add.s32 	%r665, %r60, 256;
$L__BB40_41:
	setp.ge.s32 	%p21, %r665, %r120;
	@%p21 bra 	$L__BB40_47;
	not.b32 	%r252, %r665;
	add.s32 	%r65, %r120, %r252;
	and.b32  	%r253, %r65, 768;
	setp.eq.s32 	%p22, %r253, 768;
	@%p22 bra 	$L__BB40_45;
	mul.wide.u32 	%rd67, %r665, 4;
	add.s64 	%rd123, %rd16, %rd67;
	shr.u32 	%r254, %r65, 8;
	add.s32 	%r255, %r254, 1;
	and.b32  	%r256, %r255, 3;
	neg.s32 	%r662, %r256;
$L__BB40_44:
	.pragma "nounroll";
	// begin inline asm
	ld.global.nc.u32 %r257, [%rd123];
	// end inline asm
	add.s32 	%r670, %r257, %r670;
	add.s32 	%r665, %r665, 256;
	add.s64 	%rd123, %rd123, 1024;
	add.s32 	%r662, %r662, 1;
	setp.ne.s32 	%p23, %r662, 0;
	@%p23 bra 	$L__BB40_44;
$L__BB40_45:
	setp.lt.u32 	%p24, %r65, 768;
	@%p24 bra 	$L__BB40_47;
$L__BB40_46:
	mul.wide.s32 	%rd73, %r665, 4;
	add.s64 	%rd69, %rd16, %rd73;
	// begin inline asm
	ld.global.nc.u32 %r258, [%rd69];
	// end inline asm
	add.s32 	%r262, %r258, %r670;
	add.s64 	%rd70, %rd69, 1024;
	// begin inline asm
	ld.global.nc.u32 %r259, [%rd70];
	// end inline asm
	add.s32 	%r263, %r259, %r262;
	add.s64 	%rd71, %rd69, 2048;
	// begin inline asm
	ld.global.nc.u32 %r260, [%rd71];
	// end inline asm
	add.s32 	%r264, %r260, %r263;
	add.s64 	%rd72, %rd69, 3072;
	// begin inline asm
	ld.global.nc.u32 %r261, [%rd72];
	// end inline asm
	add.s32 	%r670, %r261, %r264;
	add.s32 	%r665, %r665, 1024;
	setp.lt.s32 	%p25, %r665, %r120;
	@%p25 bra 	$L__BB40_46;
$L__BB40_47:
	setp.lt.s32 	%p26, %r120, 256;
	@%p26 bra 	$L__BB40_52;
	// begin inline asm
	mov.u32 %r328, %laneid;
	// end inline asm
	mov.b32 	%r331, 1;
	mov.b32 	%r352, 31;
	mov.b32 	%r353, -1;
	// begin inline asm
	shfl.sync.down.b32 %r329, %r670, %r331, %r352, %r353;
	// end inline asm
	setp.gt.s32 	%p42, %r328, 30;
	selp.b32 	%r354, 0, %r329, %p42;
	add.s32 	%r335, %r354, %r670;
	mov.b32 	%r336, 2;
	// begin inline asm
	shfl.sync.down.b32 %r334, %r335, %r336, %r352, %r353;
	// end inline asm
	setp.gt.s32 	%p43, %r328, 29;
	selp.b32 	%r355, 0, %r334, %p43;
	add.s32 	%r340, %r335, %r355;
	mov.b32 	%r341, 4;
	// begin inline asm
	shfl.sync.down.b32 %r339, %r340, %r341, %r352, %r353;
	// end inline asm
	setp.gt.s32 	%p44, %r328, 27;
	selp.b32 	%r356, 0, %r339, %p44;
	add.s32 	%r345, %r340, %r356;
	mov.b32 	%r346, 8;
	// begin inline asm
	shfl.sync.down.b32 %r344, %r345, %r346, %r352, %r353;
	// end inline asm
	setp.gt.s32 	%p45, %r328, 23;
	selp.b32 	%r357, 0, %r344, %p45;
	add.s32 	%r350, %r345, %r357;
	mov.b32 	%r351, 16;
	// begin inline asm
	shfl.sync.down.b32 %r349, %r350, %r351, %r352, %r353;
	// end inline asm
	setp.gt.s32 	%p46, %r328, 15;
	selp.b32 	%r358, 0, %r349, %p46;
	add.s32 	%r686, %r350, %r358;
	setp.ne.s32 	%p47, %r328, 0;
	@%p47 bra 	$L__BB40_50;
	shr.u32 	%r359, %r60, 3;
	and.b32  	%r360, %r359, 124;
	mov.u32 	%r361, _ZZN3cub18CUB_300001_SM_10006detail6reduce28DeviceReduceSingleTileKernelINS2_10policy_hubIiyN4cuda3std3__44plusIiEEE10Policy1000EPiSC_iS9_iiNS7_10__identityEEEvT0_T1_T2_T3_T4_T6_E12temp_storage;
	add.s32 	%r362, %r361, %r360;
	st.shared.u32 	[%r362+8], %r686;
$L__BB40_50:
	bar.sync 	0;
	setp.ne.s32 	%p48, %r60, 0;
	@%p48 bra 	$L__BB40_72;
	ld.shared.u32 	%r363, [_ZZN3cub18CUB_300001_SM_10006detail6reduce28DeviceReduceSingleTileKernelINS2_10policy_hubIiyN4cuda3std3__44plusIiEEE10Policy1000EPiSC_iS9_iiNS7_10__identityEEEvT0_T1_T2_T3_T4_T6_E12temp_storage+12];
	add.s32 	%r364, %r363, %r686;
	ld.shared.u32 	%r365, [_ZZN3cub18CUB_300001_SM_10006detail6reduce28DeviceReduceSingleTileKernelINS2_10policy_hubIiyN4cuda3std3__44plusIiEEE10Policy1000EPiSC_iS9_iiNS7_10__identityEEEvT0_T1_T2_T3_T4_T6_E12temp_storage+16];
	add.s32 	%r366, %r364, %r365;
	ld.shared.u32 	%r367, [_ZZN3cub18CUB_300001_SM_10006detail6reduce28DeviceReduceSingleTileKernelINS2_10policy_hubIiyN4cuda3std3__44plusIiEEE10Policy1000EPiSC_iS9_iiNS7_10__identityEEEvT0_T1_T2_T3_T4_T6_E12temp_storage+20];
	add.s32 	%r368, %r366, %r367;
	ld.shared.u32 	%r369, [_ZZN3cub18CUB_300001_SM_10006detail6reduce28DeviceReduceSingleTileKernelINS2_10policy_hubIiyN4cuda3std3__44plusIiEEE10Policy1000EPiSC_iS9_iiNS7_10__identityEEEvT0_T1_T2_T3_T4_T6_E12temp_storage+24];
	add.s32 	%r370, %r368, %r369;
	ld.shared.u32 	%r371, [_ZZN3cub18CUB_300001_SM_10006detail6reduce28DeviceReduceSingleTileKernelINS2_10policy_hubIiyN4cuda3std3__44plusIiEEE10Policy1000EPiSC_iS9_iiNS7_10__identityEEEvT0_T1_T2_T3_T4_T6_E12temp_storage+28];
	add.s32 	%r372, %r370, %r371;
	ld.shared.u32 	%r373, [_ZZN3cub18CUB_300001_SM_10006detail6reduce28DeviceReduceSingleTileKernelINS2_10policy_hubIiyN4cuda3std3__44plusIiEEE10Policy1000EPiSC_iS9_iiNS7_10__identityEEEvT0_T1_T2_T3_T4_T6_E12temp_storage+32];
	add.s32 	%r374, %r372, %r373;
	ld.shared.u32 	%r375, [_ZZN3cub18CUB_300001_SM_10006detail6reduce28DeviceReduceSingleTileKernelINS2_10policy_hubIiyN4cuda3std3__44plusIiEEE10Policy1000EPiSC_iS9_iiNS7_10__identityEEEvT0_T1_T2_T3_T4_T6_E12temp_storage+36];
	add.s32 	%r686, %r374, %r375;
	bra.uni 	$L__BB40_72;
$L__BB40_52:
	// begin inline asm
	mov.u32 %r265, %laneid;
	// end inline asm
	and.b32  	%r291, %r60, 992;
	add.s32 	%r292, %r291, 32;
	setp.gt.s32 	%p27, %r292, %r120;
	not.b32 	%r293, %r291;
	add.s32 	%r294, %r120, %r293;
	selp.b32 	%r289, %r294, 31, %p27;
	mov.b32 	%r268, 1;
	mov.b32 	%r290, -1;
	// begin inline asm
	shfl.sync.down.b32 %r266, %r670, %r268, %r289, %r290;
	// end inline asm
	setp.lt.s32 	%p28, %r265, %r289;
	selp.b32 	%r295, %r266, 0, %p28;
	add.s32 	%r272, %r295, %r670;
	mov.b32 	%r273, 2;
	// begin inline asm
	shfl.sync.down.b32 %r271, %r272, %r273, %r289, %r290;
	// end inline asm
	add.s32 	%r296, %r265, 2;
	setp.gt.s32 	%p29, %r296, %r289;
	selp.b32 	%r297, 0, %r271, %p29;
	add.s32 	%r277, %r272, %r297;
	mov.b32 	%r278, 4;
	// begin inline asm
	shfl.sync.down.b32 %r276, %r277, %r278, %r289, %r290;
	// end inline asm
	add.s32 	%r298, %r265, 4;
	setp.gt.s32 	%p30, %r298, %r289;
	selp.b32 	%r299, 0, %r276, %p30;
	add.s32 	%r282, %r277, %r299;
	mov.b32 	%r283, 8;
	// begin inline asm
	shfl.sync.down.b32 %r281, %r282, %r283, %r289, %r290;
	// end inline asm
	add.s32 	%r300, %r265, 8;
	setp.gt.s32 	%p31, %r300, %r289;
	selp.b32 	%r301, 0, %r281, %p31;
	add.s32 	%r287, %r282, %r301;
	mov.b32 	%r288, 16;
	// begin inline asm
	shfl.sync.down.b32 %r286, %r287, %r288, %r289, %r290;
	// end inline asm
	add.s32 	%r302, %r265, 16;
	setp.gt.s32 	%p32, %r302, %r289;
	selp.b32 	%r303, 0, %r286, %p32;
	add.s32 	%r686, %r287, %r303;
	setp.ne.s32 	%p33, %r265, 0;
	@%p33 bra 	$L__BB40_54;
	shr.u32 	%r304, %r60, 3;
	and.b32  	%r305, %r304, 124;
	mov.u32 	%r306, _ZZN3cub18CUB_300001_SM_10006detail6reduce28DeviceReduceSingleTileKernelINS2_10policy_hubIiyN4cuda3std3__44plusIiEEE10Policy1000EPiSC_iS9_iiNS7_10__identityEEEvT0_T1_T2_T3_T4_T6_E12temp_storage;
	add.s32 	%r307, %r306, %r305;
	st.shared.u32 	[%r307+8], %r686;
$L__BB40_54:
	bar.sync 	0;
	setp.ne.s32 	%p34, %r60, 0;
	@%p34 bra 	$L__BB40_72;
	setp.gt.s32 	%p35, %r120, 32;
	ld.shared.u32 	%r308, [_ZZN3cub18CUB_300001_SM_10006detail6reduce28DeviceReduceSingleTileKernelINS2_10policy_hubIiyN4cuda3std3__44plusIiEEE10Policy1000EPiSC_iS9_iiNS7_10__identityEEEvT0_T1_T2_T3_T4_T6_E12temp_storage+12];
	selp.b32 	%r309, %r308, 0, %p35;
	add.s32 	%r310, %r309, %r686;
	setp.gt.s32 	%p36, %r120, 64;
	ld.shared.u32 	%r311, [_ZZN3cub18CUB_300001_SM_10006detail6reduce28DeviceReduceSingleTileKernelINS2_10policy_hubIiyN4cuda3std3__44plusIiEEE10Policy1000EPiSC_iS9_iiNS7_10__identityEEEvT0_T1_T2_T3_T4_T6_E12temp_storage+16];
	selp.b32 	%r312, %r311, 0, %p36;
	add.s32 	%r313, %r310, %r312;
	setp.gt.s32 	%p37, %r120, 96;
	ld.shared.u32 	%r314, [_ZZN3cub18CUB_300001_SM_10006detail6reduce28DeviceReduceSingleTileKernelINS2_10policy_hubIiyN4cuda3std3__44plusIiEEE10Policy1000EPiSC_iS9_iiNS7_10__identityEEEvT0_T1_T2_T3_T4_T6_E12temp_storage+20];
	selp.b32 	%r315, %r314, 0, %p37;
	add.s32 	%r316, %r313, %r315;
	setp.gt.s32 	%p38, %r120, 128;
	ld.shared.u32 	%r317, [_ZZN3cub18CUB_300001_SM_10006detail6reduce28DeviceReduceSingleTileKernelINS2_10policy_hubIiyN4cuda3std3__44plusIiEEE10Policy1000EPiSC_iS9_iiNS7_10__identityEEEvT0_T1_T2_T3_T4_T6_E12temp_storage+24];
	selp.b32 	%r318, %r317, 0, %p38;
	add.s32 	%r319, %r316, %r318;
	setp.gt.s32 	%p39, %r120, 160;
	ld.shared.u32 	%r320, [_ZZN3cub18CUB_300001_SM_10006detail6reduce28DeviceReduceSingleTileKernelINS2_10policy_hubIiyN4cuda3std3__44plusIiEEE10Policy1000EPiSC_iS9_iiNS7_10__identityEEEvT0_T1_T2_T3_T4_T6_E12temp_storage+28];
	selp.b32 	%r321, %r320, 0, %p39;
	add.s32 	%r322, %r319, %r321;
	setp.gt.s32 	%p40, %r120, 192;
	ld.shared.u32 	%r323, [_ZZN3cub18CUB_300001_SM_10006detail6reduce28DeviceReduceSingleTileKernelINS2_10policy_hubIiyN4cuda3std3__44plusIiEEE10Policy1000EPiSC_iS9_iiNS7_10__identityEEEvT0_T1_T2_T3_T4_T6_E12temp_storage+32];
	selp.b32 	%r324, %r323, 0, %p40;
	add.s32 	%r325, %r322, %r324;
	setp.gt.s32 	%p41, %r120, 224;
	ld.shared.u32 	%r326, [_ZZN3cub18CUB_300001_SM_10006detail6reduce28DeviceReduceSingleTileKernelINS2_10policy_hubIiyN4cuda3std3__44plusIiEEE10Policy1000EPiSC_iS9_iiNS7_10__identityEEEvT0_T1_T2_T3_T4_T6_E12temp_storage+36];
	selp.b32 	%r327, %r326, 0, %p41;
	add.s32 	%r686, %r325, %r327;
	bra.uni 	$L__BB40_72;
$L__BB40_56:
	mov.u32 	%r85, %tid.x;
	mul.wide.u32 	%rd35, %r85, 4;
	add.s64 	%rd19, %rd16, %rd35;
	// begin inline asm
	ld.global.nc.u32 %r122, [%rd19];
	// end inline asm
	add.s64 	%rd20, %rd19, 1024;
	// begin inline asm
	ld.global.nc.u32 %r123, [%rd20];
	// end inline asm
	add.s64 	%rd21, %rd19, 2048;
	// begin inline asm
	ld.global.nc.u32 %r124, [%rd21];
	// end inline asm
	add.s64 	%rd22, %rd19, 3072;
	// begin inline asm
	ld.global.nc.u32 %r125, [%rd22];
	// end inline asm
	add.s64 	%rd23, %rd19, 4096;
	// begin inline asm
	ld.global.nc.u32 %r126, [%rd23];
	// end inline asm
	add.s64 	%rd24, %rd19, 5120;
	// begin inline asm
	ld.global.nc.u32 %r127, [%rd24];
	// end inline asm
	add.s64 	%rd25, %rd19, 6144;
	// begin inline asm
	ld.global.nc.u32 %r128, [%rd25];
	// end inline asm
	add.s64 	%rd26, %rd19, 7168;
	// begin inline asm
	ld.global.nc.u32 %r129, [%rd26];
	// end inline asm
	add.s64 	%rd27, %rd19, 8192;
	// begin inline asm
	ld.global.nc.u32 %r130, [%rd27];
	// end inline asm
	add.s64 	%rd28, %rd19, 9216;
	// begin inline asm
	ld.global.nc.u32 %r131, [%rd28];
	// end inline asm
	add.s64 	%rd29, %rd19, 10240;
	// begin inline asm
	ld.global.nc.u32 %r132, [%rd29];
	// end inline asm
	add.s64 	%rd30, %rd19, 11264;
	// begin inline asm
	ld.global.nc.u32 %r133, [%rd30];
	// end inline asm
	add.s64 	%rd31, %rd19, 12288;
	// begin inline asm
	ld.global.nc.u32 %r134, [%rd31];
	// end inline asm
	add.s64 	%rd32, %rd19, 13312;
	// begin inline asm
	ld.global.nc.u32 %r135, [%rd32];
	// end inline asm
	add.s64 	%rd33, %rd19, 14336;
	// begin inline asm
	ld.global.nc.u32 %r136, [%rd33];
	// end inline asm
	add.s64 	%rd34, %rd19, 15360;
	// begin inline asm
	ld.global.nc.u32 %r137, [%rd34];
	// end inline asm
	add.s32 	%r139, %r123, %r122;
	add.s32 	%r140, %r124, %r139;
	add.s32 	%r141, %r125, %r140;
	add.s32 	%r142, %r126, %r141;
	add.s32 	%r143, %r127, %r142;
	add.s32 	%r144, %r128, %r143;
	add.s32 	%r145, %r129, %r144;
	add.s32 	%r146, %r130, %r145;
	add.s32 	%r147, %r131, %r146;
	add.s32 	%r148, %r132, %r147;
	add.s32 	%r149, %r133, %r148;
	add.s32 	%r150, %r134, %r149;
	add.s32 	%r151, %r135, %r150;
	add.s32 	%r152, %r136, %r151;
	add.s32 	%r685, %r137, %r152;
	setp.lt.u32 	%p4, %r120, 8192;
	mov.b32 	%r674, 4096;
	@%p4 bra 	$L__BB40_60;
	add.s32 	%r87, %r120, -4096;
	mov.b32 	%r674, 4096;
$L__BB40_58:
	mul.wide.s32 	%rd52, %r674, 4;
	add.s64 	%rd36, %rd19, %rd52;
	// begin inline asm
	ld.global.nc.u32 %r154, [%rd36];
	// end inline asm
	add.s64 	%rd37, %rd36, 1024;
	// begin inline asm
	ld.global.nc.u32 %r155, [%rd37];
	// end inline asm
	add.s64 	%rd38, %rd36, 2048;
	// begin inline asm
	ld.global.nc.u32 %r156, [%rd38];
	// end inline asm
	add.s64 	%rd39, %rd36, 3072;
	// begin inline asm
	ld.global.nc.u32 %r157, [%rd39];
	// end inline asm
	add.s64 	%rd40, %rd36, 4096;
	// begin inline asm
	ld.global.nc.u32 %r158, [%rd40];
	// end inline asm
	add.s64 	%rd41, %rd36, 5120;
	// begin inline asm
	ld.global.nc.u32 %r159, [%rd41];
	// end inline asm
	add.s64 	%rd42, %rd36, 6144;
	// begin inline asm
	ld.global.nc.u32 %r160, [%rd42];
	// end inline asm
	add.s64 	%rd43, %rd36, 7168;
	// begin inline asm
	ld.global.nc.u32 %r161, [%rd43];
	// end inline asm
	add.s64 	%rd44, %rd36, 8192;
	// begin inline asm
	ld.global.nc.u32 %r162, [%rd44];
	// end inline asm
	add.s64 	%rd45, %rd36, 9216;
	// begin inline asm
	ld.global.nc.u32 %r163, [%rd45];
	// end inline asm
	add.s64 	%rd46, %rd36, 10240;
	// begin inline asm
	ld.global.nc.u32 %r164, [%rd46];
	// end inline asm
	add.s64 	%rd47, %rd36, 11264;
	// begin inline asm
	ld.global.nc.u32 %r165, [%rd47];
	// end inline asm
	add.s64 	%rd48, %rd36, 12288;
	// begin inline asm
	ld.global.nc.u32 %r166, [%rd48];
	// end inline asm
	add.s64 	%rd49, %rd36, 13312;
	// begin inline asm
	ld.global.nc.u32 %r167, [%rd49];
	// end inline asm
	add.s64 	%rd50, %rd36, 14336;
	// begin inline asm
	ld.global.nc.u32 %r168, [%rd50];
	// end inline asm
	add.s64 	%rd51, %rd36, 15360;
	// begin inline asm
	ld.global.nc.u32 %r169, [%rd51];
	// end inline asm
	add.s32 	%r170, %r154, %r685;
	add.s32 	%r171, %r155, %r170;
	add.s32 	%r172, %r156, %r171;
	add.s32 	%r173, %r157, %r172;
	add.s32 	%r174, %r158, %r173;
	add.s32 	%r175, %r159, %r174;
	add.s32 	%r176, %r160, %r175;
	add.s32 	%r177, %r161, %r176;
	add.s32 	%r178, %r162, %r177;
	add.s32 	%r179, %r163, %r178;
	add.s32 	%r180, %r164, %r179;
	add.s32 	%r181, %r165, %r180;
	add.s32 	%r182, %r166, %r181;
	add.s32 	%r183, %r167, %r182;
	add.s32 	%r184, %r168, %r183;
	add.s32 	%r685, %r169, %r184;
	sub.s32 	%r185, %r120, %r674;
	setp.lt.s32 	%p5, %r185, 4096;
	@%p5 bra 	$L__BB40_68;
	add.s32 	%r674, %r674, 4096;
	setp.le.s32 	%p6, %r674, %r87;
	@%p6 bra 	$L__BB40_58;
$L__BB40_60:
	setp.le.s32 	%p7, %r120, %r674;
	@%p7 bra 	$L__BB40_68;
	sub.s32 	%r94, %r120, %r674;
	setp.ge.s32 	%p8, %r85, %r94;
	@%p8 bra 	$L__BB40_68;
	not.b32 	%r187, %r85;
	add.s32 	%r188, %r120, %r187;
	sub.s32 	%r95, %r188, %r674;
	and.b32  	%r189, %r95, 768;
	setp.eq.s32 	%p9, %r189, 768;
	mov.u32 	%r679, %r85;
	@%p9 bra 	$L__BB40_65;
	add.s32 	%r676, %r85, %r674;
	shr.u32 	%r190, %r95, 8;
	add.s32 	%r191, %r190, 1;
	and.b32  	%r192, %r191, 3;
	neg.s32 	%r675, %r192;
	mov.u32 	%r679, %r85;
$L__BB40_64:
	.pragma "nounroll";
	mul.wide.u32 	%rd54, %r676, 4;
	add.s64 	%rd53, %rd16, %rd54;
	// begin inline asm
	ld.global.nc.u32 %r193, [%rd53];
	// end inline asm
	add.s32 	%r685, %r193, %r685;
	add.s32 	%r679, %r679, 256;
	add.s32 	%r676, %r676, 256;
	add.s32 	%r675, %r675, 1;
	setp.ne.s32 	%p10, %r675, 0;
	@%p10 bra 	$L__BB40_64;
$L__BB40_65:
	setp.lt.u32 	%p11, %r95, 768;
	@%p11 bra 	$L__BB40_68;
	cvt.u64.u32 	%rd55, %r679;
	cvt.u64.u32 	%rd56, %r674;
	add.s64 	%rd57, %rd55, %rd56;
	shl.b64 	%rd58, %rd57, 2;
	add.s64 	%rd59, %rd58, %rd16;
	add.s64 	%rd124, %rd59, 2048;
	add.s32 	%r682, %r679, %r674;
$L__BB40_67:
	mul.wide.u32 	%rd64, %r682, 4;
	add.s64 	%rd60, %rd16, %rd64;
	// begin inline asm
	ld.global.nc.u32 %r194, [%rd60];
	// end inline asm
	add.s32 	%r198, %r194, %r685;
	add.s64 	%rd61, %rd124, -1024;
	// begin inline asm
	ld.global.nc.u32 %r195, [%rd61];
	// end inline asm
	add.s32 	%r199, %r195, %r198;
	// begin inline asm
	ld.global.nc.u32 %r196, [%rd124];
	// end inline asm
	add.s32 	%r200, %r196, %r199;
	add.s64 	%rd63, %rd124, 1024;
	// begin inline asm
	ld.global.nc.u32 %r197, [%rd63];
	// end inline asm
	add.s32 	%r685, %r197, %r200;
	add.s32 	%r679, %r679, 1024;
	add.s64 	%rd124, %rd124, 4096;
	add.s32 	%r682, %r682, 1024;
	setp.lt.s32 	%p12, %r679, %r94;
	@%p12 bra 	$L__BB40_67;
$L__BB40_68:
	// begin inline asm
	mov.u32 %r201, %laneid;
	// end inline asm
	mov.b32 	%r204, 1;
	mov.b32 	%r225, 31;
	mov.b32 	%r226, -1;
	// begin inline asm
	shfl.sync.down.b32 %r202, %r685, %r204, %r225, %r226;
	// end inline asm
	setp.gt.s32 	%p13, %r201, 30;
	selp.b32 	%r227, 0, %r202, %p13;
	add.s32 	%r208, %r227, %r685;
	mov.b32 	%r209, 2;
	// begin inline asm
	shfl.sync.down.b32 %r207, %r208, %r209, %r225, %r226;
	// end inline asm
	setp.gt.s32 	%p14, %r201, 29;
	selp.b32 	%r228, 0, %r207, %p14;
	add.s32 	%r213, %r208, %r228;
	mov.b32 	%r214, 4;
	// begin inline asm
	shfl.sync.down.b32 %r212, %r213, %r214, %r225, %r226;
	// end inline asm
	setp.gt.s32 	%p15, %r201, 27;
	selp.b32 	%r229, 0, %r212, %p15;
	add.s32 	%r218, %r213, %r229;
	mov.b32 	%r219, 8;
	// begin inline asm
	shfl.sync.down.b32 %r217, %r218, %r219, %r225, %r226;
	// end inline asm
	setp.gt.s32 	%p16, %r201, 23;
	selp.b32 	%r230, 0, %r217, %p16;
	add.s32 	%r223, %r218, %r230;
	mov.b32 	%r224, 16;
	// begin inline asm
	shfl.sync.down.b32 %r222, %r223, %r224, %r225, %r226;
	// end inline asm
	setp.gt.s32 	%p17, %r201, 15;
	selp.b32 	%r231, 0, %r222, %p17;
	add.s32 	%r686, %r223, %r231;
	setp.ne.s32 	%p18, %r201, 0;
	@%p18 bra 	$L__BB40_70;
	shr.u32 	%r232, %r85, 3;
	and.b32  	%r233, %r232, 124;
	mov.u32 	%r234, _ZZN3cub18CUB_300001_SM_10006detail6reduce28DeviceReduceSingleTileKernelINS2_10policy_hubIiyN4cuda3std3__44plusIiEEE10Policy1000EPiSC_iS9_iiNS7_10__identityEEEvT0_T1_T2_T3_T4_T6_E12temp_storage;
	add.s32 	%r235, %r234, %r233;
	st.shared.u32 	[%r235+8], %r686;
$L__BB40_70:
	bar.sync 	0;
	setp.ne.s32 	%p19, %r85, 0;
	@%p19 bra 	$L__BB40_72;
	ld.shared.u32 	%r236, [_ZZN3cub18CUB_300001_SM_10006detail6reduce28DeviceReduceSingleTileKernelINS2_10policy_hubIiyN4cuda3std3__44plusIiEEE10Policy1000EPiSC_iS9_iiNS7_10__identityEEEvT0_T1_T2_T3_T4_T6_E12temp_storage+12];
	add.s32 	%r237, %r236, %r686;
	ld.shared.u32 	%r238, [_ZZN3cub18CUB_300001_SM_10006detail6reduce28DeviceReduceSingleTileKernelINS2_10policy_hubIiyN4cuda3std3__44plusIiEEE10Policy1000EPiSC_iS9_iiNS7_10__identityEEEvT0_T1_T2_T3_T4_T6_E12temp_storage+16];
	add.s32 	%r239, %r237, %r238;
	ld.shared.u32 	%r240, [_ZZN3cub18CUB_300001_SM_10006detail6reduce28DeviceReduceSingleTileKernelINS2_10policy_hubIiyN4cuda3std3__44plusIiEEE10Policy1000EPiSC_iS9_iiNS7_10__identityEEEvT0_T1_T2_T3_T4_T6_E12temp_storage+20];
	add.s32 	%r241, %r239, %r240;
	ld.shared.u32 	%r242, [_ZZN3cub18CUB_300001_SM_10006detail6reduce28DeviceReduceSingleTileKernelINS2_10policy_hubIiyN4cuda3std3__44plusIiEEE10Policy1000EPiSC_iS9_iiNS7_10__identityEEEvT0_T1_T2_T3_T4_T6_E12temp_storage+24];
	add.s32 	%r243, %r241, %r242;
	ld.shared.u32 	%r244, [_ZZN3cub18CUB_300001_SM_10006detail6reduce28DeviceReduceSingleTileKernelINS2_10policy_hubIiyN4cuda3std3__44plusIiEEE10Policy1000EPiSC_iS9_iiNS7_10__identityEEEvT0_T1_T2_T3_T4_T6_E12temp_storage+28];
	add.s32 	%r245, %r243, %r244;
	ld.shared.u32 	%r246, [_ZZN3cub18CUB_300001_SM_10006detail6reduce28DeviceReduceSingleTileKernelINS2_10policy_hubIiyN4cuda3std3__44plusIiEEE10Policy1000EPiSC_iS9_iiNS7_10__identityEEEvT0_T1_T2_T3_T4_T6_E12temp_storage+32];
	add.s32 	%r247, %r245, %r246;
	ld.shared.u32 	%r248, [_ZZN3cub18CUB_300001_SM_10006detail6reduce28DeviceReduceSingleTileKernelINS2_10policy_hubIiyN4cuda3std3__44plusIiEEE10Policy1000EPiSC_iS9_iiNS7_10__identityEEEvT0_T1_T2_T3_T4_T6_E12temp_storage+36];
	add.s32 	%r686, %r247, %r248;
$L__BB40_72:
	mov.u32 	%r631, %tid.x;
	setp.ne.s32 	%p95, %r631, 0;
	@%p95 bra 	$L__BB40_74;
	add.s32 	%r632, %r686, %r121;
	st.global.u32 	[%rd1], %r632;
$L__BB40_74:
	ret;

}
	// .globl	_ZN3cub18CUB_300001_SM_10006detail10radix_sort31DeviceRadixSortSingleTileKernelINS1_5radix10policy_hubIiNS0_8NullTypeEyE10Policy1000ELNS0_9SortOrderE0EiS6_yNS1_21identity_decomposer_tEEEvPKT1_PSB_PKT2_PSF_T3_iiT4_
.visible .entry _ZN3cub18CUB_300001_SM_10006detail10radix_sort31DeviceRadixSortSingleTileKernelINS1_5radix10policy_hubIiNS0_8NullTypeEyE10Policy1000ELNS0_9SortOrderE0EiS6_yNS1_21identity_decomposer_tEEEvPKT1_PSB_PKT2_PSF_T3_iiT4_(
	.param .u64 .ptr .align 1 _ZN3cub18CUB_300001_SM_10006detail10radix_sort31DeviceRadixSortSingleTileKernelINS1_5radix10policy_hubIiNS0_8NullTypeEyE10Policy1000ELNS0_9SortOrderE0EiS6_yNS1_21identity_decomposer_tEEEvPKT1_PSB_PKT2_PSF_T3_iiT4__param_0,
	.param .u64 .ptr .align 1 _ZN3cub18CUB_300001_SM_10006detail10radix_sort31DeviceRadixSortSingleTileKernelINS1_5radix10policy_hubIiNS0_8NullTypeEyE10Policy1000ELNS0_9SortOrderE0EiS6_yNS1_21identity_decomposer_tEEEvPKT1_PSB_PKT2_PSF_T3_iiT4__param_1,
	.param .u64 .ptr .align 1 _ZN3cub18CUB_300001_SM_10006detail10radix_sort31DeviceRadixSortSingleTileKernelINS1_5radix10policy_hubIiNS0_8NullTypeEyE10Policy1000ELNS0_9SortOrderE0EiS6_yNS1_21identity_decomposer_tEEEvPKT1_PSB_PKT2_PSF_T3_iiT4__param_2,
	.param .u64 .ptr .align 1 _ZN3cub18CUB_300001_SM_10006detail10radix_sort31DeviceRadixSortSingleTileKernelINS1_5radix10policy_hubIiNS0_8NullTypeEyE10Policy1000ELNS0_9SortOrderE0EiS6_yNS1_21identity_decomposer_tEEEvPKT1_PSB_PKT2_PSF_T3_iiT4__param_3,
	.param .u64 _ZN3cub18CUB_300001_SM_10006detail10radix_sort31DeviceRadixSortSingleTileKernelINS1_5radix10policy_hubIiNS0_8NullTypeEyE10Policy1000ELNS0_9SortOrderE0EiS6_yNS1_21identity_decomposer_tEEEvPKT1_PSB_PKT2_PSF_T3_iiT4__param_4,
	.param .u32 _ZN3cub18CUB_300001_SM_10006detail10radix_sort31DeviceRadixSortSingleTileKernelINS1_5radix10policy_hubIiNS0_8NullTypeEyE10Policy1000ELNS0_9SortOrderE0EiS6_yNS1_21identity_decomposer_tEEEvPKT1_PSB_PKT2_PSF_T3_iiT4__param_5,
	.param .u32 _ZN3cub18CUB_300001_SM_10006detail10radix_sort31DeviceRadixSortSingleTileKernelINS1_5radix10policy_hubIiNS0_8NullTypeEyE10Policy1000ELNS0_9SortOrderE0EiS6_yNS1_21identity_decomposer_tEEEvPKT1_PSB_PKT2_PSF_T3_iiT4__param_6,
	.param .align 1 .b8 _ZN3cub18CUB_300001_SM_10006detail10radix_sort31DeviceRadixSortSingleTileKernelINS1_5radix10policy_hubIiNS0_8NullTypeEyE10Policy1000ELNS0_9SortOrderE0EiS6_yNS1_21identity_decomposer_tEEEvPKT1_PSB_PKT2_PSF_T3_iiT4__param_7[1]
)
.maxntid 256
.minnctapersm 1
{
	.reg .pred 	%p<52>;
	.reg .b16 	%rs<39>;
	.reg .b32 	%r<744>;
	.reg .b64 	%rd<29>;
	// demoted variable
	.shared .align 16 .b8 _ZZN3cub18CUB_300001_SM_10006detail10radix_sort31DeviceRadixSortSingleTileKernelINS1_5radix10policy_hubIiNS0_8NullTypeEyE10Policy1000ELNS0_9SortOrderE0EiS6_yNS1_21identity_decomposer_tEEEvPKT1_PSB_PKT2_PSF_T3_iiT4_E12temp_storage[33856];
	ld.param.u64 	%rd5, [_ZN3cub18CUB_300001_SM_10006detail10radix_sort31DeviceRadixSortSingleTileKernelINS1_5radix10policy_hubIiNS0_8NullTypeEyE10Policy1000ELNS0_9SortOrderE0EiS6_yNS1_21identity_decomposer_tEEEvPKT1_PSB_PKT2_PSF_T3_iiT4__param_0];
	ld.param.u64 	%rd3, [_ZN3cub18CUB_300001_SM_10006detail10radix_sort31DeviceRadixSortSingleTileKernelINS1_5radix10policy_hubIiNS0_8NullTypeEyE10Policy1000ELNS0_9SortOrderE0EiS6_yNS1_21identity_decomposer_tEEEvPKT1_PSB_PKT2_PSF_T3_iiT4__param_1];
	ld.param.u64 	%rd4, [_ZN3cub18CUB_300001_SM_10006detail10radix_sort31DeviceRadixSortSingleTileKernelINS1_5radix10policy_hubIiNS0_8NullTypeEyE10Policy1000ELNS0_9SortOrderE0EiS6_yNS1_21identity_decomposer_tEEEvPKT1_PSB_PKT2_PSF_T3_iiT4__param_4];
	ld.param.u32 	%r189, [_ZN3cub18CUB_300001_SM_10006detail10radix_sort31DeviceRadixSortSingleTileKernelINS1_5radix10policy_hubIiNS0_8NullTypeEyE10Policy1000ELNS0_9SortOrderE0EiS6_yNS1_21identity_decomposer_tEEEvPKT1_PSB_PKT2_PSF_T3_iiT4__param_5];
	ld.param.u32 	%r190, [_ZN3cub18CUB_300001_SM_10006detail10radix_sort31DeviceRadixSortSingleTileKernelINS1_5radix10policy_hubIiNS0_8NullTypeEyE10Policy1000ELNS0_9SortOrderE0EiS6_yNS1_21identity_decomposer_tEEEvPKT1_PSB_PKT2_PSF_T3_iiT4__param_6];
	cvta.to.global.u64 	%rd6, %rd5;
	cvt.u32.u64 	%r1, %rd4;
	mov.u32 	%r2, %tid.x;
	mul.lo.s32 	%r3, %r2, 19;
	setp.ge.s32 	%p1, %r3, %r1;
	mul.wide.u32 	%rd7, %r3, 4;
	add.s64 	%rd1, %rd6, %rd7;
	mov.b32 	%r741, -1;
	@%p1 bra 	$L__BB41_2;
	ld.global.u32 	%r192, [%rd1];
	xor.b32  	%r741, %r192, -2147483648;
$L__BB41_2:
	add.s32 	%r194, %r3, 1;
	setp.ge.s32 	%p2, %r194, %r1;
	mov.b32 	%r740, -1;
	@%p2 bra 	$L__BB41_4;
	ld.global.u32 	%r195, [%rd1+4];
	xor.b32  	%r740, %r195, -2147483648;
$L__BB41_4:
	add.s32 	%r197, %r3, 2;
	setp.ge.s32 	%p3, %r197, %r1;
	mov.b32 	%r739, -1;
	@%p3 bra 	$L__BB41_6;
	ld.global.u32 	%r198, [%rd1+8];
	xor.b32  	%r739, %r198, -2147483648;
$L__BB41_6:
	add.s32 	%r200, %r3, 3;
	setp.ge.s32 	%p4, %r200, %r1;
	mov.b32 	%r738, -1;
	@%p4 bra 	$L__BB41_8;
	ld.global.u32 	%r201, [%rd1+12];
	xor.b32  	%r738, %r201, -2147483648;
$L__BB41_8:
	add.s32 	%r203, %r3, 4;
	setp.ge.s32 	%p5, %r203, %r1;
	mov.b32 	%r737, -1;
	@%p5 bra 	$L__BB41_10;
	ld.global.u32 	%r204, [%rd1+16];
	xor.b32  	%r737, %r204, -2147483648;
$L__BB41_10:
	add.s32 	%r206, %r3, 5;
	setp.ge.s32 	%p6, %r206, %r1;
	mov.b32 	%r736, -1;
	@%p6 bra 	$L__BB41_12;
	ld.global.u32 	%r207, [%rd1+20];
	xor.b32  	%r736, %r207, -2147483648;
$L__BB41_12:
	add.s32 	%r209, %r3, 6;
	setp.ge.s32 	%p7, %r209, %r1;
	mov.b32 	%r735, -1;
	@%p7 bra 	$L__BB41_14;
	ld.global.u32 	%r210, [%rd1+24];
	xor.b32  	%r735, %r210, -2147483648;
$L__BB41_14:
	add.s32 	%r212, %r3, 7;
	setp.ge.s32 	%p8, %r212, %r1;
	mov.b32 	%r734, -1;
	@%p8 bra 	$L__BB41_16;
	ld.global.u32 	%r213, [%rd1+28];
	xor.b32  	%r734, %r213, -2147483648;
$L__BB41_16:
	add.s32 	%r215, %r3, 8;
	setp.ge.s32 	%p9, %r215, %r1;
	mov.b32 	%r733, -1;
	@%p9 bra 	$L__BB41_18;
	ld.global.u32 	%r216, [%rd1+32];
	xor.b32  	%r733, %r216, -2147483648;
$L__BB41_18:
	add.s32 	%r218, %r3, 9;
	setp.ge.s32 	%p10, %r218, %r1;
	mov.b32 	%r732, -1;
	@%p10 bra 	$L__BB41_20;
	ld.global.u32 	%r219, [%rd1+36];
	xor.b32  	%r732, %r219, -2147483648;
$L__BB41_20:
	add.s32 	%r221, %r3, 10;
	setp.ge.s32 	%p11, %r221, %r1;
	mov.b32 	%r731, -1;
	@%p11 bra 	$L__BB41_22;
	ld.global.u32 	%r222, [%rd1+40];
	xor.b32  	%r731, %r222, -2147483648;
$L__BB41_22:
	add.s32 	%r224, %r3, 11;
	setp.ge.s32 	%p12, %r224, %r1;
	mov.b32 	%r730, -1;
	@%p12 bra 	$L__BB41_24;
	ld.global.u32 	%r225, [%rd1+44];
	xor.b32  	%r730, %r225, -2147483648;
$L__BB41_24:
	add.s32 	%r227, %r3, 12;
	setp.ge.s32 	%p13, %r227, %r1;
	mov.b32 	%r729, -1;
	@%p13 bra 	$L__BB41_26;
	ld.global.u32 	%r228, [%rd1+48];
	xor.b32  	%r729, %r228, -2147483648;
$L__BB41_26:
	add.s32 	%r230, %r3, 13;
	setp.ge.s32 	%p14, %r230, %r1;
	mov.b32 	%r728, -1;
	@%p14 bra 	$L__BB41_28;
	ld.global.u32 	%r231, [%rd1+52];
	xor.b32  	%r728, %r231, -2147483648;
$L__BB41_28:
	add.s32 	%r233, %r3, 14;
	setp.ge.s32 	%p15, %r233, %r1;
	mov.b32 	%r727, -1;
	@%p15 bra 	$L__BB41_30;
	ld.global.u32 	%r234, [%rd1+56];
	xor.b32  	%r727, %r234, -2147483648;
$L__BB41_30:
	add.s32 	%r236, %r3, 15;
	setp.ge.s32 	%p16, %r236, %r1;
	mov.b32 	%r726, -1;
	@%p16 bra 	$L__BB41_32;
	ld.global.u32 	%r237, [%rd1+60];
	xor.b32  	%r726, %r237, -2147483648;
$L__BB41_32:
	add.s32 	%r239, %r3, 16;
	setp.ge.s32 	%p17, %r239, %r1;
	mov.b32 	%r725, -1;
	@%p17 bra 	$L__BB41_34;
	ld.global.u32 	%r240, [%rd1+64];
	xor.b32  	%r725, %r240, -2147483648;
$L__BB41_34:
	add.s32 	%r242, %r3, 17;
	setp.ge.s32 	%p18, %r242, %r1;
	mov.b32 	%r724, -1;
	@%p18 bra 	$L__BB41_36;
	ld.global.u32 	%r243, [%rd1+68];
	xor.b32  	%r724, %r243, -2147483648;
$L__BB41_36:
	add.s32 	%r245, %r3, 18;
	setp.ge.s32 	%p19, %r245, %r1;
	mov.b32 	%r723, -1;
	@%p19 bra 	$L__BB41_38;
	ld.global.u32 	%r246, [%rd1+72];
	xor.b32  	%r723, %r246, -2147483648;
$L__BB41_38:
	bar.sync 	0;
	shr.u32 	%r42, %r2, 5;
	shl.b32 	%r248, %r2, 2;
	mov.u32 	%r249, _ZZN3cub18CUB_300001_SM_10006detail10radix_sort31DeviceRadixSortSingleTileKernelINS1_5radix10policy_hubIiNS0_8NullTypeEyE10Policy1000ELNS0_9SortOrderE0EiS6_yNS1_21identity_decomposer_tEEEvPKT1_PSB_PKT2_PSF_T3_iiT4_E12temp_storage;
	add.s32 	%r43, %r249, %r248;
	shl.b32 	%r250, %r2, 7;
	add.s32 	%r44, %r43, %r250;
	shl.b32 	%r251, %r42, 2;
	add.s32 	%r252, %r249, %r251;
	add.s32 	%r45, %r252, 33792;
	mad.lo.s32 	%r46, %r2, -56, %r44;
	add.s32 	%r722, %r189, 6;
	sub.s32 	%r721, %r190, %r189;
$L__BB41_39:
	add.s32 	%r312, %r722, -6;
	min.s32 	%r255, %r721, 6;
	mov.b32 	%r341, 0;
	st.shared.u32 	[%r43], %r341;
	st.shared.u32 	[%r43+1024], %r341;
	st.shared.u32 	[%r43+2048], %r341;
	st.shared.u32 	[%r43+3072], %r341;
	st.shared.u32 	[%r43+4096], %r341;
	st.shared.u32 	[%r43+5120], %r341;
	st.shared.u32 	[%r43+6144], %r341;
	st.shared.u32 	[%r43+7168], %r341;
	st.shared.u32 	[%r43+8192], %r341;
	st.shared.u32 	[%r43+9216], %r341;
	st.shared.u32 	[%r43+10240], %r341;
	st.shared.u32 	[%r43+11264], %r341;
	st.shared.u32 	[%r43+12288], %r341;
	st.shared.u32 	[%r43+13312], %r341;
	st.shared.u32 	[%r43+14336], %r341;
	st.shared.u32 	[%r43+15360], %r341;
	st.shared.u32 	[%r43+16384], %r341;
	st.shared.u32 	[%r43+17408], %r341;
	st.shared.u32 	[%r43+18432], %r341;
	st.shared.u32 	[%r43+19456], %r341;
	st.shared.u32 	[%r43+20480], %r341;
	st.shared.u32 	[%r43+21504], %r341;
	st.shared.u32 	[%r43+22528], %r341;
	st.shared.u32 	[%r43+23552], %r341;
	st.shared.u32 	[%r43+24576], %r341;
	st.shared.u32 	[%r43+25600], %r341;
	st.shared.u32 	[%r43+26624], %r341;
	st.shared.u32 	[%r43+27648], %r341;
	st.shared.u32 	[%r43+28672], %r341;
	st.shared.u32 	[%r43+29696], %r341;
	st.shared.u32 	[%r43+30720], %r341;
	st.shared.u32 	[%r43+31744], %r341;
	st.shared.u32 	[%r43+32768], %r341;
	// begin inline asm
	bmsk.clamp.b32 %r253, %r341, %r255;
	// end inline asm
	// begin inline asm
	shr.b32 %r256, %r741, %r312;
	// end inline asm
	and.b32  	%r344, %r253, %r256;
	shl.b32 	%r345, %r344, 10;
	and.b32  	%r346, %r345, 31744;
	add.s32 	%r347, %r43, %r346;
	shr.u32 	%r348, %r344, 4;
	and.b32  	%r349, %r348, 268435454;
	add.s32 	%r71, %r347, %r349;
	ld.shared.u16 	%rs1, [%r71];
	add.s16 	%rs20, %rs1, 1;
	st.shared.u16 	[%r71], %rs20;
	// begin inline asm
	shr.b32 %r259, %r740, %r312;
	// end inline asm
	and.b32  	%r350, %r253, %r259;
	shl.b32 	%r351, %r350, 10;
	and.b32  	%r352, %r351, 31744;
	add.s32 	%r353, %r43, %r352;
	shr.u32 	%r354, %r350, 4;
	and.b32  	%r355, %r354, 268435454;
	add.s32 	%r72, %r353, %r355;
	ld.shared.u16 	%rs2, [%r72];
	add.s16 	%rs21, %rs2, 1;
	st.shared.u16 	[%r72], %rs21;
	// begin inline asm
	shr.b32 %r262, %r739, %r312;
	// end inline asm
	and.b32  	%r356, %r253, %r262;
	shl.b32 	%r357, %r356, 10;
	and.b32  	%r358, %r357, 31744;
	add.s32 	%r359, %r43, %r358;
	shr.u32 	%r360, %r356, 4;
	and.b32  	%r361, %r360, 268435454;
	add.s32 	%r73, %r359, %r361;
	ld.shared.u16 	%rs3, [%r73];
	add.s16 	%rs22, %rs3, 1;
	st.shared.u16 	[%r73], %rs22;
	// begin inline asm
	shr.b32 %r265, %r738, %r312;
	// end inline asm
	and.b32  	%r362, %r253, %r265;
	shl.b32 	%r363, %r362, 10;
	and.b32  	%r364, %r363, 31744;
	add.s32 	%r365, %r43, %r364;
	shr.u32 	%r366, %r362, 4;
	and.b32  	%r367, %r366, 268435454;
	add.s32 	%r74, %r365, %r367;
	ld.shared.u16 	%rs4, [%r74];
	add.s16 	%rs23, %rs4, 1;
	st.shared.u16 	[%r74], %rs23;
	// begin inline asm
	shr.b32 %r268, %r737, %r312;
	// end inline asm
	and.b32  	%r368, %r253, %r268;
	shl.b32 	%r369, %r368, 10;
	and.b32  	%r370, %r369, 31744;
	add.s32 	%r371, %r43, %r370;
	shr.u32 	%r372, %r368, 4;
	and.b32  	%r373, %r372, 268435454;
	add.s32 	%r75, %r371, %r373;
	ld.shared.u16 	%rs5, [%r75];
	add.s16 	%rs24, %rs5, 1;
	st.shared.u16 	[%r75], %rs24;
	// begin inline asm
	shr.b32 %r271, %r736, %r312;
	// end inline asm
	and.b32  	%r374, %r253, %r271;
	shl.b32 	%r375, %r374, 10;
	and.b32  	%r376, %r375, 31744;
	add.s32 	%r377, %r43, %r376;
	shr.u32 	%r378, %r374, 4;
	and.b32  	%r379, %r378, 268435454;
	add.s32 	%r76, %r377, %r379;
	ld.shared.u16 	%rs6, [%r76];
	add.s16 	%rs25, %rs6, 1;
	st.shared.u16 	[%r76], %rs25;
	// begin inline asm
	shr.b32 %r274, %r735, %r312;
	// end inline asm
	and.b32  	%r380, %r253, %r274;
	shl.b32 	%r381, %r380, 10;
	and.b32  	%r382, %r381, 31744;
	add.s32 	%r383, %r43, %r382;
	shr.u32 	%r384, %r380, 4;
	and.b32  	%r385, %r384, 268435454;
	add.s32 	%r77, %r383, %r385;
	ld.shared.u16 	%rs7, [%r77];
	add.s16 	%rs26, %rs7, 1;
	st.shared.u16 	[%r77], %rs26;
	// begin inline asm
	shr.b32 %r277, %r734, %r312;
	// end inline asm
	and.b32  	%r386, %r253, %r277;
	shl.b32 	%r387, %r386, 10;
	and.b32  	%r388, %r387, 31744;
	add.s32 	%r389, %r43, %r388;
	shr.u32 	%r390, %r386, 4;
	and.b32  	%r391, %r390, 268435454;
	add.s32 	%r78, %r389, %r391;
	ld.shared.u16 	%rs8, [%r78];
	add.s16 	%rs27, %rs8, 1;
	st.shared.u16 	[%r78], %rs27;
	// begin inline asm
	shr.b32 %r280, %r733, %r312;
	// end inline asm
	and.b32  	%r392, %r253, %r280;
	shl.b32 	%r393, %r392, 10;
	and.b32  	%r394, %r393, 31744;
	add.s32 	%r395, %r43, %r394;
	shr.u32 	%r396, %r392, 4;
	and.b32  	%r397, %r396, 268435454;
	add.s32 	%r79, %r395, %r397;
	ld.shared.u16 	%rs9, [%r79];
	add.s16 	%rs28, %rs9, 1;
	st.shared.u16 	[%r79], %rs28;
	// begin inline asm
	shr.b32 %r283, %r732, %r312;
	// end inline asm
	and.b32  	%r398, %r253, %r283;
	shl.b32 	%r399, %r398, 10;
	and.b32  	%r400, %r399, 31744;
	add.s32 	%r401, %r43, %r400;
	shr.u32 	%r402, %r398, 4;
	and.b32  	%r403, %r402, 268435454;
	add.s32 	%r80, %r401, %r403;
	ld.shared.u16 	%rs10, [%r80];
	add.s16 	%rs29, %rs10, 1;
	st.shared.u16 	[%r80], %rs29;
	// begin inline asm
	shr.b32 %r286, %r731, %r312;
	// end inline asm
	and.b32  	%r404, %r253, %r286;
	shl.b32 	%r405, %r404, 10;
	and.b32  	%r406, %r405, 31744;
	add.s32 	%r407, %r43, %r406;
	shr.u32 	%r408, %r404, 4;
	and.b32  	%r409, %r408, 268435454;
	add.s32 	%r81, %r407, %r409;
	ld.shared.u16 	%rs11, [%r81];
	add.s16 	%rs30, %rs11, 1;
	st.shared.u16 	[%r81], %rs30;
	// begin inline asm
	shr.b32 %r289, %r730, %r312;
	// end inline asm
	and.b32  	%r410, %r253, %r289;
	shl.b32 	%r411, %r410, 10;
	and.b32  	%r412, %r411, 31744;
	add.s32 	%r413, %r43, %r412;
	shr.u32 	%r414, %r410, 4;
	and.b32  	%r415, %r414, 268435454;
	add.s32 	%r82, %r413, %r415;
	ld.shared.u16 	%rs12, [%r82];
	add.s16 	%rs31, %rs12, 1;
	st.shared.u16 	[%r82], %rs31;
	// begin inline asm
	shr.b32 %r292, %r729, %r312;
	// end inline asm
	and.b32  	%r416, %r253, %r292;
	shl.b32 	%r417, %r416, 10;
	and.b32  	%r418, %r417, 31744;
	add.s32 	%r419, %r43, %r418;
	shr.u32 	%r420, %r416, 4;
	and.b32  	%r421, %r420, 268435454;
	add.s32 	%r83, %r419, %r421;
	ld.shared.u16 	%rs13, [%r83];
	add.s16 	%rs32, %rs13, 1;
	st.shared.u16 	[%r83], %rs32;
	// begin inline asm
	shr.b32 %r295, %r728, %r312;
	// end inline asm
	and.b32  	%r422, %r253, %r295;
	shl.b32 	%r423, %r422, 10;
	and.b32  	%r424, %r423, 31744;
	add.s32 	%r425, %r43, %r424;
	shr.u32 	%r426, %r422, 4;
	and.b32  	%r427, %r426, 268435454;
	add.s32 	%r84, %r425, %r427;
	ld.shared.u16 	%rs14, [%r84];
	add.s16 	%rs33, %rs14, 1;
	st.shared.u16 	[%r84], %rs33;
	// begin inline asm
	shr.b32 %r298, %r727, %r312;
	// end inline asm
	and.b32  	%r428, %r253, %r298;
	shl.b32 	%r429, %r428, 10;
	and.b32  	%r430, %r429, 31744;
	add.s32 	%r431, %r43, %r430;
	shr.u32 	%r432, %r428, 4;
	and.b32  	%r433, %r432, 268435454;
	add.s32 	%r85, %r431, %r433;
	ld.shared.u16 	%rs15, [%r85];
	add.s16 	%rs34, %rs15, 1;
	st.shared.u16 	[%r85], %rs34;
	// begin inline asm
	shr.b32 %r301, %r726, %r312;
	// end inline asm
	and.b32  	%r434, %r253, %r301;
	shl.b32 	%r435, %r434, 10;
	and.b32  	%r436, %r435, 31744;
	add.s32 	%r437, %r43, %r436;
	shr.u32 	%r438, %r434, 4;
	and.b32  	%r439, %r438, 268435454;
	add.s32 	%r86, %r437, %r439;
	ld.shared.u16 	%rs16, [%r86];
	add.s16 	%rs35, %rs16, 1;
	st.shared.u16 	[%r86], %rs35;
	// begin inline asm
	shr.b32 %r304, %r725, %r312;
	// end inline asm
	and.b32  	%r440, %r253, %r304;
	shl.b32 	%r441, %r440, 10;
	and.b32  	%r442, %r441, 31744;
	add.s32 	%r443, %r43, %r442;
	shr.u32 	%r444, %r440, 4;
	and.b32  	%r445, %r444, 268435454;
	add.s32 	%r87, %r443, %r445;
	ld.shared.u16 	%rs17, [%r87];
	add.s16 	%rs36, %rs17, 1;
	st.shared.u16 	[%r87], %rs36;
	// begin inline asm
	shr.b32 %r307, %r724, %r312;
	// end inline asm
	and.b32  	%r446, %r253, %r307;
	shl.b32 	%r447, %r446, 10;
	and.b32  	%r448, %r447, 31744;
	add.s32 	%r449, %r43, %r448;
	shr.u32 	%r450, %r446, 4;
	and.b32  	%r451, %r450, 268435454;
	add.s32 	%r88, %r449, %r451;
	ld.shared.u16 	%rs18, [%r88];
	add.s16 	%rs37, %rs18, 1;
	st.shared.u16 	[%r88], %rs37;
	// begin inline asm
	shr.b32 %r310, %r723, %r312;
	// end inline asm
	and.b32  	%r452, %r253, %r310;
	shl.b32 	%r453, %r452, 10;
	and.b32  	%r454, %r453, 31744;
	add.s32 	%r455, %r43, %r454;
	shr.u32 	%r456, %r452, 4;
	and.b32  	%r457, %r456, 268435454;
	add.s32 	%r89, %r455, %r457;
	ld.shared.u16 	%rs19, [%r89];
	add.s16 	%rs38, %rs19, 1;
	st.shared.u16 	[%r89], %rs38;
	bar.sync 	0;
	ld.shared.u32 	%r90, [%r44];
	ld.shared.u32 	%r458, [%r44+4];
	ld.shared.u32 	%r459, [%r44+8];
	ld.shared.u32 	%r460, [%r44+12];
	ld.shared.u32 	%r461, [%r44+16];
	ld.shared.u32 	%r462, [%r44+20];
	ld.shared.u32 	%r463, [%r44+24];
	ld.shared.u32 	%r464, [%r44+28];
	ld.shared.u32 	%r465, [%r44+32];
	ld.shared.u32 	%r466, [%r44+36];
	ld.shared.u32 	%r467, [%r44+40];
	ld.shared.u32 	%r468, [%r44+44];
	ld.shared.u32 	%r469, [%r44+48];
	ld.shared.u32 	%r470, [%r44+52];
	ld.shared.u32 	%r471, [%r44+56];
	ld.shared.u32 	%r472, [%r44+60];
	ld.shared.u32 	%r473, [%r44+64];
	ld.shared.u32 	%r474, [%r44+68];
	ld.shared.u32 	%r475, [%r44+72];
	ld.shared.u32 	%r476, [%r44+76];
	ld.shared.u32 	%r477, [%r44+80];
	ld.shared.u32 	%r478, [%r44+84];
	ld.shared.u32 	%r479, [%r44+88];
	ld.shared.u32 	%r480, [%r44+92];
	ld.shared.u32 	%r481, [%r44+96];
	ld.shared.u32 	%r482, [%r44+100];
	ld.shared.u32 	%r483, [%r44+104];
	ld.shared.u32 	%r484, [%r44+108];
	ld.shared.u32 	%r485, [%r44+112];
	ld.shared.u32 	%r486, [%r44+116];
	ld.shared.u32 	%r487, [%r44+120];
	ld.shared.u32 	%r488, [%r44+124];
	ld.shared.u32 	%r489, [%r44+128];
	add.s32 	%r91, %r458, %r90;
	add.s32 	%r92, %r459, %r91;
	add.s32 	%r93, %r460, %r92;
	add.s32 	%r94, %r461, %r93;
	add.s32 	%r95, %r462, %r94;
	add.s32 	%r96, %r463, %r95;
	add.s32 	%r97, %r464, %r96;
	add.s32 	%r98, %r465, %r97;
	add.s32 	%r99, %r466, %r98;
	add.s32 	%r100, %r467, %r99;
	add.s32 	%r101, %r468, %r100;
	add.s32 	%r102, %r469, %r101;
	add.s32 	%r103, %r470, %r102;
	add.s32 	%r104, %r471, %r103;
	add.s32 	%r105, %r472, %r104;
	add.s32 	%r106, %r473, %r105;
	add.s32 	%r107, %r474, %r106;
	add.s32 	%r108, %r475, %r107;
	add.s32 	%r109, %r476, %r108;
	add.s32 	%r110, %r477, %r109;
	add.s32 	%r111, %r478, %r110;
	add.s32 	%r112, %r479, %r111;
	add.s32 	%r113, %r480, %r112;
	add.s32 	%r114, %r481, %r113;
	add.s32 	%r115, %r482, %r114;
	add.s32 	%r116, %r483, %r115;
	add.s32 	%r117, %r484, %r116;
	add.s32 	%r118, %r485, %r117;
	add.s32 	%r119, %r486, %r118;
	add.s32 	%r120, %r487, %r119;
	add.s32 	%r121, %r488, %r120;
	add.s32 	%r318, %r489, %r121;
	// begin inline asm
	mov.u32 %r313, %laneid;
	// end inline asm
	mov.b32 	%r316, 1;
	mov.b32 	%r343, -1;
	// begin inline asm
	{  .reg .u32 r0;  .reg .pred p;  shfl.sync.up.b32 r0|p, %r318, %r316, %r341, %r343;  @p add.u32 r0, r0, %r318;  mov.u32 %r314, r0;}
	// end inline asm
	mov.b32 	%r322, 2;
	// begin inline asm
	{  .reg .u32 r0;  .reg .pred p;  shfl.sync.up.b32 r0|p, %r314, %r322, %r341, %r343;  @p add.u32 r0, r0, %r314;  mov.u32 %r320, r0;}
	// end inline asm
	mov.b32 	%r328, 4;
	// begin inline asm
	{  .reg .u32 r0;  .reg .pred p;  shfl.sync.up.b32 r0|p, %r320, %r328, %r341, %r343;  @p add.u32 r0, r0, %r320;  mov.u32 %r326, r0;}
	// end inline asm
	mov.b32 	%r334, 8;
	// begin inline asm
	{  .reg .u32 r0;  .reg .pred p;  shfl.sync.up.b32 r0|p, %r326, %r334, %r341, %r343;  @p add.u32 r0, r0, %r326;  mov.u32 %r332, r0;}
	// end inline asm
	mov.b32 	%r340, 16;
	// begin inline asm
	{  .reg .u32 r0;  .reg .pred p;  shfl.sync.up.b32 r0|p, %r332, %r340, %r341, %r343;  @p add.u32 r0, r0, %r332;  mov.u32 %r338, r0;}
	// end inline asm
	setp.ne.s32 	%p20, %r313, 31;
	@%p20 bra 	$L__BB41_41;
	st.shared.u32 	[%r45], %r338;
$L__BB41_41:
	sub.s32 	%r490, %r338, %r318;
	setp.gt.u32 	%p21, %r2, 31;
	setp.eq.s32 	%p22, %r42, 7;
	setp.eq.s32 	%p23, %r42, 6;
	setp.eq.s32 	%p24, %r42, 5;
	setp.eq.s32 	%p25, %r42, 4;
	setp.eq.s32 	%p26, %r42, 3;
	setp.eq.s32 	%p27, %r42, 2;
	setp.eq.s32 	%p28, %r42, 1;
	bar.sync 	0;
	ld.shared.v4.u32 	{%r491, %r492, %r493, %r494}, [_ZZN3cub18CUB_300001_SM_10006detail10radix_sort31DeviceRadixSortSingleTileKernelINS1_5radix10policy_hubIiNS0_8NullTypeEyE10Policy1000ELNS0_9SortOrderE0EiS6_yNS1_21identity_decomposer_tEEEvPKT1_PSB_PKT2_PSF_T3_iiT4_E12temp_storage+33792];
	selp.b32 	%r495, %r491, %r742, %p28;
	add.s32 	%r496, %r492, %r491;
	selp.b32 	%r497, %r496, %r495, %p27;
	add.s32 	%r498, %r496, %r493;
	selp.b32 	%r499, %r498, %r497, %p26;
	add.s32 	%r500, %r498, %r494;
	selp.b32 	%r501, %r500, %r499, %p25;
	ld.shared.v4.u32 	{%r502, %r503, %r504, %r505}, [_ZZN3cub18CUB_300001_SM_10006detail10radix_sort31DeviceRadixSortSingleTileKernelINS1_5radix10policy_hubIiNS0_8NullTypeEyE10Policy1000ELNS0_9SortOrderE0EiS6_yNS1_21identity_decomposer_tEEEvPKT1_PSB_PKT2_PSF_T3_iiT4_E12temp_storage+33808];
	add.s32 	%r506, %r500, %r502;
	selp.b32 	%r507, %r506, %r501, %p24;
	add.s32 	%r508, %r506, %r503;
	selp.b32 	%r509, %r508, %r507, %p23;
	add.s32 	%r510, %r508, %r504;
	selp.b32 	%r742, %r510, %r509, %p22;
	add.s32 	%r126, %r510, %r505;
	setp.ne.s32 	%p29, %r313, 0;
	selp.b32 	%r511, %r490, 0, %p29;
	add.s32 	%r512, %r742, %r511;
	or.pred  	%p30, %p21, %p29;
	selp.b32 	%r743, %r512, %r490, %p21;
	@%p30 bra 	$L__BB41_43;
	shl.b32 	%r743, %r126, 16;
	st.shared.u32 	[_ZZN3cub18CUB_300001_SM_10006detail10radix_sort31DeviceRadixSortSingleTileKernelINS1_5radix10policy_hubIiNS0_8NullTypeEyE10Policy1000ELNS0_9SortOrderE0EiS6_yNS1_21identity_decomposer_tEEEvPKT1_PSB_PKT2_PSF_T3_iiT4_E12temp_storage+33832], %r743;
$L__BB41_43:
	setp.eq.s32 	%p31, %r2, 0;
	bar.sync 	0;
	ld.shared.u32 	%r513, [_ZZN3cub18CUB_300001_SM_10006detail10radix_sort31DeviceRadixSortSingleTileKernelINS1_5radix10policy_hubIiNS0_8NullTypeEyE10Policy1000ELNS0_9SortOrderE0EiS6_yNS1_21identity_decomposer_tEEEvPKT1_PSB_PKT2_PSF_T3_iiT4_E12temp_storage+33832];
	selp.b32 	%r514, 0, %r513, %p31;
	add.s32 	%r515, %r743, %r514;
	add.s32 	%r516, %r90, %r515;
	add.s32 	%r517, %r91, %r515;
	add.s32 	%r518, %r92, %r515;
	add.s32 	%r519, %r93, %r515;
	add.s32 	%r520, %r94, %r515;
	add.s32 	%r521, %r95, %r515;
	add.s32 	%r522, %r96, %r515;
	add.s32 	%r523, %r97, %r515;
	add.s32 	%r524, %r98, %r515;
	add.s32 	%r525, %r99, %r515;
	add.s32 	%r526, %r100, %r515;
	add.s32 	%r527, %r101, %r515;
	add.s32 	%r528, %r102, %r515;
	add.s32 	%r529, %r103, %r515;
	add.s32 	%r530, %r104, %r515;
	add.s32 	%r531, %r105, %r515;
	add.s32 	%r532, %r106, %r515;
	add.s32 	%r533, %r107, %r515;
	add.s32 	%r534, %r108, %r515;
	add.s32 	%r535, %r109, %r515;
	add.s32 	%r536, %r110, %r515;
	add.s32 	%r537, %r111, %r515;
	add.s32 	%r538, %r112, %r515;
	add.s32 	%r539, %r113, %r515;
	add.s32 	%r540, %r114, %r515;
	add.s32 	%r541, %r115, %r515;
	add.s32 	%r542, %r116, %r515;
	add.s32 	%r543, %r117, %r515;
	add.s32 	%r544, %r118, %r515;
	add.s32 	%r545, %r119, %r515;
	add.s32 	%r546, %r120, %r515;
	add.s32 	%r547, %r121, %r515;
	st.shared.u32 	[%r44], %r515;
	st.shared.u32 	[%r44+4], %r516;
	st.shared.u32 	[%r44+8], %r517;
	st.shared.u32 	[%r44+12], %r518;
	st.shared.u32 	[%r44+16], %r519;
	st.shared.u32 	[%r44+20], %r520;
	st.shared.u32 	[%r44+24], %r521;
	st.shared.u32 	[%r44+28], %r522;
	st.shared.u32 	[%r44+32], %r523;
	st.shared.u32 	[%r44+36], %r524;
	st.shared.u32 	[%r44+40], %r525;
	st.shared.u32 	[%r44+44], %r526;
	st.shared.u32 	[%r44+48], %r527;
	st.shared.u32 	[%r44+52], %r528;
	st.shared.u32 	[%r44+56], %r529;
	st.shared.u32 	[%r44+60], %r530;
	st.shared.u32 	[%r44+64], %r531;
	st.shared.u32 	[%r44+68], %r532;
	st.shared.u32 	[%r44+72], %r533;
	st.shared.u32 	[%r44+76], %r534;
	st.shared.u32 	[%r44+80], %r535;
	st.shared.u32 	[%r44+84], %r536;
	st.shared.u32 	[%r44+88], %r537;
	st.shared.u32 	[%r44+92], %r538;
	st.shared.u32 	[%r44+96], %r539;
	st.shared.u32 	[%r44+100], %r540;
	st.shared.u32 	[%r44+104], %r541;
	st.shared.u32 	[%r44+108], %r542;
	st.shared.u32 	[%r44+112], %r543;
	st.shared.u32 	[%r44+116], %r544;
	st.shared.u32 	[%r44+120], %r545;
	st.shared.u32 	[%r44+124], %r546;
	st.shared.u32 	[%r44+128], %r547;
	bar.sync 	0;
	cvt.u32.u16 	%r548, %rs1;
	ld.shared.u16 	%r549, [%r71];
	add.s32 	%r130, %r549, %r548;
	cvt.u32.u16 	%r550, %rs2;
	ld.shared.u16 	%r551, [%r72];
	add.s32 	%r131, %r551, %r550;
	cvt.u32.u16 	%r552, %rs3;
	ld.shared.u16 	%r553, [%r73];
	add.s32 	%r132, %r553, %r552;
	cvt.u32.u16 	%r554, %rs4;
	ld.shared.u16 	%r555, [%r74];
	add.s32 	%r133, %r555, %r554;
	cvt.u32.u16 	%r556, %rs5;
	ld.shared.u16 	%r557, [%r75];
	add.s32 	%r134, %r557, %r556;
	cvt.u32.u16 	%r558, %rs6;
	ld.shared.u16 	%r559, [%r76];
	add.s32 	%r135, %r559, %r558;
	cvt.u32.u16 	%r560, %rs7;
	ld.shared.u16 	%r561, [%r77];
	add.s32 	%r136, %r561, %r560;
	cvt.u32.u16 	%r562, %rs8;
	ld.shared.u16 	%r563, [%r78];
	add.s32 	%r137, %r563, %r562;
	cvt.u32.u16 	%r564, %rs9;
	ld.shared.u16 	%r565, [%r79];
	add.s32 	%r138, %r565, %r564;
	cvt.u32.u16 	%r566, %rs10;
	ld.shared.u16 	%r567, [%r80];
	add.s32 	%r139, %r567, %r566;
	cvt.u32.u16 	%r568, %rs11;
	ld.shared.u16 	%r569, [%r81];
	add.s32 	%r140, %r569, %r568;
	cvt.u32.u16 	%r570, %rs12;
	ld.shared.u16 	%r571, [%r82];
	add.s32 	%r141, %r571, %r570;
	cvt.u32.u16 	%r572, %rs13;
	ld.shared.u16 	%r573, [%r83];
	add.s32 	%r142, %r573, %r572;
	cvt.u32.u16 	%r574, %rs14;
	ld.shared.u16 	%r575, [%r84];
	add.s32 	%r143, %r575, %r574;
	cvt.u32.u16 	%r576, %rs15;
	ld.shared.u16 	%r577, [%r85];
	add.s32 	%r144, %r577, %r576;
	cvt.u32.u16 	%r578, %rs16;
	ld.shared.u16 	%r579, [%r86];
	add.s32 	%r145, %r579, %r578;
	cvt.u32.u16 	%r580, %rs17;
	ld.shared.u16 	%r581, [%r87];
	add.s32 	%r146, %r581, %r580;
	cvt.u32.u16 	%r582, %rs18;
	ld.shared.u16 	%r583, [%r88];
	add.s32 	%r147, %r583, %r582;
	cvt.u32.u16 	%r584, %rs19;
	ld.shared.u16 	%r585, [%r89];
	add.s32 	%r148, %r585, %r584;
	bar.sync 	0;
	setp.lt.s32 	%p32, %r722, %r190;
	@%p32 bra 	$L__BB41_83;
	cvt.u64.u32 	%rd8, %r2;
	shl.b32 	%r586, %r130, 2;
	mov.u32 	%r587, _ZZN3cub18CUB_300001_SM_10006detail10radix_sort31DeviceRadixSortSingleTileKernelINS1_5radix10policy_hubIiNS0_8NullTypeEyE10Policy1000ELNS0_9SortOrderE0EiS6_yNS1_21identity_decomposer_tEEEvPKT1_PSB_PKT2_PSF_T3_iiT4_E12temp_storage;
	add.s32 	%r588, %r587, %r586;
	st.shared.u32 	[%r588], %r741;
	shl.b32 	%r589, %r131, 2;
	add.s32 	%r590, %r587, %r589;
	st.shared.u32 	[%r590], %r740;
	shl.b32 	%r591, %r132, 2;
	add.s32 	%r592, %r587, %r591;
	st.shared.u32 	[%r592], %r739;
	shl.b32 	%r593, %r133, 2;
	add.s32 	%r594, %r587, %r593;
	st.shared.u32 	[%r594], %r738;
	shl.b32 	%r595, %r134, 2;
	add.s32 	%r596, %r587, %r595;
	st.shared.u32 	[%r596], %r737;
	shl.b32 	%r597, %r135, 2;
	add.s32 	%r598, %r587, %r597;
	st.shared.u32 	[%r598], %r736;
	shl.b32 	%r599, %r136, 2;
	add.s32 	%r600, %r587, %r599;
	st.shared.u32 	[%r600], %r735;
	shl.b32 	%r601, %r137, 2;
	add.s32 	%r602, %r587, %r601;
	st.shared.u32 	[%r602], %r734;
	shl.b32 	%r603, %r138, 2;
	add.s32 	%r604, %r587, %r603;
	st.shared.u32 	[%r604], %r733;
	shl.b32 	%r605, %r139, 2;
	add.s32 	%r606, %r587, %r605;
	st.shared.u32 	[%r606], %r732;
	shl.b32 	%r607, %r140, 2;
	add.s32 	%r608, %r587, %r607;
	st.shared.u32 	[%r608], %r731;
	shl.b32 	%r609, %r141, 2;
	add.s32 	%r610, %r587, %r609;
	st.shared.u32 	[%r610], %r730;
	shl.b32 	%r611, %r142, 2;
	add.s32 	%r612, %r587, %r611;
	st.shared.u32 	[%r612], %r729;
	shl.b32 	%r613, %r143, 2;
	add.s32 	%r614, %r587, %r613;
	st.shared.u32 	[%r614], %r728;
	shl.b32 	%r615, %r144, 2;
	add.s32 	%r616, %r587, %r615;
	st.shared.u32 	[%r616], %r727;
	shl.b32 	%r617, %r145, 2;
	add.s32 	%r618, %r587, %r617;
	st.shared.u32 	[%r618], %r726;
	shl.b32 	%r619, %r146, 2;
	add.s32 	%r620, %r587, %r619;
	st.shared.u32 	[%r620], %r725;
	shl.b32 	%r621, %r147, 2;
	add.s32 	%r622, %r587, %r621;
	st.shared.u32 	[%r622], %r724;
	shl.b32 	%r623, %r148, 2;
	add.s32 	%r624, %r587, %r623;
	st.shared.u32 	[%r624], %r723;
	bar.sync 	0;
	mad.lo.s32 	%r149, %r2, -72, %r46;
	ld.shared.u32 	%r150, [%r149+1024];
	ld.shared.u32 	%r151, [%r149+2048];
	ld.shared.u32 	%r152, [%r149+3072];
	ld.shared.u32 	%r153, [%r149+4096];
	ld.shared.u32 	%r154, [%r149+5120];
	ld.shared.u32 	%r155, [%r149+6144];
	ld.shared.u32 	%r156, [%r149+7168];
	ld.shared.u32 	%r157, [%r149+8192];
	ld.shared.u32 	%r158, [%r149+9216];
	ld.shared.u32 	%r159, [%r149+10240];
	ld.shared.u32 	%r160, [%r149+11264];
	ld.shared.u32 	%r161, [%r149+12288];
	ld.shared.u32 	%r162, [%r149+13312];
	ld.shared.u32 	%r163, [%r149+14336];
	ld.shared.u32 	%r164, [%r149+15360];
	ld.shared.u32 	%r165, [%r149+16384];
	ld.shared.u32 	%r166, [%r149+17408];
	ld.shared.u32 	%r167, [%r149+18432];
	setp.gt.u64 	%p33, %rd4, %rd8;
	cvta.to.global.u64 	%rd9, %rd3;
	mul.wide.u32 	%rd10, %r2, 4;
	add.s64 	%rd2, %rd9, %rd10;
	@%p33 bra 	$L__BB41_45;
	bra.uni 	$L__BB41_46;
$L__BB41_45:
	ld.shared.u32 	%r625, [%r149];
	xor.b32  	%r626, %r625, -2147483648;
	st.global.u32 	[%rd2], %r626;
$L__BB41_46:
	add.s32 	%r627, %r2, 256;
	cvt.u64.u32 	%rd11, %r627;
	setp.le.u64 	%p34, %rd4, %rd11;
	@%p34 bra 	$L__BB41_48;
	xor.b32  	%r628, %r150, -2147483648;
	st.global.u32 	[%rd2+1024], %r628;
$L__BB41_48:
	add.s32 	%r629, %r2, 512;
	cvt.u64.u32 	%rd12, %r629;
	setp.le.u64 	%p35, %rd4, %rd12;
	@%p35 bra 	$L__BB41_50;
	xor.b32  	%r630, %r151, -2147483648;
	st.global.u32 	[%rd2+2048], %r630;
$L__BB41_50:
	add.s32 	%r631, %r2, 768;
	cvt.u64.u32 	%rd13, %r631;
	setp.le.u64 	%p36, %rd4, %rd13;
	@%p36 bra 	$L__BB41_52;
	xor.b32  	%r632, %r152, -2147483648;
	st.global.u32 	[%rd2+3072], %r632;
$L__BB41_52:
	or.b32  	%r633, %r2, 1024;
	cvt.u64.u32 	%rd14, %r633;
	setp.le.u64 	%p37, %rd4, %rd14;
	@%p37 bra 	$L__BB41_54;
	xor.b32  	%r634, %r153, -2147483648;
	st.global.u32 	[%rd2+4096], %r634;
$L__BB41_54:
	add.s32 	%r635, %r2, 1280;
	cvt.u64.u32 	%rd15, %r635;
	setp.le.u64 	%p38, %rd4, %rd15;
	@%p38 bra 	$L__BB41_56;
	xor.b32  	%r636, %r154, -2147483648;
	st.global.u32 	[%rd2+5120], %r636;
$L__BB41_56:
	add.s32 	%r637, %r2, 1536;
	cvt.u64.u32 	%rd16, %r637;
	setp.le.u64 	%p39, %rd4, %rd16;
	@%p39 bra 	$L__BB41_58;
	xor.b32  	%r638, %r155, -2147483648;
	st.global.u32 	[%rd2+6144], %r638;
$L__BB41_58:
	add.s32 	%r639, %r2, 1792;
	cvt.u64.u32 	%rd17, %r639;
	setp.le.u64 	%p40, %rd4, %rd17;
	@%p40 bra 	$L__BB41_60;
	xor.b32  	%r640, %r156, -2147483648;
	st.global.u32 	[%rd2+7168], %r640;
$L__BB41_60:
	or.b32  	%r641, %r2, 2048;
	cvt.u64.u32 	%rd18, %r641;
	setp.le.u64 	%p41, %rd4, %rd18;
	@%p41 bra 	$L__BB41_62;
	xor.b32  	%r642, %r157, -2147483648;
	st.global.u32 	[%rd2+8192], %r642;
$L__BB41_62:
	add.s32 	%r643, %r2, 2304;
	cvt.u64.u32 	%rd19, %r643;
	setp.le.u64 	%p42, %rd4, %rd19;
	@%p42 bra 	$L__BB41_64;
	xor.b32  	%r644, %r158, -2147483648;
	st.global.u32 	[%rd2+9216], %r644;
$L__BB41_64:
	add.s32 	%r645, %r2, 2560;
	cvt.u64.u32 	%rd20, %r645;
	setp.le.u64 	%p43, %rd4, %rd20;
	@%p43 bra 	$L__BB41_66;
	xor.b32  	%r646, %r159, -2147483648;
	st.global.u32 	[%rd2+10240], %r646;
$L__BB41_66:
	add.s32 	%r647, %r2, 2816;
	cvt.u64.u32 	%rd21, %r647;
	setp.le.u64 	%p44, %rd4, %rd21;
	@%p44 bra 	$L__BB41_68;
	xor.b32  	%r648, %r160, -2147483648;
	st.global.u32 	[%rd2+11264], %r648;
$L__BB41_68:
	or.b32  	%r649, %r2, 3072;
	cvt.u64.u32 	%rd22, %r649;
	setp.le.u64 	%p45, %rd4, %rd22;
	@%p45 bra 	$L__BB41_70;
	xor.b32  	%r650, %r161, -2147483648;
	st.global.u32 	[%rd2+12288], %r650;
$L__BB41_70:
	add.s32 	%r651, %r2, 3328;
	cvt.u64.u32 	%rd23, %r651;
	setp.le.u64 	%p46, %rd4, %rd23;
	@%p46 bra 	$L__BB41_72;
	xor.b32  	%r652, %r162, -2147483648;
	st.global.u32 	[%rd2+13312], %r652;
$L__BB41_72:
	add.s32 	%r653, %r2, 3584;
	cvt.u64.u32 	%rd24, %r653;
	setp.le.u64 	%p47, %rd4, %rd24;
	@%p47 bra 	$L__BB41_74;
	xor.b32  	%r654, %r163, -2147483648;
	st.global.u32 	[%rd2+14336], %r654;
$L__BB41_74:
	add.s32 	%r655, %r2, 3840;
	cvt.u64.u32 	%rd25, %r655;
	setp.le.u64 	%p48, %rd4, %rd25;
	@%p48 bra 	$L__BB41_76;
	xor.b32  	%r656, %r164, -2147483648;
	st.global.u32 	[%rd2+15360], %r656;
$L__BB41_76:
	or.b32  	%r657, %r2, 4096;
	cvt.u64.u32 	%rd26, %r657;
	setp.le.u64 	%p49, %rd4, %rd26;
	@%p49 bra 	$L__BB41_78;
	xor.b32  	%r658, %r165, -2147483648;
	st.global.u32 	[%rd2+16384], %r658;
$L__BB41_78:
	add.s32 	%r659, %r2, 4352;
	cvt.u64.u32 	%rd27, %r659;
	setp.le.u64 	%p50, %rd4, %rd27;
	@%p50 bra 	$L__BB41_80;
	xor.b32  	%r660, %r166, -2147483648;
	st.global.u32 	[%rd2+17408], %r660;
$L__BB41_80:
	add.s32 	%r661, %r2, 4608;
	cvt.u64.u32 	%rd28, %r661;
	setp.le.u64 	%p51, %rd4, %rd28;
	@%p51 bra 	$L__BB41_82;
	xor.b32  	%r662, %r167, -2147483648;
	st.global.u32 	[%rd2+18432], %r662;
$L__BB41_82:
	ret;
$L__BB41_83:
	shl.b32 	%r663, %r130, 2;
	mov.u32 	%r664, _ZZN3cub18CUB_300001_SM_10006detail10radix_sort31DeviceRadixSortSingleTileKernelINS1_5radix10policy_hubIiNS0_8NullTypeEyE10Policy1000ELNS0_9SortOrderE0EiS6_yNS1_21identity_decomposer_tEEEvPKT1_PSB_PKT2_PSF_T3_iiT4_E12temp_storage;
	add.s32 	%r665, %r664, %r663;
	st.shared.u32 	[%r665], %r741;
	shl.b32 	%r666, %r131, 2;
	add.s32 	%r667, %r664, %r666;
	st.shared.u32 	[%r667], %r740;
	shl.b32 	%r668, %r132, 2;
	add.s32 	%r669, %r664, %r668;
	st.shared.u32 	[%r669], %r739;
	shl.b32 	%r670, %r133, 2;
	add.s32 	%r671, %r664, %r670;
	st.shared.u32 	[%r671], %r738;
	shl.b32 	%r672, %r134, 2;
	add.s32 	%r673, %r664, %r672;
	st.shared.u32 	[%r673], %r737;
	shl.b32 	%r674, %r135, 2;
	add.s32 	%r675, %r664, %r674;
	st.shared.u32 	[%r675], %r736;
	shl.b32 	%r676, %r136, 2;
	add.s32 	%r677, %r664, %r676;
	st.shared.u32 	[%r677], %r735;
	shl.b32 	%r678, %r137, 2;
	add.s32 	%r679, %r664, %r678;
	st.shared.u32 	[%r679], %r734;
	shl.b32 	%r680, %r138, 2;
	add.s32 	%r681, %r664, %r680;
	st.shared.u32 	[%r681], %r733;
	shl.b32 	%r682, %r139, 2;
	add.s32 	%r683, %r664, %r682;
	st.shared.u32 	[%r683], %r732;
	shl.b32 	%r684, %r140, 2;
	add.s32 	%r685, %r664, %r684;
	st.shared.u32 	[%r685], %r731;
	shl.b32 	%r686, %r141, 2;
	add.s32 	%r687, %r664, %r686;
	st.shared.u32 	[%r687], %r730;
	shl.b32 	%r688, %r142, 2;
	add.s32 	%r689, %r664, %r688;
	st.shared.u32 	[%r689], %r729;
	shl.b32 	%r690, %r143, 2;
	add.s32 	%r691, %r664, %r690;
	st.shared.u32 	[%r691], %r728;
	shl.b32 	%r692, %r144, 2;
	add.s32 	%r693, %r664, %r692;
	st.shared.u32 	[%r693], %r727;
	shl.b32 	%r694, %r145, 2;
	add.s32 	%r695, %r664, %r694;
	st.shared.u32 	[%r695], %r726;
	shl.b32 	%r696, %r146, 2;
	add.s32 	%r697, %r664, %r696;
	st.shared.u32 	[%r697], %r725;
	shl.b32 	%r698, %r147, 2;
	add.s32 	%r699, %r664, %r698;
	st.shared.u32 	[%r699], %r724;
	shl.b32 	%r700, %r148, 2;
	add.s32 	%r701, %r664, %r700;
	st.shared.u32 	[%r701], %r723;
	bar.sync 	0;
	ld.shared.u32 	%r741, [%r46];
	ld.shared.u32 	%r740, [%r46+4];
	ld.shared.u32 	%r739, [%r46+8];
	ld.shared.u32 	%r738, [%r46+12];
	ld.shared.u32 	%r737, [%r46+16];
	ld.shared.u32 	%r736, [%r46+20];
	ld.shared.u32 	%r735, [%r46+24];
	ld.shared.u32 	%r734, [%r46+28];
	ld.shared.u32 	%r733, [%r46+32];
	ld.shared.u32 	%r732, [%r46+36];
	ld.shared.u32 	%r731, [%r46+40];
	ld.shared.u32 	%r730, [%r46+44];
	ld.shared.u32 	%r729, [%r46+48];
	ld.shared.u32 	%r728, [%r46+52];
	ld.shared.u32 	%r727, [%r46+56];
	ld.shared.u32 	%r726, [%r46+60];
	ld.shared.u32 	%r725, [%r46+64];
	ld.shared.u32 	%r724, [%r46+68];
	ld.shared.u32 	%r723, [%r46+72];
	bar.sync 	0;
	add.s32 	%r722, %r722, 6;
	add.s32 	%r721, %r721, -6;
	bra.uni 	$L__BB41_39;

}
	// .globl	_ZN3cub18CUB_300001_SM_10006detail10radix_sort30DeviceRadixSortHistogramKernelINS1_5radix10policy_hubIiNS0_8NullTypeEyE10Policy1000ELNS0_9SortOrderE0EiyNS1_21identity_decomposer_tEEEvPT2_PKT1_SB_iiT3_
.visible .entry _ZN3cub18CUB_300001_SM_10006detail10radix_sort30DeviceRadixSortHistogramKernelINS1_5radix10policy_hubIiNS0_8NullTypeEyE10Policy1000ELNS0_9SortOrderE0EiyNS1_21identity_decomposer_tEEEvPT2_PKT1_SB_iiT3_(
	.param .u64 .ptr .align 1 _ZN3cub18CUB_300001_SM_10006detail10radix_sort30DeviceRadixSortHistogramKernelINS1_5radix10policy_hubIiNS0_8NullTypeEyE10Policy1000ELNS0_9SortOrderE0EiyNS1_21identity_decomposer_tEEEvPT2_PKT1_SB_iiT3__param_0,
	.param .u64 .ptr .align 1 _ZN3cub18CUB_300001_SM_10006detail10radix_sort30DeviceRadixSortHistogramKernelINS1_5radix10policy_hubIiNS0_8NullTypeEyE10Policy1000ELNS0_9SortOrderE0EiyNS1_21identity_decomposer_tEEEvPT2_PKT1_SB_iiT3__param_1,
	.param .u64 _ZN3cub18CUB_300001_SM_10006detail10radix_sort30DeviceRadixSortHistogramKernelINS1_5radix10policy_hubIiNS0_8NullTypeEyE10Policy1000ELNS0_9SortOrderE0EiyNS1_21identity_decomposer_tEEEvPT2_PKT1_SB_iiT3__param_2,
	.param .u32 _ZN3cub18CUB_300001_SM_10006detail10radix_sort30DeviceRadixSortHistogramKernelINS1_5radix10policy_hubIiNS0_8NullTypeEyE10Policy1000ELNS0_9SortOrderE0EiyNS1_21identity_decomposer_tEEEvPT2_PKT1_SB_iiT3__param_3,
	.param .u32 _ZN3cub18CUB_300001_SM_10006detail10radix_sort30DeviceRadixSortHistogramKernelINS1_5radix10policy_hubIiNS0_8NullTypeEyE10Policy1000ELNS0_9SortOrderE0EiyNS1_21identity_decomposer_tEEEvPT2_PKT1_SB_iiT3__param_4,
	.param .align 1 .b8 _ZN3cub18CUB_300001_SM_10006detail10radix_sort30DeviceRadixSortHistogramKernelINS1_5radix10policy_hubIiNS0_8NullTypeEyE10Policy1000ELNS0_9SortOrderE0EiyNS1_21identity_decomposer_tEEEvPT2_PKT1_SB_iiT3__param_5[1]
)
.maxntid 128
{
	.reg .pred 	%p<91>;
	.reg .b32 	%r<486>;
	.reg .b64 	%rd<137>;
	// demoted variable
	.shared .align 4 .b8 _ZZN3cub18CUB_300001_SM_10006detail10radix_sort30DeviceRadixSortHistogramKernelINS1_5radix10policy_hubIiNS0_8NullTypeEyE10Policy1000ELNS0_9SortOrderE0EiyNS1_21identity_decomposer_tEEEvPT2_PKT1_SB_iiT3_E12temp_storage[4096];
	ld.param.u64 	%rd18, [_ZN3cub18CUB_300001_SM_10006detail10radix_sort30DeviceRadixSortHistogramKernelINS1_5radix10policy_hubIiNS0_8NullTypeEyE10Policy1000ELNS0_9SortOrderE0EiyNS1_21identity_decomposer_tEEEvPT2_PKT1_SB_iiT3__param_0];
	ld.param.u64 	%rd19, [_ZN3cub18CUB_300001_SM_10006detail10radix_sort30DeviceRadixSortHistogramKernelINS1_5radix10policy_hubIiNS0_8NullTypeEyE10Policy1000ELNS0_9SortOrderE0EiyNS1_21identity_decomposer_tEEEvPT2_PKT1_SB_iiT3__param_1];
	ld.param.u64 	%rd17, [_ZN3cub18CUB_300001_SM_10006detail10radix_sort30DeviceRadixSortHistogramKernelINS1_5radix10policy_hubIiNS0_8NullTypeEyE10Policy1000ELNS0_9SortOrderE0EiyNS1_21identity_decomposer_tEEEvPT2_PKT1_SB_iiT3__param_2];
	ld.param.u32 	%r174, [_ZN3cub18CUB_300001_SM_10006detail10radix_sort30DeviceRadixSortHistogramKernelINS1_5radix10policy_hubIiNS0_8NullTypeEyE10Policy1000ELNS0_9SortOrderE0EiyNS1_21identity_decomposer_tEEEvPT2_PKT1_SB_iiT3__param_3];
	ld.param.u32 	%r175, [_ZN3cub18CUB_300001_SM_10006detail10radix_sort30DeviceRadixSortHistogramKernelINS1_5radix10policy_hubIiNS0_8NullTypeEyE10Policy1000ELNS0_9SortOrderE0EiyNS1_21identity_decomposer_tEEEvPT2_PKT1_SB_iiT3__param_4];
	cvta.to.global.u64 	%rd1, %rd19;
	cvta.to.global.u64 	%rd2, %rd18;
	setp.eq.s64 	%p2, %rd17, 0;
	@%p2 bra 	$L__BB42_153;
	sub.s32 	%r176, %r175, %r174;
	add.s32 	%r177, %r176, 7;
	shr.s32 	%r178, %r177, 31;
	shr.u32 	%r179, %r178, 29;
	add.s32 	%r180, %r177, %r179;
	shr.s32 	%r181, %r180, 3;
	mov.u32 	%r182, %tid.x;
	setp.gt.u32 	%p3, %r182, 255;
	setp.lt.s32 	%p4, %r177, 8;
	mov.u32 	%r183, %ctaid.x;
	shl.b32 	%r184, %r183, 11;
	cvt.u64.u32 	%rd3, %r184;
	mov.u32 	%r185, %nctaid.x;
	shl.b32 	%r186, %r185, 11;
	cvt.u64.u32 	%rd4, %r186;
	add.s32 	%r1, %r181, -1;
	and.b32  	%r2, %r181, 15;
	and.b32  	%r3, %r181, 7;
	add.s32 	%r4, %r3, -1;
	and.b32  	%r5, %r181, 3;
	or.pred  	%p1, %p3, %p4;
	shl.b32 	%r187, %r182, 2;
	mov.u32 	%r188, _ZZN3cub18CUB_300001_SM_10006detail10radix_sort30DeviceRadixSortHistogramKernelINS1_5radix10policy_hubIiNS0_8NullTypeEyE10Policy1000ELNS0_9SortOrderE0EiyNS1_21identity_decomposer_tEEEvPT2_PKT1_SB_iiT3_E12temp_storage;
	add.s32 	%r6, %r188, %r187;
	and.b32  	%r7, %r181, 268435440;
	cvt.u64.u32 	%rd5, %r182;
	add.s32 	%r8, %r182, 128;
	add.s32 	%r9, %r182, 256;
	add.s32 	%r10, %r182, 384;
	add.s32 	%r11, %r182, 512;
	add.s32 	%r12, %r182, 640;
	add.s32 	%r13, %r182, 768;
	or.b32  	%r14, %r182, 1024;
	add.s32 	%r15, %r182, 1920;
	and.b32  	%r16, %r181, 268435448;
	and.b32  	%r17, %r181, 1;
	neg.s32 	%r18, %r7;
	add.s32 	%r19, %r6, 8192;
	add.s64 	%rd21, %rd17, -1;
	shr.u64 	%rd22, %rd21, 30;
	add.s64 	%rd23, %rd22, 1;
	min.u64 	%rd6, %rd23, %rd17;
	mov.b64 	%rd135, 0;
$L__BB42_2:
	@%p1 bra 	$L__BB42_30;
	setp.lt.u32 	%p5, %r1, 15;
	mov.b32 	%r439, 0;
	@%p5 bra 	$L__BB42_6;
	mov.u32 	%r436, %r19;
	mov.u32 	%r437, %r18;
$L__BB42_5:
	.pragma "nounroll";
	mov.b32 	%r190, 0;
	st.shared.u32 	[%r436+-8192], %r190;
	st.shared.u32 	[%r436+-7168], %r190;
	st.shared.u32 	[%r436+-6144], %r190;
	st.shared.u32 	[%r436+-5120], %r190;
	st.shared.u32 	[%r436+-4096], %r190;
	st.shared.u32 	[%r436+-3072], %r190;
	st.shared.u32 	[%r436+-2048], %r190;
	st.shared.u32 	[%r436+-1024], %r190;
	st.shared.u32 	[%r436], %r190;
	st.shared.u32 	[%r436+1024], %r190;
	st.shared.u32 	[%r436+2048], %r190;
	st.shared.u32 	[%r436+3072], %r190;
	st.shared.u32 	[%r436+4096], %r190;
	st.shared.u32 	[%r436+5120], %r190;
	st.shared.u32 	[%r436+6144], %r190;
	st.shared.u32 	[%r436+7168], %r190;
	add.s32 	%r437, %r437, 16;
	add.s32 	%r436, %r436, 16384;
	setp.ne.s32 	%p6, %r437, 0;
	mov.u32 	%r439, %r7;
	@%p6 bra 	$L__BB42_5;
$L__BB42_6:
	add.s32 	%r25, %r2, -1;
	setp.eq.s32 	%p7, %r2, 0;
	@%p7 bra 	$L__BB42_16;
	setp.lt.u32 	%p8, %r25, 7;
	@%p8 bra 	$L__BB42_9;
	shl.b32 	%r191, %r439, 10;
	add.s32 	%r192, %r6, %r191;
	mov.b32 	%r193, 0;
	st.shared.u32 	[%r192], %r193;
	st.shared.u32 	[%r192+1024], %r193;
	st.shared.u32 	[%r192+2048], %r193;
	st.shared.u32 	[%r192+3072], %r193;
	st.shared.u32 	[%r192+4096], %r193;
	st.shared.u32 	[%r192+5120], %r193;
	st.shared.u32 	[%r192+6144], %r193;
	st.shared.u32 	[%r192+7168], %r193;
	add.s32 	%r439, %r439, 8;
$L__BB42_9:
	setp.eq.s32 	%p9, %r3, 0;
	@%p9 bra 	$L__BB42_16;
	setp.lt.u32 	%p10, %r4, 3;
	@%p10 bra 	$L__BB42_12;
	shl.b32 	%r194, %r439, 10;
	add.s32 	%r195, %r6, %r194;
	mov.b32 	%r196, 0;
	st.shared.u32 	[%r195], %r196;
	st.shared.u32 	[%r195+1024], %r196;
	st.shared.u32 	[%r195+2048], %r196;
	st.shared.u32 	[%r195+3072], %r196;
	add.s32 	%r439, %r439, 4;
$L__BB42_12:
	setp.eq.s32 	%p11, %r5, 0;
	@%p11 bra 	$L__BB42_16;
	setp.eq.s32 	%p12, %r5, 1;
	shl.b32 	%r197, %r439, 10;
	add.s32 	%r30, %r6, %r197;
	mov.b32 	%r198, 0;
	st.shared.u32 	[%r30], %r198;
	@%p12 bra 	$L__BB42_16;
	setp.eq.s32 	%p13, %r5, 2;
	mov.b32 	%r199, 0;
	st.shared.u32 	[%r30+1024], %r199;
	@%p13 bra 	$L__BB42_16;
	mov.b32 	%r200, 0;
	st.shared.u32 	[%r30+2048], %r200;
$L__BB42_16:
	cvt.u32.u64 	%r201, %rd5;
	setp.gt.u32 	%p14, %r201, 127;
	@%p14 bra 	$L__BB42_30;
	setp.lt.u32 	%p15, %r1, 15;
	mov.b32 	%r443, 0;
	@%p15 bra 	$L__BB42_20;
	mov.b32 	%r441, 0;
$L__BB42_19:
	.pragma "nounroll";
	shl.b32 	%r204, %r441, 10;
	add.s32 	%r205, %r6, %r204;
	mov.b32 	%r206, 0;
	st.shared.u32 	[%r205+512], %r206;
	st.shared.u32 	[%r205+1536], %r206;
	st.shared.u32 	[%r205+2560], %r206;
	st.shared.u32 	[%r205+3584], %r206;
	st.shared.u32 	[%r205+4608], %r206;
	st.shared.u32 	[%r205+5632], %r206;
	st.shared.u32 	[%r205+6656], %r206;
	st.shared.u32 	[%r205+7680], %r206;
	st.shared.u32 	[%r205+8704], %r206;
	st.shared.u32 	[%r205+9728], %r206;
	st.shared.u32 	[%r205+10752], %r206;
	st.shared.u32 	[%r205+11776], %r206;
	st.shared.u32 	[%r205+12800], %r206;
	st.shared.u32 	[%r205+13824], %r206;
	st.shared.u32 	[%r205+14848], %r206;
	st.shared.u32 	[%r205+15872], %r206;
	add.s32 	%r441, %r441, 16;
	setp.ne.s32 	%p16, %r441, %r7;
	mov.u32 	%r443, %r7;
	@%p16 bra 	$L__BB42_19;
$L__BB42_20:
	setp.eq.s32 	%p17, %r2, 0;
	@%p17 bra 	$L__BB42_30;
	setp.lt.u32 	%p18, %r25, 7;
	@%p18 bra 	$L__BB42_23;
	shl.b32 	%r207, %r443, 10;
	add.s32 	%r208, %r6, %r207;
	mov.b32 	%r209, 0;
	st.shared.u32 	[%r208+512], %r209;
	st.shared.u32 	[%r208+1536], %r209;
	st.shared.u32 	[%r208+2560], %r209;
	st.shared.u32 	[%r208+3584], %r209;
	st.shared.u32 	[%r208+4608], %r209;
	st.shared.u32 	[%r208+5632], %r209;
	st.shared.u32 	[%r208+6656], %r209;
	st.shared.u32 	[%r208+7680], %r209;
	add.s32 	%r443, %r443, 8;
$L__BB42_23:
	setp.eq.s32 	%p19, %r3, 0;
	@%p19 bra 	$L__BB42_30;
	setp.lt.u32 	%p20, %r4, 3;
	@%p20 bra 	$L__BB42_26;
	shl.b32 	%r210, %r443, 10;
	add.s32 	%r211, %r6, %r210;
	mov.b32 	%r212, 0;
	st.shared.u32 	[%r211+512], %r212;
	st.shared.u32 	[%r211+1536], %r212;
	st.shared.u32 	[%r211+2560], %r212;
	st.shared.u32 	[%r211+3584], %r212;
	add.s32 	%r443, %r443, 4;
$L__BB42_26:
	setp.eq.s32 	%p21, %r5, 0;
	@%p21 bra 	$L__BB42_30;
	setp.eq.s32 	%p22, %r5, 1;
	shl.b32 	%r213, %r443, 10;
	add.s32 	%r38, %r6, %r213;
	mov.b32 	%r214, 0;
	st.shared.u32 	[%r38+512], %r214;
	@%p22 bra 	$L__BB42_30;
	setp.eq.s32 	%p23, %r5, 2;
	mov.b32 	%r215, 0;
	st.shared.u32 	[%r38+1536], %r215;
	@%p23 bra 	$L__BB42_30;
	mov.b32 	%r216, 0;
	st.shared.u32 	[%r38+2560], %r216;
$L__BB42_30:
	bar.sync 	0;
	bar.sync 	0;
	shl.b64 	%rd8, %rd135, 30;
	sub.s64 	%rd24, %rd17, %rd8;
	min.u64 	%rd9, %rd24, 1073741824;
	setp.le.u64 	%p24, %rd9, %rd3;
	@%p24 bra 	$L__BB42_70;
	mov.u64 	%rd136, %rd3;
$L__BB42_32:
	add.s64 	%rd11, %rd136, %rd8;
	sub.s64 	%rd12, %rd17, %rd11;
	setp.lt.u64 	%p25, %rd12, 2048;
	@%p25 bra 	$L__BB42_34;
	add.s64 	%rd27, %rd11, %rd5;
	shl.b64 	%rd28, %rd27, 2;
	add.s64 	%rd29, %rd1, %rd28;
	ld.global.u32 	%r475, [%rd29];
	ld.global.u32 	%r474, [%rd29+512];
	ld.global.u32 	%r473, [%rd29+1024];
	ld.global.u32 	%r472, [%rd29+1536];
	ld.global.u32 	%r471, [%rd29+2048];
	ld.global.u32 	%r470, [%rd29+2560];
	ld.global.u32 	%r469, [%rd29+3072];
	ld.global.u32 	%r468, [%rd29+3584];
	ld.global.u32 	%r467, [%rd29+4096];
	ld.global.u32 	%r466, [%rd29+4608];
	ld.global.u32 	%r465, [%rd29+5120];
	ld.global.u32 	%r464, [%rd29+5632];
	ld.global.u32 	%r463, [%rd29+6144];
	ld.global.u32 	%r462, [%rd29+6656];
	ld.global.u32 	%r461, [%rd29+7168];
	ld.global.u32 	%r460, [%rd29+7680];
	bra.uni 	$L__BB42_66;
$L__BB42_34:
	cvt.u32.u64 	%r218, %rd5;
	cvt.u32.u64 	%r55, %rd12;
	setp.ge.s32 	%p26, %r218, %r55;
	add.s64 	%rd25, %rd11, %rd5;
	shl.b64 	%rd26, %rd25, 2;
	add.s64 	%rd13, %rd1, %rd26;
	mov.b32 	%r475, 2147483647;
	@%p26 bra 	$L__BB42_36;
	ld.global.u32 	%r475, [%rd13];
$L__BB42_36:
	setp.ge.s32 	%p27, %r8, %r55;
	mov.b32 	%r474, 2147483647;
	@%p27 bra 	$L__BB42_38;
	ld.global.u32 	%r474, [%rd13+512];
$L__BB42_38:
	setp.ge.s32 	%p28, %r9, %r55;
	mov.b32 	%r473, 2147483647;
	@%p28 bra 	$L__BB42_40;
	ld.global.u32 	%r473, [%rd13+1024];
$L__BB42_40:
	setp.ge.s32 	%p29, %r10, %r55;
	mov.b32 	%r472, 2147483647;
	@%p29 bra 	$L__BB42_42;
	ld.global.u32 	%r472, [%rd13+1536];
$L__BB42_42:
	setp.ge.s32 	%p30, %r11, %r55;
	mov.b32 	%r471, 2147483647;
	@%p30 bra 	$L__BB42_44;
	ld.global.u32 	%r471, [%rd13+2048];
$L__BB42_44:
	setp.ge.s32 	%p31, %r12, %r55;
	mov.b32 	%r470, 2147483647;
	@%p31 bra 	$L__BB42_46;
	ld.global.u32 	%r470, [%rd13+2560];
$L__BB42_46:
	setp.ge.s32 	%p32, %r13, %r55;
	mov.b32 	%r469, 2147483647;
	@%p32 bra 	$L__BB42_48;
	ld.global.u32 	%r469, [%rd13+3072];
$L__BB42_48:
	mov.u32 	%r226, %tid.x;
	add.s32 	%r227, %r226, 896;
	setp.ge.s32 	%p33, %r227, %r55;
	mov.b32 	%r468, 2147483647;
	@%p33 bra 	$L__BB42_50;
	ld.global.u32 	%r468, [%rd13+3584];
$L__BB42_50:
	setp.ge.s32 	%p34, %r14, %r55;
	mov.b32 	%r467, 2147483647;
	@%p34 bra 	$L__BB42_52;
	ld.global.u32 	%r467, [%rd13+4096];
$L__BB42_52:
	add.s32 	%r231, %r226, 1152;
	setp.ge.s32 	%p35, %r231, %r55;
	mov.b32 	%r466, 2147483647;
	@%p35 bra 	$L__BB42_54;
	ld.global.u32 	%r466, [%rd13+4608];
$L__BB42_54:
	add.s32 	%r234, %r226, 1280;
	setp.ge.s32 	%p36, %r234, %r55;
	mov.b32 	%r465, 2147483647;
	@%p36 bra 	$L__BB42_56;
	ld.global.u32 	%r465, [%rd13+5120];
$L__BB42_56:
	add.s32 	%r237, %r226, 1408;
	setp.ge.s32 	%p37, %r237, %r55;
	mov.b32 	%r464, 2147483647;
	@%p37 bra 	$L__BB42_58;
	ld.global.u32 	%r464, [%rd13+5632];
$L__BB42_58:
	add.s32 	%r240, %r226, 1536;
	setp.ge.s32 	%p38, %r240, %r55;
	mov.b32 	%r463, 2147483647;
	@%p38 bra 	$L__BB42_60;
	ld.global.u32 	%r463, [%rd13+6144];
$L__BB42_60:
	add.s32 	%r243, %r226, 1664;
	setp.ge.s32 	%p39, %r243, %r55;
	mov.b32 	%r462, 2147483647;
	@%p39 bra 	$L__BB42_62;
	ld.global.u32 	%r462, [%rd13+6656];
$L__BB42_62:
	add.s32 	%r246, %r226, 1792;
	setp.ge.s32 	%p40, %r246, %r55;
	mov.b32 	%r461, 2147483647;
	@%p40 bra 	$L__BB42_64;
	ld.global.u32 	%r461, [%rd13+7168];
$L__BB42_64:
	setp.ge.s32 	%p41, %r15, %r55;
	mov.b32 	%r460, 2147483647;
	@%p41 bra 	$L__BB42_66;
	ld.global.u32 	%r460, [%rd13+7680];
$L__BB42_66:
	setp.le.s32 	%p42, %r175, %r174;
	@%p42 bra 	$L__BB42_69;
	xor.b32  	%r103, %r460, -2147483648;
	xor.b32  	%r104, %r461, -2147483648;
	xor.b32  	%r105, %r462, -2147483648;
	xor.b32  	%r106, %r463, -2147483648;
	xor.b32  	%r107, %r464, -2147483648;
	xor.b32  	%r108, %r465, -2147483648;
	xor.b32  	%r109, %r466, -2147483648;
	xor.b32  	%r110, %r467, -2147483648;
	xor.b32  	%r111, %r468, -2147483648;
	xor.b32  	%r112, %r469, -2147483648;
	xor.b32  	%r113, %r470, -2147483648;
	xor.b32  	%r114, %r471, -2147483648;
	xor.b32  	%r115, %r472, -2147483648;
	xor.b32  	%r116, %r473, -2147483648;
	xor.b32  	%r117, %r474, -2147483648;
	xor.b32  	%r118, %r475, -2147483648;
	mov.b32 	%r476, 0;
	mov.u32 	%r477, %r174;
$L__BB42_68:
	sub.s32 	%r249, %r175, %r477;
	shl.b32 	%r250, %r476, 10;
	mov.u32 	%r251, _ZZN3cub18CUB_300001_SM_10006detail10radix_sort30DeviceRadixSortHistogramKernelINS1_5radix10policy_hubIiNS0_8NullTypeEyE10Policy1000ELNS0_9SortOrderE0EiyNS1_21identity_decomposer_tEEEvPT2_PKT1_SB_iiT3_E12temp_storage;
	add.s32 	%r252, %r251, %r250;
	min.s32 	%r253, %r249, 8;
	mov.b32 	%r254, -1;
	shl.b32 	%r255, %r254, %r253;
	not.b32 	%r256, %r255;
	shr.u32 	%r257, %r118, %r477;
	and.b32  	%r258, %r257, %r256;
	shl.b32 	%r259, %r258, 2;
	add.s32 	%r260, %r252, %r259;
	atom.shared.add.u32 	%r261, [%r260], 1;
	shr.u32 	%r262, %r117, %r477;
	and.b32  	%r263, %r262, %r256;
	shl.b32 	%r264, %r263, 2;
	add.s32 	%r265, %r252, %r264;
	atom.shared.add.u32 	%r266, [%r265], 1;
	shr.u32 	%r267, %r116, %r477;
	and.b32  	%r268, %r267, %r256;
	shl.b32 	%r269, %r268, 2;
	add.s32 	%r270, %r252, %r269;
	atom.shared.add.u32 	%r271, [%r270], 1;
	shr.u32 	%r272, %r115, %r477;
	and.b32  	%r273, %r272, %r256;
	shl.b32 	%r274, %r273, 2;
	add.s32 	%r275, %r252, %r274;
	atom.shared.add.u32 	%r276, [%r275], 1;
	shr.u32 	%r277, %r114, %r477;
	and.b32  	%r278, %r277, %r256;
	shl.b32 	%r279, %r278, 2;
	add.s32 	%r280, %r252, %r279;
	atom.shared.add.u32 	%r281, [%r280], 1;
	shr.u32 	%r282, %r113, %r477;
	and.b32  	%r283, %r282, %r256;
	shl.b32 	%r284, %r283, 2;
	add.s32 	%r285, %r252, %r284;
	atom.shared.add.u32 	%r286, [%r285], 1;
	shr.u32 	%r287, %r112, %r477;
	and.b32  	%r288, %r287, %r256;
	shl.b32 	%r289, %r288, 2;
	add.s32 	%r290, %r252, %r289;
	atom.shared.add.u32 	%r291, [%r290], 1;
	shr.u32 	%r292, %r111, %r477;
	and.b32  	%r293, %r292, %r256;
	shl.b32 	%r294, %r293, 2;
	add.s32 	%r295, %r252, %r294;
	atom.shared.add.u32 	%r296, [%r295], 1;
	shr.u32 	%r297, %r110, %r477;
	and.b32  	%r298, %r297, %r256;
	shl.b32 	%r299, %r298, 2;
	add.s32 	%r300, %r252, %r299;
	atom.shared.add.u32 	%r301, [%r300], 1;
	shr.u32 	%r302, %r109, %r477;
	and.b32  	%r303, %r302, %r256;
	shl.b32 	%r304, %r303, 2;
	add.s32 	%r305, %r252, %r304;
	atom.shared.add.u32 	%r306, [%r305], 1;
	shr.u32 	%r307, %r108, %r477;
	and.b32  	%r308, %r307, %r256;
	shl.b32 	%r309, %r308, 2;
	add.s32 	%r310, %r252, %r309;
	atom.shared.add.u32 	%r311, [%r310], 1;
	shr.u32 	%r312, %r107, %r477;
	and.b32  	%r313, %r312, %r256;
	shl.b32 	%r314, %r313, 2;
	add.s32 	%r315, %r252, %r314;
	atom.shared.add.u32 	%r316, [%r315], 1;
	shr.u32 	%r317, %r106, %r477;
	and.b32  	%r318, %r317, %r256;
	shl.b32 	%r319, %r318, 2;
	add.s32 	%r320, %r252, %r319;
	atom.shared.add.u32 	%r321, [%r320], 1;
	shr.u32 	%r322, %r105, %r477;
	and.b32  	%r323, %r322, %r256;
	shl.b32 	%r324, %r323, 2;
	add.s32 	%r325, %r252, %r324;
	atom.shared.add.u32 	%r326, [%r325], 1;
	shr.u32 	%r327, %r104, %r477;
	and.b32  	%r328, %r327, %r256;
	shl.b32 	%r329, %r328, 2;
	add.s32 	%r330, %r252, %r329;
	atom.shared.add.u32 	%r331, [%r330], 1;
	shr.u32 	%r332, %r103, %r477;
	and.b32  	%r333, %r332, %r256;
	shl.b32 	%r334, %r333, 2;
	add.s32 	%r335, %r252, %r334;
	atom.shared.add.u32 	%r336, [%r335], 1;
	add.s32 	%r477, %r477, 8;
	add.s32 	%r476, %r476, 1;
	setp.lt.s32 	%p43, %r477, %r175;
	@%p43 bra 	$L__BB42_68;
$L__BB42_69:
	add.s64 	%rd136, %rd136, %rd4;
	setp.lt.u64 	%p44, %rd136, %rd9;
	@%p44 bra 	$L__BB42_32;
$L__BB42_70:
	bar.sync 	0;
	@%p1 bra 	$L__BB42_152;
	setp.lt.u32 	%p45, %r1, 7;
	mov.b32 	%r480, 0;
	@%p45 bra 	$L__BB42_90;
	mov.b32 	%r478, 0;
$L__BB42_73:
	.pragma "nounroll";
	shl.b32 	%r339, %r478, 10;
	add.s32 	%r124, %r6, %r339;
	ld.shared.u32 	%r125, [%r124];
	setp.eq.s32 	%p46, %r125, 0;
	@%p46 bra 	$L__BB42_75;
	cvt.u32.u64 	%r340, %rd5;
	shl.b32 	%r341, %r478, 8;
	add.s32 	%r342, %r341, %r340;
	mul.wide.u32 	%rd30, %r342, 8;
	add.s64 	%rd31, %rd2, %rd30;
	cvt.u64.u32 	%rd32, %r125;
	atom.global.add.u64 	%rd33, [%rd31], %rd32;
$L__BB42_75:
	ld.shared.u32 	%r126, [%r124+1024];
	setp.eq.s32 	%p47, %r126, 0;
	@%p47 bra 	$L__BB42_77;
	cvt.u32.u64 	%r343, %rd5;
	shl.b32 	%r344, %r478, 8;
	add.s32 	%r345, %r344, %r343;
	add.s32 	%r346, %r345, 256;
	mul.wide.u32 	%rd34, %r346, 8;
	add.s64 	%rd35, %rd2, %rd34;
	cvt.u64.u32 	%rd36, %r126;
	atom.global.add.u64 	%rd37, [%rd35], %rd36;
$L__BB42_77:
	ld.shared.u32 	%r127, [%r124+2048];
	setp.eq.s32 	%p48, %r127, 0;
	@%p48 bra 	$L__BB42_79;
	cvt.u32.u64 	%r347, %rd5;
	shl.b32 	%r348, %r478, 8;
	add.s32 	%r349, %r348, %r347;
	add.s32 	%r350, %r349, 512;
	mul.wide.u32 	%rd38, %r350, 8;
	add.s64 	%rd39, %rd2, %rd38;
	cvt.u64.u32 	%rd40, %r127;
	atom.global.add.u64 	%rd41, [%rd39], %rd40;
$L__BB42_79:
	ld.shared.u32 	%r128, [%r124+3072];
	setp.eq.s32 	%p49, %r128, 0;
	@%p49 bra 	$L__BB42_81;
	cvt.u32.u64 	%r351, %rd5;
	shl.b32 	%r352, %r478, 8;
	add.s32 	%r353, %r352, %r351;
	add.s32 	%r354, %r353, 768;
	mul.wide.u32 	%rd42, %r354, 8;
	add.s64 	%rd43, %rd2, %rd42;
	cvt.u64.u32 	%rd44, %r128;
	atom.global.add.u64 	%rd45, [%rd43], %rd44;
$L__BB42_81:
	ld.shared.u32 	%r129, [%r124+4096];
	setp.eq.s32 	%p50, %r129, 0;
	@%p50 bra 	$L__BB42_83;
	cvt.u32.u64 	%r355, %rd5;
	shl.b32 	%r356, %r478, 8;
	add.s32 	%r357, %r356, %r355;
	add.s32 	%r358, %r357, 1024;
	mul.wide.u32 	%rd46, %r358, 8;
	add.s64 	%rd47, %rd2, %rd46;
	cvt.u64.u32 	%rd48, %r129;
	atom.global.add.u64 	%rd49, [%rd47], %rd48;
$L__BB42_83:
	ld.shared.u32 	%r130, [%r124+5120];
	setp.eq.s32 	%p51, %r130, 0;
	@%p51 bra 	$L__BB42_85;
	cvt.u32.u64 	%r359, %rd5;
	shl.b32 	%r360, %r478, 8;
	add.s32 	%r361, %r360, %r359;
	add.s32 	%r362, %r361, 1280;
	mul.wide.u32 	%rd50, %r362, 8;
	add.s64 	%rd51, %rd2, %rd50;
	cvt.u64.u32 	%rd52, %r130;
	atom.global.add.u64 	%rd53, [%rd51], %rd52;
$L__BB42_85:
	ld.shared.u32 	%r131, [%r124+6144];
	setp.eq.s32 	%p52, %r131, 0;
	@%p52 bra 	$L__BB42_87;
	cvt.u32.u64 	%r363, %rd5;
	shl.b32 	%r364, %r478, 8;
	add.s32 	%r365, %r364, %r363;
	add.s32 	%r366, %r365, 1536;
	mul.wide.u32 	%rd54, %r366, 8;
	add.s64 	%rd55, %rd2, %rd54;
	cvt.u64.u32 	%rd56, %r131;
	atom.global.add.u64 	%rd57, [%rd55], %rd56;
$L__BB42_87:
	ld.shared.u32 	%r132, [%r124+7168];
	setp.eq.s32 	%p53, %r132, 0;
	@%p53 bra 	$L__BB42_89;
	cvt.u32.u64 	%r367, %rd5;
	shl.b32 	%r368, %r478, 8;
	add.s32 	%r369, %r368, %r367;
	add.s32 	%r370, %r369, 1792;
	mul.wide.u32 	%rd58, %r370, 8;
	add.s64 	%rd59, %rd2, %rd58;
	cvt.u64.u32 	%rd60, %r132;
	atom.global.add.u64 	%rd61, [%rd59], %rd60;
$L__BB42_89:
	add.s32 	%r478, %r478, 8;
	setp.ne.s32 	%p54, %r478, %r16;
	mov.u32 	%r480, %r16;
	@%p54 bra 	$L__BB42_73;
$L__BB42_90:
	add.s32 	%r135, %r5, -1;
	setp.eq.s32 	%p55, %r3, 0;
	@%p55 bra 	$L__BB42_111;
	setp.lt.u32 	%p56, %r4, 3;
	@%p56 bra 	$L__BB42_101;
	shl.b32 	%r371, %r480, 10;
	add.s32 	%r136, %r6, %r371;
	ld.shared.u32 	%r137, [%r136];
	setp.eq.s32 	%p57, %r137, 0;
	@%p57 bra 	$L__BB42_94;
	cvt.u32.u64 	%r372, %rd5;
	shl.b32 	%r373, %r480, 8;
	add.s32 	%r374, %r373, %r372;
	mul.wide.u32 	%rd62, %r374, 8;
	add.s64 	%rd63, %rd2, %rd62;
	cvt.u64.u32 	%rd64, %r137;
	atom.global.add.u64 	%rd65, [%rd63], %rd64;
$L__BB42_94:
	ld.shared.u32 	%r138, [%r136+1024];
	setp.eq.s32 	%p58, %r138, 0;
	@%p58 bra 	$L__BB42_96;
	cvt.u32.u64 	%r375, %rd5;
	shl.b32 	%r376, %r480, 8;
	add.s32 	%r377, %r376, %r375;
	add.s32 	%r378, %r377, 256;
	mul.wide.u32 	%rd66, %r378, 8;
	add.s64 	%rd67, %rd2, %rd66;
	cvt.u64.u32 	%rd68, %r138;
	atom.global.add.u64 	%rd69, [%rd67], %rd68;
$L__BB42_96:
	ld.shared.u32 	%r139, [%r136+2048];
	setp.eq.s32 	%p59, %r139, 0;
	@%p59 bra 	$L__BB42_98;
	cvt.u32.u64 	%r379, %rd5;
	shl.b32 	%r380, %r480, 8;
	add.s32 	%r381, %r380, %r379;
	add.s32 	%r382, %r381, 512;
	mul.wide.u32 	%rd70, %r382, 8;
	add.s64 	%rd71, %rd2, %rd70;
	cvt.u64.u32 	%rd72, %r139;
	atom.global.add.u64 	%rd73, [%rd71], %rd72;
$L__BB42_98:
	ld.shared.u32 	%r140, [%r136+3072];
	setp.eq.s32 	%p60, %r140, 0;
	@%p60 bra 	$L__BB42_100;
	cvt.u32.u64 	%r383, %rd5;
	shl.b32 	%r384, %r480, 8;
	add.s32 	%r385, %r384, %r383;
	add.s32 	%r386, %r385, 768;
	mul.wide.u32 	%rd74, %r386, 8;
	add.s64 	%rd75, %rd2, %rd74;
	cvt.u64.u32 	%rd76, %r140;
	atom.global.add.u64 	%rd77, [%rd75], %rd76;
$L__BB42_100:
	add.s32 	%r480, %r480, 4;
$L__BB42_101:
	setp.eq.s32 	%p61, %r5, 0;
	@%p61 bra 	$L__BB42_111;
	setp.eq.s32 	%p62, %r135, 0;
	@%p62 bra 	$L__BB42_108;
	shl.b32 	%r387, %r480, 10;
	add.s32 	%r143, %r6, %r387;
	ld.shared.u32 	%r144, [%r143];
	setp.eq.s32 	%p63, %r144, 0;
	@%p63 bra 	$L__BB42_105;
	cvt.u32.u64 	%r388, %rd5;
	shl.b32 	%r389, %r480, 8;
	add.s32 	%r390, %r389, %r388;
	mul.wide.u32 	%rd78, %r390, 8;
	add.s64 	%rd79, %rd2, %rd78;
	cvt.u64.u32 	%rd80, %r144;
	atom.global.add.u64 	%rd81, [%rd79], %rd80;
$L__BB42_105:
	ld.shared.u32 	%r145, [%r143+1024];
	setp.eq.s32 	%p64, %r145, 0;
	@%p64 bra 	$L__BB42_107;
	cvt.u32.u64 	%r391, %rd5;
	shl.b32 	%r392, %r480, 8;
	add.s32 	%r393, %r392, %r391;
	add.s32 	%r394, %r393, 256;
	mul.wide.u32 	%rd82, %r394, 8;
	add.s64 	%rd83, %rd2, %rd82;
	cvt.u64.u32 	%rd84, %r145;
	atom.global.add.u64 	%rd85, [%rd83], %rd84;
$L__BB42_107:
	add.s32 	%r480, %r480, 2;
$L__BB42_108:
	setp.eq.s32 	%p65, %r17, 0;
	@%p65 bra 	$L__BB42_111;
	shl.b32 	%r395, %r480, 10;
	add.s32 	%r396, %r6, %r395;
	ld.shared.u32 	%r148, [%r396];
	setp.eq.s32 	%p66, %r148, 0;
	@%p66 bra 	$L__BB42_111;
	cvt.u32.u64 	%r397, %rd5;
	shl.b32 	%r398, %r480, 8;
	add.s32 	%r399, %r398, %r397;
	mul.wide.u32 	%rd86, %r399, 8;
	add.s64 	%rd87, %rd2, %rd86;
	cvt.u64.u32 	%rd88, %r148;
	atom.global.add.u64 	%rd89, [%rd87], %rd88;
$L__BB42_111:
	cvt.u32.u64 	%r400, %rd5;
	setp.gt.u32 	%p67, %r400, 127;
	@%p67 bra 	$L__BB42_152;
	setp.lt.u32 	%p68, %r1, 7;
	mov.b32 	%r484, 0;
	@%p68 bra 	$L__BB42_131;
	mov.b32 	%r482, 0;
$L__BB42_114:
	.pragma "nounroll";
	shl.b32 	%r404, %r482, 10;
	add.s32 	%r150, %r6, %r404;
	ld.shared.u32 	%r151, [%r150+512];
	setp.eq.s32 	%p69, %r151, 0;
	shl.b32 	%r405, %r482, 8;
	add.s32 	%r406, %r405, %r400;
	mul.wide.u32 	%rd90, %r406, 8;
	add.s64 	%rd15, %rd2, %rd90;
	@%p69 bra 	$L__BB42_116;
	cvt.u64.u32 	%rd91, %r151;
	atom.global.add.u64 	%rd92, [%rd15+1024], %rd91;
$L__BB42_116:
	ld.shared.u32 	%r152, [%r150+1536];
	setp.eq.s32 	%p70, %r152, 0;
	@%p70 bra 	$L__BB42_118;
	cvt.u64.u32 	%rd93, %r152;
	atom.global.add.u64 	%rd94, [%rd15+3072], %rd93;
$L__BB42_118:
	ld.shared.u32 	%r153, [%r150+2560];
	setp.eq.s32 	%p71, %r153, 0;
	@%p71 bra 	$L__BB42_120;
	cvt.u64.u32 	%rd95, %r153;
	atom.global.add.u64 	%rd96, [%rd15+5120], %rd95;
$L__BB42_120:
	ld.shared.u32 	%r154, [%r150+3584];
	setp.eq.s32 	%p72, %r154, 0;
	@%p72 bra 	$L__BB42_122;
	cvt.u64.u32 	%rd97, %r154;
	atom.global.add.u64 	%rd98, [%rd15+7168], %rd97;
$L__BB42_122:
	ld.shared.u32 	%r155, [%r150+4608];
	setp.eq.s32 	%p73, %r155, 0;
	@%p73 bra 	$L__BB42_124;
	cvt.u64.u32 	%rd99, %r155;
	atom.global.add.u64 	%rd100, [%rd15+9216], %rd99;
$L__BB42_124:
	ld.shared.u32 	%r156, [%r150+5632];
	setp.eq.s32 	%p74, %r156, 0;
	@%p74 bra 	$L__BB42_126;
	cvt.u64.u32 	%rd101, %r156;
	atom.global.add.u64 	%rd102, [%rd15+11264], %rd101;
$L__BB42_126:
	ld.shared.u32 	%r157, [%r150+6656];
	setp.eq.s32 	%p75, %r157, 0;
	@%p75 bra 	$L__BB42_128;
	cvt.u64.u32 	%rd103, %r157;
	atom.global.add.u64 	%rd104, [%rd15+13312], %rd103;
$L__BB42_128:
	ld.shared.u32 	%r158, [%r150+7680];
	setp.eq.s32 	%p76, %r158, 0;
	@%p76 bra 	$L__BB42_130;
	cvt.u64.u32 	%rd105, %r158;
	atom.global.add.u64 	%rd106, [%rd15+15360], %rd105;
$L__BB42_130:
	add.s32 	%r482, %r482, 8;
	setp.ne.s32 	%p77, %r482, %r16;
	mov.u32 	%r484, %r16;
	@%p77 bra 	$L__BB42_114;
$L__BB42_131:
	setp.eq.s32 	%p78, %r3, 0;
	@%p78 bra 	$L__BB42_152;
	setp.lt.u32 	%p79, %r4, 3;
	@%p79 bra 	$L__BB42_142;
	shl.b32 	%r407, %r484, 10;
	add.s32 	%r161, %r6, %r407;
	ld.shared.u32 	%r162, [%r161+512];
	setp.eq.s32 	%p80, %r162, 0;
	@%p80 bra 	$L__BB42_135;
	shl.b32 	%r409, %r484, 8;
	add.s32 	%r410, %r409, %r400;
	mul.wide.u32 	%rd107, %r410, 8;
	add.s64 	%rd108, %rd2, %rd107;
	cvt.u64.u32 	%rd109, %r162;
	atom.global.add.u64 	%rd110, [%rd108+1024], %rd109;
$L__BB42_135:
	ld.shared.u32 	%r163, [%r161+1536];
	setp.eq.s32 	%p81, %r163, 0;
	@%p81 bra 	$L__BB42_137;
	shl.b32 	%r412, %r484, 8;
	add.s32 	%r413, %r412, %r400;
	add.s32 	%r414, %r413, 256;
	mul.wide.u32 	%rd111, %r414, 8;
	add.s64 	%rd112, %rd2, %rd111;
	cvt.u64.u32 	%rd113, %r163;
	atom.global.add.u64 	%rd114, [%rd112+1024], %rd113;
$L__BB42_137:
	ld.shared.u32 	%r164, [%r161+2560];
	setp.eq.s32 	%p82, %r164, 0;
	@%p82 bra 	$L__BB42_139;
	shl.b32 	%r416, %r484, 8;
	add.s32 	%r417, %r416, %r400;
	add.s32 	%r418, %r417, 512;
	mul.wide.u32 	%rd115, %r418, 8;
	add.s64 	%rd116, %rd2, %rd115;
	cvt.u64.u32 	%rd117, %r164;
	atom.global.add.u64 	%rd118, [%rd116+1024], %rd117;
$L__BB42_139:
	ld.shared.u32 	%r165, [%r161+3584];
	setp.eq.s32 	%p83, %r165, 0;
	@%p83 bra 	$L__BB42_141;
	shl.b32 	%r420, %r484, 8;
	add.s32 	%r421, %r420, %r400;
	add.s32 	%r422, %r421, 768;
	mul.wide.u32 	%rd119, %r422, 8;
	add.s64 	%rd120, %rd2, %rd119;
	cvt.u64.u32 	%rd121, %r165;
	atom.global.add.u64 	%rd122, [%rd120+1024], %rd121;
$L__BB42_141:
	add.s32 	%r484, %r484, 4;
$L__BB42_142:
	setp.eq.s32 	%p84, %r5, 0;
	@%p84 bra 	$L__BB42_152;
	setp.eq.s32 	%p85, %r135, 0;
	@%p85 bra 	$L__BB42_149;
	shl.b32 	%r423, %r484, 10;
	add.s32 	%r168, %r6, %r423;
	ld.shared.u32 	%r169, [%r168+512];
	setp.eq.s32 	%p86, %r169, 0;
	@%p86 bra 	$L__BB42_146;
	shl.b32 	%r425, %r484, 8;
	add.s32 	%r426, %r425, %r400;
	mul.wide.u32 	%rd123, %r426, 8;
	add.s64 	%rd124, %rd2, %rd123;
	cvt.u64.u32 	%rd125, %r169;
	atom.global.add.u64 	%rd126, [%rd124+1024], %rd125;
$L__BB42_146:
	ld.shared.u32 	%r170, [%r168+1536];
	setp.eq.s32 	%p87, %r170, 0;
	@%p87 bra 	$L__BB42_148;
	shl.b32 	%r428, %r484, 8;
	add.s32 	%r429, %r428, %r400;
	add.s32 	%r430, %r429, 256;
	mul.wide.u32 	%rd127, %r430, 8;
	add.s64 	%rd128, %rd2, %rd127;
	cvt.u64.u32 	%rd129, %r170;
	atom.global.add.u64 	%rd130, [%rd128+1024], %rd129;
$L__BB42_148:
	add.s32 	%r484, %r484, 2;
$L__BB42_149:
	setp.eq.s32 	%p88, %r17, 0;
	@%p88 bra 	$L__BB42_152;
	shl.b32 	%r431, %r484, 10;
	add.s32 	%r432, %r6, %r431;
	ld.shared.u32 	%r173, [%r432+512];
	setp.eq.s32 	%p89, %r173, 0;
	@%p89 bra 	$L__BB42_152;
	shl.b32 	%r434, %r484, 8;
	add.s32 	%r435, %r434, %r400;
	mul.wide.u32 	%rd131, %r435, 8;
	add.s64 	%rd132, %rd2, %rd131;
	cvt.u64.u32 	%rd133, %r173;
	atom.global.add.u64 	%rd134, [%rd132+1024], %rd133;
$L__BB42_152:
	bar.sync 	0;
	add.s64 	%rd135, %rd135, 1;
	setp.ne.s64 	%p90, %rd135, %rd6;
	@%p90 bra 	$L__BB42_2;
$L__BB42_153:
	ret;

}
	// .globl	_ZN3cub18CUB_300001_SM_10006detail10radix_sort33DeviceRadixSortExclusiveSumKernelINS1_5radix10policy_hubIiNS0_8NullTypeEyE10Policy1000EyEEvPT0_
.visible .entry _ZN3cub18CUB_300001_SM_10006detail10radix_sort33DeviceRadixSortExclusiveSumKernelINS1_5radix10policy_hubIiNS0_8NullTypeEyE10Policy1000EyEEvPT0_(
	.param .u64 .ptr .align 1 _ZN3cub18CUB_300001_SM_10006detail10radix_sort33DeviceRadixSortExclusiveSumKernelINS1_5radix10policy_hubIiNS0_8NullTypeEyE10Policy1000EyEEvPT0__param_0
)
{
	.reg .pred 	%p<4>;
	.reg .b32 	%r<28>;
	.reg .b64 	%rd<54>;
	// demoted variable
	.shared .align 16 .b8 _ZZN3cub18CUB_300001_SM_10006detail10radix_sort33DeviceRadixSortExclusiveSumKernelINS1_5radix10policy_hubIiNS0_8NullTypeEyE10Policy1000EyEEvPT0_E12temp_storage[2336];
	ld.param.u64 	%rd5, [_ZN3cub18CUB_300001_SM_10006detail10radix_sort33DeviceRadixSortExclusiveSumKernelINS1_5radix10policy_hubIiNS0_8NullTypeEyE10Policy1000EyEEvPT0__param_0];
	cvta.to.global.u64 	%rd6, %rd5;
	mov.u32 	%r3, %ctaid.x;
	shl.b32 	%r4, %r3, 8;
	mov.u32 	%r1, %tid.x;
	setp.gt.u32 	%p1, %r1, 255;
	add.s32 	%r5, %r4, %r1;
	mul.wide.s32 	%rd7, %r5, 8;
	add.s64 	%rd1, %rd6, %rd7;
	@%p1 bra 	$L__BB43_2;
	ld.global.u64 	%rd53, [%rd1];
$L__BB43_2:
	shr.u32 	%r6, %r1, 3;
	add.s32 	%r7, %r6, %r1;
	shl.b32 	%r8, %r7, 3;
	mov.u32 	%r9, _ZZN3cub18CUB_300001_SM_10006detail10radix_sort33DeviceRadixSortExclusiveSumKernelINS1_5radix10policy_hubIiNS0_8NullTypeEyE10Policy1000EyEEvPT0_E12temp_storage;
	add.s32 	%r10, %r9, %r8;
	add.s32 	%r2, %r10, 16;
	st.shared.u64 	[%r10+16], %rd53;
	bar.sync 	0;
	setp.gt.u32 	%p2, %r1, 31;
	@%p2 bra 	$L__BB43_4;
	mad.lo.s32 	%r27, %r1, 72, %r9;
	ld.shared.u64 	%rd23, [%r27+16];
	ld.shared.u64 	%rd24, [%r27+24];
	ld.shared.u64 	%rd25, [%r27+32];
	ld.shared.u64 	%rd26, [%r27+40];
	ld.shared.u64 	%rd27, [%r27+48];
	ld.shared.u64 	%rd28, [%r27+56];
	ld.shared.u64 	%rd29, [%r27+64];
	ld.shared.u64 	%rd30, [%r27+72];
	add.s64 	%rd31, %rd24, %rd23;
	add.s64 	%rd32, %rd31, %rd25;
	add.s64 	%rd33, %rd32, %rd26;
	add.s64 	%rd34, %rd33, %rd27;
	add.s64 	%rd35, %rd34, %rd28;
	add.s64 	%rd36, %rd35, %rd29;
	add.s64 	%rd10, %rd36, %rd30;
	mov.b32 	%r11, 1;
	mov.b32 	%r24, 0;
	mov.b32 	%r25, -1;
	// begin inline asm
	{  .reg .u64 r0;  .reg .u32 lo;  .reg .u32 hi;  .reg .pred p;  mov.b64 {lo, hi}, %rd10;  shfl.sync.up.b32 lo|p, lo, %r11, %r24, %r25;  shfl.sync.up.b32 hi|p, hi, %r11, %r24, %r25;  mov.b64 r0, {lo, hi};  @p add.u64 r0, r0, %rd10;  mov.u64 %rd8, r0;}
	// end inline asm
	mov.b32 	%r14, 2;
	// begin inline asm
	{  .reg .u64 r0;  .reg .u32 lo;  .reg .u32 hi;  .reg .pred p;  mov.b64 {lo, hi}, %rd8;  shfl.sync.up.b32 lo|p, lo, %r14, %r24, %r25;  shfl.sync.up.b32 hi|p, hi, %r14, %r24, %r25;  mov.b64 r0, {lo, hi};  @p add.u64 r0, r0, %rd8;  mov.u64 %rd11, r0;}
	// end inline asm
	mov.b32 	%r17, 4;
	// begin inline asm
	{  .reg .u64 r0;  .reg .u32 lo;  .reg .u32 hi;  .reg .pred p;  mov.b64 {lo, hi}, %rd11;  shfl.sync.up.b32 lo|p, lo, %r17, %r24, %r25;  shfl.sync.up.b32 hi|p, hi, %r17, %r24, %r25;  mov.b64 r0, {lo, hi};  @p add.u64 r0, r0, %rd11;  mov.u64 %rd14, r0;}
	// end inline asm
	mov.b32 	%r20, 8;
	// begin inline asm
	{  .reg .u64 r0;  .reg .u32 lo;  .reg .u32 hi;  .reg .pred p;  mov.b64 {lo, hi}, %rd14;  shfl.sync.up.b32 lo|p, lo, %r20, %r24, %r25;  shfl.sync.up.b32 hi|p, hi, %r20, %r24, %r25;  mov.b64 r0, {lo, hi};  @p add.u64 r0, r0, %rd14;  mov.u64 %rd17, r0;}
	// end inline asm
	mov.b32 	%r23, 16;
	// begin inline asm
	{  .reg .u64 r0;  .reg .u32 lo;  .reg .u32 hi;  .reg .pred p;  mov.b64 {lo, hi}, %rd17;  shfl.sync.up.b32 lo|p, lo, %r23, %r24, %r25;  shfl.sync.up.b32 hi|p, hi, %r23, %r24, %r25;  mov.b64 r0, {lo, hi};  @p add.u64 r0, r0, %rd17;  mov.u64 %rd20, r0;}
	// end inline asm
	sub.s64 	%rd37, %rd20, %rd10;
	ld.shared.u64 	%rd38, [%r27+16];
	ld.shared.u64 	%rd39, [%r27+24];
	ld.shared.u64 	%rd40, [%r27+32];
	ld.shared.u64 	%rd41, [%r27+40];
	ld.shared.u64 	%rd42, [%r27+48];
	ld.shared.u64 	%rd43, [%r27+56];
	ld.shared.u64 	%rd44, [%r27+64];
	add.s64 	%rd45, %rd38, %rd37;
	add.s64 	%rd46, %rd39, %rd45;
	add.s64 	%rd47, %rd40, %rd46;
	add.s64 	%rd48, %rd41, %rd47;
	add.s64 	%rd49, %rd42, %rd48;
	add.s64 	%rd50, %rd43, %rd49;
	add.s64 	%rd51, %rd44, %rd50;
	st.shared.u64 	[%r27+16], %rd37;
	st.shared.u64 	[%r27+24], %rd45;
	st.shared.u64 	[%r27+32], %rd46;
	st.shared.u64 	[%r27+40], %rd47;
	st.shared.u64 	[%r27+48], %rd48;
	st.shared.u64 	[%r27+56], %rd49;
	st.shared.u64 	[%r27+64], %rd50;
	st.shared.u64 	[%r27+72], %rd51;
$L__BB43_4:
	setp.gt.u32 	%p3, %r1, 255;
	bar.sync 	0;
	@%p3 bra 	$L__BB43_6;
	ld.shared.u64 	%rd52, [%r2];
	st.global.u64 	[%rd1], %rd52;
$L__BB43_6:
	ret;

}
	// .globl	_ZN3cub18CUB_300001_SM_10006detail10radix_sort29DeviceRadixSortOnesweepKernelINS1_5radix10policy_hubIiNS0_8NullTypeEyE10Policy1000ELNS0_9SortOrderE0EiS6_yiiNS1_21identity_decomposer_tEEEvPT5_SC_PT3_PKSD_PT1_PKSH_PT2_PKSL_T4_iiT6_
.visible .entry _ZN3cub18CUB_300001_SM_10006detail10radix_sort29DeviceRadixSortOnesweepKernelINS1_5radix10policy_hubIiNS0_8NullTypeEyE10Policy1000ELNS0_9SortOrderE0EiS6_yiiNS1_21identity_decomposer_tEEEvPT5_SC_PT3_PKSD_PT1_PKSH_PT2_PKSL_T4_iiT6_(
	.param .u64 .ptr .align 1 _ZN3cub18CUB_300001_SM_10006detail10radix_sort29DeviceRadixSortOnesweepKernelINS1_5radix10policy_hubIiNS0_8NullTypeEyE10Policy1000ELNS0_9SortOrderE0EiS6_yiiNS1_21identity_decomposer_tEEEvPT5_SC_PT3_PKSD_PT1_PKSH_PT2_PKSL_T4_iiT6__param_0,
	.param .u64 .ptr .align 1 _ZN3cub18CUB_300001_SM_10006detail10radix_sort29DeviceRadixSortOnesweepKernelINS1_5radix10policy_hubIiNS0_8NullTypeEyE10Policy1000ELNS0_9SortOrderE0EiS6_yiiNS1_21identity_decomposer_tEEEvPT5_SC_PT3_PKSD_PT1_PKSH_PT2_PKSL_T4_iiT6__param_1,
	.param .u64 .ptr .align 1 _ZN3cub18CUB_300001_SM_10006detail10radix_sort29DeviceRadixSortOnesweepKernelINS1_5radix10policy_hubIiNS0_8NullTypeEyE10Policy1000ELNS0_9SortOrderE0EiS6_yiiNS1_21identity_decomposer_tEEEvPT5_SC_PT3_PKSD_PT1_PKSH_PT2_PKSL_T4_iiT6__param_2,
	.param .u64 .ptr .align 1 _ZN3cub18CUB_300001_SM_10006detail10radix_sort29DeviceRadixSortOnesweepKernelINS1_5radix10policy_hubIiNS0_8NullTypeEyE10Policy1000ELNS0_9SortOrderE0EiS6_yiiNS1_21identity_decomposer_tEEEvPT5_SC_PT3_PKSD_PT1_PKSH_PT2_PKSL_T4_iiT6__param_3,
	.param .u64 .ptr .align 1 _ZN3cub18CUB_300001_SM_10006detail10radix_sort29DeviceRadixSortOnesweepKernelINS1_5radix10policy_hubIiNS0_8NullTypeEyE10Policy1000ELNS0_9SortOrderE0EiS6_yiiNS1_21identity_decomposer_tEEEvPT5_SC_PT3_PKSD_PT1_PKSH_PT2_PKSL_T4_iiT6__param_4,
	.param .u64 .ptr .align 1 _ZN3cub18CUB_300001_SM_10006detail10radix_sort29DeviceRadixSortOnesweepKernelINS1_5radix10policy_hubIiNS0_8NullTypeEyE10Policy1000ELNS0_9SortOrderE0EiS6_yiiNS1_21identity_decomposer_tEEEvPT5_SC_PT3_PKSD_PT1_PKSH_PT2_PKSL_T4_iiT6__param_5,
	.param .u64 .ptr .align 1 _ZN3cub18CUB_300001_SM_10006detail10radix_sort29DeviceRadixSortOnesweepKernelINS1_5radix10policy_hubIiNS0_8NullTypeEyE10Policy1000ELNS0_9SortOrderE0EiS6_yiiNS1_21identity_decomposer_tEEEvPT5_SC_PT3_PKSD_PT1_PKSH_PT2_PKSL_T4_iiT6__param_6,
	.param .u64 .ptr .align 1 _ZN3cub18CUB_300001_SM_10006detail10radix_sort29DeviceRadixSortOnesweepKernelINS1_5radix10policy_hubIiNS0_8NullTypeEyE10Policy1000ELNS0_9SortOrderE0EiS6_yiiNS1_21identity_decomposer_tEEEvPT5_SC_PT3_PKSD_PT1_PKSH_PT2_PKSL_T4_iiT6__param_7,
	.param .u32 _ZN3cub18CUB_300001_SM_10006detail10radix_sort29DeviceRadixSortOnesweepKernelINS1_5radix10policy_hubIiNS0_8NullTypeEyE10Policy1000ELNS0_9SortOrderE0EiS6_yiiNS1_21identity_decomposer_tEEEvPT5_SC_PT3_PKSD_PT1_PKSH_PT2_PKSL_T4_iiT6__param_8,
	.param .u32 _ZN3cub18CUB_300001_SM_10006detail10radix_sort29DeviceRadixSortOnesweepKernelINS1_5radix10policy_hubIiNS0_8NullTypeEyE10Policy1000ELNS0_9SortOrderE0EiS6_yiiNS1_21identity_decomposer_tEEEvPT5_SC_PT3_PKSD_PT1_PKSH_PT2_PKSL_T4_iiT6__param_9,
	.param .u32 _ZN3cub18CUB_300001_SM_10006detail10radix_sort29DeviceRadixSortOnesweepKernelINS1_5radix10policy_hubIiNS0_8NullTypeEyE10Policy1000ELNS0_9SortOrderE0EiS6_yiiNS1_21identity_decomposer_tEEEvPT5_SC_PT3_PKSD_PT1_PKSH_PT2_PKSL_T4_iiT6__param_10,
	.param .align 1 .b8 _ZN3cub18CUB_300001_SM_10006detail10radix_sort29DeviceRadixSortOnesweepKernelINS1_5radix10policy_hubIiNS0_8NullTypeEyE10Policy1000ELNS0_9SortOrderE0EiS6_yiiNS1_21identity_decomposer_tEEEvPT5_SC_PT3_PKSD_PT1_PKSH_PT2_PKSL_T4_iiT6__param_11[1]
)
.maxntid 384
{
	.reg .pred 	%p<142>;
	.reg .b32 	%r<1806>;
	.reg .b64 	%rd<239>;
	// demoted variable
	.shared .align 16 .b8 _ZZN3cub18CUB_300001_SM_10006detail10radix_sort29DeviceRadixSortOnesweepKernelINS1_5radix10policy_hubIiNS0_8NullTypeEyE10Policy1000ELNS0_9SortOrderE0EiS6_yiiNS1_21identity_decomposer_tEEEvPT5_SC_PT3_PKSD_PT1_PKSH_PT2_PKSL_T4_iiT6_E1s[31232];
	ld.param.u64 	%rd21, [_ZN3cub18CUB_300001_SM_10006detail10radix_sort29DeviceRadixSortOnesweepKernelINS1_5radix10policy_hubIiNS0_8NullTypeEyE10Policy1000ELNS0_9SortOrderE0EiS6_yiiNS1_21identity_decomposer_tEEEvPT5_SC_PT3_PKSD_PT1_PKSH_PT2_PKSL_T4_iiT6__param_1];
	ld.param.u64 	%rd24, [_ZN3cub18CUB_300001_SM_10006detail10radix_sort29DeviceRadixSortOnesweepKernelINS1_5radix10policy_hubIiNS0_8NullTypeEyE10Policy1000ELNS0_9SortOrderE0EiS6_yiiNS1_21identity_decomposer_tEEEvPT5_SC_PT3_PKSD_PT1_PKSH_PT2_PKSL_T4_iiT6__param_4];
	ld.param.u64 	%rd25, [_ZN3cub18CUB_300001_SM_10006detail10radix_sort29DeviceRadixSortOnesweepKernelINS1_5radix10policy_hubIiNS0_8NullTypeEyE10Policy1000ELNS0_9SortOrderE0EiS6_yiiNS1_21identity_decomposer_tEEEvPT5_SC_PT3_PKSD_PT1_PKSH_PT2_PKSL_T4_iiT6__param_5];
	ld.param.u32 	%r293, [_ZN3cub18CUB_300001_SM_10006detail10radix_sort29DeviceRadixSortOnesweepKernelINS1_5radix10policy_hubIiNS0_8NullTypeEyE10Policy1000ELNS0_9SortOrderE0EiS6_yiiNS1_21identity_decomposer_tEEEvPT5_SC_PT3_PKSD_PT1_PKSH_PT2_PKSL_T4_iiT6__param_9];
	ld.param.u32 	%r294, [_ZN3cub18CUB_300001_SM_10006detail10radix_sort29DeviceRadixSortOnesweepKernelINS1_5radix10policy_hubIiNS0_8NullTypeEyE10Policy1000ELNS0_9SortOrderE0EiS6_yiiNS1_21identity_decomposer_tEEEvPT5_SC_PT3_PKSD_PT1_PKSH_PT2_PKSL_T4_iiT6__param_10];
	cvta.to.global.u64 	%rd1, %rd24;
	cvta.to.global.u64 	%rd2, %rd25;
	mov.u32 	%r1, %tid.x;
	// begin inline asm
	mov.u32 %r295, %laneid;
	// end inline asm
	setp.ne.s32 	%p1, %r1, 0;
	@%p1 bra 	$L__BB44_2;
	cvta.to.global.u64 	%rd26, %rd21;
	atom.global.add.u32 	%r296, [%rd26], 1;
	st.shared.u32 	[_ZZN3cub18CUB_300001_SM_10006detail10radix_sort29DeviceRadixSortOnesweepKernelINS1_5radix10policy_hubIiNS0_8NullTypeEyE10Policy1000ELNS0_9SortOrderE0EiS6_yiiNS1_21identity_decomposer_tEEEvPT5_SC_PT3_PKSD_PT1_PKSH_PT2_PKSL_T4_iiT6_E1s+29184], %r296;
$L__BB44_2:
	ld.param.u32 	%r1706, [_ZN3cub18CUB_300001_SM_10006detail10radix_sort29DeviceRadixSortOnesweepKernelINS1_5radix10policy_hubIiNS0_8NullTypeEyE10Policy1000ELNS0_9SortOrderE0EiS6_yiiNS1_21identity_decomposer_tEEEvPT5_SC_PT3_PKSD_PT1_PKSH_PT2_PKSL_T4_iiT6__param_8];
	bar.sync 	0;
	ld.shared.u32 	%r3, [_ZZN3cub18CUB_300001_SM_10006detail10radix_sort29DeviceRadixSortOnesweepKernelINS1_5radix10policy_hubIiNS0_8NullTypeEyE10Policy1000ELNS0_9SortOrderE0EiS6_yiiNS1_21identity_decomposer_tEEEvPT5_SC_PT3_PKSD_PT1_PKSH_PT2_PKSL_T4_iiT6_E1s+29184];
	mul.lo.s32 	%r297, %r3, 7296;
	add.s32 	%r4, %r297, 7296;
	setp.gt.s32 	%p2, %r4, %r1706;
	cvt.s64.s32 	%rd3, %r297;
	@%p2 bra 	$L__BB44_4;
	and.b32  	%r298, %r1, 31;
	and.b32  	%r299, %r1, 992;
	mul.lo.s32 	%r300, %r299, 19;
	or.b32  	%r301, %r300, %r298;
	cvt.u64.u32 	%rd27, %r301;
	add.s64 	%rd28, %rd27, %rd3;
	shl.b64 	%rd29, %rd28, 2;
	add.s64 	%rd30, %rd2, %rd29;
	ld.global.u32 	%r1732, [%rd30];
	ld.global.u32 	%r1733, [%rd30+128];
	ld.global.u32 	%r1734, [%rd30+256];
	ld.global.u32 	%r1735, [%rd30+384];
	ld.global.u32 	%r1736, [%rd30+512];
	ld.global.u32 	%r1737, [%rd30+640];
	ld.global.u32 	%r1738, [%rd30+768];
	ld.global.u32 	%r1739, [%rd30+896];
	ld.global.u32 	%r1740, [%rd30+1024];
	ld.global.u32 	%r1741, [%rd30+1152];
	ld.global.u32 	%r1742, [%rd30+1280];
	ld.global.u32 	%r1743, [%rd30+1408];
	ld.global.u32 	%r1744, [%rd30+1536];
	ld.global.u32 	%r1745, [%rd30+1664];
	ld.global.u32 	%r1746, [%rd30+1792];
	ld.global.u32 	%r1747, [%rd30+1920];
	ld.global.u32 	%r1748, [%rd30+2048];
	ld.global.u32 	%r1749, [%rd30+2176];
	ld.global.u32 	%r1750, [%rd30+2304];
	bra.uni 	$L__BB44_42;
$L__BB44_4:
	ld.param.u32 	%r1707, [_ZN3cub18CUB_300001_SM_10006detail10radix_sort29DeviceRadixSortOnesweepKernelINS1_5radix10policy_hubIiNS0_8NullTypeEyE10Policy1000ELNS0_9SortOrderE0EiS6_yiiNS1_21identity_decomposer_tEEEvPT5_SC_PT3_PKSD_PT1_PKSH_PT2_PKSL_T4_iiT6__param_8];
	cvt.u32.u64 	%r303, %rd3;
	sub.s32 	%r24, %r1707, %r303;
	and.b32  	%r304, %r1, 31;
	and.b32  	%r305, %r1, 992;
	mul.lo.s32 	%r306, %r305, 19;
	or.b32  	%r25, %r306, %r304;
	setp.ge.s32 	%p3, %r25, %r24;
	cvt.u64.u32 	%rd31, %r25;
	add.s64 	%rd32, %rd31, %rd3;
	shl.b64 	%rd33, %rd32, 2;
	add.s64 	%rd4, %rd2, %rd33;
	mov.b32 	%r1732, 2147483647;
	@%p3 bra 	$L__BB44_6;
	ld.global.u32 	%r1732, [%rd4];
$L__BB44_6:
	add.s32 	%r308, %r25, 32;
	setp.ge.s32 	%p4, %r308, %r24;
	mov.b32 	%r1733, 2147483647;
	@%p4 bra 	$L__BB44_8;
	ld.global.u32 	%r1733, [%rd4+128];
$L__BB44_8:
	add.s32 	%r310, %r25, 64;
	setp.ge.s32 	%p5, %r310, %r24;
	mov.b32 	%r1734, 2147483647;
	@%p5 bra 	$L__BB44_10;
	ld.global.u32 	%r1734, [%rd4+256];
$L__BB44_10:
	add.s32 	%r312, %r25, 96;
	setp.ge.s32 	%p6, %r312, %r24;
	mov.b32 	%r1735, 2147483647;
	@%p6 bra 	$L__BB44_12;
	ld.global.u32 	%r1735, [%rd4+384];
$L__BB44_12:
	add.s32 	%r314, %r25, 128;
	setp.ge.s32 	%p7, %r314, %r24;
	mov.b32 	%r1736, 2147483647;
	@%p7 bra 	$L__BB44_14;
	ld.global.u32 	%r1736, [%rd4+512];
$L__BB44_14:
	add.s32 	%r316, %r25, 160;
	setp.ge.s32 	%p8, %r316, %r24;
	mov.b32 	%r1737, 2147483647;
	@%p8 bra 	$L__BB44_16;
	ld.global.u32 	%r1737, [%rd4+640];
$L__BB44_16:
	add.s32 	%r318, %r25, 192;
	setp.ge.s32 	%p9, %r318, %r24;
	mov.b32 	%r1738, 2147483647;
	@%p9 bra 	$L__BB44_18;
	ld.global.u32 	%r1738, [%rd4+768];
$L__BB44_18:
	add.s32 	%r320, %r25, 224;
	setp.ge.s32 	%p10, %r320, %r24;
	mov.b32 	%r1739, 2147483647;
	@%p10 bra 	$L__BB44_20;
	ld.global.u32 	%r1739, [%rd4+896];
$L__BB44_20:
	add.s32 	%r322, %r25, 256;
	setp.ge.s32 	%p11, %r322, %r24;
	mov.b32 	%r1740, 2147483647;
	@%p11 bra 	$L__BB44_22;
	ld.global.u32 	%r1740, [%rd4+1024];
$L__BB44_22:
	add.s32 	%r324, %r25, 288;
	setp.ge.s32 	%p12, %r324, %r24;
	mov.b32 	%r1741, 2147483647;
	@%p12 bra 	$L__BB44_24;
	ld.global.u32 	%r1741, [%rd4+1152];
$L__BB44_24:
	add.s32 	%r326, %r25, 320;
	setp.ge.s32 	%p13, %r326, %r24;
	mov.b32 	%r1742, 2147483647;
	@%p13 bra 	$L__BB44_26;
	ld.global.u32 	%r1742, [%rd4+1280];
$L__BB44_26:
	add.s32 	%r328, %r25, 352;
	setp.ge.s32 	%p14, %r328, %r24;
	mov.b32 	%r1743, 2147483647;
	@%p14 bra 	$L__BB44_28;
	ld.global.u32 	%r1743, [%rd4+1408];
$L__BB44_28:
	add.s32 	%r330, %r25, 384;
	setp.ge.s32 	%p15, %r330, %r24;
	mov.b32 	%r1744, 2147483647;
	@%p15 bra 	$L__BB44_30;
	ld.global.u32 	%r1744, [%rd4+1536];
$L__BB44_30:
	add.s32 	%r332, %r25, 416;
	setp.ge.s32 	%p16, %r332, %r24;
	mov.b32 	%r1745, 2147483647;
	@%p16 bra 	$L__BB44_32;
	ld.global.u32 	%r1745, [%rd4+1664];
$L__BB44_32:
	add.s32 	%r334, %r25, 448;
	setp.ge.s32 	%p17, %r334, %r24;
	mov.b32 	%r1746, 2147483647;
	@%p17 bra 	$L__BB44_34;
	ld.global.u32 	%r1746, [%rd4+1792];
$L__BB44_34:
	add.s32 	%r336, %r25, 480;
	setp.ge.s32 	%p18, %r336, %r24;
	mov.b32 	%r1747, 2147483647;
	@%p18 bra 	$L__BB44_36;
	ld.global.u32 	%r1747, [%rd4+1920];
$L__BB44_36:
	add.s32 	%r338, %r25, 512;
	setp.ge.s32 	%p19, %r338, %r24;
	mov.b32 	%r1748, 2147483647;
	@%p19 bra 	$L__BB44_38;
	ld.global.u32 	%r1748, [%rd4+2048];
$L__BB44_38:
	add.s32 	%r340, %r25, 544;
	setp.ge.s32 	%p20, %r340, %r24;
	mov.b32 	%r1749, 2147483647;
	@%p20 bra 	$L__BB44_40;
	ld.global.u32 	%r1749, [%rd4+2176];
$L__BB44_40:
	add.s32 	%r342, %r25, 576;
	setp.ge.s32 	%p21, %r342, %r24;
	mov.b32 	%r1750, 2147483647;
	@%p21 bra 	$L__BB44_42;
	ld.global.u32 	%r1750, [%rd4+2304];
$L__BB44_42:
	mov.b32 	%r343, -1;
	shl.b32 	%r344, %r343, %r294;
	not.b32 	%r82, %r344;
	shr.u32 	%r83, %r1, 5;
	shl.b32 	%r345, %r83, 10;
	mov.u32 	%r346, _ZZN3cub18CUB_300001_SM_10006detail10radix_sort29DeviceRadixSortOnesweepKernelINS1_5radix10policy_hubIiNS0_8NullTypeEyE10Policy1000ELNS0_9SortOrderE0EiS6_yiiNS1_21identity_decomposer_tEEEvPT5_SC_PT3_PKSD_PT1_PKSH_PT2_PKSL_T4_iiT6_E1s;
	add.s32 	%r84, %r346, %r345;
	setp.gt.s32 	%p22, %r295, 255;
	@%p22 bra 	$L__BB44_55;
	max.s32 	%r347, %r295, 224;
	sub.s32 	%r348, %r347, %r295;
	add.s32 	%r349, %r348, 31;
	shr.u32 	%r350, %r349, 5;
	add.s32 	%r85, %r350, 1;
	and.b32  	%r86, %r85, 15;
	setp.lt.u32 	%p23, %r349, 480;
	mov.u32 	%r1754, %r295;
	@%p23 bra 	$L__BB44_46;
	and.b32  	%r351, %r85, 268435440;
	neg.s32 	%r1752, %r351;
	shl.b32 	%r353, %r295, 2;
	add.s32 	%r354, %r345, %r353;
	add.s32 	%r356, %r354, %r346;
	add.s32 	%r1751, %r356, 1024;
	mov.u32 	%r1754, %r295;
$L__BB44_45:
	.pragma "nounroll";
	mov.b32 	%r357, 0;
	st.shared.u32 	[%r1751+-1024], %r357;
	st.shared.u32 	[%r1751+-896], %r357;
	st.shared.u32 	[%r1751+-768], %r357;
	st.shared.u32 	[%r1751+-640], %r357;
	st.shared.u32 	[%r1751+-512], %r357;
	st.shared.u32 	[%r1751+-384], %r357;
	st.shared.u32 	[%r1751+-256], %r357;
	st.shared.u32 	[%r1751+-128], %r357;
	st.shared.u32 	[%r1751], %r357;
	st.shared.u32 	[%r1751+128], %r357;
	st.shared.u32 	[%r1751+256], %r357;
	st.shared.u32 	[%r1751+384], %r357;
	st.shared.u32 	[%r1751+512], %r357;
	st.shared.u32 	[%r1751+640], %r357;
	st.shared.u32 	[%r1751+768], %r357;
	st.shared.u32 	[%r1751+896], %r357;
	add.s32 	%r1754, %r1754, 512;
	add.s32 	%r1752, %r1752, 16;
	add.s32 	%r1751, %r1751, 2048;
	setp.ne.s32 	%p24, %r1752, 0;
	@%p24 bra 	$L__BB44_45;
$L__BB44_46:
	setp.eq.s32 	%p25, %r86, 0;
	@%p25 bra 	$L__BB44_55;
	and.b32  	%r96, %r85, 7;
	setp.lt.u32 	%p26, %r86, 8;
	@%p26 bra 	$L__BB44_49;
	shl.b32 	%r358, %r1754, 2;
	add.s32 	%r359, %r84, %r358;
	mov.b32 	%r360, 0;
	st.shared.u32 	[%r359], %r360;
	st.shared.u32 	[%r359+128], %r360;
	st.shared.u32 	[%r359+256], %r360;
	st.shared.u32 	[%r359+384], %r360;
	st.shared.u32 	[%r359+512], %r360;
	st.shared.u32 	[%r359+640], %r360;
	st.shared.u32 	[%r359+768], %r360;
	st.shared.u32 	[%r359+896], %r360;
	add.s32 	%r1754, %r1754, 256;
$L__BB44_49:
	setp.eq.s32 	%p27, %r96, 0;
	@%p27 bra 	$L__BB44_55;
	and.b32  	%r99, %r85, 3;
	setp.lt.u32 	%p28, %r96, 4;
	@%p28 bra 	$L__BB44_52;
	shl.b32 	%r361, %r1754, 2;
	add.s32 	%r362, %r84, %r361;
	mov.b32 	%r363, 0;
	st.shared.u32 	[%r362], %r363;
	st.shared.u32 	[%r362+128], %r363;
	st.shared.u32 	[%r362+256], %r363;
	st.shared.u32 	[%r362+384], %r363;
	add.s32 	%r1754, %r1754, 128;
$L__BB44_52:
	setp.eq.s32 	%p29, %r99, 0;
	@%p29 bra 	$L__BB44_55;
	shl.b32 	%r365, %r1754, 2;
	add.s32 	%r366, %r345, %r365;
	add.s32 	%r1758, %r346, %r366;
	neg.s32 	%r1757, %r99;
$L__BB44_54:
	.pragma "nounroll";
	mov.b32 	%r368, 0;
	st.shared.u32 	[%r1758], %r368;
	add.s32 	%r1758, %r1758, 128;
	add.s32 	%r1757, %r1757, 1;
	setp.ne.s32 	%p30, %r1757, 0;
	@%p30 bra 	$L__BB44_54;
$L__BB44_55:
	bar.warp.sync 	-1;
	xor.b32  	%r370, %r1732, -2147483648;
	shr.u32 	%r371, %r370, %r293;
	and.b32  	%r108, %r371, %r82;
	shl.b32 	%r372, %r108, 2;
	add.s32 	%r373, %r84, %r372;
	atom.shared.add.u32 	%r374, [%r373], 1;
	xor.b32  	%r375, %r1733, -2147483648;
	shr.u32 	%r376, %r375, %r293;
	and.b32  	%r377, %r376, %r82;
	shl.b32 	%r378, %r377, 2;
	add.s32 	%r379, %r84, %r378;
	atom.shared.add.u32 	%r380, [%r379], 1;
	xor.b32  	%r381, %r1734, -2147483648;
	shr.u32 	%r382, %r381, %r293;
	and.b32  	%r383, %r382, %r82;
	shl.b32 	%r384, %r383, 2;
	add.s32 	%r385, %r84, %r384;
	atom.shared.add.u32 	%r386, [%r385], 1;
	xor.b32  	%r387, %r1735, -2147483648;
	shr.u32 	%r388, %r387, %r293;
	and.b32  	%r389, %r388, %r82;
	shl.b32 	%r390, %r389, 2;
	add.s32 	%r391, %r84, %r390;
	atom.shared.add.u32 	%r392, [%r391], 1;
	xor.b32  	%r393, %r1736, -2147483648;
	shr.u32 	%r394, %r393, %r293;
	and.b32  	%r395, %r394, %r82;
	shl.b32 	%r396, %r395, 2;
	add.s32 	%r397, %r84, %r396;
	atom.shared.add.u32 	%r398, [%r397], 1;
	xor.b32  	%r399, %r1737, -2147483648;
	shr.u32 	%r400, %r399, %r293;
	and.b32  	%r401, %r400, %r82;
	shl.b32 	%r402, %r401, 2;
	add.s32 	%r403, %r84, %r402;
	atom.shared.add.u32 	%r404, [%r403], 1;
	xor.b32  	%r405, %r1738, -2147483648;
	shr.u32 	%r406, %r405, %r293;
	and.b32  	%r407, %r406, %r82;
	shl.b32 	%r408, %r407, 2;
	add.s32 	%r409, %r84, %r408;
	atom.shared.add.u32 	%r410, [%r409], 1;
	xor.b32  	%r1771, %r1739, -2147483648;
	shr.u32 	%r411, %r1771, %r293;
	and.b32  	%r412, %r411, %r82;
	shl.b32 	%r413, %r412, 2;
	add.s32 	%r414, %r84, %r413;
	atom.shared.add.u32 	%r415, [%r414], 1;
	xor.b32  	%r1772, %r1740, -2147483648;
	shr.u32 	%r416, %r1772, %r293;
	and.b32  	%r417, %r416, %r82;
	shl.b32 	%r418, %r417, 2;
	add.s32 	%r419, %r84, %r418;
	atom.shared.add.u32 	%r420, [%r419], 1;
	xor.b32  	%r421, %r1741, -2147483648;
	shr.u32 	%r422, %r421, %r293;
	and.b32  	%r423, %r422, %r82;
	shl.b32 	%r424, %r423, 2;
	add.s32 	%r425, %r84, %r424;
	atom.shared.add.u32 	%r426, [%r425], 1;
	xor.b32  	%r427, %r1742, -2147483648;
	shr.u32 	%r428, %r427, %r293;
	and.b32  	%r429, %r428, %r82;
	shl.b32 	%r430, %r429, 2;
	add.s32 	%r431, %r84, %r430;
	atom.shared.add.u32 	%r432, [%r431], 1;
	xor.b32  	%r433, %r1743, -2147483648;
	shr.u32 	%r434, %r433, %r293;
	and.b32  	%r435, %r434, %r82;
	shl.b32 	%r436, %r435, 2;
	add.s32 	%r437, %r84, %r436;
	atom.shared.add.u32 	%r438, [%r437], 1;
	xor.b32  	%r439, %r1744, -2147483648;
	shr.u32 	%r440, %r439, %r293;
	and.b32  	%r441, %r440, %r82;
	shl.b32 	%r442, %r441, 2;
	add.s32 	%r443, %r84, %r442;
	atom.shared.add.u32 	%r444, [%r443], 1;
	xor.b32  	%r445, %r1745, -2147483648;
	shr.u32 	%r446, %r445, %r293;
	and.b32  	%r447, %r446, %r82;
	shl.b32 	%r448, %r447, 2;
	add.s32 	%r449, %r84, %r448;
	atom.shared.add.u32 	%r450, [%r449], 1;
	xor.b32  	%r451, %r1746, -2147483648;
	shr.u32 	%r452, %r451, %r293;
	and.b32  	%r453, %r452, %r82;
	shl.b32 	%r454, %r453, 2;
	add.s32 	%r455, %r84, %r454;
	atom.shared.add.u32 	%r456, [%r455], 1;
	xor.b32  	%r457, %r1747, -2147483648;
	shr.u32 	%r458, %r457, %r293;
	and.b32  	%r459, %r458, %r82;
	shl.b32 	%r460, %r459, 2;
	add.s32 	%r461, %r84, %r460;
	atom.shared.add.u32 	%r462, [%r461], 1;
	xor.b32  	%r463, %r1748, -2147483648;
	shr.u32 	%r464, %r463, %r293;
	and.b32  	%r465, %r464, %r82;
	shl.b32 	%r466, %r465, 2;
	add.s32 	%r467, %r84, %r466;
	atom.shared.add.u32 	%r468, [%r467], 1;
	xor.b32  	%r469, %r1749, -2147483648;
	shr.u32 	%r470, %r469, %r293;
	and.b32  	%r471, %r470, %r82;
	shl.b32 	%r472, %r471, 2;
	add.s32 	%r473, %r84, %r472;
	atom.shared.add.u32 	%r474, [%r473], 1;
	xor.b32  	%r475, %r1750, -2147483648;
	shr.u32 	%r476, %r475, %r293;
	and.b32  	%r477, %r476, %r82;
	shl.b32 	%r478, %r477, 2;
	add.s32 	%r479, %r84, %r478;
	atom.shared.add.u32 	%r480, [%r479], 1;
	bar.sync 	0;
	setp.gt.u32 	%p31, %r1, 255;
	shl.b32 	%r481, %r1, 2;
	add.s32 	%r111, %r346, %r481;
	mov.b32 	%r1759, 0;
	@%p31 bra 	$L__BB44_57;
	ld.shared.u32 	%r483, [%r111];
	mov.b32 	%r484, 0;
	st.shared.u32 	[%r111], %r484;
	ld.shared.u32 	%r485, [%r111+1024];
	st.shared.u32 	[%r111+1024], %r483;
	add.s32 	%r486, %r485, %r483;
	ld.shared.u32 	%r487, [%r111+2048];
	st.shared.u32 	[%r111+2048], %r486;
	add.s32 	%r488, %r487, %r486;
	ld.shared.u32 	%r489, [%r111+3072];
	st.shared.u32 	[%r111+3072], %r488;
	add.s32 	%r490, %r489, %r488;
	ld.shared.u32 	%r491, [%r111+4096];
	st.shared.u32 	[%r111+4096], %r490;
	add.s32 	%r492, %r491, %r490;
	ld.shared.u32 	%r493, [%r111+5120];
	st.shared.u32 	[%r111+5120], %r492;
	add.s32 	%r494, %r493, %r492;
	ld.shared.u32 	%r495, [%r111+6144];
	st.shared.u32 	[%r111+6144], %r494;
	add.s32 	%r496, %r495, %r494;
	ld.shared.u32 	%r497, [%r111+7168];
	st.shared.u32 	[%r111+7168], %r496;
	add.s32 	%r498, %r497, %r496;
	ld.shared.u32 	%r499, [%r111+8192];
	st.shared.u32 	[%r111+8192], %r498;
	add.s32 	%r500, %r499, %r498;
	ld.shared.u32 	%r501, [%r111+9216];
	st.shared.u32 	[%r111+9216], %r500;
	add.s32 	%r502, %r501, %r500;
	ld.shared.u32 	%r503, [%r111+10240];
	st.shared.u32 	[%r111+10240], %r502;
	add.s32 	%r504, %r503, %r502;
	ld.shared.u32 	%r505, [%r111+11264];
	st.shared.u32 	[%r111+11264], %r504;
	add.s32 	%r1759, %r505, %r504;
$L__BB44_57:
	ld.param.u64 	%rd228, [_ZN3cub18CUB_300001_SM_10006detail10radix_sort29DeviceRadixSortOnesweepKernelINS1_5radix10policy_hubIiNS0_8NullTypeEyE10Policy1000ELNS0_9SortOrderE0EiS6_yiiNS1_21identity_decomposer_tEEEvPT5_SC_PT3_PKSD_PT1_PKSH_PT2_PKSL_T4_iiT6__param_0];
	setp.gt.u32 	%p32, %r1, 255;
	shl.b32 	%r506, %r3, 8;
	add.s32 	%r507, %r506, %r1;
	cvta.to.global.u64 	%rd5, %rd228;
	mul.wide.s32 	%rd34, %r507, 4;
	add.s64 	%rd6, %rd5, %rd34;
	@%p32 bra 	$L__BB44_59;
	or.b32  	%r508, %r1759, 1073741824;
	st.volatile.global.u32 	[%rd6], %r508;
$L__BB44_59:
	ld.param.u64 	%rd235, [_ZN3cub18CUB_300001_SM_10006detail10radix_sort29DeviceRadixSortOnesweepKernelINS1_5radix10policy_hubIiNS0_8NullTypeEyE10Policy1000ELNS0_9SortOrderE0EiS6_yiiNS1_21identity_decomposer_tEEEvPT5_SC_PT3_PKSD_PT1_PKSH_PT2_PKSL_T4_iiT6__param_3];
	xor.b32  	%r1773, %r1741, -2147483648;
	xor.b32  	%r1774, %r1742, -2147483648;
	xor.b32  	%r1765, %r1733, -2147483648;
	xor.b32  	%r1766, %r1734, -2147483648;
	xor.b32  	%r1777, %r1745, -2147483648;
	xor.b32  	%r1778, %r1746, -2147483648;
	xor.b32  	%r1764, %r1732, -2147483648;
	xor.b32  	%r1779, %r1747, -2147483648;
	xor.b32  	%r1780, %r1748, -2147483648;
	xor.b32  	%r1768, %r1736, -2147483648;
	xor.b32  	%r1767, %r1735, -2147483648;
	xor.b32  	%r1775, %r1743, -2147483648;
	xor.b32  	%r1782, %r1750, -2147483648;
	xor.b32  	%r1781, %r1749, -2147483648;
	xor.b32  	%r1769, %r1737, -2147483648;
	xor.b32  	%r1776, %r1744, -2147483648;
	xor.b32  	%r1770, %r1738, -2147483648;
	setp.lt.u32 	%p33, %r1, 256;
	setp.eq.s32 	%p34, %r1759, 7296;
	and.pred  	%p35, %p33, %p34;
	selp.u32 	%r509, 1, 0, %p35;
	{ 
	.reg .pred 	%p1; 
	.reg .pred 	%p2; 
	setp.ne.u32 	%p1, %r509, 0; 
	bar.red.or.pred 	%p2, 0, %p1; 
	selp.u32 	%r510, 1, 0, %p2; 
	}
	setp.eq.s32 	%p36, %r510, 0;
	cvt.u64.u32 	%rd7, %r1;
	cvta.to.global.u64 	%rd35, %rd235;
	mul.wide.u32 	%rd36, %r1, 8;
	add.s64 	%rd8, %rd35, %rd36;
	@%p36 bra 	$L__BB44_111;
	setp.gt.u32 	%p37, %r1, 255;
	setp.gt.u32 	%p38, %r1, %r108;
	selp.b32 	%r131, 7296, 0, %p38;
	shl.b32 	%r511, %r1, 3;
	mov.u32 	%r512, _ZZN3cub18CUB_300001_SM_10006detail10radix_sort29DeviceRadixSortOnesweepKernelINS1_5radix10policy_hubIiNS0_8NullTypeEyE10Policy1000ELNS0_9SortOrderE0EiS6_yiiNS1_21identity_decomposer_tEEEvPT5_SC_PT3_PKSD_PT1_PKSH_PT2_PKSL_T4_iiT6_E1s;
	add.s32 	%r513, %r512, %r511;
	add.s32 	%r132, %r513, 29184;
	@%p37 bra 	$L__BB44_68;
	ld.global.u64 	%rd37, [%rd8];
	cvt.u64.u32 	%rd38, %r131;
	sub.s64 	%rd237, %rd37, %rd38;
	st.shared.u64 	[%r132], %rd237;
	setp.lt.s32 	%p39, %r3, 1;
	mov.u32 	%r1763, %r1759;
	@%p39 bra 	$L__BB44_67;
	mov.b32 	%r1761, -1;
	mov.u32 	%r1760, %r3;
	mov.u32 	%r1763, %r1759;
$L__BB44_63:
	add.s32 	%r136, %r1760, -1;
	shl.b32 	%r515, %r136, 8;
	add.s32 	%r516, %r515, %r1;
	mul.wide.s32 	%rd39, %r516, 4;
	add.s64 	%rd10, %rd5, %rd39;
$L__BB44_64:
	membar.cta;
	ld.volatile.global.u32 	%r137, [%rd10];
	setp.eq.s32 	%p40, %r137, 0;
	@%p40 bra 	$L__BB44_64;
	and.b32  	%r517, %r137, 1073741823;
	add.s32 	%r1763, %r517, %r1763;
	setp.gt.s32 	%p41, %r137, -1;
	vote.sync.ballot.b32 	%r1761, %p41, %r1761;
	setp.gt.u32 	%p43, %r1760, 1;
	and.pred  	%p44, %p41, %p43;
	mov.u32 	%r1760, %r136;
	@%p44 bra 	$L__BB44_63;
	ld.shared.u64 	%rd237, [%r132];
$L__BB44_67:
	or.b32  	%r518, %r1763, -2147483648;
	st.volatile.global.u32 	[%rd6], %r518;
	sub.s32 	%r519, %r1763, %r1759;
	cvt.s64.s32 	%rd40, %r519;
	add.s64 	%rd41, %rd237, %rd40;
	st.shared.u64 	[%r132], %rd41;
$L__BB44_68:
	ld.param.u32 	%r1708, [_ZN3cub18CUB_300001_SM_10006detail10radix_sort29DeviceRadixSortOnesweepKernelINS1_5radix10policy_hubIiNS0_8NullTypeEyE10Policy1000ELNS0_9SortOrderE0EiS6_yiiNS1_21identity_decomposer_tEEEvPT5_SC_PT3_PKSD_PT1_PKSH_PT2_PKSL_T4_iiT6__param_8];
	ld.param.u64 	%rd231, [_ZN3cub18CUB_300001_SM_10006detail10radix_sort29DeviceRadixSortOnesweepKernelINS1_5radix10policy_hubIiNS0_8NullTypeEyE10Policy1000ELNS0_9SortOrderE0EiS6_yiiNS1_21identity_decomposer_tEEEvPT5_SC_PT3_PKSD_PT1_PKSH_PT2_PKSL_T4_iiT6__param_2];
	setp.gt.u32 	%p45, %r1, 255;
	setp.lt.s32 	%p46, %r4, %r1708;
	setp.eq.s64 	%p47, %rd231, 0;
	or.pred  	%p48, %p47, %p46;
	or.pred  	%p49, %p45, %p48;
	@%p49 bra 	$L__BB44_70;
	ld.param.u64 	%rd232, [_ZN3cub18CUB_300001_SM_10006detail10radix_sort29DeviceRadixSortOnesweepKernelINS1_5radix10policy_hubIiNS0_8NullTypeEyE10Policy1000ELNS0_9SortOrderE0EiS6_yiiNS1_21identity_decomposer_tEEEvPT5_SC_PT3_PKSD_PT1_PKSH_PT2_PKSL_T4_iiT6__param_2];
	ld.shared.u64 	%rd42, [%r132];
	cvt.u64.u32 	%rd43, %r131;
	cvt.s64.s32 	%rd44, %r1759;
	add.s64 	%rd45, %rd43, %rd44;
	add.s64 	%rd46, %rd45, %rd42;
	cvta.to.global.u64 	%rd47, %rd232;
	shl.b64 	%rd48, %rd7, 3;
	add.s64 	%rd49, %rd47, %rd48;
	st.global.u64 	[%rd49], %rd46;
$L__BB44_70:
	ld.param.u32 	%r1709, [_ZN3cub18CUB_300001_SM_10006detail10radix_sort29DeviceRadixSortOnesweepKernelINS1_5radix10policy_hubIiNS0_8NullTypeEyE10Policy1000ELNS0_9SortOrderE0EiS6_yiiNS1_21identity_decomposer_tEEEvPT5_SC_PT3_PKSD_PT1_PKSH_PT2_PKSL_T4_iiT6__param_8];
	setp.gt.s32 	%p50, %r4, %r1709;
	bar.sync 	0;
	shl.b32 	%r520, %r108, 3;
	add.s32 	%r522, %r512, %r520;
	ld.shared.u64 	%rd13, [%r522+29184];
	@%p50 bra 	$L__BB44_72;
	and.b32  	%r523, %r1, 31;
	and.b32  	%r524, %r1, 992;
	mul.lo.s32 	%r525, %r524, 19;
	or.b32  	%r526, %r525, %r523;
	cvt.u64.u32 	%rd50, %r526;
	add.s64 	%rd51, %rd13, %rd50;
	shl.b64 	%rd52, %rd51, 2;
	add.s64 	%rd53, %rd1, %rd52;
	st.global.u32 	[%rd53], %r1732;
	st.global.u32 	[%rd53+128], %r1733;
	st.global.u32 	[%rd53+256], %r1734;
	st.global.u32 	[%rd53+384], %r1735;
	st.global.u32 	[%rd53+512], %r1736;
	st.global.u32 	[%rd53+640], %r1737;
	st.global.u32 	[%rd53+768], %r1738;
	st.global.u32 	[%rd53+896], %r1739;
	st.global.u32 	[%rd53+1024], %r1740;
	st.global.u32 	[%rd53+1152], %r1741;
	st.global.u32 	[%rd53+1280], %r1742;
	st.global.u32 	[%rd53+1408], %r1743;
	st.global.u32 	[%rd53+1536], %r1744;
	st.global.u32 	[%rd53+1664], %r1745;
	st.global.u32 	[%rd53+1792], %r1746;
	st.global.u32 	[%rd53+1920], %r1747;
	st.global.u32 	[%rd53+2048], %r1748;
	st.global.u32 	[%rd53+2176], %r1749;
	st.global.u32 	[%rd53+2304], %r1750;
	bra.uni 	$L__BB44_110;
$L__BB44_72:
	ld.param.u32 	%r1710, [_ZN3cub18CUB_300001_SM_10006detail10radix_sort29DeviceRadixSortOnesweepKernelINS1_5radix10policy_hubIiNS0_8NullTypeEyE10Policy1000ELNS0_9SortOrderE0EiS6_yiiNS1_21identity_decomposer_tEEEvPT5_SC_PT3_PKSD_PT1_PKSH_PT2_PKSL_T4_iiT6__param_8];
	mad.lo.s32 	%r141, %r3, -7296, %r1710;
	and.b32  	%r527, %r1, 31;
	and.b32  	%r528, %r1, 992;
	mul.lo.s32 	%r529, %r528, 19;
	or.b32  	%r142, %r529, %r527;
	setp.ge.s32 	%p51, %r142, %r141;
	cvt.u64.u32 	%rd54, %r142;
	add.s64 	%rd55, %rd13, %rd54;
	shl.b64 	%rd56, %rd55, 2;
	add.s64 	%rd14, %rd1, %rd56;
	@%p51 bra 	$L__BB44_74;
	st.global.u32 	[%rd14], %r1732;
$L__BB44_74:
	add.s32 	%r530, %r142, 32;
	setp.ge.s32 	%p52, %r530, %r141;
	@%p52 bra 	$L__BB44_76;
	st.global.u32 	[%rd14+128], %r1733;
$L__BB44_76:
	add.s32 	%r531, %r142, 64;
	setp.ge.s32 	%p53, %r531, %r141;
	@%p53 bra 	$L__BB44_78;
	st.global.u32 	[%rd14+256], %r1734;
$L__BB44_78:
	add.s32 	%r532, %r142, 96;
	setp.ge.s32 	%p54, %r532, %r141;
	@%p54 bra 	$L__BB44_80;
	st.global.u32 	[%rd14+384], %r1735;
$L__BB44_80:
	add.s32 	%r533, %r142, 128;
	setp.ge.s32 	%p55, %r533, %r141;
	@%p55 bra 	$L__BB44_82;
	st.global.u32 	[%rd14+512], %r1736;
$L__BB44_82:
	add.s32 	%r534, %r142, 160;
	setp.ge.s32 	%p56, %r534, %r141;
	@%p56 bra 	$L__BB44_84;
	st.global.u32 	[%rd14+640], %r1737;
$L__BB44_84:
	add.s32 	%r535, %r142, 192;
	setp.ge.s32 	%p57, %r535, %r141;
	@%p57 bra 	$L__BB44_86;
	st.global.u32 	[%rd14+768], %r1738;
$L__BB44_86:
	add.s32 	%r536, %r142, 224;
	setp.ge.s32 	%p58, %r536, %r141;
	@%p58 bra 	$L__BB44_88;
	st.global.u32 	[%rd14+896], %r1739;
$L__BB44_88:
	add.s32 	%r537, %r142, 256;
	setp.ge.s32 	%p59, %r537, %r141;
	@%p59 bra 	$L__BB44_90;
	st.global.u32 	[%rd14+1024], %r1740;
$L__BB44_90:
	add.s32 	%r538, %r142, 288;
	setp.ge.s32 	%p60, %r538, %r141;
	@%p60 bra 	$L__BB44_92;
	st.global.u32 	[%rd14+1152], %r1741;
$L__BB44_92:
	add.s32 	%r539, %r142, 320;
	setp.ge.s32 	%p61, %r539, %r141;
	@%p61 bra 	$L__BB44_94;
	st.global.u32 	[%rd14+1280], %r1742;
$L__BB44_94:
	add.s32 	%r540, %r142, 352;
	setp.ge.s32 	%p62, %r540, %r141;
	@%p62 bra 	$L__BB44_96;
	st.global.u32 	[%rd14+1408], %r1743;
$L__BB44_96:
	add.s32 	%r541, %r142, 384;
	setp.ge.s32 	%p63, %r541, %r141;
	@%p63 bra 	$L__BB44_98;
	st.global.u32 	[%rd14+1536], %r1744;
$L__BB44_98:
	add.s32 	%r542, %r142, 416;
	setp.ge.s32 	%p64, %r542, %r141;
	@%p64 bra 	$L__BB44_100;
	st.global.u32 	[%rd14+1664], %r1745;
$L__BB44_100:
	add.s32 	%r543, %r142, 448;
	setp.ge.s32 	%p65, %r543, %r141;
	@%p65 bra 	$L__BB44_102;
	st.global.u32 	[%rd14+1792], %r1746;
$L__BB44_102:
	add.s32 	%r544, %r142, 480;
	setp.ge.s32 	%p66, %r544, %r141;
	@%p66 bra 	$L__BB44_104;
	st.global.u32 	[%rd14+1920], %r1747;
$L__BB44_104:
	add.s32 	%r545, %r142, 512;
	setp.ge.s32 	%p67, %r545, %r141;
	@%p67 bra 	$L__BB44_106;
	st.global.u32 	[%rd14+2048], %r1748;
$L__BB44_106:
	add.s32 	%r546, %r142, 544;
	setp.ge.s32 	%p68, %r546, %r141;
	@%p68 bra 	$L__BB44_108;
	st.global.u32 	[%rd14+2176], %r1749;
$L__BB44_108:
	add.s32 	%r547, %r142, 576;
	setp.ge.s32 	%p69, %r547, %r141;
	@%p69 bra 	$L__BB44_110;
	st.global.u32 	[%rd14+2304], %r1750;
$L__BB44_110:
	// begin inline asm
	exit;
	// end inline asm
	mov.u32 	%r1764, %r1732;
	mov.u32 	%r1765, %r1733;
	mov.u32 	%r1766, %r1734;
	mov.u32 	%r1767, %r1735;
	mov.u32 	%r1768, %r1736;
	mov.u32 	%r1769, %r1737;
	mov.u32 	%r1770, %r1738;
	mov.u32 	%r1771, %r1739;
	mov.u32 	%r1772, %r1740;
	mov.u32 	%r1773, %r1741;
	mov.u32 	%r1774, %r1742;
	mov.u32 	%r1775, %r1743;
	mov.u32 	%r1776, %r1744;
	mov.u32 	%r1777, %r1745;
	mov.u32 	%r1778, %r1746;
	mov.u32 	%r1779, %r1747;
	mov.u32 	%r1780, %r1748;
	mov.u32 	%r1781, %r1749;
	mov.u32 	%r1782, %r1750;
$L__BB44_111:
	mul.hi.u32 	%r548, %r1, 357913942;
	add.s32 	%r549, %r548, %r1;
	shl.b32 	%r550, %r549, 2;
	mov.u32 	%r551, _ZZN3cub18CUB_300001_SM_10006detail10radix_sort29DeviceRadixSortOnesweepKernelINS1_5radix10policy_hubIiNS0_8NullTypeEyE10Policy1000ELNS0_9SortOrderE0EiS6_yiiNS1_21identity_decomposer_tEEEvPT5_SC_PT3_PKSD_PT1_PKSH_PT2_PKSL_T4_iiT6_E1s;
	add.s32 	%r552, %r551, %r550;
	add.s32 	%r162, %r552, 13328;
	st.shared.u32 	[%r552+13328], %r1759;
	bar.sync 	0;
	setp.gt.u32 	%p70, %r1, 31;
	@%p70 bra 	$L__BB44_113;
	mad.lo.s32 	%r584, %r1, 52, %r551;
	ld.shared.u32 	%r585, [%r584+13328];
	ld.shared.u32 	%r586, [%r584+13332];
	ld.shared.u32 	%r587, [%r584+13336];
	ld.shared.u32 	%r588, [%r584+13340];
	ld.shared.u32 	%r589, [%r584+13344];
	ld.shared.u32 	%r590, [%r584+13348];
	ld.shared.u32 	%r591, [%r584+13352];
	ld.shared.u32 	%r592, [%r584+13356];
	ld.shared.u32 	%r593, [%r584+13360];
	ld.shared.u32 	%r594, [%r584+13364];
	ld.shared.u32 	%r595, [%r584+13368];
	ld.shared.u32 	%r596, [%r584+13372];
	add.s32 	%r597, %r586, %r585;
	add.s32 	%r598, %r597, %r587;
	add.s32 	%r599, %r598, %r588;
	add.s32 	%r600, %r599, %r589;
	add.s32 	%r601, %r600, %r590;
	add.s32 	%r602, %r601, %r591;
	add.s32 	%r603, %r602, %r592;
	add.s32 	%r604, %r603, %r593;
	add.s32 	%r605, %r604, %r594;
	add.s32 	%r606, %r605, %r595;
	add.s32 	%r557, %r606, %r596;
	mov.b32 	%r555, 1;
	mov.b32 	%r580, 0;
	mov.b32 	%r582, -1;
	// begin inline asm
	{  .reg .s32 r0;  .reg .pred p;  shfl.sync.up.b32 r0|p, %r557, %r555, %r580, %r582;  @p add.s32 r0, r0, %r557;  mov.s32 %r553, r0;}
	// end inline asm
	mov.b32 	%r561, 2;
	// begin inline asm
	{  .reg .s32 r0;  .reg .pred p;  shfl.sync.up.b32 r0|p, %r553, %r561, %r580, %r582;  @p add.s32 r0, r0, %r553;  mov.s32 %r559, r0;}
	// end inline asm
	mov.b32 	%r567, 4;
	// begin inline asm
	{  .reg .s32 r0;  .reg .pred p;  shfl.sync.up.b32 r0|p, %r559, %r567, %r580, %r582;  @p add.s32 r0, r0, %r559;  mov.s32 %r565, r0;}
	// end inline asm
	mov.b32 	%r573, 8;
	// begin inline asm
	{  .reg .s32 r0;  .reg .pred p;  shfl.sync.up.b32 r0|p, %r565, %r573, %r580, %r582;  @p add.s32 r0, r0, %r565;  mov.s32 %r571, r0;}
	// end inline asm
	mov.b32 	%r579, 16;
	// begin inline asm
	{  .reg .s32 r0;  .reg .pred p;  shfl.sync.up.b32 r0|p, %r571, %r579, %r580, %r582;  @p add.s32 r0, r0, %r571;  mov.s32 %r577, r0;}
	// end inline asm
	sub.s32 	%r607, %r577, %r557;
	add.s32 	%r608, %r585, %r607;
	add.s32 	%r609, %r586, %r608;
	add.s32 	%r610, %r587, %r609;
	add.s32 	%r611, %r588, %r610;
	add.s32 	%r612, %r589, %r611;
	add.s32 	%r613, %r590, %r612;
	add.s32 	%r614, %r591, %r613;
	add.s32 	%r615, %r592, %r614;
	add.s32 	%r616, %r593, %r615;
	add.s32 	%r617, %r594, %r616;
	add.s32 	%r618, %r595, %r617;
	st.shared.u32 	[%r584+13328], %r607;
	st.shared.u32 	[%r584+13332], %r608;
	st.shared.u32 	[%r584+13336], %r609;
	st.shared.u32 	[%r584+13340], %r610;
	st.shared.u32 	[%r584+13344], %r611;
	st.shared.u32 	[%r584+13348], %r612;
	st.shared.u32 	[%r584+13352], %r613;
	st.shared.u32 	[%r584+13356], %r614;
	st.shared.u32 	[%r584+13360], %r615;
	st.shared.u32 	[%r584+13364], %r616;
	st.shared.u32 	[%r584+13368], %r617;
	st.shared.u32 	[%r584+13372], %r618;
$L__BB44_113:
	setp.gt.u32 	%p71, %r1, 255;
	bar.sync 	0;
	ld.shared.u32 	%r163, [%r162];
	@%p71 bra 	$L__BB44_115;
	shl.b32 	%r619, %r1, 2;
	add.s32 	%r621, %r551, %r619;
	ld.shared.u32 	%r622, [%r621];
	add.s32 	%r623, %r622, %r163;
	st.shared.u32 	[%r621], %r623;
	ld.shared.u32 	%r624, [%r621+1024];
	add.s32 	%r625, %r624, %r163;
	st.shared.u32 	[%r621+1024], %r625;
	ld.shared.u32 	%r626, [%r621+2048];
	add.s32 	%r627, %r626, %r163;
	st.shared.u32 	[%r621+2048], %r627;
	ld.shared.u32 	%r628, [%r621+3072];
	add.s32 	%r629, %r628, %r163;
	st.shared.u32 	[%r621+3072], %r629;
	ld.shared.u32 	%r630, [%r621+4096];
	add.s32 	%r631, %r630, %r163;
	st.shared.u32 	[%r621+4096], %r631;
	ld.shared.u32 	%r632, [%r621+5120];
	add.s32 	%r633, %r632, %r163;
	st.shared.u32 	[%r621+5120], %r633;
	ld.shared.u32 	%r634, [%r621+6144];
	add.s32 	%r635, %r634, %r163;
	st.shared.u32 	[%r621+6144], %r635;
	ld.shared.u32 	%r636, [%r621+7168];
	add.s32 	%r637, %r636, %r163;
	st.shared.u32 	[%r621+7168], %r637;
	ld.shared.u32 	%r638, [%r621+8192];
	add.s32 	%r639, %r638, %r163;
	st.shared.u32 	[%r621+8192], %r639;
	ld.shared.u32 	%r640, [%r621+9216];
	add.s32 	%r641, %r640, %r163;
	st.shared.u32 	[%r621+9216], %r641;
	ld.shared.u32 	%r642, [%r621+10240];
	add.s32 	%r643, %r642, %r163;
	st.shared.u32 	[%r621+10240], %r643;
	ld.shared.u32 	%r644, [%r621+11264];
	add.s32 	%r645, %r644, %r163;
	st.shared.u32 	[%r621+11264], %r645;
$L__BB44_115:
	shl.b32 	%r672, %r1, 5;
	and.b32  	%r673, %r672, 31744;
	add.s32 	%r164, %r551, %r673;
	bar.sync 	0;
	// begin inline asm
	mov.u32 %r646, %lanemask_le;
	// end inline asm
	shr.u32 	%r675, %r1764, %r293;
	and.b32  	%r669, %r675, %r82;
	mov.b32 	%r649, 1;
	// begin inline asm
	{
    .reg .pred p;
    and.b32 %r647, %r669, %r649;    setp.ne.u32 p, %r647, 0;
    vote.ballot.sync.b32 %r647, p, 0xffffffff;
    @!p not.b32 %r647, %r647;
}

	// end inline asm
	mov.b32 	%r652, 2;
	// begin inline asm
	{
    .reg .pred p;
    and.b32 %r650, %r669, %r652;    setp.ne.u32 p, %r650, 0;
    vote.ballot.sync.b32 %r650, p, 0xffffffff;
    @!p not.b32 %r650, %r650;
}

	// end inline asm
	and.b32  	%r676, %r650, %r647;
	mov.b32 	%r655, 4;
	// begin inline asm
	{
    .reg .pred p;
    and.b32 %r653, %r669, %r655;    setp.ne.u32 p, %r653, 0;
    vote.ballot.sync.b32 %r653, p, 0xffffffff;
    @!p not.b32 %r653, %r653;
}

	// end inline asm
	and.b32  	%r677, %r653, %r676;
	mov.b32 	%r658, 8;
	// begin inline asm
	{
    .reg .pred p;
    and.b32 %r656, %r669, %r658;    setp.ne.u32 p, %r656, 0;
    vote.ballot.sync.b32 %r656, p, 0xffffffff;
    @!p not.b32 %r656, %r656;
}

	// end inline asm
	and.b32  	%r678, %r656, %r677;
	mov.b32 	%r661, 16;
	// begin inline asm
	{
    .reg .pred p;
    and.b32 %r659, %r669, %r661;    setp.ne.u32 p, %r659, 0;
    vote.ballot.sync.b32 %r659, p, 0xffffffff;
    @!p not.b32 %r659, %r659;
}

	// end inline asm
	and.b32  	%r679, %r659, %r678;
	mov.b32 	%r664, 32;
	// begin inline asm
	{
    .reg .pred p;
    and.b32 %r662, %r669, %r664;    setp.ne.u32 p, %r662, 0;
    vote.ballot.sync.b32 %r662, p, 0xffffffff;
    @!p not.b32 %r662, %r662;
}

	// end inline asm
	and.b32  	%r680, %r662, %r679;
	mov.b32 	%r667, 64;
	// begin inline asm
	{
    .reg .pred p;
    and.b32 %r665, %r669, %r667;    setp.ne.u32 p, %r665, 0;
    vote.ballot.sync.b32 %r665, p, 0xffffffff;
    @!p not.b32 %r665, %r665;
}

	// end inline asm
	and.b32  	%r681, %r665, %r680;
	mov.b32 	%r670, 128;
	// begin inline asm
	{
    .reg .pred p;
    and.b32 %r668, %r669, %r670;    setp.ne.u32 p, %r668, 0;
    vote.ballot.sync.b32 %r668, p, 0xffffffff;
    @!p not.b32 %r668, %r668;
}

	// end inline asm
	and.b32  	%r682, %r668, %r681;
	clz.b32 	%r683, %r682;
	sub.s32 	%r167, 31, %r683;
	and.b32  	%r684, %r646, %r682;
	popc.b32 	%r168, %r684;
	setp.ne.s32 	%p72, %r295, %r167;
	mov.b32 	%r1783, 0;
	@%p72 bra 	$L__BB44_117;
	shl.b32 	%r685, %r669, 2;
	add.s32 	%r686, %r164, %r685;
	atom.shared.add.u32 	%r1783, [%r686], %r168;
$L__BB44_117:
	shfl.sync.idx.b32	%r712|%p73, %r1783, %r167, 31, -1;
	add.s32 	%r171, %r168, %r712;
	shr.u32 	%r713, %r1765, %r293;
	and.b32  	%r709, %r713, %r82;
	mov.b32 	%r689, 1;
	// begin inline asm
	{
    .reg .pred p;
    and.b32 %r687, %r709, %r689;    setp.ne.u32 p, %r687, 0;
    vote.ballot.sync.b32 %r687, p, 0xffffffff;
    @!p not.b32 %r687, %r687;
}

	// end inline asm
	mov.b32 	%r692, 2;
	// begin inline asm
	{
    .reg .pred p;
    and.b32 %r690, %r709, %r692;    setp.ne.u32 p, %r690, 0;
    vote.ballot.sync.b32 %r690, p, 0xffffffff;
    @!p not.b32 %r690, %r690;
}

	// end inline asm
	and.b32  	%r714, %r690, %r687;
	mov.b32 	%r695, 4;
	// begin inline asm
	{
    .reg .pred p;
    and.b32 %r693, %r709, %r695;    setp.ne.u32 p, %r693, 0;
    vote.ballot.sync.b32 %r693, p, 0xffffffff;
    @!p not.b32 %r693, %r693;
}

	// end inline asm
	and.b32  	%r715, %r693, %r714;
	mov.b32 	%r698, 8;
	// begin inline asm
	{
    .reg .pred p;
    and.b32 %r696, %r709, %r698;    setp.ne.u32 p, %r696, 0;
    vote.ballot.sync.b32 %r696, p, 0xffffffff;
    @!p not.b32 %r696, %r696;
}

	// end inline asm
	and.b32  	%r716, %r696, %r715;
	mov.b32 	%r701, 16;
	// begin inline asm
	{
    .reg .pred p;
    and.b32 %r699, %r709, %r701;    setp.ne.u32 p, %r699, 0;
    vote.ballot.sync.b32 %r699, p, 0xffffffff;
    @!p not.b32 %r699, %r699;
}

	// end inline asm
	and.b32  	%r717, %r699, %r716;
	mov.b32 	%r704, 32;
	// begin inline asm
	{
    .reg .pred p;
    and.b32 %r702, %r709, %r704;    setp.ne.u32 p, %r702, 0;
    vote.ballot.sync.b32 %r702, p, 0xffffffff;
    @!p not.b32 %r702, %r702;
}

	// end inline asm
	and.b32  	%r718, %r702, %r717;
	mov.b32 	%r707, 64;
	// begin inline asm
	{
    .reg .pred p;
    and.b32 %r705, %r709, %r707;    setp.ne.u32 p, %r705, 0;
    vote.ballot.sync.b32 %r705, p, 0xffffffff;
    @!p not.b32 %r705, %r705;
}

	// end inline asm
	and.b32  	%r719, %r705, %r718;
	mov.b32 	%r710, 128;
	// begin inline asm
	{
    .reg .pred p;
    and.b32 %r708, %r709, %r710;    setp.ne.u32 p, %r708, 0;
    vote.ballot.sync.b32 %r708, p, 0xffffffff;
    @!p not.b32 %r708, %r708;
}

	// end inline asm
	and.b32  	%r720, %r708, %r719;
	clz.b32 	%r721, %r720;
	sub.s32 	%r173, 31, %r721;
	and.b32  	%r722, %r646, %r720;
	popc.b32 	%r174, %r722;
	setp.ne.s32 	%p74, %r295, %r173;
	mov.b32 	%r1784, 0;
	@%p74 bra 	$L__BB44_119;
	shl.b32 	%r723, %r709, 2;
	add.s32 	%r724, %r164, %r723;
	atom.shared.add.u32 	%r1784, [%r724], %r174;
$L__BB44_119:
	shfl.sync.idx.b32	%r750|%p75, %r1784, %r173, 31, -1;
	add.s32 	%r177, %r174, %r750;
	shr.u32 	%r751, %r1766, %r293;
	and.b32  	%r747, %r751, %r82;
	mov.b32 	%r727, 1;
	// begin inline asm
	{
    .reg .pred p;
    and.b32 %r725, %r747, %r727;    setp.ne.u32 p, %r725, 0;
    vote.ballot.sync.b32 %r725, p, 0xffffffff;
    @!p not.b32 %r725, %r725;
}

	// end inline asm
	mov.b32 	%r730, 2;
	// begin inline asm
	{
    .reg .pred p;
    and.b32 %r728, %r747, %r730;    setp.ne.u32 p, %r728, 0;
    vote.ballot.sync.b32 %r728, p, 0xffffffff;
    @!p not.b32 %r728, %r728;
}

	// end inline asm
	and.b32  	%r752, %r728, %r725;
	mov.b32 	%r733, 4;
	// begin inline asm
	{
    .reg .pred p;
    and.b32 %r731, %r747, %r733;    setp.ne.u32 p, %r731, 0;
    vote.ballot.sync.b32 %r731, p, 0xffffffff;
    @!p not.b32 %r731, %r731;
}

	// end inline asm
	and.b32  	%r753, %r731, %r752;
	mov.b32 	%r736, 8;
	// begin inline asm
	{
    .reg .pred p;
    and.b32 %r734, %r747, %r736;    setp.ne.u32 p, %r734, 0;
    vote.ballot.sync.b32 %r734, p, 0xffffffff;
    @!p not.b32 %r734, %r734;
}

	// end inline asm
	and.b32  	%r754, %r734, %r753;
	mov.b32 	%r739, 16;
	// begin inline asm
	{
    .reg .pred p;
    and.b32 %r737, %r747, %r739;    setp.ne.u32 p, %r737, 0;
    vote.ballot.sync.b32 %r737, p, 0xffffffff;
    @!p not.b32 %r737, %r737;
}

	// end inline asm
	and.b32  	%r755, %r737, %r754;
	mov.b32 	%r742, 32;
	// begin inline asm
	{
    .reg .pred p;
    and.b32 %r740, %r747, %r742;    setp.ne.u32 p, %r740, 0;
    vote.ballot.sync.b32 %r740, p, 0xffffffff;
    @!p not.b32 %r740, %r740;
}

	// end inline asm
	and.b32  	%r756, %r740, %r755;
	mov.b32 	%r745, 64;
	// begin inline asm
	{
    .reg .pred p;
    and.b32 %r743, %r747, %r745;    setp.ne.u32 p, %r743, 0;
    vote.ballot.sync.b32 %r743, p, 0xffffffff;
    @!p not.b32 %r743, %r743;
}

	// end inline asm
	and.b32  	%r757, %r743, %r756;
	mov.b32 	%r748, 128;
	// begin inline asm
	{
    .reg .pred p;
    and.b32 %r746, %r747, %r748;    setp.ne.u32 p, %r746, 0;
    vote.ballot.sync.b32 %r746, p, 0xffffffff;
    @!p not.b32 %r746, %r746;
}

	// end inline asm
	and.b32  	%r758, %r746, %r757;
	clz.b32 	%r759, %r758;
	sub.s32 	%r179, 31, %r759;
	and.b32  	%r760, %r646, %r758;
	popc.b32 	%r180, %r760;
	setp.ne.s32 	%p76, %r295, %r179;
	mov.b32 	%r1785, 0;
	@%p76 bra 	$L__BB44_121;
	shl.b32 	%r761, %r747, 2;
	add.s32 	%r762, %r164, %r761;
	atom.shared.add.u32 	%r1785, [%r762], %r180;
$L__BB44_121:
	shfl.sync.idx.b32	%r788|%p77, %r1785, %r179, 31, -1;
	add.s32 	%r183, %r180, %r788;
	shr.u32 	%r789, %r1767, %r293;
	and.b32  	%r785, %r789, %r82;
	mov.b32 	%r765, 1;
	// begin inline asm
	{
    .reg .pred p;
    and.b32 %r763, %r785, %r765;    setp.ne.u32 p, %r763, 0;
    vote.ballot.sync.b32 %r763, p, 0xffffffff;
    @!p not.b32 %r763, %r763;
}

	// end inline asm
	mov.b32 	%r768, 2;
	// begin inline asm
	{
    .reg .pred p;
    and.b32 %r766, %r785, %r768;    setp.ne.u32 p, %r766, 0;
    vote.ballot.sync.b32 %r766, p, 0xffffffff;
    @!p not.b32 %r766, %r766;
}

	// end inline asm
	and.b32  	%r790, %r766, %r763;
	mov.b32 	%r771, 4;
	// begin inline asm
	{
    .reg .pred p;
    and.b32 %r769, %r785, %r771;    setp.ne.u32 p, %r769, 0;
    vote.ballot.sync.b32 %r769, p, 0xffffffff;
    @!p not.b32 %r769, %r769;
}

	// end inline asm
	and.b32  	%r791, %r769, %r790;
	mov.b32 	%r774, 8;
	// begin inline asm
	{
    .reg .pred p;
    and.b32 %r772, %r785, %r774;    setp.ne.u32 p, %r772, 0;
    vote.ballot.sync.b32 %r772, p, 0xffffffff;
    @!p not.b32 %r772, %r772;
}

	// end inline asm
	and.b32  	%r792, %r772, %r791;
	mov.b32 	%r777, 16;
	// begin inline asm
	{
    .reg .pred p;
    and.b32 %r775, %r785, %r777;    setp.ne.u32 p, %r775, 0;
    vote.ballot.sync.b32 %r775, p, 0xffffffff;
    @!p not.b32 %r775, %r775;
}

	// end inline asm
	and.b32  	%r793, %r775, %r792;
	mov.b32 	%r780, 32;
	// begin inline asm
	{
    .reg .pred p;
    and.b32 %r778, %r785, %r780;    setp.ne.u32 p, %r778, 0;
    vote.ballot.sync.b32 %r778, p, 0xffffffff;
    @!p not.b32 %r778, %r778;
}

	// end inline asm
	and.b32  	%r794, %r778, %r793;
	mov.b32 	%r783, 64;
	// begin inline asm
	{
    .reg .pred p;
    and.b32 %r781, %r785, %r783;    setp.ne.u32 p, %r781, 0;
    vote.ballot.sync.b32 %r781, p, 0xffffffff;
    @!p not.b32 %r781, %r781;
}

	// end inline asm
	and.b32  	%r795, %r781, %r794;
	mov.b32 	%r786, 128;
	// begin inline asm
	{
    .reg .pred p;
    and.b32 %r784, %r785, %r786;    setp.ne.u32 p, %r784, 0;
    vote.ballot.sync.b32 %r784, p, 0xffffffff;
    @!p not.b32 %r784, %r784;
}

	// end inline asm
	and.b32  	%r796, %r784, %r795;
	clz.b32 	%r797, %r796;
	sub.s32 	%r185, 31, %r797;
	and.b32  	%r798, %r646, %r796;
	popc.b32 	%r186, %r798;
	setp.ne.s32 	%p78, %r295, %r185;
	mov.b32 	%r1786, 0;
	@%p78 bra 	$L__BB44_123;
	shl.b32 	%r799, %r785, 2;
	add.s32 	%r800, %r164, %r799;
	atom.shared.add.u32 	%r1786, [%r800], %r186;
$L__BB44_123:
	shfl.sync.idx.b32	%r826|%p79, %r1786, %r185, 31, -1;
	add.s32 	%r189, %r186, %r826;
	shr.u32 	%r827, %r1768, %r293;
	and.b32  	%r823, %r827, %r82;
	mov.b32 	%r803, 1;
	// begin inline asm
	{
    .reg .pred p;
    and.b32 %r801, %r823, %r803;    setp.ne.u32 p, %r801, 0;
    vote.ballot.sync.b32 %r801, p, 0xffffffff;
    @!p not.b32 %r801, %r801;
}

	// end inline asm
	mov.b32 	%r806, 2;
	// begin inline asm
	{
    .reg .pred p;
    and.b32 %r804, %r823, %r806;    setp.ne.u32 p, %r804, 0;
    vote.ballot.sync.b32 %r804, p, 0xffffffff;
    @!p not.b32 %r804, %r804;
}

	// end inline asm
	and.b32  	%r828, %r804, %r801;
	mov.b32 	%r809, 4;
	// begin inline asm
	{
    .reg .pred p;
    and.b32 %r807, %r823, %r809;    setp.ne.u32 p, %r807, 0;
    vote.ballot.sync.b32 %r807, p, 0xffffffff;
    @!p not.b32 %r807, %r807;
}

	// end inline asm
	and.b32  	%r829, %r807, %r828;
	mov.b32 	%r812, 8;
	// begin inline asm
	{
    .reg .pred p;
    and.b32 %r810, %r823, %r812;    setp.ne.u32 p, %r810, 0;
    vote.ballot.sync.b32 %r810, p, 0xffffffff;
    @!p not.b32 %r810, %r810;
}

	// end inline asm
	and.b32  	%r830, %r810, %r829;
	mov.b32 	%r815, 16;
	// begin inline asm
	{
    .reg .pred p;
    and.b32 %r813, %r823, %r815;    setp.ne.u32 p, %r813, 0;
    vote.ballot.sync.b32 %r813, p, 0xffffffff;
    @!p not.b32 %r813, %r813;
}

	// end inline asm
	and.b32  	%r831, %r813, %r830;
	mov.b32 	%r818, 32;
	// begin inline asm
	{
    .reg .pred p;
    and.b32 %r816, %r823, %r818;    setp.ne.u32 p, %r816, 0;
    vote.ballot.sync.b32 %r816, p, 0xffffffff;
    @!p not.b32 %r816, %r816;
}

	// end inline asm
	and.b32  	%r832, %r816, %r831;
	mov.b32 	%r821, 64;
	// begin inline asm
	{
    .reg .pred p;
    and.b32 %r819, %r823, %r821;    setp.ne.u32 p, %r819, 0;
    vote.ballot.sync.b32 %r819, p, 0xffffffff;
    @!p not.b32 %r819, %r819;
}

	// end inline asm
	and.b32  	%r833, %r819, %r832;
	mov.b32 	%r824, 128;
	// begin inline asm
	{
    .reg .pred p;
    and.b32 %r822, %r823, %r824;    setp.ne.u32 p, %r822, 0;
    vote.ballot.sync.b32 %r822, p, 0xffffffff;
    @!p not.b32 %r822, %r822;
}

	// end inline asm
	and.b32  	%r834, %r822, %r833;
	clz.b32 	%r835, %r834;
	sub.s32 	%r191, 31, %r835;
	and.b32  	%r836, %r646, %r834;
	popc.b32 	%r192, %r836;
	setp.ne.s32 	%p80, %r295, %r191;
	mov.b32 	%r1787, 0;
	@%p80 bra 	$L__BB44_125;
	shl.b32 	%r837, %r823, 2;
	add.s32 	%r838, %r164, %r837;
	atom.shared.add.u32 	%r1787, [%r838], %r192;
$L__BB44_125:
	shfl.sync.idx.b32	%r864|%p81, %r1787, %r191, 31, -1;
	add.s32 	%r195, %r192, %r864;
	shr.u32 	%r865, %r1769, %r293;
	and.b32  	%r861, %r865, %r82;
	mov.b32 	%r841, 1;
	// begin inline asm
	{
    .reg .pred p;
    and.b32 %r839, %r861, %r841;    setp.ne.u32 p, %r839, 0;
    vote.ballot.sync.b32 %r839, p, 0xffffffff;
    @!p not.b32 %r839, %r839;
}

	// end inline asm
	mov.b32 	%r844, 2;
	// begin inline asm
	{
    .reg .pred p;
    and.b32 %r842, %r861, %r844;    setp.ne.u32 p, %r842, 0;
    vote.ballot.sync.b32 %r842, p, 0xffffffff;
    @!p not.b32 %r842, %r842;
}

	// end inline asm
	and.b32  	%r866, %r842, %r839;
	mov.b32 	%r847, 4;
	// begin inline asm
	{
    .reg .pred p;
    and.b32 %r845, %r861, %r847;    setp.ne.u32 p, %r845, 0;
    vote.ballot.sync.b32 %r845, p, 0xffffffff;
    @!p not.b32 %r845, %r845;
}

	// end inline asm
	and.b32  	%r867, %r845, %r866;
	mov.b32 	%r850, 8;
	// begin inline asm
	{
    .reg .pred p;
    and.b32 %r848, %r861, %r850;    setp.ne.u32 p, %r848, 0;
    vote.ballot.sync.b32 %r848, p, 0xffffffff;
    @!p not.b32 %r848, %r848;
}

	// end inline asm
	and.b32  	%r868, %r848, %r867;
	mov.b32 	%r853, 16;
	// begin inline asm
	{
    .reg .pred p;
    and.b32 %r851, %r861, %r853;    setp.ne.u32 p, %r851, 0;
    vote.ballot.sync.b32 %r851, p, 0xffffffff;
    @!p not.b32 %r851, %r851;
}

	// end inline asm
	and.b32  	%r869, %r851, %r868;
	mov.b32 	%r856, 32;
	// begin inline asm
	{
    .reg .pred p;
    and.b32 %r854, %r861, %r856;    setp.ne.u32 p, %r854, 0;
    vote.ballot.sync.b32 %r854, p, 0xffffffff;
    @!p not.b32 %r854, %r854;
}

	// end inline asm
	and.b32  	%r870, %r854, %r869;
	mov.b32 	%r859, 64;
	// begin inline asm
	{
    .reg .pred p;
    and.b32 %r857, %r861, %r859;    setp.ne.u32 p, %r857, 0;
    vote.ballot.sync.b32 %r857, p, 0xffffffff;
    @!p not.b32 %r857, %r857;
}

	// end inline asm
	and.b32  	%r871, %r857, %r870;
	mov.b32 	%r862, 128;
	// begin inline asm
	{
    .reg .pred p;
    and.b32 %r860, %r861, %r862;    setp.ne.u32 p, %r860, 0;
    vote.ballot.sync.b32 %r860, p, 0xffffffff;
    @!p not.b32 %r860, %r860;
}

	// end inline asm
	and.b32  	%r872, %r860, %r871;
	clz.b32 	%r873, %r872;
	sub.s32 	%r197, 31, %r873;
	and.b32  	%r874, %r646, %r872;
	popc.b32 	%r198, %r874;
	setp.ne.s32 	%p82, %r295, %r197;
	mov.b32 	%r1788, 0;
	@%p82 bra 	$L__BB44_127;
	shl.b32 	%r875, %r861, 2;
	add.s32 	%r876, %r164, %r875;
	atom.shared.add.u32 	%r1788, [%r876], %r198;
$L__BB44_127:
	shfl.sync.idx.b32	%r902|%p83, %r1788, %r197, 31, -1;
	add.s32 	%r201, %r198, %r902;
	shr.u32 	%r903, %r1770, %r293;
	and.b32  	%r899, %r903, %r82;
	mov.b32 	%r879, 1;
	// begin inline asm
	{
    .reg .pred p;
    and.b32 %r877, %r899, %r879;    setp.ne.u32 p, %r877, 0;
    vote.ballot.sync.b32 %r877, p, 0xffffffff;
    @!p not.b32 %r877, %r877;
}

	// end inline asm
	mov.b32 	%r882, 2;
	// begin inline asm
	{
    .reg .pred p;
    and.b32 %r880, %r899, %r882;    setp.ne.u32 p, %r880, 0;
    vote.ballot.sync.b32 %r880, p, 0xffffffff;
    @!p not.b32 %r880, %r880;
}

	// end inline asm
	and.b32  	%r904, %r880, %r877;
	mov.b32 	%r885, 4;
	// begin inline asm
	{
    .reg .pred p;
    and.b32 %r883, %r899, %r885;    setp.ne.u32 p, %r883, 0;
    vote.ballot.sync.b32 %r883, p, 0xffffffff;
    @!p not.b32 %r883, %r883;
}

	// end inline asm
	and.b32  	%r905, %r883, %r904;
	mov.b32 	%r888, 8;
	// begin inline asm
	{
    .reg .pred p;
    and.b32 %r886, %r899, %r888;    setp.ne.u32 p, %r886, 0;
    vote.ballot.sync.b32 %r886, p, 0xffffffff;
    @!p not.b32 %r886, %r886;
}

	// end inline asm
	and.b32  	%r906, %r886, %r905;
	mov.b32 	%r891, 16;
	// begin inline asm
	{
    .reg .pred p;
    and.b32 %r889, %r899, %r891;    setp.ne.u32 p, %r889, 0;
    vote.ballot.sync.b32 %r889, p, 0xffffffff;
    @!p not.b32 %r889, %r889;
}

	// end inline asm
	and.b32  	%r907, %r889, %r906;
	mov.b32 	%r894, 32;
	// begin inline asm
	{
    .reg .pred p;
    and.b32 %r892, %r899, %r894;    setp.ne.u32 p, %r892, 0;
    vote.ballot.sync.b32 %r892, p, 0xffffffff;
    @!p not.b32 %r892, %r892;
}

	// end inline asm
	and.b32  	%r908, %r892, %r907;
	mov.b32 	%r897, 64;
	// begin inline asm
	{
    .reg .pred p;
    and.b32 %r895, %r899, %r897;    setp.ne.u32 p, %r895, 0;
    vote.ballot.sync.b32 %r895, p, 0xffffffff;
    @!p not.b32 %r895, %r895;
}

	// end inline asm
	and.b32  	%r909, %r895, %r908;
	mov.b32 	%r900, 128;
	// begin inline asm
	{
    .reg .pred p;
    and.b32 %r898, %r899, %r900;    setp.ne.u32 p, %r898, 0;
    vote.ballot.sync.b32 %r898, p, 0xffffffff;
    @!p not.b32 %r898, %r898;
}

	// end inline asm
	and.b32  	%r910, %r898, %r909;
	clz.b32 	%r911, %r910;
	sub.s32 	%r203, 31, %r911;
	and.b32  	%r912, %r646, %r910;
	popc.b32 	%r204, %r912;
	setp.ne.s32 	%p84, %r295, %r203;
	mov.b32 	%r1789, 0;
	@%p84 bra 	$L__BB44_129;
	shl.b32 	%r913, %r899, 2;
	add.s32 	%r914, %r164, %r913;
	atom.shared.add.u32 	%r1789, [%r914], %r204;
$L__BB44_129:
	shfl.sync.idx.b32	%r940|%p85, %r1789, %r203, 31, -1;
	add.s32 	%r207, %r204, %r940;
	shr.u32 	%r941, %r1771, %r293;
	and.b32  	%r937, %r941, %r82;
	mov.b32 	%r917, 1;
	// begin inline asm
	{
    .reg .pred p;
    and.b32 %r915, %r937, %r917;    setp.ne.u32 p, %r915, 0;
    vote.ballot.sync.b32 %r915, p, 0xffffffff;
    @!p not.b32 %r915, %r915;
}

	// end inline asm
	mov.b32 	%r920, 2;
	// begin inline asm
	{
    .reg .pred p;
    and.b32 %r918, %r937, %r920;    setp.ne.u32 p, %r918, 0;
    vote.ballot.sync.b32 %r918, p, 0xffffffff;
    @!p not.b32 %r918, %r918;
}

	// end inline asm
	and.b32  	%r942, %r918, %r915;
	mov.b32 	%r923, 4;
	// begin inline asm
	{
    .reg .pred p;
    and.b32 %r921, %r937, %r923;    setp.ne.u32 p, %r921, 0;
    vote.ballot.sync.b32 %r921, p, 0xffffffff;
    @!p not.b32 %r921, %r921;
}

	// end inline asm
	and.b32  	%r943, %r921, %r942;
	mov.b32 	%r926, 8;
	// begin inline asm
	{
    .reg .pred p;
    and.b32 %r924, %r937, %r926;    setp.ne.u32 p, %r924, 0;
    vote.ballot.sync.b32 %r924, p, 0xffffffff;
    @!p not.b32 %r924, %r924;
}

	// end inline asm
	and.b32  	%r944, %r924, %r943;
	mov.b32 	%r929, 16;
	// begin inline asm
	{
    .reg .pred p;
    and.b32 %r927, %r937, %r929;    setp.ne.u32 p, %r927, 0;
    vote.ballot.sync.b32 %r927, p, 0xffffffff;
    @!p not.b32 %r927, %r927;
}

	// end inline asm
	and.b32  	%r945, %r927, %r944;
	mov.b32 	%r932, 32;
	// begin inline asm
	{
    .reg .pred p;
    and.b32 %r930, %r937, %r932;    setp.ne.u32 p, %r930, 0;
    vote.ballot.sync.b32 %r930, p, 0xffffffff;
    @!p not.b32 %r930, %r930;
}

	// end inline asm
	and.b32  	%r946, %r930, %r945;
	mov.b32 	%r935, 64;
	// begin inline asm
	{
    .reg .pred p;
    and.b32 %r933, %r937, %r935;    setp.ne.u32 p, %r933, 0;
    vote.ballot.sync.b32 %r933, p, 0xffffffff;
    @!p not.b32 %r933, %r933;
}

	// end inline asm
	and.b32  	%r947, %r933, %r946;
	mov.b32 	%r938, 128;
	// begin inline asm
	{
    .reg .pred p;
    and.b32 %r936, %r937, %r938;    setp.ne.u32 p, %r936, 0;
    vote.ballot.sync.b32 %r936, p, 0xffffffff;
    @!p not.b32 %r936, %r936;
}

	// end inline asm
	and.b32  	%r948, %r936, %r947;
	clz.b32 	%r949, %r948;
	sub.s32 	%r209, 31, %r949;
	and.b32  	%r950, %r646, %r948;
	popc.b32 	%r210, %r950;
	setp.ne.s32 	%p86, %r295, %r209;
	mov.b32 	%r1790, 0;
	@%p86 bra 	$L__BB44_131;
	shl.b32 	%r951, %r937, 2;
	add.s32 	%r952, %r164, %r951;
	atom.shared.add.u32 	%r1790, [%r952], %r210;
$L__BB44_131:
	shfl.sync.idx.b32	%r978|%p87, %r1790, %r209, 31, -1;
	add.s32 	%r213, %r210, %r978;
	shr.u32 	%r979, %r1772, %r293;
	and.b32  	%r975, %r979, %r82;
	mov.b32 	%r955, 1;
	// begin inline asm
	{
    .reg .pred p;
    and.b32 %r953, %r975, %r955;    setp.ne.u32 p, %r953, 0;
    vote.ballot.sync.b32 %r953, p, 0xffffffff;
    @!p not.b32 %r953, %r953;
}

	// end inline asm
	mov.b32 	%r958, 2;
	// begin inline asm
	{
    .reg .pred p;
    and.b32 %r956, %r975, %r958;    setp.ne.u32 p, %r956, 0;
    vote.ballot.sync.b32 %r956, p, 0xffffffff;
    @!p not.b32 %r956, %r956;
}

	// end inline asm
	and.b32  	%r980, %r956, %r953;
	mov.b32 	%r961, 4;
	// begin inline asm
	{
    .reg .pred p;
    and.b32 %r959, %r975, %r961;    setp.ne.u32 p, %r959, 0;
    vote.ballot.sync.b32 %r959, p, 0xffffffff;
    @!p not.b32 %r959, %r959;
}

	// end inline asm
	and.b32  	%r981, %r959, %r980;
	mov.b32 	%r964, 8;
	// begin inline asm
	{
    .reg .pred p;
    and.b32 %r962, %r975, %r964;    setp.ne.u32 p, %r962, 0;
    vote.ballot.sync.b32 %r962, p, 0xffffffff;
    @!p not.b32 %r962, %r962;
}

	// end inline asm
	and.b32  	%r982, %r962, %r981;
	mov.b32 	%r967, 16;
	// begin inline asm
	{
    .reg .pred p;
    and.b32 %r965, %r975, %r967;    setp.ne.u32 p, %r965, 0;
    vote.ballot.sync.b32 %r965, p, 0xffffffff;
    @!p not.b32 %r965, %r965;
}

	// end inline asm
	and.b32  	%r983, %r965, %r982;
	mov.b32 	%r970, 32;
	// begin inline asm
	{
    .reg .pred p;
    and.b32 %r968, %r975, %r970;    setp.ne.u32 p, %r968, 0;
    vote.ballot.sync.b32 %r968, p, 0xffffffff;
    @!p not.b32 %r968, %r968;
}

	// end inline asm
	and.b32  	%r984, %r968, %r983;
	mov.b32 	%r973, 64;
	// begin inline asm
	{
    .reg .pred p;
    and.b32 %r971, %r975, %r973;    setp.ne.u32 p, %r971, 0;
    vote.ballot.sync.b32 %r971, p, 0xffffffff;
    @!p not.b32 %r971, %r971;
}

	// end inline asm
	and.b32  	%r985, %r971, %r984;
	mov.b32 	%r976, 128;
	// begin inline asm
	{
    .reg .pred p;
    and.b32 %r974, %r975, %r976;    setp.ne.u32 p, %r974, 0;
    vote.ballot.sync.b32 %r974, p, 0xffffffff;
    @!p not.b32 %r974, %r974;
}

	// end inline asm
	and.b32  	%r986, %r974, %r985;
	clz.b32 	%r987, %r986;
	sub.s32 	%r215, 31, %r987;
	and.b32  	%r988, %r646, %r986;
	popc.b32 	%r216, %r988;
	setp.ne.s32 	%p88, %r295, %r215;
	mov.b32 	%r1791, 0;
	@%p88 bra 	$L__BB44_133;
	shl.b32 	%r989, %r975, 2;
	add.s32 	%r990, %r164, %r989;
	atom.shared.add.u32 	%r1791, [%r990], %r216;
$L__BB44_133:
	shfl.sync.idx.b32	%r1016|%p89, %r1791, %r215, 31, -1;
	add.s32 	%r219, %r216, %r1016;
	shr.u32 	%r1017, %r1773, %r293;
	and.b32  	%r1013, %r1017, %r82;
	mov.b32 	%r993, 1;
	// begin inline asm
	{
    .reg .pred p;
    and.b32 %r991, %r1013, %r993;    setp.ne.u32 p, %r991, 0;
    vote.ballot.sync.b32 %r991, p, 0xffffffff;
    @!p not.b32 %r991, %r991;
}

	// end inline asm
	mov.b32 	%r996, 2;
	// begin inline asm
	{
    .reg .pred p;
    and.b32 %r994, %r1013, %r996;    setp.ne.u32 p, %r994, 0;
    vote.ballot.sync.b32 %r994, p, 0xffffffff;
    @!p not.b32 %r994, %r994;
}

	// end inline asm
	and.b32  	%r1018, %r994, %r991;
	mov.b32 	%r999, 4;
	// begin inline asm
	{
    .reg .pred p;
    and.b32 %r997, %r1013, %r999;    setp.ne.u32 p, %r997, 0;
    vote.ballot.sync.b32 %r997, p, 0xffffffff;
    @!p not.b32 %r997, %r997;
}

	// end inline asm
	and.b32  	%r1019, %r997, %r1018;
	mov.b32 	%r1002, 8;
	// begin inline asm
	{
    .reg .pred p;
    and.b32 %r1000, %r1013, %r1002;    setp.ne.u32 p, %r1000, 0;
    vote.ballot.sync.b32 %r1000, p, 0xffffffff;
    @!p not.b32 %r1000, %r1000;
}

	// end inline asm
	and.b32  	%r1020, %r1000, %r1019;
	mov.b32 	%r1005, 16;
	// begin inline asm
	{
    .reg .pred p;
    and.b32 %r1003, %r1013, %r1005;    setp.ne.u32 p, %r1003, 0;
    vote.ballot.sync.b32 %r1003, p, 0xffffffff;
    @!p not.b32 %r1003, %r1003;
}

	// end inline asm
	and.b32  	%r1021, %r1003, %r1020;
	mov.b32 	%r1008, 32;
	// begin inline asm
	{
    .reg .pred p;
    and.b32 %r1006, %r1013, %r1008;    setp.ne.u32 p, %r1006, 0;
    vote.ballot.sync.b32 %r1006, p, 0xffffffff;
    @!p not.b32 %r1006, %r1006;
}

	// end inline asm
	and.b32  	%r1022, %r1006, %r1021;
	mov.b32 	%r1011, 64;
	// begin inline asm
	{
    .reg .pred p;
    and.b32 %r1009, %r1013, %r1011;    setp.ne.u32 p, %r1009, 0;
    vote.ballot.sync.b32 %r1009, p, 0xffffffff;
    @!p not.b32 %r1009, %r1009;
}

	// end inline asm
	and.b32  	%r1023, %r1009, %r1022;
	mov.b32 	%r1014, 128;
	// begin inline asm
	{
    .reg .pred p;
    and.b32 %r1012, %r1013, %r1014;    setp.ne.u32 p, %r1012, 0;
    vote.ballot.sync.b32 %r1012, p, 0xffffffff;
    @!p not.b32 %r1012, %r1012;
}

	// end inline asm
	and.b32  	%r1024, %r1012, %r1023;
	clz.b32 	%r1025, %r1024;
	sub.s32 	%r221, 31, %r1025;
	and.b32  	%r1026, %r646, %r1024;
	popc.b32 	%r222, %r1026;
	setp.ne.s32 	%p90, %r295, %r221;
	mov.b32 	%r1792, 0;
	@%p90 bra 	$L__BB44_135;
	shl.b32 	%r1027, %r1013, 2;
	add.s32 	%r1028, %r164, %r1027;
	atom.shared.add.u32 	%r1792, [%r1028], %r222;
$L__BB44_135:
	shfl.sync.idx.b32	%r1054|%p91, %r1792, %r221, 31, -1;
	add.s32 	%r225, %r222, %r1054;
	shr.u32 	%r1055, %r1774, %r293;
	and.b32  	%r1051, %r1055, %r82;
	mov.b32 	%r1031, 1;
	// begin inline asm
	{
    .reg .pred p;
    and.b32 %r1029, %r1051, %r1031;    setp.ne.u32 p, %r1029, 0;
    vote.ballot.sync.b32 %r1029, p, 0xffffffff;
    @!p not.b32 %r1029, %r1029;
}

	// end inline asm
	mov.b32 	%r1034, 2;
	// begin inline asm
	{
    .reg .pred p;
    and.b32 %r1032, %r1051, %r1034;    setp.ne.u32 p, %r1032, 0;
    vote.ballot.sync.b32 %r1032, p, 0xffffffff;
    @!p not.b32 %r1032, %r1032;
}

	// end inline asm
	and.b32  	%r1056, %r1032, %r1029;
	mov.b32 	%r1037, 4;
	// begin inline asm
	{
    .reg .pred p;
    and.b32 %r1035, %r1051, %r1037;    setp.ne.u32 p, %r1035, 0;
    vote.ballot.sync.b32 %r1035, p, 0xffffffff;
    @!p not.b32 %r1035, %r1035;
}

	// end inline asm
	and.b32  	%r1057, %r1035, %r1056;
	mov.b32 	%r1040, 8;
	// begin inline asm
	{
    .reg .pred p;
    and.b32 %r1038, %r1051, %r1040;    setp.ne.u32 p, %r1038, 0;
    vote.ballot.sync.b32 %r1038, p, 0xffffffff;
    @!p not.b32 %r1038, %r1038;
}

	// end inline asm
	and.b32  	%r1058, %r1038, %r1057;
	mov.b32 	%r1043, 16;
	// begin inline asm
	{
    .reg .pred p;
    and.b32 %r1041, %r1051, %r1043;    setp.ne.u32 p, %r1041, 0;
    vote.ballot.sync.b32 %r1041, p, 0xffffffff;
    @!p not.b32 %r1041, %r1041;
}

	// end inline asm
	and.b32  	%r1059, %r1041, %r1058;
	mov.b32 	%r1046, 32;
	// begin inline asm
	{
    .reg .pred p;
    and.b32 %r1044, %r1051, %r1046;    setp.ne.u32 p, %r1044, 0;
    vote.ballot.sync.b32 %r1044, p, 0xffffffff;
    @!p not.b32 %r1044, %r1044;
}

	// end inline asm
	and.b32  	%r1060, %r1044, %r1059;
	mov.b32 	%r1049, 64;
	// begin inline asm
	{
    .reg .pred p;
    and.b32 %r1047, %r1051, %r1049;    setp.ne.u32 p, %r1047, 0;
    vote.ballot.sync.b32 %r1047, p, 0xffffffff;
    @!p not.b32 %r1047, %r1047;
}

	// end inline asm
	and.b32  	%r1061, %r1047, %r1060;
	mov.b32 	%r1052, 128;
	// begin inline asm
	{
    .reg .pred p;
    and.b32 %r1050, %r1051, %r1052;    setp.ne.u32 p, %r1050, 0;
    vote.ballot.sync.b32 %r1050, p, 0xffffffff;
    @!p not.b32 %r1050, %r1050;
}

	// end inline asm
	and.b32  	%r1062, %r1050, %r1061;
	clz.b32 	%r1063, %r1062;
	sub.s32 	%r227, 31, %r1063;
	and.b32  	%r1064, %r646, %r1062;
	popc.b32 	%r228, %r1064;
	setp.ne.s32 	%p92, %r295, %r227;
	mov.b32 	%r1793, 0;
	@%p92 bra 	$L__BB44_137;
	shl.b32 	%r1065, %r1051, 2;
	add.s32 	%r1066, %r164, %r1065;
	atom.shared.add.u32 	%r1793, [%r1066], %r228;
$L__BB44_137:
	shfl.sync.idx.b32	%r1092|%p93, %r1793, %r227, 31, -1;
	add.s32 	%r231, %r228, %r1092;
	shr.u32 	%r1093, %r1775, %r293;
	and.b32  	%r1089, %r1093, %r82;
	mov.b32 	%r1069, 1;
	// begin inline asm
	{
    .reg .pred p;
    and.b32 %r1067, %r1089, %r1069;    setp.ne.u32 p, %r1067, 0;
    vote.ballot.sync.b32 %r1067, p, 0xffffffff;
    @!p not.b32 %r1067, %r1067;
}

	// end inline asm
	mov.b32 	%r1072, 2;
	// begin inline asm
	{
    .reg .pred p;
    and.b32 %r1070, %r1089, %r1072;    setp.ne.u32 p, %r1070, 0;
    vote.ballot.sync.b32 %r1070, p, 0xffffffff;
    @!p not.b32 %r1070, %r1070;
}

	// end inline asm
	and.b32  	%r1094, %r1070, %r1067;
	mov.b32 	%r1075, 4;
	// begin inline asm
	{
    .reg .pred p;
    and.b32 %r1073, %r1089, %r1075;    setp.ne.u32 p, %r1073, 0;
    vote.ballot.sync.b32 %r1073, p, 0xffffffff;
    @!p not.b32 %r1073, %r1073;
}

	// end inline asm
	and.b32  	%r1095, %r1073, %r1094;
	mov.b32 	%r1078, 8;
	// begin inline asm
	{
    .reg .pred p;
    and.b32 %r1076, %r1089, %r1078;    setp.ne.u32 p, %r1076, 0;
    vote.ballot.sync.b32 %r1076, p, 0xffffffff;
    @!p not.b32 %r1076, %r1076;
}

	// end inline asm
	and.b32  	%r1096, %r1076, %r1095;
	mov.b32 	%r1081, 16;
	// begin inline asm
	{
    .reg .pred p;
    and.b32 %r1079, %r1089, %r1081;    setp.ne.u32 p, %r1079, 0;
    vote.ballot.sync.b32 %r1079, p, 0xffffffff;
    @!p not.b32 %r1079, %r1079;
}

	// end inline asm
	and.b32  	%r1097, %r1079, %r1096;
	mov.b32 	%r1084, 32;
	// begin inline asm
	{
    .reg .pred p;
    and.b32 %r1082, %r1089, %r1084;    setp.ne.u32 p, %r1082, 0;
    vote.ballot.sync.b32 %r1082, p, 0xffffffff;
    @!p not.b32 %r1082, %r1082;
}

	// end inline asm
	and.b32  	%r1098, %r1082, %r1097;
	mov.b32 	%r1087, 64;
	// begin inline asm
	{
    .reg .pred p;
    and.b32 %r1085, %r1089, %r1087;    setp.ne.u32 p, %r1085, 0;
    vote.ballot.sync.b32 %r1085, p, 0xffffffff;
    @!p not.b32 %r1085, %r1085;
}

	// end inline asm
	and.b32  	%r1099, %r1085, %r1098;
	mov.b32 	%r1090, 128;
	// begin inline asm
	{
    .reg .pred p;
    and.b32 %r1088, %r1089, %r1090;    setp.ne.u32 p, %r1088, 0;
    vote.ballot.sync.b32 %r1088, p, 0xffffffff;
    @!p not.b32 %r1088, %r1088;
}

	// end inline asm
	and.b32  	%r1100, %r1088, %r1099;
	clz.b32 	%r1101, %r1100;
	sub.s32 	%r233, 31, %r1101;
	and.b32  	%r1102, %r646, %r1100;
	popc.b32 	%r234, %r1102;
	setp.ne.s32 	%p94, %r295, %r233;
	mov.b32 	%r1794, 0;
	@%p94 bra 	$L__BB44_139;
	shl.b32 	%r1103, %r1089, 2;
	add.s32 	%r1104, %r164, %r1103;
	atom.shared.add.u32 	%r1794, [%r1104], %r234;
$L__BB44_139:
	shfl.sync.idx.b32	%r1130|%p95, %r1794, %r233, 31, -1;
	add.s32 	%r237, %r234, %r1130;
	shr.u32 	%r1131, %r1776, %r293;
	and.b32  	%r1127, %r1131, %r82;
	mov.b32 	%r1107, 1;
	// begin inline asm
	{
    .reg .pred p;
    and.b32 %r1105, %r1127, %r1107;    setp.ne.u32 p, %r1105, 0;
    vote.ballot.sync.b32 %r1105, p, 0xffffffff;
    @!p not.b32 %r1105, %r1105;
}

	// end inline asm
	mov.b32 	%r1110, 2;
	// begin inline asm
	{
    .reg .pred p;
    and.b32 %r1108, %r1127, %r1110;    setp.ne.u32 p, %r1108, 0;
    vote.ballot.sync.b32 %r1108, p, 0xffffffff;
    @!p not.b32 %r1108, %r1108;
}

	// end inline asm
	and.b32  	%r1132, %r1108, %r1105;
	mov.b32 	%r1113, 4;
	// begin inline asm
	{
    .reg .pred p;
    and.b32 %r1111, %r1127, %r1113;    setp.ne.u32 p, %r1111, 0;
    vote.ballot.sync.b32 %r1111, p, 0xffffffff;
    @!p not.b32 %r1111, %r1111;
}

	// end inline asm
	and.b32  	%r1133, %r1111, %r1132;
	mov.b32 	%r1116, 8;
	// begin inline asm
	{
    .reg .pred p;
    and.b32 %r1114, %r1127, %r1116;    setp.ne.u32 p, %r1114, 0;
    vote.ballot.sync.b32 %r1114, p, 0xffffffff;
    @!p not.b32 %r1114, %r1114;
}

	// end inline asm
	and.b32  	%r1134, %r1114, %r1133;
	mov.b32 	%r1119, 16;
	// begin inline asm
	{
    .reg .pred p;
    and.b32 %r1117, %r1127, %r1119;    setp.ne.u32 p, %r1117, 0;
    vote.ballot.sync.b32 %r1117, p, 0xffffffff;
    @!p not.b32 %r1117, %r1117;
}

	// end inline asm
	and.b32  	%r1135, %r1117, %r1134;
	mov.b32 	%r1122, 32;
	// begin inline asm
	{
    .reg .pred p;
    and.b32 %r1120, %r1127, %r1122;    setp.ne.u32 p, %r1120, 0;
    vote.ballot.sync.b32 %r1120, p, 0xffffffff;
    @!p not.b32 %r1120, %r1120;
}

	// end inline asm
	and.b32  	%r1136, %r1120, %r1135;
	mov.b32 	%r1125, 64;
	// begin inline asm
	{
    .reg .pred p;
    and.b32 %r1123, %r1127, %r1125;    setp.ne.u32 p, %r1123, 0;
    vote.ballot.sync.b32 %r1123, p, 0xffffffff;
    @!p not.b32 %r1123, %r1123;
}

	// end inline asm
	and.b32  	%r1137, %r1123, %r1136;
	mov.b32 	%r1128, 128;
	// begin inline asm
	{
    .reg .pred p;
    and.b32 %r1126, %r1127, %r1128;    setp.ne.u32 p, %r1126, 0;
    vote.ballot.sync.b32 %r1126, p, 0xffffffff;
    @!p not.b32 %r1126, %r1126;
}

	// end inline asm
	and.b32  	%r1138, %r1126, %r1137;
	clz.b32 	%r1139, %r1138;
	sub.s32 	%r239, 31, %r1139;
	and.b32  	%r1140, %r646, %r1138;
	popc.b32 	%r240, %r1140;
	setp.ne.s32 	%p96, %r295, %r239;
	mov.b32 	%r1795, 0;
	@%p96 bra 	$L__BB44_141;
	shl.b32 	%r1141, %r1127, 2;
	add.s32 	%r1142, %r164, %r1141;
	atom.shared.add.u32 	%r1795, [%r1142], %r240;
$L__BB44_141:
	shfl.sync.idx.b32	%r1168|%p97, %r1795, %r239, 31, -1;
	add.s32 	%r243, %r240, %r1168;
	shr.u32 	%r1169, %r1777, %r293;
	and.b32  	%r1165, %r1169, %r82;
	mov.b32 	%r1145, 1;
	// begin inline asm
	{
    .reg .pred p;
    and.b32 %r1143, %r1165, %r1145;    setp.ne.u32 p, %r1143, 0;
    vote.ballot.sync.b32 %r1143, p, 0xffffffff;
    @!p not.b32 %r1143, %r1143;
}

	// end inline asm
	mov.b32 	%r1148, 2;
	// begin inline asm
	{
    .reg .pred p;
    and.b32 %r1146, %r1165, %r1148;    setp.ne.u32 p, %r1146, 0;
    vote.ballot.sync.b32 %r1146, p, 0xffffffff;
    @!p not.b32 %r1146, %r1146;
}

	// end inline asm
	and.b32  	%r1170, %r1146, %r1143;
	mov.b32 	%r1151, 4;
	// begin inline asm
	{
    .reg .pred p;
    and.b32 %r1149, %r1165, %r1151;    setp.ne.u32 p, %r1149, 0;
    vote.ballot.sync.b32 %r1149, p, 0xffffffff;
    @!p not.b32 %r1149, %r1149;
}

	// end inline asm
	and.b32  	%r1171, %r1149, %r1170;
	mov.b32 	%r1154, 8;
	// begin inline asm
	{
    .reg .pred p;
    and.b32 %r1152, %r1165, %r1154;    setp.ne.u32 p, %r1152, 0;
    vote.ballot.sync.b32 %r1152, p, 0xffffffff;
    @!p not.b32 %r1152, %r1152;
}

	// end inline asm
	and.b32  	%r1172, %r1152, %r1171;
	mov.b32 	%r1157, 16;
	// begin inline asm
	{
    .reg .pred p;
    and.b32 %r1155, %r1165, %r1157;    setp.ne.u32 p, %r1155, 0;
    vote.ballot.sync.b32 %r1155, p, 0xffffffff;
    @!p not.b32 %r1155, %r1155;
}

	// end inline asm
	and.b32  	%r1173, %r1155, %r1172;
	mov.b32 	%r1160, 32;
	// begin inline asm
	{
    .reg .pred p;
    and.b32 %r1158, %r1165, %r1160;    setp.ne.u32 p, %r1158, 0;
    vote.ballot.sync.b32 %r1158, p, 0xffffffff;
    @!p not.b32 %r1158, %r1158;
}

	// end inline asm
	and.b32  	%r1174, %r1158, %r1173;
	mov.b32 	%r1163, 64;
	// begin inline asm
	{
    .reg .pred p;
    and.b32 %r1161, %r1165, %r1163;    setp.ne.u32 p, %r1161, 0;
    vote.ballot.sync.b32 %r1161, p, 0xffffffff;
    @!p not.b32 %r1161, %r1161;
}

	// end inline asm
	and.b32  	%r1175, %r1161, %r1174;
	mov.b32 	%r1166, 128;
	// begin inline asm
	{
    .reg .pred p;
    and.b32 %r1164, %r1165, %r1166;    setp.ne.u32 p, %r1164, 0;
    vote.ballot.sync.b32 %r1164, p, 0xffffffff;
    @!p not.b32 %r1164, %r1164;
}

	// end inline asm
	and.b32  	%r1176, %r1164, %r1175;
	clz.b32 	%r1177, %r1176;
	sub.s32 	%r245, 31, %r1177;
	and.b32  	%r1178, %r646, %r1176;
	popc.b32 	%r246, %r1178;
	setp.ne.s32 	%p98, %r295, %r245;
	mov.b32 	%r1796, 0;
	@%p98 bra 	$L__BB44_143;
	shl.b32 	%r1179, %r1165, 2;
	add.s32 	%r1180, %r164, %r1179;
	atom.shared.add.u32 	%r1796, [%r1180], %r246;
$L__BB44_143:
	shfl.sync.idx.b32	%r1206|%p99, %r1796, %r245, 31, -1;
	add.s32 	%r249, %r246, %r1206;
	shr.u32 	%r1207, %r1778, %r293;
	and.b32  	%r1203, %r1207, %r82;
	mov.b32 	%r1183, 1;
	// begin inline asm
	{
    .reg .pred p;
    and.b32 %r1181, %r1203, %r1183;    setp.ne.u32 p, %r1181, 0;
    vote.ballot.sync.b32 %r1181, p, 0xffffffff;
    @!p not.b32 %r1181, %r1181;
}

	// end inline asm
	mov.b32 	%r1186, 2;
	// begin inline asm
	{
    .reg .pred p;
    and.b32 %r1184, %r1203, %r1186;    setp.ne.u32 p, %r1184, 0;
    vote.ballot.sync.b32 %r1184, p, 0xffffffff;
    @!p not.b32 %r1184, %r1184;
}

	// end inline asm
	and.b32  	%r1208, %r1184, %r1181;
	mov.b32 	%r1189, 4;
	// begin inline asm
	{
    .reg .pred p;
    and.b32 %r1187, %r1203, %r1189;    setp.ne.u32 p, %r1187, 0;
    vote.ballot.sync.b32 %r1187, p, 0xffffffff;
    @!p not.b32 %r1187, %r1187;
}

	// end inline asm
	and.b32  	%r1209, %r1187, %r1208;
	mov.b32 	%r1192, 8;
	// begin inline asm
	{
    .reg .pred p;
    and.b32 %r1190, %r1203, %r1192;    setp.ne.u32 p, %r1190, 0;
    vote.ballot.sync.b32 %r1190, p, 0xffffffff;
    @!p not.b32 %r1190, %r1190;
}

	// end inline asm
	and.b32  	%r1210, %r1190, %r1209;
	mov.b32 	%r1195, 16;
	// begin inline asm
	{
    .reg .pred p;
    and.b32 %r1193, %r1203, %r1195;    setp.ne.u32 p, %r1193, 0;
    vote.ballot.sync.b32 %r1193, p, 0xffffffff;
    @!p not.b32 %r1193, %r1193;
}

	// end inline asm
	and.b32  	%r1211, %r1193, %r1210;
	mov.b32 	%r1198, 32;
	// begin inline asm
	{
    .reg .pred p;
    and.b32 %r1196, %r1203, %r1198;    setp.ne.u32 p, %r1196, 0;
    vote.ballot.sync.b32 %r1196, p, 0xffffffff;
    @!p not.b32 %r1196, %r1196;
}

	// end inline asm
	and.b32  	%r1212, %r1196, %r1211;
	mov.b32 	%r1201, 64;
	// begin inline asm
	{
    .reg .pred p;
    and.b32 %r1199, %r1203, %r1201;    setp.ne.u32 p, %r1199, 0;
    vote.ballot.sync.b32 %r1199, p, 0xffffffff;
    @!p not.b32 %r1199, %r1199;
}

	// end inline asm
	and.b32  	%r1213, %r1199, %r1212;
	mov.b32 	%r1204, 128;
	// begin inline asm
	{
    .reg .pred p;
    and.b32 %r1202, %r1203, %r1204;    setp.ne.u32 p, %r1202, 0;
    vote.ballot.sync.b32 %r1202, p, 0xffffffff;
    @!p not.b32 %r1202, %r1202;
}

	// end inline asm
	and.b32  	%r1214, %r1202, %r1213;
	clz.b32 	%r1215, %r1214;
	sub.s32 	%r251, 31, %r1215;
	and.b32  	%r1216, %r646, %r1214;
	popc.b32 	%r252, %r1216;
	setp.ne.s32 	%p100, %r295, %r251;
	mov.b32 	%r1797, 0;
	@%p100 bra 	$L__BB44_145;
	shl.b32 	%r1217, %r1203, 2;
	add.s32 	%r1218, %r164, %r1217;
	atom.shared.add.u32 	%r1797, [%r1218], %r252;
$L__BB44_145:
	shfl.sync.idx.b32	%r1244|%p101, %r1797, %r251, 31, -1;
	add.s32 	%r255, %r252, %r1244;
	shr.u32 	%r1245, %r1779, %r293;
	and.b32  	%r1241, %r1245, %r82;
	mov.b32 	%r1221, 1;
	// begin inline asm
	{
    .reg .pred p;
    and.b32 %r1219, %r1241, %r1221;    setp.ne.u32 p, %r1219, 0;
    vote.ballot.sync.b32 %r1219, p, 0xffffffff;
    @!p not.b32 %r1219, %r1219;
}

	// end inline asm
	mov.b32 	%r1224, 2;
	// begin inline asm
	{
    .reg .pred p;
    and.b32 %r1222, %r1241, %r1224;    setp.ne.u32 p, %r1222, 0;
    vote.ballot.sync.b32 %r1222, p, 0xffffffff;
    @!p not.b32 %r1222, %r1222;
}

	// end inline asm
	and.b32  	%r1246, %r1222, %r1219;
	mov.b32 	%r1227, 4;
	// begin inline asm
	{
    .reg .pred p;
    and.b32 %r1225, %r1241, %r1227;    setp.ne.u32 p, %r1225, 0;
    vote.ballot.sync.b32 %r1225, p, 0xffffffff;
    @!p not.b32 %r1225, %r1225;
}

	// end inline asm
	and.b32  	%r1247, %r1225, %r1246;
	mov.b32 	%r1230, 8;
	// begin inline asm
	{
    .reg .pred p;
    and.b32 %r1228, %r1241, %r1230;    setp.ne.u32 p, %r1228, 0;
    vote.ballot.sync.b32 %r1228, p, 0xffffffff;
    @!p not.b32 %r1228, %r1228;
}

	// end inline asm
	and.b32  	%r1248, %r1228, %r1247;
	mov.b32 	%r1233, 16;
	// begin inline asm
	{
    .reg .pred p;
    and.b32 %r1231, %r1241, %r1233;    setp.ne.u32 p, %r1231, 0;
    vote.ballot.sync.b32 %r1231, p, 0xffffffff;
    @!p not.b32 %r1231, %r1231;
}

	// end inline asm
	and.b32  	%r1249, %r1231, %r1248;
	mov.b32 	%r1236, 32;
	// begin inline asm
	{
    .reg .pred p;
    and.b32 %r1234, %r1241, %r1236;    setp.ne.u32 p, %r1234, 0;
    vote.ballot.sync.b32 %r1234, p, 0xffffffff;
    @!p not.b32 %r1234, %r1234;
}

	// end inline asm
	and.b32  	%r1250, %r1234, %r1249;
	mov.b32 	%r1239, 64;
	// begin inline asm
	{
    .reg .pred p;
    and.b32 %r1237, %r1241, %r1239;    setp.ne.u32 p, %r1237, 0;
    vote.ballot.sync.b32 %r1237, p, 0xffffffff;
    @!p not.b32 %r1237, %r1237;
}

	// end inline asm
	and.b32  	%r1251, %r1237, %r1250;
	mov.b32 	%r1242, 128;
	// begin inline asm
	{
    .reg .pred p;
    and.b32 %r1240, %r1241, %r1242;    setp.ne.u32 p, %r1240, 0;
    vote.ballot.sync.b32 %r1240, p, 0xffffffff;
    @!p not.b32 %r1240, %r1240;
}

	// end inline asm
	and.b32  	%r1252, %r1240, %r1251;
	clz.b32 	%r1253, %r1252;
	sub.s32 	%r257, 31, %r1253;
	and.b32  	%r1254, %r646, %r1252;
	popc.b32 	%r258, %r1254;
	setp.ne.s32 	%p102, %r295, %r257;
	mov.b32 	%r1798, 0;
	@%p102 bra 	$L__BB44_147;
	shl.b32 	%r1259, %r1241, 2;
	add.s32 	%r1260, %r164, %r1259;
	atom.shared.add.u32 	%r1798, [%r1260], %r258;
$L__BB44_147:
	shfl.sync.idx.b32	%r1286|%p103, %r1798, %r257, 31, -1;
	add.s32 	%r261, %r258, %r1286;
	shr.u32 	%r1287, %r1780, %r293;
	and.b32  	%r1283, %r1287, %r82;
	mov.b32 	%r1263, 1;
	// begin inline asm
	{
    .reg .pred p;
    and.b32 %r1261, %r1283, %r1263;    setp.ne.u32 p, %r1261, 0;
    vote.ballot.sync.b32 %r1261, p, 0xffffffff;
    @!p not.b32 %r1261, %r1261;
}

	// end inline asm
	mov.b32 	%r1266, 2;
	// begin inline asm
	{
    .reg .pred p;
    and.b32 %r1264, %r1283, %r1266;    setp.ne.u32 p, %r1264, 0;
    vote.ballot.sync.b32 %r1264, p, 0xffffffff;
    @!p not.b32 %r1264, %r1264;
}

	// end inline asm
	and.b32  	%r1288, %r1264, %r1261;
	mov.b32 	%r1269, 4;
	// begin inline asm
	{
    .reg .pred p;
    and.b32 %r1267, %r1283, %r1269;    setp.ne.u32 p, %r1267, 0;
    vote.ballot.sync.b32 %r1267, p, 0xffffffff;
    @!p not.b32 %r1267, %r1267;
}

	// end inline asm
	and.b32  	%r1289, %r1267, %r1288;
	mov.b32 	%r1272, 8;
	// begin inline asm
	{
    .reg .pred p;
    and.b32 %r1270, %r1283, %r1272;    setp.ne.u32 p, %r1270, 0;
    vote.ballot.sync.b32 %r1270, p, 0xffffffff;
    @!p not.b32 %r1270, %r1270;
}

	// end inline asm
	and.b32  	%r1290, %r1270, %r1289;
	mov.b32 	%r1275, 16;
	// begin inline asm
	{
    .reg .pred p;
    and.b32 %r1273, %r1283, %r1275;    setp.ne.u32 p, %r1273, 0;
    vote.ballot.sync.b32 %r1273, p, 0xffffffff;
    @!p not.b32 %r1273, %r1273;
}

	// end inline asm
	and.b32  	%r1291, %r1273, %r1290;
	mov.b32 	%r1278, 32;
	// begin inline asm
	{
    .reg .pred p;
    and.b32 %r1276, %r1283, %r1278;    setp.ne.u32 p, %r1276, 0;
    vote.ballot.sync.b32 %r1276, p, 0xffffffff;
    @!p not.b32 %r1276, %r1276;
}

	// end inline asm
	and.b32  	%r1292, %r1276, %r1291;
	mov.b32 	%r1281, 64;
	// begin inline asm
	{
    .reg .pred p;
    and.b32 %r1279, %r1283, %r1281;    setp.ne.u32 p, %r1279, 0;
    vote.ballot.sync.b32 %r1279, p, 0xffffffff;
    @!p not.b32 %r1279, %r1279;
}

	// end inline asm
	and.b32  	%r1293, %r1279, %r1292;
	mov.b32 	%r1284, 128;
	// begin inline asm
	{
    .reg .pred p;
    and.b32 %r1282, %r1283, %r1284;    setp.ne.u32 p, %r1282, 0;
    vote.ballot.sync.b32 %r1282, p, 0xffffffff;
    @!p not.b32 %r1282, %r1282;
}

	// end inline asm
	and.b32  	%r1294, %r1282, %r1293;
	clz.b32 	%r1295, %r1294;
	sub.s32 	%r263, 31, %r1295;
	and.b32  	%r1296, %r646, %r1294;
	popc.b32 	%r264, %r1296;
	setp.ne.s32 	%p104, %r295, %r263;
	mov.b32 	%r1799, 0;
	@%p104 bra 	$L__BB44_149;
	shl.b32 	%r1301, %r1283, 2;
	add.s32 	%r1302, %r164, %r1301;
	atom.shared.add.u32 	%r1799, [%r1302], %r264;
$L__BB44_149:
	shfl.sync.idx.b32	%r1328|%p105, %r1799, %r263, 31, -1;
	add.s32 	%r267, %r264, %r1328;
	shr.u32 	%r1329, %r1781, %r293;
	and.b32  	%r1325, %r1329, %r82;
	mov.b32 	%r1305, 1;
	// begin inline asm
	{
    .reg .pred p;
    and.b32 %r1303, %r1325, %r1305;    setp.ne.u32 p, %r1303, 0;
    vote.ballot.sync.b32 %r1303, p, 0xffffffff;
    @!p not.b32 %r1303, %r1303;
}

	// end inline asm
	mov.b32 	%r1308, 2;
	// begin inline asm
	{
    .reg .pred p;
    and.b32 %r1306, %r1325, %r1308;    setp.ne.u32 p, %r1306, 0;
    vote.ballot.sync.b32 %r1306, p, 0xffffffff;
    @!p not.b32 %r1306, %r1306;
}

	// end inline asm
	and.b32  	%r1330, %r1306, %r1303;
	mov.b32 	%r1311, 4;
	// begin inline asm
	{
    .reg .pred p;
    and.b32 %r1309, %r1325, %r1311;    setp.ne.u32 p, %r1309, 0;
    vote.ballot.sync.b32 %r1309, p, 0xffffffff;
    @!p not.b32 %r1309, %r1309;
}

	// end inline asm
	and.b32  	%r1331, %r1309, %r1330;
	mov.b32 	%r1314, 8;
	// begin inline asm
	{
    .reg .pred p;
    and.b32 %r1312, %r1325, %r1314;    setp.ne.u32 p, %r1312, 0;
    vote.ballot.sync.b32 %r1312, p, 0xffffffff;
    @!p not.b32 %r1312, %r1312;
}

	// end inline asm
	and.b32  	%r1332, %r1312, %r1331;
	mov.b32 	%r1317, 16;
	// begin inline asm
	{
    .reg .pred p;
    and.b32 %r1315, %r1325, %r1317;    setp.ne.u32 p, %r1315, 0;
    vote.ballot.sync.b32 %r1315, p, 0xffffffff;
    @!p not.b32 %r1315, %r1315;
}

	// end inline asm
	and.b32  	%r1333, %r1315, %r1332;
	mov.b32 	%r1320, 32;
	// begin inline asm
	{
    .reg .pred p;
    and.b32 %r1318, %r1325, %r1320;    setp.ne.u32 p, %r1318, 0;
    vote.ballot.sync.b32 %r1318, p, 0xffffffff;
    @!p not.b32 %r1318, %r1318;
}

	// end inline asm
	and.b32  	%r1334, %r1318, %r1333;
	mov.b32 	%r1323, 64;
	// begin inline asm
	{
    .reg .pred p;
    and.b32 %r1321, %r1325, %r1323;    setp.ne.u32 p, %r1321, 0;
    vote.ballot.sync.b32 %r1321, p, 0xffffffff;
    @!p not.b32 %r1321, %r1321;
}

	// end inline asm
	and.b32  	%r1335, %r1321, %r1334;
	mov.b32 	%r1326, 128;
	// begin inline asm
	{
    .reg .pred p;
    and.b32 %r1324, %r1325, %r1326;    setp.ne.u32 p, %r1324, 0;
    vote.ballot.sync.b32 %r1324, p, 0xffffffff;
    @!p not.b32 %r1324, %r1324;
}

	// end inline asm
	and.b32  	%r1336, %r1324, %r1335;
	clz.b32 	%r1337, %r1336;
	sub.s32 	%r269, 31, %r1337;
	and.b32  	%r1338, %r646, %r1336;
	popc.b32 	%r270, %r1338;
	setp.ne.s32 	%p106, %r295, %r269;
	mov.b32 	%r1800, 0;
	@%p106 bra 	$L__BB44_151;
	shl.b32 	%r1339, %r1, 5;
	and.b32  	%r1340, %r1339, 31744;
	add.s32 	%r1342, %r551, %r1340;
	shl.b32 	%r1343, %r1325, 2;
	add.s32 	%r1344, %r1342, %r1343;
	atom.shared.add.u32 	%r1800, [%r1344], %r270;
$L__BB44_151:
	shfl.sync.idx.b32	%r1370|%p107, %r1800, %r269, 31, -1;
	add.s32 	%r273, %r270, %r1370;
	shr.u32 	%r1371, %r1782, %r293;
	and.b32  	%r1367, %r1371, %r82;
	mov.b32 	%r1347, 1;
	// begin inline asm
	{
    .reg .pred p;
    and.b32 %r1345, %r1367, %r1347;    setp.ne.u32 p, %r1345, 0;
    vote.ballot.sync.b32 %r1345, p, 0xffffffff;
    @!p not.b32 %r1345, %r1345;
}

	// end inline asm
	mov.b32 	%r1350, 2;
	// begin inline asm
	{
    .reg .pred p;
    and.b32 %r1348, %r1367, %r1350;    setp.ne.u32 p, %r1348, 0;
    vote.ballot.sync.b32 %r1348, p, 0xffffffff;
    @!p not.b32 %r1348, %r1348;
}

	// end inline asm
	and.b32  	%r1372, %r1348, %r1345;
	mov.b32 	%r1353, 4;
	// begin inline asm
	{
    .reg .pred p;
    and.b32 %r1351, %r1367, %r1353;    setp.ne.u32 p, %r1351, 0;
    vote.ballot.sync.b32 %r1351, p, 0xffffffff;
    @!p not.b32 %r1351, %r1351;
}

	// end inline asm
	and.b32  	%r1373, %r1351, %r1372;
	mov.b32 	%r1356, 8;
	// begin inline asm
	{
    .reg .pred p;
    and.b32 %r1354, %r1367, %r1356;    setp.ne.u32 p, %r1354, 0;
    vote.ballot.sync.b32 %r1354, p, 0xffffffff;
    @!p not.b32 %r1354, %r1354;
}

	// end inline asm
	and.b32  	%r1374, %r1354, %r1373;
	mov.b32 	%r1359, 16;
	// begin inline asm
	{
    .reg .pred p;
    and.b32 %r1357, %r1367, %r1359;    setp.ne.u32 p, %r1357, 0;
    vote.ballot.sync.b32 %r1357, p, 0xffffffff;
    @!p not.b32 %r1357, %r1357;
}

	// end inline asm
	and.b32  	%r1375, %r1357, %r1374;
	mov.b32 	%r1362, 32;
	// begin inline asm
	{
    .reg .pred p;
    and.b32 %r1360, %r1367, %r1362;    setp.ne.u32 p, %r1360, 0;
    vote.ballot.sync.b32 %r1360, p, 0xffffffff;
    @!p not.b32 %r1360, %r1360;
}

	// end inline asm
	and.b32  	%r1376, %r1360, %r1375;
	mov.b32 	%r1365, 64;
	// begin inline asm
	{
    .reg .pred p;
    and.b32 %r1363, %r1367, %r1365;    setp.ne.u32 p, %r1363, 0;
    vote.ballot.sync.b32 %r1363, p, 0xffffffff;
    @!p not.b32 %r1363, %r1363;
}

	// end inline asm
	and.b32  	%r1377, %r1363, %r1376;
	mov.b32 	%r1368, 128;
	// begin inline asm
	{
    .reg .pred p;
    and.b32 %r1366, %r1367, %r1368;    setp.ne.u32 p, %r1366, 0;
    vote.ballot.sync.b32 %r1366, p, 0xffffffff;
    @!p not.b32 %r1366, %r1366;
}

	// end inline asm
	and.b32  	%r1378, %r1366, %r1377;
	clz.b32 	%r1379, %r1378;
	sub.s32 	%r275, 31, %r1379;
	and.b32  	%r1380, %r646, %r1378;
	popc.b32 	%r276, %r1380;
	setp.ne.s32 	%p108, %r295, %r275;
	mov.b32 	%r1801, 0;
	@%p108 bra 	$L__BB44_153;
	shl.b32 	%r1385, %r1367, 2;
	add.s32 	%r1386, %r164, %r1385;
	atom.shared.add.u32 	%r1801, [%r1386], %r276;
$L__BB44_153:
	setp.gt.u32 	%p109, %r1, 255;
	shfl.sync.idx.b32	%r1387|%p110, %r1801, %r275, 31, -1;
	add.s32 	%r1388, %r276, %r1387;
	bar.sync 	0;
	shl.b32 	%r1389, %r171, 2;
	add.s32 	%r1391, %r551, %r1389;
	st.shared.u32 	[%r1391+-4], %r1764;
	shl.b32 	%r1392, %r177, 2;
	add.s32 	%r1393, %r551, %r1392;
	st.shared.u32 	[%r1393+-4], %r1765;
	shl.b32 	%r1394, %r183, 2;
	add.s32 	%r1395, %r551, %r1394;
	st.shared.u32 	[%r1395+-4], %r1766;
	shl.b32 	%r1396, %r189, 2;
	add.s32 	%r1397, %r551, %r1396;
	st.shared.u32 	[%r1397+-4], %r1767;
	shl.b32 	%r1398, %r195, 2;
	add.s32 	%r1399, %r551, %r1398;
	st.shared.u32 	[%r1399+-4], %r1768;
	shl.b32 	%r1400, %r201, 2;
	add.s32 	%r1401, %r551, %r1400;
	st.shared.u32 	[%r1401+-4], %r1769;
	shl.b32 	%r1402, %r207, 2;
	add.s32 	%r1403, %r551, %r1402;
	st.shared.u32 	[%r1403+-4], %r1770;
	shl.b32 	%r1404, %r213, 2;
	add.s32 	%r1405, %r551, %r1404;
	st.shared.u32 	[%r1405+-4], %r1771;
	shl.b32 	%r1406, %r219, 2;
	add.s32 	%r1407, %r551, %r1406;
	st.shared.u32 	[%r1407+-4], %r1772;
	shl.b32 	%r1408, %r225, 2;
	add.s32 	%r1409, %r551, %r1408;
	st.shared.u32 	[%r1409+-4], %r1773;
	shl.b32 	%r1410, %r231, 2;
	add.s32 	%r1411, %r551, %r1410;
	st.shared.u32 	[%r1411+-4], %r1774;
	shl.b32 	%r1412, %r237, 2;
	add.s32 	%r1413, %r551, %r1412;
	st.shared.u32 	[%r1413+-4], %r1775;
	shl.b32 	%r1414, %r243, 2;
	add.s32 	%r1415, %r551, %r1414;
	st.shared.u32 	[%r1415+-4], %r1776;
	shl.b32 	%r1416, %r249, 2;
	add.s32 	%r1417, %r551, %r1416;
	st.shared.u32 	[%r1417+-4], %r1777;
	shl.b32 	%r1418, %r255, 2;
	add.s32 	%r1419, %r551, %r1418;
	st.shared.u32 	[%r1419+-4], %r1778;
	shl.b32 	%r1420, %r261, 2;
	add.s32 	%r1421, %r551, %r1420;
	st.shared.u32 	[%r1421+-4], %r1779;
	shl.b32 	%r1422, %r267, 2;
	add.s32 	%r1423, %r551, %r1422;
	st.shared.u32 	[%r1423+-4], %r1780;
	shl.b32 	%r1424, %r273, 2;
	add.s32 	%r1425, %r551, %r1424;
	st.shared.u32 	[%r1425+-4], %r1781;
	shl.b32 	%r1426, %r1388, 2;
	add.s32 	%r1427, %r551, %r1426;
	st.shared.u32 	[%r1427+-4], %r1782;
	shl.b32 	%r1428, %r1, 3;
	add.s32 	%r1429, %r551, %r1428;
	add.s32 	%r279, %r1429, 29184;
	@%p109 bra 	$L__BB44_161;
	ld.param.u64 	%rd236, [_ZN3cub18CUB_300001_SM_10006detail10radix_sort29DeviceRadixSortOnesweepKernelINS1_5radix10policy_hubIiNS0_8NullTypeEyE10Policy1000ELNS0_9SortOrderE0EiS6_yiiNS1_21identity_decomposer_tEEEvPT5_SC_PT3_PKSD_PT1_PKSH_PT2_PKSL_T4_iiT6__param_3];
	cvta.to.global.u64 	%rd57, %rd236;
	shl.b64 	%rd58, %rd7, 3;
	add.s64 	%rd59, %rd57, %rd58;
	ld.global.u64 	%rd60, [%rd59];
	cvt.s64.s32 	%rd61, %r163;
	sub.s64 	%rd238, %rd60, %rd61;
	st.shared.u64 	[%r279], %rd238;
	setp.lt.s32 	%p111, %r3, 1;
	mov.u32 	%r1805, %r1759;
	@%p111 bra 	$L__BB44_160;
	mov.b32 	%r1803, -1;
	mov.u32 	%r1802, %r3;
	mov.u32 	%r1805, %r1759;
$L__BB44_156:
	ld.param.u64 	%rd229, [_ZN3cub18CUB_300001_SM_10006detail10radix_sort29DeviceRadixSortOnesweepKernelINS1_5radix10policy_hubIiNS0_8NullTypeEyE10Policy1000ELNS0_9SortOrderE0EiS6_yiiNS1_21identity_decomposer_tEEEvPT5_SC_PT3_PKSD_PT1_PKSH_PT2_PKSL_T4_iiT6__param_0];
	add.s32 	%r283, %r1802, -1;
	shl.b32 	%r1431, %r283, 8;
	add.s32 	%r1432, %r1431, %r1;
	cvta.to.global.u64 	%rd62, %rd229;
	mul.wide.s32 	%rd63, %r1432, 4;
	add.s64 	%rd16, %rd62, %rd63;
$L__BB44_157:
	membar.cta;
	ld.volatile.global.u32 	%r284, [%rd16];
	setp.eq.s32 	%p112, %r284, 0;
	@%p112 bra 	$L__BB44_157;
	and.b32  	%r1433, %r284, 1073741823;
	add.s32 	%r1805, %r1433, %r1805;
	setp.gt.s32 	%p113, %r284, -1;
	vote.sync.ballot.b32 	%r1803, %p113, %r1803;
	setp.gt.u32 	%p115, %r1802, 1;
	and.pred  	%p116, %p113, %p115;
	mov.u32 	%r1802, %r283;
	@%p116 bra 	$L__BB44_156;
	ld.shared.u64 	%rd238, [%r279];
$L__BB44_160:
	ld.param.u64 	%rd230, [_ZN3cub18CUB_300001_SM_10006detail10radix_sort29DeviceRadixSortOnesweepKernelINS1_5radix10policy_hubIiNS0_8NullTypeEyE10Policy1000ELNS0_9SortOrderE0EiS6_yiiNS1_21identity_decomposer_tEEEvPT5_SC_PT3_PKSD_PT1_PKSH_PT2_PKSL_T4_iiT6__param_0];
	or.b32  	%r1434, %r1805, -2147483648;
	cvta.to.global.u64 	%rd64, %rd230;
	shl.b32 	%r1435, %r3, 8;
	add.s32 	%r1436, %r1435, %r1;
	mul.wide.s32 	%rd65, %r1436, 4;
	add.s64 	%rd66, %rd64, %rd65;
	st.volatile.global.u32 	[%rd66], %r1434;
	sub.s32 	%r1437, %r1805, %r1759;
	cvt.s64.s32 	%rd67, %r1437;
	add.s64 	%rd68, %rd238, %rd67;
	st.shared.u64 	[%r279], %rd68;
$L__BB44_161:
	ld.param.u32 	%r1711, [_ZN3cub18CUB_300001_SM_10006detail10radix_sort29DeviceRadixSortOnesweepKernelINS1_5radix10policy_hubIiNS0_8NullTypeEyE10Policy1000ELNS0_9SortOrderE0EiS6_yiiNS1_21identity_decomposer_tEEEvPT5_SC_PT3_PKSD_PT1_PKSH_PT2_PKSL_T4_iiT6__param_8];
	ld.param.u64 	%rd233, [_ZN3cub18CUB_300001_SM_10006detail10radix_sort29DeviceRadixSortOnesweepKernelINS1_5radix10policy_hubIiNS0_8NullTypeEyE10Policy1000ELNS0_9SortOrderE0EiS6_yiiNS1_21identity_decomposer_tEEEvPT5_SC_PT3_PKSD_PT1_PKSH_PT2_PKSL_T4_iiT6__param_2];
	setp.gt.u32 	%p117, %r1, 255;
	mad.lo.s32 	%r288, %r3, 7296, 7296;
	setp.lt.s32 	%p118, %r288, %r1711;
	setp.eq.s64 	%p119, %rd233, 0;
	or.pred  	%p120, %p119, %p118;
	or.pred  	%p121, %p117, %p120;
	@%p121 bra 	$L__BB44_163;
	ld.param.u64 	%rd234, [_ZN3cub18CUB_300001_SM_10006detail10radix_sort29DeviceRadixSortOnesweepKernelINS1_5radix10policy_hubIiNS0_8NullTypeEyE10Policy1000ELNS0_9SortOrderE0EiS6_yiiNS1_21identity_decomposer_tEEEvPT5_SC_PT3_PKSD_PT1_PKSH_PT2_PKSL_T4_iiT6__param_2];
	ld.shared.u64 	%rd69, [%r279];
	cvt.s64.s32 	%rd70, %r1759;
	cvt.s64.s32 	%rd71, %r163;
	add.s64 	%rd72, %rd71, %rd70;
	add.s64 	%rd73, %rd72, %rd69;
	cvta.to.global.u64 	%rd74, %rd234;
	shl.b64 	%rd75, %rd7, 3;
	add.s64 	%rd76, %rd74, %rd75;
	st.global.u64 	[%rd76], %rd73;
$L__BB44_163:
	ld.param.u32 	%r1712, [_ZN3cub18CUB_300001_SM_10006detail10radix_sort29DeviceRadixSortOnesweepKernelINS1_5radix10policy_hubIiNS0_8NullTypeEyE10Policy1000ELNS0_9SortOrderE0EiS6_yiiNS1_21identity_decomposer_tEEEvPT5_SC_PT3_PKSD_PT1_PKSH_PT2_PKSL_T4_iiT6__param_8];
	shl.b32 	%r1438, %r1, 2;
	add.s32 	%r289, %r551, %r1438;
	setp.gt.s32 	%p122, %r288, %r1712;
	bar.sync 	0;
	@%p122 bra 	$L__BB44_165;
	ld.shared.u32 	%r1440, [%r289];
	shr.u32 	%r1441, %r1440, %r293;
	and.b32  	%r1442, %r1441, %r82;
	shl.b32 	%r1443, %r1442, 3;
	add.s32 	%r1445, %r551, 29184;
	add.s32 	%r1446, %r1445, %r1443;
	ld.shared.u64 	%rd77, [%r1446];
	add.s64 	%rd78, %rd77, %rd7;
	xor.b32  	%r1447, %r1440, -2147483648;
	shl.b64 	%rd79, %rd78, 2;
	add.s64 	%rd80, %rd1, %rd79;
	st.global.u32 	[%rd80], %r1447;
	bar.warp.sync 	-1;
	ld.shared.u32 	%r1448, [%r289+1536];
	shr.u32 	%r1449, %r1448, %r293;
	and.b32  	%r1450, %r1449, %r82;
	shl.b32 	%r1451, %r1450, 3;
	add.s32 	%r1452, %r1445, %r1451;
	ld.shared.u64 	%rd81, [%r1452];
	add.s64 	%rd82, %rd81, %rd7;
	xor.b32  	%r1453, %r1448, -2147483648;
	shl.b64 	%rd83, %rd82, 2;
	add.s64 	%rd84, %rd1, %rd83;
	st.global.u32 	[%rd84+1536], %r1453;
	bar.warp.sync 	-1;
	ld.shared.u32 	%r1454, [%r289+3072];
	shr.u32 	%r1455, %r1454, %r293;
	and.b32  	%r1456, %r1455, %r82;
	shl.b32 	%r1457, %r1456, 3;
	add.s32 	%r1458, %r1445, %r1457;
	ld.shared.u64 	%rd85, [%r1458];
	add.s64 	%rd86, %rd85, %rd7;
	xor.b32  	%r1459, %r1454, -2147483648;
	shl.b64 	%rd87, %rd86, 2;
	add.s64 	%rd88, %rd1, %rd87;
	st.global.u32 	[%rd88+3072], %r1459;
	bar.warp.sync 	-1;
	ld.shared.u32 	%r1460, [%r289+4608];
	shr.u32 	%r1461, %r1460, %r293;
	and.b32  	%r1462, %r1461, %r82;
	shl.b32 	%r1463, %r1462, 3;
	add.s32 	%r1464, %r1445, %r1463;
	ld.shared.u64 	%rd89, [%r1464];
	add.s64 	%rd90, %rd89, %rd7;
	xor.b32  	%r1465, %r1460, -2147483648;
	shl.b64 	%rd91, %rd90, 2;
	add.s64 	%rd92, %rd1, %rd91;
	st.global.u32 	[%rd92+4608], %r1465;
	bar.warp.sync 	-1;
	ld.shared.u32 	%r1466, [%r289+6144];
	shr.u32 	%r1467, %r1466, %r293;
	and.b32  	%r1468, %r1467, %r82;
	shl.b32 	%r1469, %r1468, 3;
	add.s32 	%r1470, %r1445, %r1469;
	ld.shared.u64 	%rd93, [%r1470];
	add.s64 	%rd94, %rd93, %rd7;
	xor.b32  	%r1471, %r1466, -2147483648;
	shl.b64 	%rd95, %rd94, 2;
	add.s64 	%rd96, %rd1, %rd95;
	st.global.u32 	[%rd96+6144], %r1471;
	bar.warp.sync 	-1;
	ld.shared.u32 	%r1472, [%r289+7680];
	shr.u32 	%r1473, %r1472, %r293;
	and.b32  	%r1474, %r1473, %r82;
	shl.b32 	%r1475, %r1474, 3;
	add.s32 	%r1476, %r1445, %r1475;
	ld.shared.u64 	%rd97, [%r1476];
	add.s64 	%rd98, %rd97, %rd7;
	xor.b32  	%r1477, %r1472, -2147483648;
	shl.b64 	%rd99, %rd98, 2;
	add.s64 	%rd100, %rd1, %rd99;
	st.global.u32 	[%rd100+7680], %r1477;
	bar.warp.sync 	-1;
	ld.shared.u32 	%r1478, [%r289+9216];
	shr.u32 	%r1479, %r1478, %r293;
	and.b32  	%r1480, %r1479, %r82;
	shl.b32 	%r1481, %r1480, 3;
	add.s32 	%r1482, %r1445, %r1481;
	ld.shared.u64 	%rd101, [%r1482];
	add.s64 	%rd102, %rd101, %rd7;
	xor.b32  	%r1483, %r1478, -2147483648;
	shl.b64 	%rd103, %rd102, 2;
	add.s64 	%rd104, %rd1, %rd103;
	st.global.u32 	[%rd104+9216], %r1483;
	bar.warp.sync 	-1;
	ld.shared.u32 	%r1484, [%r289+10752];
	shr.u32 	%r1485, %r1484, %r293;
	and.b32  	%r1486, %r1485, %r82;
	shl.b32 	%r1487, %r1486, 3;
	add.s32 	%r1488, %r1445, %r1487;
	ld.shared.u64 	%rd105, [%r1488];
	add.s64 	%rd106, %rd105, %rd7;
	xor.b32  	%r1489, %r1484, -2147483648;
	shl.b64 	%rd107, %rd106, 2;
	add.s64 	%rd108, %rd1, %rd107;
	st.global.u32 	[%rd108+10752], %r1489;
	bar.warp.sync 	-1;
	ld.shared.u32 	%r1490, [%r289+12288];
	shr.u32 	%r1491, %r1490, %r293;
	and.b32  	%r1492, %r1491, %r82;
	shl.b32 	%r1493, %r1492, 3;
	add.s32 	%r1494, %r1445, %r1493;
	ld.shared.u64 	%rd109, [%r1494];
	add.s64 	%rd110, %rd109, %rd7;
	xor.b32  	%r1495, %r1490, -2147483648;
	shl.b64 	%rd111, %rd110, 2;
	add.s64 	%rd112, %rd1, %rd111;
	st.global.u32 	[%rd112+12288], %r1495;
	bar.warp.sync 	-1;
	ld.shared.u32 	%r1496, [%r289+13824];
	shr.u32 	%r1497, %r1496, %r293;
	and.b32  	%r1498, %r1497, %r82;
	shl.b32 	%r1499, %r1498, 3;
	add.s32 	%r1500, %r1445, %r1499;
	ld.shared.u64 	%rd113, [%r1500];
	add.s64 	%rd114, %rd113, %rd7;
	xor.b32  	%r1501, %r1496, -2147483648;
	shl.b64 	%rd115, %rd114, 2;
	add.s64 	%rd116, %rd1, %rd115;
	st.global.u32 	[%rd116+13824], %r1501;
	bar.warp.sync 	-1;
	ld.shared.u32 	%r1502, [%r289+15360];
	shr.u32 	%r1503, %r1502, %r293;
	and.b32  	%r1504, %r1503, %r82;
	shl.b32 	%r1505, %r1504, 3;
	add.s32 	%r1506, %r1445, %r1505;
	ld.shared.u64 	%rd117, [%r1506];
	add.s64 	%rd118, %rd117, %rd7;
	xor.b32  	%r1507, %r1502, -2147483648;
	shl.b64 	%rd119, %rd118, 2;
	add.s64 	%rd120, %rd1, %rd119;
	st.global.u32 	[%rd120+15360], %r1507;
	bar.warp.sync 	-1;
	ld.shared.u32 	%r1508, [%r289+16896];
	shr.u32 	%r1509, %r1508, %r293;
	and.b32  	%r1510, %r1509, %r82;
	shl.b32 	%r1511, %r1510, 3;
	add.s32 	%r1512, %r1445, %r1511;
	ld.shared.u64 	%rd121, [%r1512];
	add.s64 	%rd122, %rd121, %rd7;
	xor.b32  	%r1513, %r1508, -2147483648;
	shl.b64 	%rd123, %rd122, 2;
	add.s64 	%rd124, %rd1, %rd123;
	st.global.u32 	[%rd124+16896], %r1513;
	bar.warp.sync 	-1;
	ld.shared.u32 	%r1514, [%r289+18432];
	shr.u32 	%r1515, %r1514, %r293;
	and.b32  	%r1516, %r1515, %r82;
	shl.b32 	%r1517, %r1516, 3;
	add.s32 	%r1518, %r1445, %r1517;
	ld.shared.u64 	%rd125, [%r1518];
	add.s64 	%rd126, %rd125, %rd7;
	xor.b32  	%r1519, %r1514, -2147483648;
	shl.b64 	%rd127, %rd126, 2;
	add.s64 	%rd128, %rd1, %rd127;
	st.global.u32 	[%rd128+18432], %r1519;
	bar.warp.sync 	-1;
	ld.shared.u32 	%r1520, [%r289+19968];
	shr.u32 	%r1521, %r1520, %r293;
	and.b32  	%r1522, %r1521, %r82;
	shl.b32 	%r1523, %r1522, 3;
	add.s32 	%r1524, %r1445, %r1523;
	ld.shared.u64 	%rd129, [%r1524];
	add.s64 	%rd130, %rd129, %rd7;
	xor.b32  	%r1525, %r1520, -2147483648;
	shl.b64 	%rd131, %rd130, 2;
	add.s64 	%rd132, %rd1, %rd131;
	st.global.u32 	[%rd132+19968], %r1525;
	bar.warp.sync 	-1;
	ld.shared.u32 	%r1526, [%r289+21504];
	shr.u32 	%r1527, %r1526, %r293;
	and.b32  	%r1528, %r1527, %r82;
	shl.b32 	%r1529, %r1528, 3;
	add.s32 	%r1530, %r1445, %r1529;
	ld.shared.u64 	%rd133, [%r1530];
	add.s64 	%rd134, %rd133, %rd7;
	xor.b32  	%r1531, %r1526, -2147483648;
	shl.b64 	%rd135, %rd134, 2;
	add.s64 	%rd136, %rd1, %rd135;
	st.global.u32 	[%rd136+21504], %r1531;
	bar.warp.sync 	-1;
	ld.shared.u32 	%r1532, [%r289+23040];
	shr.u32 	%r1533, %r1532, %r293;
	and.b32  	%r1534, %r1533, %r82;
	shl.b32 	%r1535, %r1534, 3;
	add.s32 	%r1536, %r1445, %r1535;
	ld.shared.u64 	%rd137, [%r1536];
	add.s64 	%rd138, %rd137, %rd7;
	xor.b32  	%r1537, %r1532, -2147483648;
	shl.b64 	%rd139, %rd138, 2;
	add.s64 	%rd140, %rd1, %rd139;
	st.global.u32 	[%rd140+23040], %r1537;
	bar.warp.sync 	-1;
	ld.shared.u32 	%r1538, [%r289+24576];
	shr.u32 	%r1539, %r1538, %r293;
	and.b32  	%r1540, %r1539, %r82;
	shl.b32 	%r1541, %r1540, 3;
	add.s32 	%r1542, %r1445, %r1541;
	ld.shared.u64 	%rd141, [%r1542];
	add.s64 	%rd142, %rd141, %rd7;
	xor.b32  	%r1543, %r1538, -2147483648;
	shl.b64 	%rd143, %rd142, 2;
	add.s64 	%rd144, %rd1, %rd143;
	st.global.u32 	[%rd144+24576], %r1543;
	bar.warp.sync 	-1;
	ld.shared.u32 	%r1544, [%r289+26112];
	shr.u32 	%r1545, %r1544, %r293;
	and.b32  	%r1546, %r1545, %r82;
	shl.b32 	%r1547, %r1546, 3;
	add.s32 	%r1548, %r1445, %r1547;
	ld.shared.u64 	%rd145, [%r1548];
	add.s64 	%rd146, %rd145, %rd7;
	xor.b32  	%r1549, %r1544, -2147483648;
	shl.b64 	%rd147, %rd146, 2;
	add.s64 	%rd148, %rd1, %rd147;
	st.global.u32 	[%rd148+26112], %r1549;
	bar.warp.sync 	-1;
	ld.shared.u32 	%r1550, [%r289+27648];
	shr.u32 	%r1551, %r1550, %r293;
	and.b32  	%r1552, %r1551, %r82;
	shl.b32 	%r1553, %r1552, 3;
	add.s32 	%r1554, %r1445, %r1553;
	ld.shared.u64 	%rd149, [%r1554];
	add.s64 	%rd150, %rd149, %rd7;
	xor.b32  	%r1555, %r1550, -2147483648;
	shl.b64 	%rd151, %rd150, 2;
	add.s64 	%rd152, %rd1, %rd151;
	st.global.u32 	[%rd152+27648], %r1555;
	bar.warp.sync 	-1;
	bra.uni 	$L__BB44_204;
$L__BB44_165:
	ld.param.u32 	%r1713, [_ZN3cub18CUB_300001_SM_10006detail10radix_sort29DeviceRadixSortOnesweepKernelINS1_5radix10policy_hubIiNS0_8NullTypeEyE10Policy1000ELNS0_9SortOrderE0EiS6_yiiNS1_21identity_decomposer_tEEEvPT5_SC_PT3_PKSD_PT1_PKSH_PT2_PKSL_T4_iiT6__param_8];
	mad.lo.s32 	%r290, %r3, -7296, %r1713;
	setp.ge.s32 	%p123, %r1, %r290;
	@%p123 bra 	$L__BB44_167;
	ld.shared.u32 	%r1556, [%r289];
	shr.u32 	%r1557, %r1556, %r293;
	and.b32  	%r1558, %r1557, %r82;
	shl.b32 	%r1559, %r1558, 3;
	add.s32 	%r1561, %r551, %r1559;
	ld.shared.u64 	%rd153, [%r1561+29184];
	xor.b32  	%r1562, %r1556, -2147483648;
	add.s64 	%rd154, %rd153, %rd7;
	shl.b64 	%rd155, %rd154, 2;
	add.s64 	%rd156, %rd1, %rd155;
	st.global.u32 	[%rd156], %r1562;
$L__BB44_167:
	bar.warp.sync 	-1;
	add.s32 	%r1563, %r1, 384;
	setp.ge.s32 	%p124, %r1563, %r290;
	@%p124 bra 	$L__BB44_169;
	ld.shared.u32 	%r1564, [%r289+1536];
	shr.u32 	%r1565, %r1564, %r293;
	and.b32  	%r1566, %r1565, %r82;
	shl.b32 	%r1567, %r1566, 3;
	add.s32 	%r1569, %r551, %r1567;
	ld.shared.u64 	%rd157, [%r1569+29184];
	xor.b32  	%r1570, %r1564, -2147483648;
	add.s64 	%rd158, %rd157, %rd7;
	shl.b64 	%rd159, %rd158, 2;
	add.s64 	%rd160, %rd1, %rd159;
	st.global.u32 	[%rd160+1536], %r1570;
$L__BB44_169:
	bar.warp.sync 	-1;
	add.s32 	%r1571, %r1, 768;
	setp.ge.s32 	%p125, %r1571, %r290;
	@%p125 bra 	$L__BB44_171;
	ld.shared.u32 	%r1572, [%r289+3072];
	shr.u32 	%r1573, %r1572, %r293;
	and.b32  	%r1574, %r1573, %r82;
	shl.b32 	%r1575, %r1574, 3;
	add.s32 	%r1577, %r551, %r1575;
	ld.shared.u64 	%rd161, [%r1577+29184];
	xor.b32  	%r1578, %r1572, -2147483648;
	add.s64 	%rd162, %rd161, %rd7;
	shl.b64 	%rd163, %rd162, 2;
	add.s64 	%rd164, %rd1, %rd163;
	st.global.u32 	[%rd164+3072], %r1578;
$L__BB44_171:
	bar.warp.sync 	-1;
	add.s32 	%r1579, %r1, 1152;
	setp.ge.s32 	%p126, %r1579, %r290;
	@%p126 bra 	$L__BB44_173;
	ld.shared.u32 	%r1580, [%r289+4608];
	shr.u32 	%r1581, %r1580, %r293;
	and.b32  	%r1582, %r1581, %r82;
	shl.b32 	%r1583, %r1582, 3;
	add.s32 	%r1585, %r551, %r1583;
	ld.shared.u64 	%rd165, [%r1585+29184];
	xor.b32  	%r1586, %r1580, -2147483648;
	add.s64 	%rd166, %rd165, %rd7;
	shl.b64 	%rd167, %rd166, 2;
	add.s64 	%rd168, %rd1, %rd167;
	st.global.u32 	[%rd168+4608], %r1586;
$L__BB44_173:
	bar.warp.sync 	-1;
	add.s32 	%r1587, %r1, 1536;
	setp.ge.s32 	%p127, %r1587, %r290;
	@%p127 bra 	$L__BB44_175;
	ld.shared.u32 	%r1588, [%r289+6144];
	shr.u32 	%r1589, %r1588, %r293;
	and.b32  	%r1590, %r1589, %r82;
	shl.b32 	%r1591, %r1590, 3;
	add.s32 	%r1593, %r551, %r1591;
	ld.shared.u64 	%rd169, [%r1593+29184];
	xor.b32  	%r1594, %r1588, -2147483648;
	add.s64 	%rd170, %rd169, %rd7;
	shl.b64 	%rd171, %rd170, 2;
	add.s64 	%rd172, %rd1, %rd171;
	st.global.u32 	[%rd172+6144], %r1594;
$L__BB44_175:
	bar.warp.sync 	-1;
	add.s32 	%r1595, %r1, 1920;
	setp.ge.s32 	%p128, %r1595, %r290;
	@%p128 bra 	$L__BB44_177;
	ld.shared.u32 	%r1596, [%r289+7680];
	shr.u32 	%r1597, %r1596, %r293;
	and.b32  	%r1598, %r1597, %r82;
	shl.b32 	%r1599, %r1598, 3;
	add.s32 	%r1601, %r551, %r1599;
	ld.shared.u64 	%rd173, [%r1601+29184];
	xor.b32  	%r1602, %r1596, -2147483648;
	add.s64 	%rd174, %rd173, %rd7;
	shl.b64 	%rd175, %rd174, 2;
	add.s64 	%rd176, %rd1, %rd175;
	st.global.u32 	[%rd176+7680], %r1602;
$L__BB44_177:
	bar.warp.sync 	-1;
	add.s32 	%r1603, %r1, 2304;
	setp.ge.s32 	%p129, %r1603, %r290;
	@%p129 bra 	$L__BB44_179;
	ld.shared.u32 	%r1604, [%r289+9216];
	shr.u32 	%r1605, %r1604, %r293;
	and.b32  	%r1606, %r1605, %r82;
	shl.b32 	%r1607, %r1606, 3;
	add.s32 	%r1609, %r551, %r1607;
	ld.shared.u64 	%rd177, [%r1609+29184];
	xor.b32  	%r1610, %r1604, -2147483648;
	add.s64 	%rd178, %rd177, %rd7;
	shl.b64 	%rd179, %rd178, 2;
	add.s64 	%rd180, %rd1, %rd179;
	st.global.u32 	[%rd180+9216], %r1610;
$L__BB44_179:
	bar.warp.sync 	-1;
	add.s32 	%r1611, %r1, 2688;
	setp.ge.s32 	%p130, %r1611, %r290;
	@%p130 bra 	$L__BB44_181;
	ld.shared.u32 	%r1612, [%r289+10752];
	shr.u32 	%r1613, %r1612, %r293;
	and.b32  	%r1614, %r1613, %r82;
	shl.b32 	%r1615, %r1614, 3;
	add.s32 	%r1617, %r551, %r1615;
	ld.shared.u64 	%rd181, [%r1617+29184];
	xor.b32  	%r1618, %r1612, -2147483648;
	add.s64 	%rd182, %rd181, %rd7;
	shl.b64 	%rd183, %rd182, 2;
	add.s64 	%rd184, %rd1, %rd183;
	st.global.u32 	[%rd184+10752], %r1618;
$L__BB44_181:
	bar.warp.sync 	-1;
	or.b32  	%r1619, %r1, 3072;
	setp.ge.s32 	%p131, %r1619, %r290;
	@%p131 bra 	$L__BB44_183;
	ld.shared.u32 	%r1620, [%r289+12288];
	shr.u32 	%r1621, %r1620, %r293;
	and.b32  	%r1622, %r1621, %r82;
	shl.b32 	%r1623, %r1622, 3;
	add.s32 	%r1625, %r551, %r1623;
	ld.shared.u64 	%rd185, [%r1625+29184];
	xor.b32  	%r1626, %r1620, -2147483648;
	add.s64 	%rd186, %rd185, %rd7;
	shl.b64 	%rd187, %rd186, 2;
	add.s64 	%rd188, %rd1, %rd187;
	st.global.u32 	[%rd188+12288], %r1626;
$L__BB44_183:
	bar.warp.sync 	-1;
	add.s32 	%r1627, %r1, 3456;
	setp.ge.s32 	%p132, %r1627, %r290;
	@%p132 bra 	$L__BB44_185;
	ld.shared.u32 	%r1628, [%r289+13824];
	shr.u32 	%r1629, %r1628, %r293;
	and.b32  	%r1630, %r1629, %r82;
	shl.b32 	%r1631, %r1630, 3;
	add.s32 	%r1633, %r551, %r1631;
	ld.shared.u64 	%rd189, [%r1633+29184];
	xor.b32  	%r1634, %r1628, -2147483648;
	add.s64 	%rd190, %rd189, %rd7;
	shl.b64 	%rd191, %rd190, 2;
	add.s64 	%rd192, %rd1, %rd191;
	st.global.u32 	[%rd192+13824], %r1634;
$L__BB44_185:
	bar.warp.sync 	-1;
	add.s32 	%r1635, %r1, 3840;
	setp.ge.s32 	%p133, %r1635, %r290;
	@%p133 bra 	$L__BB44_187;
	ld.shared.u32 	%r1636, [%r289+15360];
	shr.u32 	%r1637, %r1636, %r293;
	and.b32  	%r1638, %r1637, %r82;
	shl.b32 	%r1639, %r1638, 3;
	add.s32 	%r1641, %r551, %r1639;
	ld.shared.u64 	%rd193, [%r1641+29184];
	xor.b32  	%r1642, %r1636, -2147483648;
	add.s64 	%rd194, %rd193, %rd7;
	shl.b64 	%rd195, %rd194, 2;
	add.s64 	%rd196, %rd1, %rd195;
	st.global.u32 	[%rd196+15360], %r1642;
$L__BB44_187:
	bar.warp.sync 	-1;
	add.s32 	%r1643, %r1, 4224;
	setp.ge.s32 	%p134, %r1643, %r290;
	@%p134 bra 	$L__BB44_189;
	ld.shared.u32 	%r1644, [%r289+16896];
	shr.u32 	%r1645, %r1644, %r293;
	and.b32  	%r1646, %r1645, %r82;
	shl.b32 	%r1647, %r1646, 3;
	add.s32 	%r1649, %r551, %r1647;
	ld.shared.u64 	%rd197, [%r1649+29184];
	xor.b32  	%r1650, %r1644, -2147483648;
	add.s64 	%rd198, %rd197, %rd7;
	shl.b64 	%rd199, %rd198, 2;
	add.s64 	%rd200, %rd1, %rd199;
	st.global.u32 	[%rd200+16896], %r1650;
$L__BB44_189:
	bar.warp.sync 	-1;
	add.s32 	%r1651, %r1, 4608;
	setp.ge.s32 	%p135, %r1651, %r290;
	@%p135 bra 	$L__BB44_191;
	ld.shared.u32 	%r1652, [%r289+18432];
	shr.u32 	%r1653, %r1652, %r293;
	and.b32  	%r1654, %r1653, %r82;
	shl.b32 	%r1655, %r1654, 3;
	add.s32 	%r1657, %r551, %r1655;
	ld.shared.u64 	%rd201, [%r1657+29184];
	xor.b32  	%r1658, %r1652, -2147483648;
	add.s64 	%rd202, %rd201, %rd7;
	shl.b64 	%rd203, %rd202, 2;
	add.s64 	%rd204, %rd1, %rd203;
	st.global.u32 	[%rd204+18432], %r1658;
$L__BB44_191:
	bar.warp.sync 	-1;
	add.s32 	%r1659, %r1, 4992;
	setp.ge.s32 	%p136, %r1659, %r290;
	@%p136 bra 	$L__BB44_193;
	ld.shared.u32 	%r1660, [%r289+19968];
	shr.u32 	%r1661, %r1660, %r293;
	and.b32  	%r1662, %r1661, %r82;
	shl.b32 	%r1663, %r1662, 3;
	add.s32 	%r1665, %r551, %r1663;
	ld.shared.u64 	%rd205, [%r1665+29184];
	xor.b32  	%r1666, %r1660, -2147483648;
	add.s64 	%rd206, %rd205, %rd7;
	shl.b64 	%rd207, %rd206, 2;
	add.s64 	%rd208, %rd1, %rd207;
	st.global.u32 	[%rd208+19968], %r1666;
$L__BB44_193:
	bar.warp.sync 	-1;
	add.s32 	%r1667, %r1, 5376;
	setp.ge.s32 	%p137, %r1667, %r290;
	@%p137 bra 	$L__BB44_195;
	ld.shared.u32 	%r1668, [%r289+21504];
	shr.u32 	%r1669, %r1668, %r293;
	and.b32  	%r1670, %r1669, %r82;
	shl.b32 	%r1671, %r1670, 3;
	add.s32 	%r1673, %r551, %r1671;
	ld.shared.u64 	%rd209, [%r1673+29184];
	xor.b32  	%r1674, %r1668, -2147483648;
	add.s64 	%rd210, %rd209, %rd7;
	shl.b64 	%rd211, %rd210, 2;
	add.s64 	%rd212, %rd1, %rd211;
	st.global.u32 	[%rd212+21504], %r1674;
$L__BB44_195:
	bar.warp.sync 	-1;
	add.s32 	%r1675, %r1, 5760;
	setp.ge.s32 	%p138, %r1675, %r290;
	@%p138 bra 	$L__BB44_197;
	ld.shared.u32 	%r1676, [%r289+23040];
	shr.u32 	%r1677, %r1676, %r293;
	and.b32  	%r1678, %r1677, %r82;
	shl.b32 	%r1679, %r1678, 3;
	add.s32 	%r1681, %r551, %r1679;
	ld.shared.u64 	%rd213, [%r1681+29184];
	xor.b32  	%r1682, %r1676, -2147483648;
	add.s64 	%rd214, %rd213, %rd7;
	shl.b64 	%rd215, %rd214, 2;
	add.s64 	%rd216, %rd1, %rd215;
	st.global.u32 	[%rd216+23040], %r1682;
$L__BB44_197:
	bar.warp.sync 	-1;
	or.b32  	%r1683, %r1, 6144;
	setp.ge.s32 	%p139, %r1683, %r290;
	@%p139 bra 	$L__BB44_199;
	ld.shared.u32 	%r1684, [%r289+24576];
	shr.u32 	%r1685, %r1684, %r293;
	and.b32  	%r1686, %r1685, %r82;
	shl.b32 	%r1687, %r1686, 3;
	add.s32 	%r1689, %r551, %r1687;
	ld.shared.u64 	%rd217, [%r1689+29184];
	xor.b32  	%r1690, %r1684, -2147483648;
	add.s64 	%rd218, %rd217, %rd7;
	shl.b64 	%rd219, %rd218, 2;
	add.s64 	%rd220, %rd1, %rd219;
	st.global.u32 	[%rd220+24576], %r1690;
$L__BB44_199:
	bar.warp.sync 	-1;
	add.s32 	%r1691, %r1, 6528;
	setp.ge.s32 	%p140, %r1691, %r290;
	@%p140 bra 	$L__BB44_201;
	ld.shared.u32 	%r1692, [%r289+26112];
	shr.u32 	%r1693, %r1692, %r293;
	and.b32  	%r1694, %r1693, %r82;
	shl.b32 	%r1695, %r1694, 3;
	add.s32 	%r1697, %r551, %r1695;
	ld.shared.u64 	%rd221, [%r1697+29184];
	xor.b32  	%r1698, %r1692, -2147483648;
	add.s64 	%rd222, %rd221, %rd7;
	shl.b64 	%rd223, %rd222, 2;
	add.s64 	%rd224, %rd1, %rd223;
	st.global.u32 	[%rd224+26112], %r1698;
$L__BB44_201:
	bar.warp.sync 	-1;
	add.s32 	%r1699, %r1, 6912;
	ld.shared.u32 	%r291, [%r289+27648];
	shr.u32 	%r1700, %r291, %r293;
	and.b32  	%r1701, %r1700, %r82;
	shl.b32 	%r1702, %r1701, 3;
	add.s32 	%r1704, %r551, %r1702;
	ld.shared.u64 	%rd225, [%r1704+29184];
	add.s64 	%rd19, %rd225, %rd7;
	setp.ge.s32 	%p141, %r1699, %r290;
	@%p141 bra 	$L__BB44_203;
	xor.b32  	%r1705, %r291, -2147483648;
	shl.b64 	%rd226, %rd19, 2;
	add.s64 	%rd227, %rd1, %rd226;
	st.global.u32 	[%rd227+27648], %r1705;
$L__BB44_203:
	bar.warp.sync 	-1;
$L__BB44_204:
	ret;

}
	// .globl	_ZN3cub18CUB_300001_SM_10006detail10radix_sort31DeviceRadixSortSingleTileKernelINS1_5radix10policy_hubIifyE10Policy1000ELNS0_9SortOrderE0EifyNS1_21identity_decomposer_tEEEvPKT1_PSA_PKT2_PSE_T3_iiT4_
.visible .entry _ZN3cub18CUB_300001_SM_10006detail10radix_sort31DeviceRadixSortSingleTileKernelINS1_5radix10policy_hubIifyE10Policy1000ELNS0_9SortOrderE0EifyNS1_21identity_decomposer_tEEEvPKT1_PSA_PKT2_PSE_T3_iiT4_(
	.param .u64 .ptr .align 1 _ZN3cub18CUB_300001_SM_10006detail10radix_sort31DeviceRadixSortSingleTileKernelINS1_5radix10policy_hubIifyE10Policy1000ELNS0_9SortOrderE0EifyNS1_21identity_decomposer_tEEEvPKT1_PSA_PKT2_PSE_T3_iiT4__param_0,
	.param .u64 .ptr .align 1 _ZN3cub18CUB_300001_SM_10006detail10radix_sort31DeviceRadixSortSingleTileKernelINS1_5radix10policy_hubIifyE10Policy1000ELNS0_9SortOrderE0EifyNS1_21identity_decomposer_tEEEvPKT1_PSA_PKT2_PSE_T3_iiT4__param_1,
	.param .u64 .ptr .align 1 _ZN3cub18CUB_300001_SM_10006detail10radix_sort31DeviceRadixSortSingleTileKernelINS1_5radix10policy_hubIifyE10Policy1000ELNS0_9SortOrderE0EifyNS1_21identity_decomposer_tEEEvPKT1_PSA_PKT2_PSE_T3_iiT4__param_2,
	.param .u64 .ptr .align 1 _ZN3cub18CUB_300001_SM_10006detail10radix_sort31DeviceRadixSortSingleTileKernelINS1_5radix10policy_hubIifyE10Policy1000ELNS0_9SortOrderE0EifyNS1_21identity_decomposer_tEEEvPKT1_PSA_PKT2_PSE_T3_iiT4__param_3,
	.param .u64 _ZN3cub18CUB_300001_SM_10006detail10radix_sort31DeviceRadixSortSingleTileKernelINS1_5radix10policy_hubIifyE10Policy1000ELNS0_9SortOrderE0EifyNS1_21identity_decomposer_tEEEvPKT1_PSA_PKT2_PSE_T3_iiT4__param_4,
	.param .u32 _ZN3cub18CUB_300001_SM_10006detail10radix_sort31DeviceRadixSortSingleTileKernelINS1_5radix10policy_hubIifyE10Policy1000ELNS0_9SortOrderE0EifyNS1_21identity_decomposer_tEEEvPKT1_PSA_PKT2_PSE_T3_iiT4__param_5,
	.param .u32 _ZN3cub18CUB_300001_SM_10006detail10radix_sort31DeviceRadixSortSingleTileKernelINS1_5radix10policy_hubIifyE10Policy1000ELNS0_9SortOrderE0EifyNS1_21identity_decomposer_tEEEvPKT1_PSA_PKT2_PSE_T3_iiT4__param_6,
	.param .align 1 .b8 _ZN3cub18CUB_300001_SM_10006detail10radix_sort31DeviceRadixSortSingleTileKernelINS1_5radix10policy_hubIifyE10Policy1000ELNS0_9SortOrderE0EifyNS1_21identity_decomposer_tEEEvPKT1_PSA_PKT2_PSE_T3_iiT4__param_7[1]
)
.maxntid 256
.minnctapersm 1
{
	.reg .pred 	%p<73>;
	.reg .b16 	%rs<39>;
	.reg .b32 	%r<748>;
	.reg .b32 	%f<153>;
	.reg .b64 	%rd<37>;
	// demoted variable
	.shared .align 16 .b8 _ZZN3cub18CUB_300001_SM_10006detail10radix_sort31DeviceRadixSortSingleTileKernelINS1_5radix10policy_hubIifyE10Policy1000ELNS0_9SortOrderE0EifyNS1_21identity_decomposer_tEEEvPKT1_PSA_PKT2_PSE_T3_iiT4_E12temp_storage[33856];
	ld.param.u64 	%rd10, [_ZN3cub18CUB_300001_SM_10006detail10radix_sort31DeviceRadixSortSingleTileKernelINS1_5radix10policy_hubIifyE10Policy1000ELNS0_9SortOrderE0EifyNS1_21identity_decomposer_tEEEvPKT1_PSA_PKT2_PSE_T3_iiT4__param_0];
	ld.param.u64 	%rd6, [_ZN3cub18CUB_300001_SM_10006detail10radix_sort31DeviceRadixSortSingleTileKernelINS1_5radix10policy_hubIifyE10Policy1000ELNS0_9SortOrderE0EifyNS1_21identity_decomposer_tEEEvPKT1_PSA_PKT2_PSE_T3_iiT4__param_1];
	ld.param.u64 	%rd7, [_ZN3cub18CUB_300001_SM_10006detail10radix_sort31DeviceRadixSortSingleTileKernelINS1_5radix10policy_hubIifyE10Policy1000ELNS0_9SortOrderE0EifyNS1_21identity_decomposer_tEEEvPKT1_PSA_PKT2_PSE_T3_iiT4__param_2];
	ld.param.u64 	%rd8, [_ZN3cub18CUB_300001_SM_10006detail10radix_sort31DeviceRadixSortSingleTileKernelINS1_5radix10policy_hubIifyE10Policy1000ELNS0_9SortOrderE0EifyNS1_21identity_decomposer_tEEEvPKT1_PSA_PKT2_PSE_T3_iiT4__param_3];
	ld.param.u64 	%rd9, [_ZN3cub18CUB_300001_SM_10006detail10radix_sort31DeviceRadixSortSingleTileKernelINS1_5radix10policy_hubIifyE10Policy1000ELNS0_9SortOrderE0EifyNS1_21identity_decomposer_tEEEvPKT1_PSA_PKT2_PSE_T3_iiT4__param_4];
	ld.param.u32 	%r209, [_ZN3cub18CUB_300001_SM_10006detail10radix_sort31DeviceRadixSortSingleTileKernelINS1_5radix10policy_hubIifyE10Policy1000ELNS0_9SortOrderE0EifyNS1_21identity_decomposer_tEEEvPKT1_PSA_PKT2_PSE_T3_iiT4__param_5];
	ld.param.u32 	%r210, [_ZN3cub18CUB_300001_SM_10006detail10radix_sort31DeviceRadixSortSingleTileKernelINS1_5radix10policy_hubIifyE10Policy1000ELNS0_9SortOrderE0EifyNS1_21identity_decomposer_tEEEvPKT1_PSA_PKT2_PSE_T3_iiT4__param_6];
	cvta.to.global.u64 	%rd11, %rd10;
	cvt.u32.u64 	%r1, %rd9;
	mov.u32 	%r2, %tid.x;
	mul.lo.s32 	%r3, %r2, 19;
	setp.ge.s32 	%p1, %r3, %r1;
	mul.wide.u32 	%rd12, %r3, 4;
	add.s64 	%rd1, %rd11, %rd12;
	mov.b32 	%r745, -1;
	@%p1 bra 	$L__BB45_2;
	ld.global.u32 	%r212, [%rd1];
	xor.b32  	%r745, %r212, -2147483648;
$L__BB45_2:
	add.s32 	%r6, %r3, 1;
	setp.ge.s32 	%p2, %r6, %r1;
	mov.b32 	%r744, -1;
	@%p2 bra 	$L__BB45_4;
	ld.global.u32 	%r214, [%rd1+4];
	xor.b32  	%r744, %r214, -2147483648;
$L__BB45_4:
	add.s32 	%r9, %r3, 2;
	setp.ge.s32 	%p3, %r9, %r1;
	mov.b32 	%r743, -1;
	@%p3 bra 	$L__BB45_6;
	ld.global.u32 	%r216, [%rd1+8];
	xor.b32  	%r743, %r216, -2147483648;
$L__BB45_6:
	add.s32 	%r12, %r3, 3;
	setp.ge.s32 	%p4, %r12, %r1;
	mov.b32 	%r742, -1;
	@%p4 bra 	$L__BB45_8;
	ld.global.u32 	%r218, [%rd1+12];
	xor.b32  	%r742, %r218, -2147483648;
$L__BB45_8:
	add.s32 	%r15, %r3, 4;
	setp.ge.s32 	%p5, %r15, %r1;
	mov.b32 	%r741, -1;
	@%p5 bra 	$L__BB45_10;
	ld.global.u32 	%r220, [%rd1+16];
	xor.b32  	%r741, %r220, -2147483648;
$L__BB45_10:
	add.s32 	%r18, %r3, 5;
	setp.ge.s32 	%p6, %r18, %r1;
	mov.b32 	%r740, -1;
	@%p6 bra 	$L__BB45_12;
	ld.global.u32 	%r222, [%rd1+20];
	xor.b32  	%r740, %r222, -2147483648;
$L__BB45_12:
	add.s32 	%r21, %r3, 6;
	setp.ge.s32 	%p7, %r21, %r1;
	mov.b32 	%r739, -1;
	@%p7 bra 	$L__BB45_14;
	ld.global.u32 	%r224, [%rd1+24];
	xor.b32  	%r739, %r224, -2147483648;
$L__BB45_14:
	add.s32 	%r24, %r3, 7;
	setp.ge.s32 	%p8, %r24, %r1;
	mov.b32 	%r738, -1;
	@%p8 bra 	$L__BB45_16;
	ld.global.u32 	%r226, [%rd1+28];
	xor.b32  	%r738, %r226, -2147483648;
$L__BB45_16:
	add.s32 	%r27, %r3, 8;
	setp.ge.s32 	%p9, %r27, %r1;
	mov.b32 	%r737, -1;
	@%p9 bra 	$L__BB45_18;
	ld.global.u32 	%r228, [%rd1+32];
	xor.b32  	%r737, %r228, -2147483648;
$L__BB45_18:
	add.s32 	%r30, %r3, 9;
	setp.ge.s32 	%p10, %r30, %r1;
	mov.b32 	%r736, -1;
	@%p10 bra 	$L__BB45_20;
	ld.global.u32 	%r230, [%rd1+36];
	xor.b32  	%r736, %r230, -2147483648;
$L__BB45_20:
	add.s32 	%r33, %r3, 10;
	setp.ge.s32 	%p11, %r33, %r1;
	mov.b32 	%r735, -1;
	@%p11 bra 	$L__BB45_22;
	ld.global.u32 	%r232, [%rd1+40];
	xor.b32  	%r735, %r232, -2147483648;
$L__BB45_22:
	add.s32 	%r36, %r3, 11;
	setp.ge.s32 	%p12, %r36, %r1;
	mov.b32 	%r734, -1;
	@%p12 bra 	$L__BB45_24;
	ld.global.u32 	%r234, [%rd1+44];
	xor.b32  	%r734, %r234, -2147483648;
$L__BB45_24:
	add.s32 	%r39, %r3, 12;
	setp.ge.s32 	%p13, %r39, %r1;
	mov.b32 	%r733, -1;
	@%p13 bra 	$L__BB45_26;
	ld.global.u32 	%r236, [%rd1+48];
	xor.b32  	%r733, %r236, -2147483648;
$L__BB45_26:
	add.s32 	%r42, %r3, 13;
	setp.ge.s32 	%p14, %r42, %r1;
	mov.b32 	%r732, -1;
	@%p14 bra 	$L__BB45_28;
	ld.global.u32 	%r238, [%rd1+52];
	xor.b32  	%r732, %r238, -2147483648;
$L__BB45_28:
	add.s32 	%r45, %r3, 14;
	setp.ge.s32 	%p15, %r45, %r1;
	mov.b32 	%r731, -1;
	@%p15 bra 	$L__BB45_30;
	ld.global.u32 	%r240, [%rd1+56];
	xor.b32  	%r731, %r240, -2147483648;
$L__BB45_30:
	add.s32 	%r48, %r3, 15;
	setp.ge.s32 	%p16, %r48, %r1;
	mov.b32 	%r730, -1;
	@%p16 bra 	$L__BB45_32;
	ld.global.u32 	%r242, [%rd1+60];
	xor.b32  	%r730, %r242, -2147483648;
$L__BB45_32:
	add.s32 	%r51, %r3, 16;
	setp.ge.s32 	%p17, %r51, %r1;
	mov.b32 	%r729, -1;
	@%p17 bra 	$L__BB45_34;
	ld.global.u32 	%r244, [%rd1+64];
	xor.b32  	%r729, %r244, -2147483648;
$L__BB45_34:
	add.s32 	%r54, %r3, 17;
	setp.ge.s32 	%p18, %r54, %r1;
	mov.b32 	%r728, -1;
	@%p18 bra 	$L__BB45_36;
	ld.global.u32 	%r246, [%rd1+68];
	xor.b32  	%r728, %r246, -2147483648;
$L__BB45_36:
	add.s32 	%r57, %r3, 18;
	setp.ge.s32 	%p19, %r57, %r1;
	mov.b32 	%r727, -1;
	@%p19 bra 	$L__BB45_38;
	ld.global.u32 	%r248, [%rd1+72];
	xor.b32  	%r727, %r248, -2147483648;
$L__BB45_38:
	bar.sync 	0;
	mov.b64 	{%r249, %r250}, %rd9;
	shfl.sync.idx.b32	%r60|%p20, %r249, 0, 31, -1;
	shfl.sync.idx.b32	%r251|%p21, %r250, 0, 31, -1;
	mov.b64 	%rd2, {%r60, %r251};
	setp.ge.s32 	%p22, %r3, %r60;
	cvta.to.global.u64 	%rd13, %rd7;
	add.s64 	%rd3, %rd13, %rd12;
	@%p22 bra 	$L__BB45_40;
	ld.global.f32 	%f152, [%rd3];
$L__BB45_40:
	setp.ge.s32 	%p23, %r6, %r60;
	@%p23 bra 	$L__BB45_42;
	ld.global.f32 	%f151, [%rd3+4];
$L__BB45_42:
	setp.ge.s32 	%p24, %r9, %r60;
	@%p24 bra 	$L__BB45_44;
	ld.global.f32 	%f150, [%rd3+8];
$L__BB45_44:
	setp.ge.s32 	%p25, %r12, %r60;
	@%p25 bra 	$L__BB45_46;
	ld.global.f32 	%f149, [%rd3+12];
$L__BB45_46:
	setp.ge.s32 	%p26, %r15, %r60;
	@%p26 bra 	$L__BB45_48;
	ld.global.f32 	%f148, [%rd3+16];
$L__BB45_48:
	setp.ge.s32 	%p27, %r18, %r60;
	@%p27 bra 	$L__BB45_50;
	ld.global.f32 	%f147, [%rd3+20];
$L__BB45_50:
	setp.ge.s32 	%p28, %r21, %r60;
	@%p28 bra 	$L__BB45_52;
	ld.global.f32 	%f146, [%rd3+24];
$L__BB45_52:
	setp.ge.s32 	%p29, %r24, %r60;
	@%p29 bra 	$L__BB45_54;
	ld.global.f32 	%f145, [%rd3+28];
$L__BB45_54:
	setp.ge.s32 	%p30, %r27, %r60;
	@%p30 bra 	$L__BB45_56;
	ld.global.f32 	%f144, [%rd3+32];
$L__BB45_56:
	setp.ge.s32 	%p31, %r30, %r60;
	@%p31 bra 	$L__BB45_58;
	ld.global.f32 	%f143, [%rd3+36];
$L__BB45_58:
	setp.ge.s32 	%p32, %r33, %r60;
	@%p32 bra 	$L__BB45_60;
	ld.global.f32 	%f142, [%rd3+40];
$L__BB45_60:
	setp.ge.s32 	%p33, %r36, %r60;
	@%p33 bra 	$L__BB45_62;
	ld.global.f32 	%f141, [%rd3+44];
$L__BB45_62:
	setp.ge.s32 	%p34, %r39, %r60;
	@%p34 bra 	$L__BB45_64;
	ld.global.f32 	%f140, [%rd3+48];
$L__BB45_64:
	setp.ge.s32 	%p35, %r42, %r60;
	@%p35 bra 	$L__BB45_66;
	ld.global.f32 	%f139, [%rd3+52];
$L__BB45_66:
	setp.ge.s32 	%p36, %r45, %r60;
	@%p36 bra 	$L__BB45_68;
	ld.global.f32 	%f138, [%rd3+56];
$L__BB45_68:
	setp.ge.s32 	%p37, %r48, %r60;
	@%p37 bra 	$L__BB45_70;
	ld.global.f32 	%f137, [%rd3+60];
$L__BB45_70:
	setp.ge.s32 	%p38, %r51, %r60;
	@%p38 bra 	$L__BB45_72;
	ld.global.f32 	%f136, [%rd3+64];
$L__BB45_72:
	setp.ge.s32 	%p39, %r54, %r60;
	@%p39 bra 	$L__BB45_74;
	ld.global.f32 	%f135, [%rd3+68];
$L__BB45_74:
	setp.ge.s32 	%p40, %r57, %r60;
	@%p40 bra 	$L__BB45_76;
	ld.global.f32 	%f134, [%rd3+72];
$L__BB45_76:
	bar.sync 	0;
	shr.u32 	%r61, %r2, 5;
	shl.b32 	%r253, %r2, 2;
	mov.u32 	%r254, _ZZN3cub18CUB_300001_SM_10006detail10radix_sort31DeviceRadixSortSingleTileKernelINS1_5radix10policy_hubIifyE10Policy1000ELNS0_9SortOrderE0EifyNS1_21identity_decomposer_tEEEvPKT1_PSA_PKT2_PSE_T3_iiT4_E12temp_storage;
	add.s32 	%r62, %r254, %r253;
	shl.b32 	%r255, %r2, 7;
	add.s32 	%r63, %r62, %r255;
	shl.b32 	%r256, %r61, 2;
	add.s32 	%r257, %r254, %r256;
	add.s32 	%r64, %r257, 33792;
	mad.lo.s32 	%r65, %r2, -56, %r63;
	add.s32 	%r726, %r209, 6;
	sub.s32 	%r725, %r210, %r209;
$L__BB45_77:
	add.s32 	%r317, %r726, -6;
	min.s32 	%r260, %r725, 6;
	mov.b32 	%r346, 0;
	st.shared.u32 	[%r62], %r346;
	st.shared.u32 	[%r62+1024], %r346;
	st.shared.u32 	[%r62+2048], %r346;
	st.shared.u32 	[%r62+3072], %r346;
	st.shared.u32 	[%r62+4096], %r346;
	st.shared.u32 	[%r62+5120], %r346;
	st.shared.u32 	[%r62+6144], %r346;
	st.shared.u32 	[%r62+7168], %r346;
	st.shared.u32 	[%r62+8192], %r346;
	st.shared.u32 	[%r62+9216], %r346;
	st.shared.u32 	[%r62+10240], %r346;
	st.shared.u32 	[%r62+11264], %r346;
	st.shared.u32 	[%r62+12288], %r346;
	st.shared.u32 	[%r62+13312], %r346;
	st.shared.u32 	[%r62+14336], %r346;
	st.shared.u32 	[%r62+15360], %r346;
	st.shared.u32 	[%r62+16384], %r346;
	st.shared.u32 	[%r62+17408], %r346;
	st.shared.u32 	[%r62+18432], %r346;
	st.shared.u32 	[%r62+19456], %r346;
	st.shared.u32 	[%r62+20480], %r346;
	st.shared.u32 	[%r62+21504], %r346;
	st.shared.u32 	[%r62+22528], %r346;
	st.shared.u32 	[%r62+23552], %r346;
	st.shared.u32 	[%r62+24576], %r346;
	st.shared.u32 	[%r62+25600], %r346;
	st.shared.u32 	[%r62+26624], %r346;
	st.shared.u32 	[%r62+27648], %r346;
	st.shared.u32 	[%r62+28672], %r346;
	st.shared.u32 	[%r62+29696], %r346;
	st.shared.u32 	[%r62+30720], %r346;
	st.shared.u32 	[%r62+31744], %r346;
	st.shared.u32 	[%r62+32768], %r346;
	// begin inline asm
	bmsk.clamp.b32 %r258, %r346, %r260;
	// end inline asm
	// begin inline asm
	shr.b32 %r261, %r745, %r317;
	// end inline asm
	and.b32  	%r349, %r258, %r261;
	shl.b32 	%r350, %r349, 10;
	and.b32  	%r351, %r350, 31744;
	add.s32 	%r352, %r62, %r351;
	shr.u32 	%r353, %r349, 4;
	and.b32  	%r354, %r353, 268435454;
	add.s32 	%r90, %r352, %r354;
	ld.shared.u16 	%rs1, [%r90];
	add.s16 	%rs20, %rs1, 1;
	st.shared.u16 	[%r90], %rs20;
	// begin inline asm
	shr.b32 %r264, %r744, %r317;
	// end inline asm
	and.b32  	%r355, %r258, %r264;
	shl.b32 	%r356, %r355, 10;
	and.b32  	%r357, %r356, 31744;
	add.s32 	%r358, %r62, %r357;
	shr.u32 	%r359, %r355, 4;
	and.b32  	%r360, %r359, 268435454;
	add.s32 	%r91, %r358, %r360;
	ld.shared.u16 	%rs2, [%r91];
	add.s16 	%rs21, %rs2, 1;
	st.shared.u16 	[%r91], %rs21;
	// begin inline asm
	shr.b32 %r267, %r743, %r317;
	// end inline asm
	and.b32  	%r361, %r258, %r267;
	shl.b32 	%r362, %r361, 10;
	and.b32  	%r363, %r362, 31744;
	add.s32 	%r364, %r62, %r363;
	shr.u32 	%r365, %r361, 4;
	and.b32  	%r366, %r365, 268435454;
	add.s32 	%r92, %r364, %r366;
	ld.shared.u16 	%rs3, [%r92];
	add.s16 	%rs22, %rs3, 1;
	st.shared.u16 	[%r92], %rs22;
	// begin inline asm
	shr.b32 %r270, %r742, %r317;
	// end inline asm
	and.b32  	%r367, %r258, %r270;
	shl.b32 	%r368, %r367, 10;
	and.b32  	%r369, %r368, 31744;
	add.s32 	%r370, %r62, %r369;
	shr.u32 	%r371, %r367, 4;
	and.b32  	%r372, %r371, 268435454;
	add.s32 	%r93, %r370, %r372;
	ld.shared.u16 	%rs4, [%r93];
	add.s16 	%rs23, %rs4, 1;
	st.shared.u16 	[%r93], %rs23;
	// begin inline asm
	shr.b32 %r273, %r741, %r317;
	// end inline asm
	and.b32  	%r373, %r258, %r273;
	shl.b32 	%r374, %r373, 10;
	and.b32  	%r375, %r374, 31744;
	add.s32 	%r376, %r62, %r375;
	shr.u32 	%r377, %r373, 4;
	and.b32  	%r378, %r377, 268435454;
	add.s32 	%r94, %r376, %r378;
	ld.shared.u16 	%rs5, [%r94];
	add.s16 	%rs24, %rs5, 1;
	st.shared.u16 	[%r94], %rs24;
	// begin inline asm
	shr.b32 %r276, %r740, %r317;
	// end inline asm
	and.b32  	%r379, %r258, %r276;
	shl.b32 	%r380, %r379, 10;
	and.b32  	%r381, %r380, 31744;
	add.s32 	%r382, %r62, %r381;
	shr.u32 	%r383, %r379, 4;
	and.b32  	%r384, %r383, 268435454;
	add.s32 	%r95, %r382, %r384;
	ld.shared.u16 	%rs6, [%r95];
	add.s16 	%rs25, %rs6, 1;
	st.shared.u16 	[%r95], %rs25;
	// begin inline asm
	shr.b32 %r279, %r739, %r317;
	// end inline asm
	and.b32  	%r385, %r258, %r279;
	shl.b32 	%r386, %r385, 10;
	and.b32  	%r387, %r386, 31744;
	add.s32 	%r388, %r62, %r387;
	shr.u32 	%r389, %r385, 4;
	and.b32  	%r390, %r389, 268435454;
	add.s32 	%r96, %r388, %r390;
	ld.shared.u16 	%rs7, [%r96];
	add.s16 	%rs26, %rs7, 1;
	st.shared.u16 	[%r96], %rs26;
	// begin inline asm
	shr.b32 %r282, %r738, %r317;
	// end inline asm
	and.b32  	%r391, %r258, %r282;
	shl.b32 	%r392, %r391, 10;
	and.b32  	%r393, %r392, 31744;
	add.s32 	%r394, %r62, %r393;
	shr.u32 	%r395, %r391, 4;
	and.b32  	%r396, %r395, 268435454;
	add.s32 	%r97, %r394, %r396;
	ld.shared.u16 	%rs8, [%r97];
	add.s16 	%rs27, %rs8, 1;
	st.shared.u16 	[%r97], %rs27;
	// begin inline asm
	shr.b32 %r285, %r737, %r317;
	// end inline asm
	and.b32  	%r397, %r258, %r285;
	shl.b32 	%r398, %r397, 10;
	and.b32  	%r399, %r398, 31744;
	add.s32 	%r400, %r62, %r399;
	shr.u32 	%r401, %r397, 4;
	and.b32  	%r402, %r401, 268435454;
	add.s32 	%r98, %r400, %r402;
	ld.shared.u16 	%rs9, [%r98];
	add.s16 	%rs28, %rs9, 1;
	st.shared.u16 	[%r98], %rs28;
	// begin inline asm
	shr.b32 %r288, %r736, %r317;
	// end inline asm
	and.b32  	%r403, %r258, %r288;
	shl.b32 	%r404, %r403, 10;
	and.b32  	%r405, %r404, 31744;
	add.s32 	%r406, %r62, %r405;
	shr.u32 	%r407, %r403, 4;
	and.b32  	%r408, %r407, 268435454;
	add.s32 	%r99, %r406, %r408;
	ld.shared.u16 	%rs10, [%r99];
	add.s16 	%rs29, %rs10, 1;
	st.shared.u16 	[%r99], %rs29;
	// begin inline asm
	shr.b32 %r291, %r735, %r317;
	// end inline asm
	and.b32  	%r409, %r258, %r291;
	shl.b32 	%r410, %r409, 10;
	and.b32  	%r411, %r410, 31744;
	add.s32 	%r412, %r62, %r411;
	shr.u32 	%r413, %r409, 4;
	and.b32  	%r414, %r413, 268435454;
	add.s32 	%r100, %r412, %r414;
	ld.shared.u16 	%rs11, [%r100];
	add.s16 	%rs30, %rs11, 1;
	st.shared.u16 	[%r100], %rs30;
	// begin inline asm
	shr.b32 %r294, %r734, %r317;
	// end inline asm
	and.b32  	%r415, %r258, %r294;
	shl.b32 	%r416, %r415, 10;
	and.b32  	%r417, %r416, 31744;
	add.s32 	%r418, %r62, %r417;
	shr.u32 	%r419, %r415, 4;
	and.b32  	%r420, %r419, 268435454;
	add.s32 	%r101, %r418, %r420;
	ld.shared.u16 	%rs12, [%r101];
	add.s16 	%rs31, %rs12, 1;
	st.shared.u16 	[%r101], %rs31;
	// begin inline asm
	shr.b32 %r297, %r733, %r317;
	// end inline asm
	and.b32  	%r421, %r258, %r297;
	shl.b32 	%r422, %r421, 10;
	and.b32  	%r423, %r422, 31744;
	add.s32 	%r424, %r62, %r423;
	shr.u32 	%r425, %r421, 4;
	and.b32  	%r426, %r425, 268435454;
	add.s32 	%r102, %r424, %r426;
	ld.shared.u16 	%rs13, [%r102];
	add.s16 	%rs32, %rs13, 1;
	st.shared.u16 	[%r102], %rs32;
	// begin inline asm
	shr.b32 %r300, %r732, %r317;
	// end inline asm
	and.b32  	%r427, %r258, %r300;
	shl.b32 	%r428, %r427, 10;
	and.b32  	%r429, %r428, 31744;
	add.s32 	%r430, %r62, %r429;
	shr.u32 	%r431, %r427, 4;
	and.b32  	%r432, %r431, 268435454;
	add.s32 	%r103, %r430, %r432;
	ld.shared.u16 	%rs14, [%r103];
	add.s16 	%rs33, %rs14, 1;
	st.shared.u16 	[%r103], %rs33;
	// begin inline asm
	shr.b32 %r303, %r731, %r317;
	// end inline asm
	and.b32  	%r433, %r258, %r303;
	shl.b32 	%r434, %r433, 10;
	and.b32  	%r435, %r434, 31744;
	add.s32 	%r436, %r62, %r435;
	shr.u32 	%r437, %r433, 4;
	and.b32  	%r438, %r437, 268435454;
	add.s32 	%r104, %r436, %r438;
	ld.shared.u16 	%rs15, [%r104];
	add.s16 	%rs34, %rs15, 1;
	st.shared.u16 	[%r104], %rs34;
	// begin inline asm
	shr.b32 %r306, %r730, %r317;
	// end inline asm
	and.b32  	%r439, %r258, %r306;
	shl.b32 	%r440, %r439, 10;
	and.b32  	%r441, %r440, 31744;
	add.s32 	%r442, %r62, %r441;
	shr.u32 	%r443, %r439, 4;
	and.b32  	%r444, %r443, 268435454;
	add.s32 	%r105, %r442, %r444;
	ld.shared.u16 	%rs16, [%r105];
	add.s16 	%rs35, %rs16, 1;
	st.shared.u16 	[%r105], %rs35;
	// begin inline asm
	shr.b32 %r309, %r729, %r317;
	// end inline asm
	and.b32  	%r445, %r258, %r309;
	shl.b32 	%r446, %r445, 10;
	and.b32  	%r447, %r446, 31744;
	add.s32 	%r448, %r62, %r447;
	shr.u32 	%r449, %r445, 4;
	and.b32  	%r450, %r449, 268435454;
	add.s32 	%r106, %r448, %r450;
	ld.shared.u16 	%rs17, [%r106];
	add.s16 	%rs36, %rs17, 1;
	st.shared.u16 	[%r106], %rs36;
	// begin inline asm
	shr.b32 %r312, %r728, %r317;
	// end inline asm
	and.b32  	%r451, %r258, %r312;
	shl.b32 	%r452, %r451, 10;
	and.b32  	%r453, %r452, 31744;
	add.s32 	%r454, %r62, %r453;
	shr.u32 	%r455, %r451, 4;
	and.b32  	%r456, %r455, 268435454;
	add.s32 	%r107, %r454, %r456;
	ld.shared.u16 	%rs18, [%r107];
	add.s16 	%rs37, %rs18, 1;
	st.shared.u16 	[%r107], %rs37;
	// begin inline asm
	shr.b32 %r315, %r727, %r317;
	// end inline asm
	and.b32  	%r457, %r258, %r315;
	shl.b32 	%r458, %r457, 10;
	and.b32  	%r459, %r458, 31744;
	add.s32 	%r460, %r62, %r459;
	shr.u32 	%r461, %r457, 4;
	and.b32  	%r462, %r461, 268435454;
	add.s32 	%r108, %r460, %r462;
	ld.shared.u16 	%rs19, [%r108];
	add.s16 	%rs38, %rs19, 1;
	st.shared.u16 	[%r108], %rs38;
	bar.sync 	0;
	ld.shared.u32 	%r109, [%r63];
	ld.shared.u32 	%r463, [%r63+4];
	ld.shared.u32 	%r464, [%r63+8];
	ld.shared.u32 	%r465, [%r63+12];
	ld.shared.u32 	%r466, [%r63+16];
	ld.shared.u32 	%r467, [%r63+20];
	ld.shared.u32 	%r468, [%r63+24];
	ld.shared.u32 	%r469, [%r63+28];
	ld.shared.u32 	%r470, [%r63+32];
	ld.shared.u32 	%r471, [%r63+36];
	ld.shared.u32 	%r472, [%r63+40];
	ld.shared.u32 	%r473, [%r63+44];
	ld.shared.u32 	%r474, [%r63+48];
	ld.shared.u32 	%r475, [%r63+52];
	ld.shared.u32 	%r476, [%r63+56];
	ld.shared.u32 	%r477, [%r63+60];
	ld.shared.u32 	%r478, [%r63+64];
	ld.shared.u32 	%r479, [%r63+68];
	ld.shared.u32 	%r480, [%r63+72];
	ld.shared.u32 	%r481, [%r63+76];
	ld.shared.u32 	%r482, [%r63+80];
	ld.shared.u32 	%r483, [%r63+84];
	ld.shared.u32 	%r484, [%r63+88];
	ld.shared.u32 	%r485, [%r63+92];
	ld.shared.u32 	%r486, [%r63+96];
	ld.shared.u32 	%r487, [%r63+100];
	ld.shared.u32 	%r488, [%r63+104];
	ld.shared.u32 	%r489, [%r63+108];
	ld.shared.u32 	%r490, [%r63+112];
	ld.shared.u32 	%r491, [%r63+116];
	ld.shared.u32 	%r492, [%r63+120];
	ld.shared.u32 	%r493, [%r63+124];
	ld.shared.u32 	%r494, [%r63+128];
	add.s32 	%r110, %r463, %r109;
	add.s32 	%r111, %r464, %r110;
	add.s32 	%r112, %r465, %r111;
	add.s32 	%r113, %r466, %r112;
	add.s32 	%r114, %r467, %r113;
	add.s32 	%r115, %r468, %r114;
	add.s32 	%r116, %r469, %r115;
	add.s32 	%r117, %r470, %r116;
	add.s32 	%r118, %r471, %r117;
	add.s32 	%r119, %r472, %r118;
	add.s32 	%r120, %r473, %r119;
	add.s32 	%r121, %r474, %r120;
	add.s32 	%r122, %r475, %r121;
	add.s32 	%r123, %r476, %r122;
	add.s32 	%r124, %r477, %r123;
	add.s32 	%r125, %r478, %r124;
	add.s32 	%r126, %r479, %r125;
	add.s32 	%r127, %r480, %r126;
	add.s32 	%r128, %r481, %r127;
	add.s32 	%r129, %r482, %r128;
	add.s32 	%r130, %r483, %r129;
	add.s32 	%r131, %r484, %r130;
	add.s32 	%r132, %r485, %r131;
	add.s32 	%r133, %r486, %r132;
	add.s32 	%r134, %r487, %r133;
	add.s32 	%r135, %r488, %r134;
	add.s32 	%r136, %r489, %r135;
	add.s32 	%r137, %r490, %r136;
	add.s32 	%r138, %r491, %r137;
	add.s32 	%r139, %r492, %r138;
	add.s32 	%r140, %r493, %r139;
	add.s32 	%r323, %r494, %r140;
	// begin inline asm
	mov.u32 %r318, %laneid;
	// end inline asm
	mov.b32 	%r321, 1;
	mov.b32 	%r348, -1;
	// begin inline asm
	{  .reg .u32 r0;  .reg .pred p;  shfl.sync.up.b32 r0|p, %r323, %r321, %r346, %r348;  @p add.u32 r0, r0, %r323;  mov.u32 %r319, r0;}
	// end inline asm
	mov.b32 	%r327, 2;
	// begin inline asm
	{  .reg .u32 r0;  .reg .pred p;  shfl.sync.up.b32 r0|p, %r319, %r327, %r346, %r348;  @p add.u32 r0, r0, %r319;  mov.u32 %r325, r0;}
	// end inline asm
	mov.b32 	%r333, 4;
	// begin inline asm
	{  .reg .u32 r0;  .reg .pred p;  shfl.sync.up.b32 r0|p, %r325, %r333, %r346, %r348;  @p add.u32 r0, r0, %r325;  mov.u32 %r331, r0;}
	// end inline asm
	mov.b32 	%r339, 8;
	// begin inline asm
	{  .reg .u32 r0;  .reg .pred p;  shfl.sync.up.b32 r0|p, %r331, %r339, %r346, %r348;  @p add.u32 r0, r0, %r331;  mov.u32 %r337, r0;}
	// end inline asm
	mov.b32 	%r345, 16;
	// begin inline asm
	{  .reg .u32 r0;  .reg .pred p;  shfl.sync.up.b32 r0|p, %r337, %r345, %r346, %r348;  @p add.u32 r0, r0, %r337;  mov.u32 %r343, r0;}
	// end inline asm
	setp.ne.s32 	%p41, %r318, 31;
	@%p41 bra 	$L__BB45_79;
	st.shared.u32 	[%r64], %r343;
$L__BB45_79:
	sub.s32 	%r495, %r343, %r323;
	setp.gt.u32 	%p42, %r2, 31;
	setp.eq.s32 	%p43, %r61, 7;
	setp.eq.s32 	%p44, %r61, 6;
	setp.eq.s32 	%p45, %r61, 5;
	setp.eq.s32 	%p46, %r61, 4;
	setp.eq.s32 	%p47, %r61, 3;
	setp.eq.s32 	%p48, %r61, 2;
	setp.eq.s32 	%p49, %r61, 1;
	bar.sync 	0;
	ld.shared.v4.u32 	{%r496, %r497, %r498, %r499}, [_ZZN3cub18CUB_300001_SM_10006detail10radix_sort31DeviceRadixSortSingleTileKernelINS1_5radix10policy_hubIifyE10Policy1000ELNS0_9SortOrderE0EifyNS1_21identity_decomposer_tEEEvPKT1_PSA_PKT2_PSE_T3_iiT4_E12temp_storage+33792];
	selp.b32 	%r500, %r496, %r746, %p49;
	add.s32 	%r501, %r497, %r496;
	selp.b32 	%r502, %r501, %r500, %p48;
	add.s32 	%r503, %r501, %r498;
	selp.b32 	%r504, %r503, %r502, %p47;
	add.s32 	%r505, %r503, %r499;
	selp.b32 	%r506, %r505, %r504, %p46;
	ld.shared.v4.u32 	{%r507, %r508, %r509, %r510}, [_ZZN3cub18CUB_300001_SM_10006detail10radix_sort31DeviceRadixSortSingleTileKernelINS1_5radix10policy_hubIifyE10Policy1000ELNS0_9SortOrderE0EifyNS1_21identity_decomposer_tEEEvPKT1_PSA_PKT2_PSE_T3_iiT4_E12temp_storage+33808];
	add.s32 	%r511, %r505, %r507;
	selp.b32 	%r512, %r511, %r506, %p45;
	add.s32 	%r513, %r511, %r508;
	selp.b32 	%r514, %r513, %r512, %p44;
	add.s32 	%r515, %r513, %r509;
	selp.b32 	%r746, %r515, %r514, %p43;
	add.s32 	%r145, %r515, %r510;
	setp.ne.s32 	%p50, %r318, 0;
	selp.b32 	%r516, %r495, 0, %p50;
	add.s32 	%r517, %r746, %r516;
	or.pred  	%p51, %p42, %p50;
	selp.b32 	%r747, %r517, %r495, %p42;
	@%p51 bra 	$L__BB45_81;
	shl.b32 	%r747, %r145, 16;
	st.shared.u32 	[_ZZN3cub18CUB_300001_SM_10006detail10radix_sort31DeviceRadixSortSingleTileKernelINS1_5radix10policy_hubIifyE10Policy1000ELNS0_9SortOrderE0EifyNS1_21identity_decomposer_tEEEvPKT1_PSA_PKT2_PSE_T3_iiT4_E12temp_storage+33832], %r747;
$L__BB45_81:
	setp.eq.s32 	%p52, %r2, 0;
	bar.sync 	0;
	ld.shared.u32 	%r518, [_ZZN3cub18CUB_300001_SM_10006detail10radix_sort31DeviceRadixSortSingleTileKernelINS1_5radix10policy_hubIifyE10Policy1000ELNS0_9SortOrderE0EifyNS1_21identity_decomposer_tEEEvPKT1_PSA_PKT2_PSE_T3_iiT4_E12temp_storage+33832];
	selp.b32 	%r519, 0, %r518, %p52;
	add.s32 	%r520, %r747, %r519;
	add.s32 	%r521, %r109, %r520;
	add.s32 	%r522, %r110, %r520;
	add.s32 	%r523, %r111, %r520;
	add.s32 	%r524, %r112, %r520;
	add.s32 	%r525, %r113, %r520;
	add.s32 	%r526, %r114, %r520;
	add.s32 	%r527, %r115, %r520;
	add.s32 	%r528, %r116, %r520;
	add.s32 	%r529, %r117, %r520;
	add.s32 	%r530, %r118, %r520;
	add.s32 	%r531, %r119, %r520;
	add.s32 	%r532, %r120, %r520;
	add.s32 	%r533, %r121, %r520;
	add.s32 	%r534, %r122, %r520;
	add.s32 	%r535, %r123, %r520;
	add.s32 	%r536, %r124, %r520;
	add.s32 	%r537, %r125, %r520;
	add.s32 	%r538, %r126, %r520;
	add.s32 	%r539, %r127, %r520;
	add.s32 	%r540, %r128, %r520;
	add.s32 	%r541, %r129, %r520;
	add.s32 	%r542, %r130, %r520;
	add.s32 	%r543, %r131, %r520;
	add.s32 	%r544, %r132, %r520;
	add.s32 	%r545, %r133, %r520;
	add.s32 	%r546, %r134, %r520;
	add.s32 	%r547, %r135, %r520;
	add.s32 	%r548, %r136, %r520;
	add.s32 	%r549, %r137, %r520;
	add.s32 	%r550, %r138, %r520;
	add.s32 	%r551, %r139, %r520;
	add.s32 	%r552, %r140, %r520;
	st.shared.u32 	[%r63], %r520;
	st.shared.u32 	[%r63+4], %r521;
	st.shared.u32 	[%r63+8], %r522;
	st.shared.u32 	[%r63+12], %r523;
	st.shared.u32 	[%r63+16], %r524;
	st.shared.u32 	[%r63+20], %r525;
	st.shared.u32 	[%r63+24], %r526;
	st.shared.u32 	[%r63+28], %r527;
	st.shared.u32 	[%r63+32], %r528;
	st.shared.u32 	[%r63+36], %r529;
	st.shared.u32 	[%r63+40], %r530;
	st.shared.u32 	[%r63+44], %r531;
	st.shared.u32 	[%r63+48], %r532;
	st.shared.u32 	[%r63+52], %r533;
	st.shared.u32 	[%r63+56], %r534;
	st.shared.u32 	[%r63+60], %r535;
	st.shared.u32 	[%r63+64], %r536;
	st.shared.u32 	[%r63+68], %r537;
	st.shared.u32 	[%r63+72], %r538;
	st.shared.u32 	[%r63+76], %r539;
	st.shared.u32 	[%r63+80], %r540;
	st.shared.u32 	[%r63+84], %r541;
	st.shared.u32 	[%r63+88], %r542;
	st.shared.u32 	[%r63+92], %r543;
	st.shared.u32 	[%r63+96], %r544;
	st.shared.u32 	[%r63+100], %r545;
	st.shared.u32 	[%r63+104], %r546;
	st.shared.u32 	[%r63+108], %r547;
	st.shared.u32 	[%r63+112], %r548;
	st.shared.u32 	[%r63+116], %r549;
	st.shared.u32 	[%r63+120], %r550;
	st.shared.u32 	[%r63+124], %r551;
	st.shared.u32 	[%r63+128], %r552;
	bar.sync 	0;
	cvt.u32.u16 	%r553, %rs1;
	ld.shared.u16 	%r554, [%r90];
	add.s32 	%r149, %r554, %r553;
	cvt.u32.u16 	%r555, %rs2;
	ld.shared.u16 	%r556, [%r91];
	add.s32 	%r150, %r556, %r555;
	cvt.u32.u16 	%r557, %rs3;
	ld.shared.u16 	%r558, [%r92];
	add.s32 	%r151, %r558, %r557;
	cvt.u32.u16 	%r559, %rs4;
	ld.shared.u16 	%r560, [%r93];
	add.s32 	%r152, %r560, %r559;
	cvt.u32.u16 	%r561, %rs5;
	ld.shared.u16 	%r562, [%r94];
	add.s32 	%r153, %r562, %r561;
	cvt.u32.u16 	%r563, %rs6;
	ld.shared.u16 	%r564, [%r95];
	add.s32 	%r154, %r564, %r563;
	cvt.u32.u16 	%r565, %rs7;
	ld.shared.u16 	%r566, [%r96];
	add.s32 	%r155, %r566, %r565;
	cvt.u32.u16 	%r567, %rs8;
	ld.shared.u16 	%r568, [%r97];
	add.s32 	%r156, %r568, %r567;
	cvt.u32.u16 	%r569, %rs9;
	ld.shared.u16 	%r570, [%r98];
	add.s32 	%r157, %r570, %r569;
	cvt.u32.u16 	%r571, %rs10;
	ld.shared.u16 	%r572, [%r99];
	add.s32 	%r158, %r572, %r571;
	cvt.u32.u16 	%r573, %rs11;
	ld.shared.u16 	%r574, [%r100];
	add.s32 	%r159, %r574, %r573;
	cvt.u32.u16 	%r575, %rs12;
	ld.shared.u16 	%r576, [%r101];
	add.s32 	%r160, %r576, %r575;
	cvt.u32.u16 	%r577, %rs13;
	ld.shared.u16 	%r578, [%r102];
	add.s32 	%r161, %r578, %r577;
	cvt.u32.u16 	%r579, %rs14;
	ld.shared.u16 	%r580, [%r103];
	add.s32 	%r162, %r580, %r579;
	cvt.u32.u16 	%r581, %rs15;
	ld.shared.u16 	%r582, [%r104];
	add.s32 	%r163, %r582, %r581;
	cvt.u32.u16 	%r583, %rs16;
	ld.shared.u16 	%r584, [%r105];
	add.s32 	%r164, %r584, %r583;
	cvt.u32.u16 	%r585, %rs17;
	ld.shared.u16 	%r586, [%r106];
	add.s32 	%r165, %r586, %r585;
	cvt.u32.u16 	%r587, %rs18;
	ld.shared.u16 	%r588, [%r107];
	add.s32 	%r166, %r588, %r587;
	cvt.u32.u16 	%r589, %rs19;
	ld.shared.u16 	%r590, [%r108];
	add.s32 	%r167, %r590, %r589;
	bar.sync 	0;
	setp.lt.s32 	%p53, %r726, %r210;
	@%p53 bra 	$L__BB45_121;
	cvt.u64.u32 	%rd15, %r2;
	shl.b32 	%r591, %r149, 2;
	mov.u32 	%r592, _ZZN3cub18CUB_300001_SM_10006detail10radix_sort31DeviceRadixSortSingleTileKernelINS1_5radix10policy_hubIifyE10Policy1000ELNS0_9SortOrderE0EifyNS1_21identity_decomposer_tEEEvPKT1_PSA_PKT2_PSE_T3_iiT4_E12temp_storage;
	add.s32 	%r593, %r592, %r591;
	st.shared.u32 	[%r593], %r745;
	shl.b32 	%r594, %r150, 2;
	add.s32 	%r595, %r592, %r594;
	st.shared.u32 	[%r595], %r744;
	shl.b32 	%r596, %r151, 2;
	add.s32 	%r597, %r592, %r596;
	st.shared.u32 	[%r597], %r743;
	shl.b32 	%r598, %r152, 2;
	add.s32 	%r599, %r592, %r598;
	st.shared.u32 	[%r599], %r742;
	shl.b32 	%r600, %r153, 2;
	add.s32 	%r601, %r592, %r600;
	st.shared.u32 	[%r601], %r741;
	shl.b32 	%r602, %r154, 2;
	add.s32 	%r603, %r592, %r602;
	st.shared.u32 	[%r603], %r740;
	shl.b32 	%r604, %r155, 2;
	add.s32 	%r605, %r592, %r604;
	st.shared.u32 	[%r605], %r739;
	shl.b32 	%r606, %r156, 2;
	add.s32 	%r607, %r592, %r606;
	st.shared.u32 	[%r607], %r738;
	shl.b32 	%r608, %r157, 2;
	add.s32 	%r609, %r592, %r608;
	st.shared.u32 	[%r609], %r737;
	shl.b32 	%r610, %r158, 2;
	add.s32 	%r611, %r592, %r610;
	st.shared.u32 	[%r611], %r736;
	shl.b32 	%r612, %r159, 2;
	add.s32 	%r613, %r592, %r612;
	st.shared.u32 	[%r613], %r735;
	shl.b32 	%r614, %r160, 2;
	add.s32 	%r615, %r592, %r614;
	st.shared.u32 	[%r615], %r734;
	shl.b32 	%r616, %r161, 2;
	add.s32 	%r617, %r592, %r616;
	st.shared.u32 	[%r617], %r733;
	shl.b32 	%r618, %r162, 2;
	add.s32 	%r619, %r592, %r618;
	st.shared.u32 	[%r619], %r732;
	shl.b32 	%r620, %r163, 2;
	add.s32 	%r621, %r592, %r620;
	st.shared.u32 	[%r621], %r731;
	shl.b32 	%r622, %r164, 2;
	add.s32 	%r623, %r592, %r622;
	st.shared.u32 	[%r623], %r730;
	shl.b32 	%r624, %r165, 2;
	add.s32 	%r625, %r592, %r624;
	st.shared.u32 	[%r625], %r729;
	shl.b32 	%r626, %r166, 2;
	add.s32 	%r627, %r592, %r626;
	st.shared.u32 	[%r627], %r728;
	shl.b32 	%r628, %r167, 2;
	add.s32 	%r629, %r592, %r628;
	st.shared.u32 	[%r629], %r727;
	bar.sync 	0;
	mad.lo.s32 	%r168, %r2, -72, %r65;
	ld.shared.u32 	%r169, [%r168];
	ld.shared.u32 	%r170, [%r168+1024];
	ld.shared.u32 	%r171, [%r168+2048];
	ld.shared.u32 	%r172, [%r168+3072];
	ld.shared.u32 	%r173, [%r168+4096];
	ld.shared.u32 	%r174, [%r168+5120];
	ld.shared.u32 	%r175, [%r168+6144];
	ld.shared.u32 	%r176, [%r168+7168];
	ld.shared.u32 	%r177, [%r168+8192];
	ld.shared.u32 	%r178, [%r168+9216];
	ld.shared.u32 	%r179, [%r168+10240];
	ld.shared.u32 	%r180, [%r168+11264];
	ld.shared.u32 	%r181, [%r168+12288];
	ld.shared.u32 	%r182, [%r168+13312];
	ld.shared.u32 	%r183, [%r168+14336];
	ld.shared.u32 	%r184, [%r168+15360];
	ld.shared.u32 	%r185, [%r168+16384];
	ld.shared.u32 	%r186, [%r168+17408];
	ld.shared.u32 	%r187, [%r168+18432];
	bar.sync 	0;
	st.shared.f32 	[%r593], %f152;
	st.shared.f32 	[%r595], %f151;
	st.shared.f32 	[%r597], %f150;
	st.shared.f32 	[%r599], %f149;
	st.shared.f32 	[%r601], %f148;
	st.shared.f32 	[%r603], %f147;
	st.shared.f32 	[%r605], %f146;
	st.shared.f32 	[%r607], %f145;
	st.shared.f32 	[%r609], %f144;
	st.shared.f32 	[%r611], %f143;
	st.shared.f32 	[%r613], %f142;
	st.shared.f32 	[%r615], %f141;
	st.shared.f32 	[%r617], %f140;
	st.shared.f32 	[%r619], %f139;
	st.shared.f32 	[%r621], %f138;
	st.shared.f32 	[%r623], %f137;
	st.shared.f32 	[%r625], %f136;
	st.shared.f32 	[%r627], %f135;
	st.shared.f32 	[%r629], %f134;
	bar.sync 	0;
	ld.shared.f32 	%f58, [%r168+1024];
	ld.shared.f32 	%f59, [%r168+2048];
	ld.shared.f32 	%f60, [%r168+3072];
	ld.shared.f32 	%f61, [%r168+4096];
	ld.shared.f32 	%f62, [%r168+5120];
	ld.shared.f32 	%f63, [%r168+6144];
	ld.shared.f32 	%f64, [%r168+7168];
	ld.shared.f32 	%f65, [%r168+8192];
	ld.shared.f32 	%f66, [%r168+9216];
	ld.shared.f32 	%f67, [%r168+10240];
	ld.shared.f32 	%f68, [%r168+11264];
	ld.shared.f32 	%f69, [%r168+12288];
	ld.shared.f32 	%f70, [%r168+13312];
	ld.shared.f32 	%f71, [%r168+14336];
	ld.shared.f32 	%f72, [%r168+15360];
	ld.shared.f32 	%f73, [%r168+16384];
	ld.shared.f32 	%f74, [%r168+17408];
	ld.shared.f32 	%f75, [%r168+18432];
	setp.gt.u64 	%p54, %rd2, %rd15;
	cvta.to.global.u64 	%rd16, %rd6;
	mul.wide.u32 	%rd17, %r2, 4;
	add.s64 	%rd4, %rd16, %rd17;
	cvta.to.global.u64 	%rd18, %rd8;
	add.s64 	%rd5, %rd18, %rd17;
	@%p54 bra 	$L__BB45_83;
	bra.uni 	$L__BB45_84;
$L__BB45_83:
	xor.b32  	%r630, %r169, -2147483648;
	ld.shared.f32 	%f114, [%r168];
	st.global.u32 	[%rd4], %r630;
	st.global.f32 	[%rd5], %f114;
$L__BB45_84:
	add.s32 	%r631, %r2, 256;
	cvt.u64.u32 	%rd19, %r631;
	setp.le.u64 	%p55, %rd2, %rd19;
	@%p55 bra 	$L__BB45_86;
	xor.b32  	%r632, %r170, -2147483648;
	st.global.u32 	[%rd4+1024], %r632;
	st.global.f32 	[%rd5+1024], %f58;
$L__BB45_86:
	add.s32 	%r633, %r2, 512;
	cvt.u64.u32 	%rd20, %r633;
	setp.le.u64 	%p56, %rd2, %rd20;
	@%p56 bra 	$L__BB45_88;
	xor.b32  	%r634, %r171, -2147483648;
	st.global.u32 	[%rd4+2048], %r634;
	st.global.f32 	[%rd5+2048], %f59;
$L__BB45_88:
	add.s32 	%r635, %r2, 768;
	cvt.u64.u32 	%rd21, %r635;
	setp.le.u64 	%p57, %rd2, %rd21;
	@%p57 bra 	$L__BB45_90;
	xor.b32  	%r636, %r172, -2147483648;
	st.global.u32 	[%rd4+3072], %r636;
	st.global.f32 	[%rd5+3072], %f60;
$L__BB45_90:
	or.b32  	%r637, %r2, 1024;
	cvt.u64.u32 	%rd22, %r637;
	setp.le.u64 	%p58, %rd2, %rd22;
	@%p58 bra 	$L__BB45_92;
	xor.b32  	%r638, %r173, -2147483648;
	st.global.u32 	[%rd4+4096], %r638;
	st.global.f32 	[%rd5+4096], %f61;
$L__BB45_92:
	add.s32 	%r639, %r2, 1280;
	cvt.u64.u32 	%rd23, %r639;
	setp.le.u64 	%p59, %rd2, %rd23;
	@%p59 bra 	$L__BB45_94;
	xor.b32  	%r640, %r174, -2147483648;
	st.global.u32 	[%rd4+5120], %r640;
	st.global.f32 	[%rd5+5120], %f62;
$L__BB45_94:
	add.s32 	%r641, %r2, 1536;
	cvt.u64.u32 	%rd24, %r641;
	setp.le.u64 	%p60, %rd2, %rd24;
	@%p60 bra 	$L__BB45_96;
	xor.b32  	%r642, %r175, -2147483648;
	st.global.u32 	[%rd4+6144], %r642;
	st.global.f32 	[%rd5+6144], %f63;
$L__BB45_96:
	add.s32 	%r643, %r2, 1792;
	cvt.u64.u32 	%rd25, %r643;
	setp.le.u64 	%p61, %rd2, %rd25;
	@%p61 bra 	$L__BB45_98;
	xor.b32  	%r644, %r176, -2147483648;
	st.global.u32 	[%rd4+7168], %r644;
	st.global.f32 	[%rd5+7168], %f64;
$L__BB45_98:
	or.b32  	%r645, %r2, 2048;
	cvt.u64.u32 	%rd26, %r645;
	setp.le.u64 	%p62, %rd2, %rd26;
	@%p62 bra 	$L__BB45_100;
	xor.b32  	%r646, %r177, -2147483648;
	st.global.u32 	[%rd4+8192], %r646;
	st.global.f32 	[%rd5+8192], %f65;
$L__BB45_100:
	add.s32 	%r647, %r2, 2304;
	cvt.u64.u32 	%rd27, %r647;
	setp.le.u64 	%p63, %rd2, %rd27;
	@%p63 bra 	$L__BB45_102;
	xor.b32  	%r648, %r178, -2147483648;
	st.global.u32 	[%rd4+9216], %r648;
	st.global.f32 	[%rd5+9216], %f66;
$L__BB45_102:
	add.s32 	%r649, %r2, 2560;
	cvt.u64.u32 	%rd28, %r649;
	setp.le.u64 	%p64, %rd2, %rd28;
	@%p64 bra 	$L__BB45_104;
	xor.b32  	%r650, %r179, -2147483648;
	st.global.u32 	[%rd4+10240], %r650;
	st.global.f32 	[%rd5+10240], %f67;
$L__BB45_104:
	add.s32 	%r651, %r2, 2816;
	cvt.u64.u32 	%rd29, %r651;
	setp.le.u64 	%p65, %rd2, %rd29;
	@%p65 bra 	$L__BB45_106;
	xor.b32  	%r652, %r180, -2147483648;
	st.global.u32 	[%rd4+11264], %r652;
	st.global.f32 	[%rd5+11264], %f68;
$L__BB45_106:
	or.b32  	%r653, %r2, 3072;
	cvt.u64.u32 	%rd30, %r653;
	setp.le.u64 	%p66, %rd2, %rd30;
	@%p66 bra 	$L__BB45_108;
	xor.b32  	%r654, %r181, -2147483648;
	st.global.u32 	[%rd4+12288], %r654;
	st.global.f32 	[%rd5+12288], %f69;
$L__BB45_108:
	add.s32 	%r655, %r2, 3328;
	cvt.u64.u32 	%rd31, %r655;
	setp.le.u64 	%p67, %rd2, %rd31;
	@%p67 bra 	$L__BB45_110;
	xor.b32  	%r656, %r182, -2147483648;
	st.global.u32 	[%rd4+13312], %r656;
	st.global.f32 	[%rd5+13312], %f70;
$L__BB45_110:
	add.s32 	%r657, %r2, 3584;
	cvt.u64.u32 	%rd32, %r657;
	setp.le.u64 	%p68, %rd2, %rd32;
	@%p68 bra 	$L__BB45_112;
	xor.b32  	%r658, %r183, -2147483648;
	st.global.u32 	[%rd4+14336], %r658;
	st.global.f32 	[%rd5+14336], %f71;
$L__BB45_112:
	add.s32 	%r659, %r2, 3840;
	cvt.u64.u32 	%rd33, %r659;
	setp.le.u64 	%p69, %rd2, %rd33;
	@%p69 bra 	$L__BB45_114;
	xor.b32  	%r660, %r184, -2147483648;
	st.global.u32 	[%rd4+15360], %r660;
	st.global.f32 	[%rd5+15360], %f72;
$L__BB45_114:
	or.b32  	%r661, %r2, 4096;
	cvt.u64.u32 	%rd34, %r661;
	setp.le.u64 	%p70, %rd2, %rd34;
	@%p70 bra 	$L__BB45_116;
	xor.b32  	%r662, %r185, -2147483648;
	st.global.u32 	[%rd4+16384], %r662;
	st.global.f32 	[%rd5+16384], %f73;
$L__BB45_116:
	add.s32 	%r663, %r2, 4352;
	cvt.u64.u32 	%rd35, %r663;
	setp.le.u64 	%p71, %rd2, %rd35;
	@%p71 bra 	$L__BB45_118;
	xor.b32  	%r664, %r186, -2147483648;
	st.global.u32 	[%rd4+17408], %r664;
	st.global.f32 	[%rd5+17408], %f74;
$L__BB45_118:
	add.s32 	%r665, %r2, 4608;
	cvt.u64.u32 	%rd36, %r665;
	setp.le.u64 	%p72, %rd2, %rd36;
	@%p72 bra 	$L__BB45_120;
	xor.b32  	%r666, %r187, -2147483648;
	st.global.u32 	[%rd4+18432], %r666;
	st.global.f32 	[%rd5+18432], %f75;
$L__BB45_120:
	ret;
$L__BB45_121:
	shl.b32 	%r667, %r149, 2;
	mov.u32 	%r668, _ZZN3cub18CUB_300001_SM_10006detail10radix_sort31DeviceRadixSortSingleTileKernelINS1_5radix10policy_hubIifyE10Policy1000ELNS0_9SortOrderE0EifyNS1_21identity_decomposer_tEEEvPKT1_PSA_PKT2_PSE_T3_iiT4_E12temp_storage;
	add.s32 	%r669, %r668, %r667;
	st.shared.u32 	[%r669], %r745;
	shl.b32 	%r670, %r150, 2;
	add.s32 	%r671, %r668, %r670;
	st.shared.u32 	[%r671], %r744;
	shl.b32 	%r672, %r151, 2;
	add.s32 	%r673, %r668, %r672;
	st.shared.u32 	[%r673], %r743;
	shl.b32 	%r674, %r152, 2;
	add.s32 	%r675, %r668, %r674;
	st.shared.u32 	[%r675], %r742;
	shl.b32 	%r676, %r153, 2;
	add.s32 	%r677, %r668, %r676;
	st.shared.u32 	[%r677], %r741;
	shl.b32 	%r678, %r154, 2;
	add.s32 	%r679, %r668, %r678;
	st.shared.u32 	[%r679], %r740;
	shl.b32 	%r680, %r155, 2;
	add.s32 	%r681, %r668, %r680;
	st.shared.u32 	[%r681], %r739;
	shl.b32 	%r682, %r156, 2;
	add.s32 	%r683, %r668, %r682;
	st.shared.u32 	[%r683], %r738;
	shl.b32 	%r684, %r157, 2;
	add.s32 	%r685, %r668, %r684;
	st.shared.u32 	[%r685], %r737;
	shl.b32 	%r686, %r158, 2;
	add.s32 	%r687, %r668, %r686;
	st.shared.u32 	[%r687], %r736;
	shl.b32 	%r688, %r159, 2;
	add.s32 	%r689, %r668, %r688;
	st.shared.u32 	[%r689], %r735;
	shl.b32 	%r690, %r160, 2;
	add.s32 	%r691, %r668, %r690;
	st.shared.u32 	[%r691], %r734;
	shl.b32 	%r692, %r161, 2;
	add.s32 	%r693, %r668, %r692;
	st.shared.u32 	[%r693], %r733;
	shl.b32 	%r694, %r162, 2;
	add.s32 	%r695, %r668, %r694;
	st.shared.u32 	[%r695], %r732;
	shl.b32 	%r696, %r163, 2;
	add.s32 	%r697, %r668, %r696;
	st.shared.u32 	[%r697], %r731;
	shl.b32 	%r698, %r164, 2;
	add.s32 	%r699, %r668, %r698;
	st.shared.u32 	[%r699], %r730;
	shl.b32 	%r700, %r165, 2;
	add.s32 	%r701, %r668, %r700;
	st.shared.u32 	[%r701], %r729;
	shl.b32 	%r702, %r166, 2;
	add.s32 	%r703, %r668, %r702;
	st.shared.u32 	[%r703], %r728;
	shl.b32 	%r704, %r167, 2;
	add.s32 	%r705, %r668, %r704;
	st.shared.u32 	[%r705], %r727;
	bar.sync 	0;
	ld.shared.u32 	%r745, [%r65];
	ld.shared.u32 	%r744, [%r65+4];
	ld.shared.u32 	%r743, [%r65+8];
	ld.shared.u32 	%r742, [%r65+12];
	ld.shared.u32 	%r741, [%r65+16];
	ld.shared.u32 	%r740, [%r65+20];
	ld.shared.u32 	%r739, [%r65+24];
	ld.shared.u32 	%r738, [%r65+28];
	ld.shared.u32 	%r737, [%r65+32];
	ld.shared.u32 	%r736, [%r65+36];
	ld.shared.u32 	%r735, [%r65+40];
	ld.shared.u32 	%r734, [%r65+44];
	ld.shared.u32 	%r733, [%r65+48];
	ld.shared.u32 	%r732, [%r65+52];
	ld.shared.u32 	%r731, [%r65+56];
	ld.shared.u32 	%r730, [%r65+60];
	ld.shared.u32 	%r729, [%r65+64];
	ld.shared.u32 	%r728, [%r65+68];
	ld.shared.u32 	%r727, [%r65+72];
	bar.sync 	0;
	st.shared.f32 	[%r669], %f152;
	st.shared.f32 	[%r671], %f151;
	st.shared.f32 	[%r673], %f150;
	st.shared.f32 	[%r675], %f149;
	st.shared.f32 	[%r677], %f148;
	st.shared.f32 	[%r679], %f147;
	st.shared.f32 	[%r681], %f146;
	st.shared.f32 	[%r683], %f145;
	st.shared.f32 	[%r685], %f144;
	st.shared.f32 	[%r687], %f143;
	st.shared.f32 	[%r689], %f142;
	st.shared.f32 	[%r691], %f141;
	st.shared.f32 	[%r693], %f140;
	st.shared.f32 	[%r695], %f139;
	st.shared.f32 	[%r697], %f138;
	st.shared.f32 	[%r699], %f137;
	st.shared.f32 	[%r701], %f136;
	st.shared.f32 	[%r703], %f135;
	st.shared.f32 	[%r705], %f134;
	bar.sync 	0;
	ld.shared.f32 	%f152, [%r65];
	ld.shared.f32 	%f151, [%r65+4];
	ld.shared.f32 	%f150, [%r65+8];
	ld.shared.f32 	%f149, [%r65+12];
	ld.shared.f32 	%f148, [%r65+16];
	ld.shared.f32 	%f147, [%r65+20];
	ld.shared.f32 	%f146, [%r65+24];
	ld.shared.f32 	%f145, [%r65+28];
	ld.shared.f32 	%f144, [%r65+32];
	ld.shared.f32 	%f143, [%r65+36];
	ld.shared.f32 	%f142, [%r65+40];
	ld.shared.f32 	%f141, [%r65+44];
	ld.shared.f32 	%f140, [%r65+48];
	ld.shared.f32 	%f139, [%r65+52];
	ld.shared.f32 	%f138, [%r65+56];
	ld.shared.f32 	%f137, [%r65+60];
	ld.shared.f32 	%f136, [%r65+64];
	ld.shared.f32 	%f135, [%r65+68];
	ld.shared.f32 	%f134, [%r65+72];
	bar.sync 	0;
	add.s32 	%r726, %r726, 6;
	add.s32 	%r725, %r725, -6;
	bra.uni 	$L__BB45_77;

}
	// .globl	_ZN3cub18CUB_300001_SM_10006detail10radix_sort30DeviceRadixSortHistogramKernelINS1_5radix10policy_hubIifyE10Policy1000ELNS0_9SortOrderE0EiyNS1_21identity_decomposer_tEEEvPT2_PKT1_SA_iiT3_
.visible .entry _ZN3cub18CUB_300001_SM_10006detail10radix_sort30DeviceRadixSortHistogramKernelINS1_5radix10policy_hubIifyE10Policy1000ELNS0_9SortOrderE0EiyNS1_21identity_decomposer_tEEEvPT2_PKT1_SA_iiT3_(
	.param .u64 .ptr .align 1 _ZN3cub18CUB_300001_SM_10006detail10radix_sort30DeviceRadixSortHistogramKernelINS1_5radix10policy_hubIifyE10Policy1000ELNS0_9SortOrderE0EiyNS1_21identity_decomposer_tEEEvPT2_PKT1_SA_iiT3__param_0,
	.param .u64 .ptr .align 1 _ZN3cub18CUB_300001_SM_10006detail10radix_sort30DeviceRadixSortHistogramKernelINS1_5radix10policy_hubIifyE10Policy1000ELNS0_9SortOrderE0EiyNS1_21identity_decomposer_tEEEvPT2_PKT1_SA_iiT3__param_1,
	.param .u64 _ZN3cub18CUB_300001_SM_10006detail10radix_sort30DeviceRadixSortHistogramKernelINS1_5radix10policy_hubIifyE10Policy1000ELNS0_9SortOrderE0EiyNS1_21identity_decomposer_tEEEvPT2_PKT1_SA_iiT3__param_2,
	.param .u32 _ZN3cub18CUB_300001_SM_10006detail10radix_sort30DeviceRadixSortHistogramKernelINS1_5radix10policy_hubIifyE10Policy1000ELNS0_9SortOrderE0EiyNS1_21identity_decomposer_tEEEvPT2_PKT1_SA_iiT3__param_3,
	.param .u32 _ZN3cub18CUB_300001_SM_10006detail10radix_sort30DeviceRadixSortHistogramKernelINS1_5radix10policy_hubIifyE10Policy1000ELNS0_9SortOrderE0EiyNS1_21identity_decomposer_tEEEvPT2_PKT1_SA_iiT3__param_4,
	.param .align 1 .b8 _ZN3cub18CUB_300001_SM_10006detail10radix_sort30DeviceRadixSortHistogramKernelINS1_5radix10policy_hubIifyE10Policy1000ELNS0_9SortOrderE0EiyNS1_21identity_decomposer_tEEEvPT2_PKT1_SA_iiT3__param_5[1]
)
.maxntid 128
{
	.reg .pred 	%p<91>;
	.reg .b32 	%r<486>;
	.reg .b64 	%rd<137>;
	// demoted variable
	.shared .align 4 .b8 _ZZN3cub18CUB_300001_SM_10006detail10radix_sort30DeviceRadixSortHistogramKernelINS1_5radix10policy_hubIifyE10Policy1000ELNS0_9SortOrderE0EiyNS1_21identity_decomposer_tEEEvPT2_PKT1_SA_iiT3_E12temp_storage[4096];
	ld.param.u64 	%rd18, [_ZN3cub18CUB_300001_SM_10006detail10radix_sort30DeviceRadixSortHistogramKernelINS1_5radix10policy_hubIifyE10Policy1000ELNS0_9SortOrderE0EiyNS1_21identity_decomposer_tEEEvPT2_PKT1_SA_iiT3__param_0];
	ld.param.u64 	%rd19, [_ZN3cub18CUB_300001_SM_10006detail10radix_sort30DeviceRadixSortHistogramKernelINS1_5radix10policy_hubIifyE10Policy1000ELNS0_9SortOrderE0EiyNS1_21identity_decomposer_tEEEvPT2_PKT1_SA_iiT3__param_1];
	ld.param.u64 	%rd17, [_ZN3cub18CUB_300001_SM_10006detail10radix_sort30DeviceRadixSortHistogramKernelINS1_5radix10policy_hubIifyE10Policy1000ELNS0_9SortOrderE0EiyNS1_21identity_decomposer_tEEEvPT2_PKT1_SA_iiT3__param_2];
	ld.param.u32 	%r174, [_ZN3cub18CUB_300001_SM_10006detail10radix_sort30DeviceRadixSortHistogramKernelINS1_5radix10policy_hubIifyE10Policy1000ELNS0_9SortOrderE0EiyNS1_21identity_decomposer_tEEEvPT2_PKT1_SA_iiT3__param_3];
	ld.param.u32 	%r175, [_ZN3cub18CUB_300001_SM_10006detail10radix_sort30DeviceRadixSortHistogramKernelINS1_5radix10policy_hubIifyE10Policy1000ELNS0_9SortOrderE0EiyNS1_21identity_decomposer_tEEEvPT2_PKT1_SA_iiT3__param_4];
	cvta.to.global.u64 	%rd1, %rd19;
	cvta.to.global.u64 	%rd2, %rd18;
	setp.eq.s64 	%p2, %rd17, 0;
	@%p2 bra 	$L__BB46_153;
	sub.s32 	%r176, %r175, %r174;
	add.s32 	%r177, %r176, 7;
	shr.s32 	%r178, %r177, 31;
	shr.u32 	%r179, %r178, 29;
	add.s32 	%r180, %r177, %r179;
	shr.s32 	%r181, %r180, 3;
	mov.u32 	%r182, %tid.x;
	setp.gt.u32 	%p3, %r182, 255;
	setp.lt.s32 	%p4, %r177, 8;
	mov.u32 	%r183, %ctaid.x;
	shl.b32 	%r184, %r183, 11;
	cvt.u64.u32 	%rd3, %r184;
	mov.u32 	%r185, %nctaid.x;
	shl.b32 	%r186, %r185, 11;
	cvt.u64.u32 	%rd4, %r186;
	add.s32 	%r1, %r181, -1;
	and.b32  	%r2, %r181, 15;
	and.b32  	%r3, %r181, 7;
	add.s32 	%r4, %r3, -1;
	and.b32  	%r5, %r181, 3;
	or.pred  	%p1, %p3, %p4;
	shl.b32 	%r187, %r182, 2;
	mov.u32 	%r188, _ZZN3cub18CUB_300001_SM_10006detail10radix_sort30DeviceRadixSortHistogramKernelINS1_5radix10policy_hubIifyE10Policy1000ELNS0_9SortOrderE0EiyNS1_21identity_decomposer_tEEEvPT2_PKT1_SA_iiT3_E12temp_storage;
	add.s32 	%r6, %r188, %r187;
	and.b32  	%r7, %r181, 268435440;
	cvt.u64.u32 	%rd5, %r182;
	add.s32 	%r8, %r182, 128;
	add.s32 	%r9, %r182, 256;
	add.s32 	%r10, %r182, 384;
	add.s32 	%r11, %r182, 512;
	add.s32 	%r12, %r182, 640;
	add.s32 	%r13, %r182, 768;
	or.b32  	%r14, %r182, 1024;
	add.s32 	%r15, %r182, 1920;
	and.b32  	%r16, %r181, 268435448;
	and.b32  	%r17, %r181, 1;
	neg.s32 	%r18, %r7;
	add.s32 	%r19, %r6, 8192;
	add.s64 	%rd21, %rd17, -1;
	shr.u64 	%rd22, %rd21, 30;
	add.s64 	%rd23, %rd22, 1;
	min.u64 	%rd6, %rd23, %rd17;
	mov.b64 	%rd135, 0;
$L__BB46_2:
	@%p1 bra 	$L__BB46_30;
	setp.lt.u32 	%p5, %r1, 15;
	mov.b32 	%r439, 0;
	@%p5 bra 	$L__BB46_6;
	mov.u32 	%r436, %r19;
	mov.u32 	%r437, %r18;
$L__BB46_5:
	.pragma "nounroll";
	mov.b32 	%r190, 0;
	st.shared.u32 	[%r436+-8192], %r190;
	st.shared.u32 	[%r436+-7168], %r190;
	st.shared.u32 	[%r436+-6144], %r190;
	st.shared.u32 	[%r436+-5120], %r190;
	st.shared.u32 	[%r436+-4096], %r190;
	st.shared.u32 	[%r436+-3072], %r190;
	st.shared.u32 	[%r436+-2048], %r190;
	st.shared.u32 	[%r436+-1024], %r190;
	st.shared.u32 	[%r436], %r190;
	st.shared.u32 	[%r436+1024], %r190;
	st.shared.u32 	[%r436+2048], %r190;
	st.shared.u32 	[%r436+3072], %r190;
	st.shared.u32 	[%r436+4096], %r190;
	st.shared.u32 	[%r436+5120], %r190;
	st.shared.u32 	[%r436+6144], %r190;
	st.shared.u32 	[%r436+7168], %r190;
	add.s32 	%r437, %r437, 16;
	add.s32 	%r436, %r436, 16384;
	setp.ne.s32 	%p6, %r437, 0;
	mov.u32 	%r439, %r7;
	@%p6 bra 	$L__BB46_5;
$L__BB46_6:
	add.s32 	%r25, %r2, -1;
	setp.eq.s32 	%p7, %r2, 0;
	@%p7 bra 	$L__BB46_16;
	setp.lt.u32 	%p8, %r25, 7;
	@%p8 bra 	$L__BB46_9;
	shl.b32 	%r191, %r439, 10;
	add.s32 	%r192, %r6, %r191;
	mov.b32 	%r193, 0;
	st.shared.u32 	[%r192], %r193;
	st.shared.u32 	[%r192+1024], %r193;
	st.shared.u32 	[%r192+2048], %r193;
	st.shared.u32 	[%r192+3072], %r193;
	st.shared.u32 	[%r192+4096], %r193;
	st.shared.u32 	[%r192+5120], %r193;
	st.shared.u32 	[%r192+6144], %r193;
	st.shared.u32 	[%r192+7168], %r193;
	add.s32 	%r439, %r439, 8;
$L__BB46_9:
	setp.eq.s32 	%p9, %r3, 0;
	@%p9 bra 	$L__BB46_16;
	setp.lt.u32 	%p10, %r4, 3;
	@%p10 bra 	$L__BB46_12;
	shl.b32 	%r194, %r439, 10;
	add.s32 	%r195, %r6, %r194;
	mov.b32 	%r196, 0;
	st.shared.u32 	[%r195], %r196;
	st.shared.u32 	[%r195+1024], %r196;
	st.shared.u32 	[%r195+2048], %r196;
	st.shared.u32 	[%r195+3072], %r196;
	add.s32 	%r439, %r439, 4;
$L__BB46_12:
	setp.eq.s32 	%p11, %r5, 0;
	@%p11 bra 	$L__BB46_16;
	setp.eq.s32 	%p12, %r5, 1;
	shl.b32 	%r197, %r439, 10;
	add.s32 	%r30, %r6, %r197;
	mov.b32 	%r198, 0;
	st.shared.u32 	[%r30], %r198;
	@%p12 bra 	$L__BB46_16;
	setp.eq.s32 	%p13, %r5, 2;
	mov.b32 	%r199, 0;
	st.shared.u32 	[%r30+1024], %r199;
	@%p13 bra 	$L__BB46_16;
	mov.b32 	%r200, 0;
	st.shared.u32 	[%r30+2048], %r200;
$L__BB46_16:
	cvt.u32.u64 	%r201, %rd5;
	setp.gt.u32 	%p14, %r201, 127;
	@%p14 bra 	$L__BB46_30;
	setp.lt.u32 	%p15, %r1, 15;
	mov.b32 	%r443, 0;
	@%p15 bra 	$L__BB46_20;
	mov.b32 	%r441, 0;
$L__BB46_19:
	.pragma "nounroll";
	shl.b32 	%r204, %r441, 10;
	add.s32 	%r205, %r6, %r204;
	mov.b32 	%r206, 0;
	st.shared.u32 	[%r205+512], %r206;
	st.shared.u32 	[%r205+1536], %r206;
	st.shared.u32 	[%r205+2560], %r206;
	st.shared.u32 	[%r205+3584], %r206;
	st.shared.u32 	[%r205+4608], %r206;
	st.shared.u32 	[%r205+5632], %r206;
	st.shared.u32 	[%r205+6656], %r206;
	st.shared.u32 	[%r205+7680], %r206;
	st.shared.u32 	[%r205+8704], %r206;
	st.shared.u32 	[%r205+9728], %r206;
	st.shared.u32 	[%r205+10752], %r206;
	st.shared.u32 	[%r205+11776], %r206;
	st.shared.u32 	[%r205+12800], %r206;
	st.shared.u32 	[%r205+13824], %r206;
	st.shared.u32 	[%r205+14848], %r206;
	st.shared.u32 	[%r205+15872], %r206;
	add.s32 	%r441, %r441, 16;
	setp.ne.s32 	%p16, %r441, %r7;
	mov.u32 	%r443, %r7;
	@%p16 bra 	$L__BB46_19;
$L__BB46_20:
	setp.eq.s32 	%p17, %r2, 0;
	@%p17 bra 	$L__BB46_30;
	setp.lt.u32 	%p18, %r25, 7;
	@%p18 bra 	$L__BB46_23;
	shl.b32 	%r207, %r443, 10;
	add.s32 	%r208, %r6, %r207;
	mov.b32 	%r209, 0;
	st.shared.u32 	[%r208+512], %r209;
	st.shared.u32 	[%r208+1536], %r209;
	st.shared.u32 	[%r208+2560], %r209;
	st.shared.u32 	[%r208+3584], %r209;
	st.shared.u32 	[%r208+4608], %r209;
	st.shared.u32 	[%r208+5632], %r209;
	st.shared.u32 	[%r208+6656], %r209;
	st.shared.u32 	[%r208+7680], %r209;
	add.s32 	%r443, %r443, 8;
$L__BB46_23:
	setp.eq.s32 	%p19, %r3, 0;
	@%p19 bra 	$L__BB46_30;
	setp.lt.u32 	%p20, %r4, 3;
	@%p20 bra 	$L__BB46_26;
	shl.b32 	%r210, %r443, 10;
	add.s32 	%r211, %r6, %r210;
	mov.b32 	%r212, 0;
	st.shared.u32 	[%r211+512], %r212;
	st.shared.u32 	[%r211+1536], %r212;
	st.shared.u32 	[%r211+2560], %r212;
	st.shared.u32 	[%r211+3584], %r212;
	add.s32 	%r443, %r443, 4;
$L__BB46_26:
	setp.eq.s32 	%p21, %r5, 0;
	@%p21 bra 	$L__BB46_30;
	setp.eq.s32 	%p22, %r5, 1;
	shl.b32 	%r213, %r443, 10;
	add.s32 	%r38, %r6, %r213;
	mov.b32 	%r214, 0;
	st.shared.u32 	[%r38+512], %r214;
	@%p22 bra 	$L__BB46_30;
	setp.eq.s32 	%p23, %r5, 2;
	mov.b32 	%r215, 0;
	st.shared.u32 	[%r38+1536], %r215;
	@%p23 bra 	$L__BB46_30;
	mov.b32 	%r216, 0;
	st.shared.u32 	[%r38+2560], %r216;
$L__BB46_30:
	bar.sync 	0;
	bar.sync 	0;
	shl.b64 	%rd8, %rd135, 30;
	sub.s64 	%rd24, %rd17, %rd8;
	min.u64 	%rd9, %rd24, 1073741824;
	setp.le.u64 	%p24, %rd9, %rd3;
	@%p24 bra 	$L__BB46_70;
	mov.u64 	%rd136, %rd3;
$L__BB46_32:
	add.s64 	%rd11, %rd136, %rd8;
	sub.s64 	%rd12, %rd17, %rd11;
	setp.lt.u64 	%p25, %rd12, 2048;
	@%p25 bra 	$L__BB46_34;
	add.s64 	%rd27, %rd11, %rd5;
	shl.b64 	%rd28, %rd27, 2;
	add.s64 	%rd29, %rd1, %rd28;
	ld.global.u32 	%r475, [%rd29];
	ld.global.u32 	%r474, [%rd29+512];
	ld.global.u32 	%r473, [%rd29+1024];
	ld.global.u32 	%r472, [%rd29+1536];
	ld.global.u32 	%r471, [%rd29+2048];
	ld.global.u32 	%r470, [%rd29+2560];
	ld.global.u32 	%r469, [%rd29+3072];
	ld.global.u32 	%r468, [%rd29+3584];
	ld.global.u32 	%r467, [%rd29+4096];
	ld.global.u32 	%r466, [%rd29+4608];
	ld.global.u32 	%r465, [%rd29+5120];
	ld.global.u32 	%r464, [%rd29+5632];
	ld.global.u32 	%r463, [%rd29+6144];
	ld.global.u32 	%r462, [%rd29+6656];
	ld.global.u32 	%r461, [%rd29+7168];
	ld.global.u32 	%r460, [%rd29+7680];
	bra.uni 	$L__BB46_66;
$L__BB46_34:
	cvt.u32.u64 	%r218, %rd5;
	cvt.u32.u64 	%r55, %rd12;
	setp.ge.s32 	%p26, %r218, %r55;
	add.s64 	%rd25, %rd11, %rd5;
	shl.b64 	%rd26, %rd25, 2;
	add.s64 	%rd13, %rd1, %rd26;
	mov.b32 	%r475, 2147483647;
	@%p26 bra 	$L__BB46_36;
	ld.global.u32 	%r475, [%rd13];
$L__BB46_36:
	setp.ge.s32 	%p27, %r8, %r55;
	mov.b32 	%r474, 2147483647;
	@%p27 bra 	$L__BB46_38;
	ld.global.u32 	%r474, [%rd13+512];
$L__BB46_38:
	setp.ge.s32 	%p28, %r9, %r55;
	mov.b32 	%r473, 2147483647;
	@%p28 bra 	$L__BB46_40;
	ld.global.u32 	%r473, [%rd13+1024];
$L__BB46_40:
	setp.ge.s32 	%p29, %r10, %r55;
	mov.b32 	%r472, 2147483647;
	@%p29 bra 	$L__BB46_42;
	ld.global.u32 	%r472, [%rd13+1536];
$L__BB46_42:
	setp.ge.s32 	%p30, %r11, %r55;
	mov.b32 	%r471, 2147483647;
	@%p30 bra 	$L__BB46_44;
	ld.global.u32 	%r471, [%rd13+2048];
$L__BB46_44:
	setp.ge.s32 	%p31, %r12, %r55;
	mov.b32 	%r470, 2147483647;
	@%p31 bra 	$L__BB46_46;
	ld.global.u32 	%r470, [%rd13+2560];
$L__BB46_46:
	setp.ge.s32 	%p32, %r13, %r55;
	mov.b32 	%r469, 2147483647;
	@%p32 bra 	$L__BB46_48;
	ld.global.u32 	%r469, [%rd13+3072];
$L__BB46_48:
	mov.u32 	%r226, %tid.x;
	add.s32 	%r227, %r226, 896;
	setp.ge.s32 	%p33, %r227, %r55;
	mov.b32 	%r468, 2147483647;
	@%p33 bra 	$L__BB46_50;
	ld.global.u32 	%r468, [%rd13+3584];
$L__BB46_50:
	setp.ge.s32 	%p34, %r14, %r55;
	mov.b32 	%r467, 2147483647;
	@%p34 bra 	$L__BB46_52;
	ld.global.u32 	%r467, [%rd13+4096];
$L__BB46_52:
	add.s32 	%r231, %r226, 1152;
	setp.ge.s32 	%p35, %r231, %r55;
	mov.b32 	%r466, 2147483647;
	@%p35 bra 	$L__BB46_54;
	ld.global.u32 	%r466, [%rd13+4608];
$L__BB46_54:
	add.s32 	%r234, %r226, 1280;
	setp.ge.s32 	%p36, %r234, %r55;
	mov.b32 	%r465, 2147483647;
	@%p36 bra 	$L__BB46_56;
	ld.global.u32 	%r465, [%rd13+5120];
$L__BB46_56:
	add.s32 	%r237, %r226, 1408;
	setp.ge.s32 	%p37, %r237, %r55;
	mov.b32 	%r464, 2147483647;
	@%p37 bra 	$L__BB46_58;
	ld.global.u32 	%r464, [%rd13+5632];
$L__BB46_58:
	add.s32 	%r240, %r226, 1536;
	setp.ge.s32 	%p38, %r240, %r55;
	mov.b32 	%r463, 2147483647;
	@%p38 bra 	$L__BB46_60;
	ld.global.u32 	%r463, [%rd13+6144];
$L__BB46_60:
	add.s32 	%r243, %r226, 1664;
	setp.ge.s32 	%p39, %r243, %r55;
	mov.b32 	%r462, 2147483647;
	@%p39 bra 	$L__BB46_62;
	ld.global.u32 	%r462, [%rd13+6656];
$L__BB46_62:
	add.s32 	%r246, %r226, 1792;
	setp.ge.s32 	%p40, %r246, %r55;
	mov.b32 	%r461, 2147483647;
	@%p40 bra 	$L__BB46_64;
	ld.global.u32 	%r461, [%rd13+7168];
$L__BB46_64:
	setp.ge.s32 	%p41, %r15, %r55;
	mov.b32 	%r460, 2147483647;
	@%p41 bra 	$L__BB46_66;
	ld.global.u32 	%r460, [%rd13+7680];
$L__BB46_66:
	setp.le.s32 	%p42, %r175, %r174;
	@%p42 bra 	$L__BB46_69;
	xor.b32  	%r103, %r460, -2147483648;
	xor.b32  	%r104, %r461, -2147483648;
	xor.b32  	%r105, %r462, -2147483648;
	xor.b32  	%r106, %r463, -2147483648;
	xor.b32  	%r107, %r464, -2147483648;
	xor.b32  	%r108, %r465, -2147483648;
	xor.b32  	%r109, %r466, -2147483648;
	xor.b32  	%r110, %r467, -2147483648;
	xor.b32  	%r111, %r468, -2147483648;
	xor.b32  	%r112, %r469, -2147483648;
	xor.b32  	%r113, %r470, -2147483648;
	xor.b32  	%r114, %r471, -2147483648;
	xor.b32  	%r115, %r472, -2147483648;
	xor.b32  	%r116, %r473, -2147483648;
	xor.b32  	%r117, %r474, -2147483648;
	xor.b32  	%r118, %r475, -2147483648;
	mov.b32 	%r476, 0;
	mov.u32 	%r477, %r174;
$L__BB46_68:
	sub.s32 	%r249, %r175, %r477;
	shl.b32 	%r250, %r476, 10;
	mov.u32 	%r251, _ZZN3cub18CUB_300001_SM_10006detail10radix_sort30DeviceRadixSortHistogramKernelINS1_5radix10policy_hubIifyE10Policy1000ELNS0_9SortOrderE0EiyNS1_21identity_decomposer_tEEEvPT2_PKT1_SA_iiT3_E12temp_storage;
	add.s32 	%r252, %r251, %r250;
	min.s32 	%r253, %r249, 8;
	mov.b32 	%r254, -1;
	shl.b32 	%r255, %r254, %r253;
	not.b32 	%r256, %r255;
	shr.u32 	%r257, %r118, %r477;
	and.b32  	%r258, %r257, %r256;
	shl.b32 	%r259, %r258, 2;
	add.s32 	%r260, %r252, %r259;
	atom.shared.add.u32 	%r261, [%r260], 1;
	shr.u32 	%r262, %r117, %r477;
	and.b32  	%r263, %r262, %r256;
	shl.b32 	%r264, %r263, 2;
	add.s32 	%r265, %r252, %r264;
	atom.shared.add.u32 	%r266, [%r265], 1;
	shr.u32 	%r267, %r116, %r477;
	and.b32  	%r268, %r267, %r256;
	shl.b32 	%r269, %r268, 2;
	add.s32 	%r270, %r252, %r269;
	atom.shared.add.u32 	%r271, [%r270], 1;
	shr.u32 	%r272, %r115, %r477;
	and.b32  	%r273, %r272, %r256;
	shl.b32 	%r274, %r273, 2;
	add.s32 	%r275, %r252, %r274;
	atom.shared.add.u32 	%r276, [%r275], 1;
	shr.u32 	%r277, %r114, %r477;
	and.b32  	%r278, %r277, %r256;
	shl.b32 	%r279, %r278, 2;
	add.s32 	%r280, %r252, %r279;
	atom.shared.add.u32 	%r281, [%r280], 1;
	shr.u32 	%r282, %r113, %r477;
	and.b32  	%r283, %r282, %r256;
	shl.b32 	%r284, %r283, 2;
	add.s32 	%r285, %r252, %r284;
	atom.shared.add.u32 	%r286, [%r285], 1;
	shr.u32 	%r287, %r112, %r477;
	and.b32  	%r288, %r287, %r256;
	shl.b32 	%r289, %r288, 2;
	add.s32 	%r290, %r252, %r289;
	atom.shared.add.u32 	%r291, [%r290], 1;
	shr.u32 	%r292, %r111, %r477;
	and.b32  	%r293, %r292, %r256;
	shl.b32 	%r294, %r293, 2;
	add.s32 	%r295, %r252, %r294;
	atom.shared.add.u32 	%r296, [%r295], 1;
	shr.u32 	%r297, %r110, %r477;
	and.b32  	%r298, %r297, %r256;
	shl.b32 	%r299, %r298, 2;
	add.s32 	%r300, %r252, %r299;
	atom.shared.add.u32 	%r301, [%r300], 1;
	shr.u32 	%r302, %r109, %r477;
	and.b32  	%r303, %r302, %r256;
	shl.b32 	%r304, %r303, 2;
	add.s32 	%r305, %r252, %r304;
	atom.shared.add.u32 	%r306, [%r305], 1;
	shr.u32 	%r307, %r108, %r477;
	and.b32  	%r308, %r307, %r256;
	shl.b32 	%r309, %r308, 2;
	add.s32 	%r310, %r252, %r309;
	atom.shared.add.u32 	%r311, [%r310], 1;
	shr.u32 	%r312, %r107, %r477;
	and.b32  	%r313, %r312, %r256;
	shl.b32 	%r314, %r313, 2;
	add.s32 	%r315, %r252, %r314;
	atom.shared.add.u32 	%r316, [%r315], 1;
	shr.u32 	%r317, %r106, %r477;
	and.b32  	%r318, %r317, %r256;
	shl.b32 	%r319, %r318, 2;
	add.s32 	%r320, %r252, %r319;
	atom.shared.add.u32 	%r321, [%r320], 1;
	shr.u32 	%r322, %r105, %r477;
	and.b32  	%r323, %r322, %r256;
	shl.b32 	%r324, %r323, 2;
	add.s32 	%r325, %r252, %r324;
	atom.shared.add.u32 	%r326, [%r325], 1;
	shr.u32 	%r327, %r104, %r477;
	and.b32  	%r328, %r327, %r256;
	shl.b32 	%r329, %r328, 2;
	add.s32 	%r330, %r252, %r329;
	atom.shared.add.u32 	%r331, [%r330], 1;
	shr.u32 	%r332, %r103, %r477;
	and.b32  	%r333, %r332, %r256;
	shl.b32 	%r334, %r333, 2;
	add.s32 	%r335, %r252, %r334;
	atom.shared.add.u32 	%r336, [%r335], 1;
	add.s32 	%r477, %r477, 8;
	add.s32 	%r476, %r476, 1;
	setp.lt.s32 	%p43, %r477, %r175;
	@%p43 bra 	$L__BB46_68;
$L__BB46_69:
	add.s64 	%rd136, %rd136, %rd4;
	setp.lt.u64 	%p44, %rd136, %rd9;
	@%p44 bra 	$L__BB46_32;
$L__BB46_70:
	bar.sync 	0;
	@%p1 bra 	$L__BB46_152;
	setp.lt.u32 	%p45, %r1, 7;
	mov.b32 	%r480, 0;
	@%p45 bra 	$L__BB46_90;
	mov.b32 	%r478, 0;
$L__BB46_73:
	.pragma "nounroll";
	shl.b32 	%r339, %r478, 10;
	add.s32 	%r124, %r6, %r339;
	ld.shared.u32 	%r125, [%r124];
	setp.eq.s32 	%p46, %r125, 0;
	@%p46 bra 	$L__BB46_75;
	cvt.u32.u64 	%r340, %rd5;
	shl.b32 	%r341, %r478, 8;
	add.s32 	%r342, %r341, %r340;
	mul.wide.u32 	%rd30, %r342, 8;
	add.s64 	%rd31, %rd2, %rd30;
	cvt.u64.u32 	%rd32, %r125;
	atom.global.add.u64 	%rd33, [%rd31], %rd32;
$L__BB46_75:
	ld.shared.u32 	%r126, [%r124+1024];
	setp.eq.s32 	%p47, %r126, 0;
	@%p47 bra 	$L__BB46_77;
	cvt.u32.u64 	%r343, %rd5;
	shl.b32 	%r344, %r478, 8;
	add.s32 	%r345, %r344, %r343;
	add.s32 	%r346, %r345, 256;
	mul.wide.u32 	%rd34, %r346, 8;
	add.s64 	%rd35, %rd2, %rd34;
	cvt.u64.u32 	%rd36, %r126;
	atom.global.add.u64 	%rd37, [%rd35], %rd36;
$L__BB46_77:
	ld.shared.u32 	%r127, [%r124+2048];
	setp.eq.s32 	%p48, %r127, 0;
	@%p48 bra 	$L__BB46_79;
	cvt.u32.u64 	%r347, %rd5;
	shl.b32 	%r348, %r478, 8;
	add.s32 	%r349, %r348, %r347;
	add.s32 	%r350, %r349, 512;
	mul.wide.u32 	%rd38, %r350, 8;
	add.s64 	%rd39, %rd2, %rd38;
	cvt.u64.u32 	%rd40, %r127;
	atom.global.add.u64 	%rd41, [%rd39], %rd40;
$L__BB46_79:
	ld.shared.u32 	%r128, [%r124+3072];
	setp.eq.s32 	%p49, %r128, 0;
	@%p49 bra 	$L__BB46_81;
	cvt.u32.u64 	%r351, %rd5;
	shl.b32 	%r352, %r478, 8;
	add.s32 	%r353, %r352, %r351;
	add.s32 	%r354, %r353, 768;
	mul.wide.u32 	%rd42, %r354, 8;
	add.s64 	%rd43, %rd2, %rd42;
	cvt.u64.u32 	%rd44, %r128;
	atom.global.add.u64 	%rd45, [%rd43], %rd44;
$L__BB46_81:
	ld.shared.u32 	%r129, [%r124+4096];
	setp.eq.s32 	%p50, %r129, 0;
	@%p50 bra 	$L__BB46_83;
	cvt.u32.u64 	%r355, %rd5;
	shl.b32 	%r356, %r478, 8;
	add.s32 	%r357, %r356, %r355;
	add.s32 	%r358, %r357, 1024;
	mul.wide.u32 	%rd46, %r358, 8;
	add.s64 	%rd47, %rd2, %rd46;
	cvt.u64.u32 	%rd48, %r129;
	atom.global.add.u64 	%rd49, [%rd47], %rd48;
$L__BB46_83:
	ld.shared.u32 	%r130, [%r124+5120];
	setp.eq.s32 	%p51, %r130, 0;
	@%p51 bra 	$L__BB46_85;
	cvt.u32.u64 	%r359, %rd5;
	shl.b32 	%r360, %r478, 8;
	add.s32 	%r361, %r360, %r359;
	add.s32 	%r362, %r361, 1280;
	mul.wide.u32 	%rd50, %r362, 8;
	add.s64 	%rd51, %rd2, %rd50;
	cvt.u64.u32 	%rd52, %r130;
	atom.global.add.u64 	%rd53, [%rd51], %rd52;
$L__BB46_85:
	ld.shared.u32 	%r131, [%r124+6144];
	setp.eq.s32 	%p52, %r131, 0;
	@%p52 bra 	$L__BB46_87;
	cvt.u32.u64 	%r363, %rd5;
	shl.b32 	%r364, %r478, 8;
	add.s32 	%r365, %r364, %r363;
	add.s32 	%r366, %r365, 1536;
	mul.wide.u32 	%rd54, %r366, 8;
	add.s64 	%rd55, %rd2, %rd54;
	cvt.u64.u32 	%rd56, %r131;
	atom.global.add.u64 	%rd57, [%rd55], %rd56;
$L__BB46_87:
	ld.shared.u32 	%r132, [%r124+7168];
	setp.eq.s32 	%p53, %r132, 0;
	@%p53 bra 	$L__BB46_89;
	cvt.u32.u64 	%r367, %rd5;
	shl.b32 	%r368, %r478, 8;
	add.s32 	%r369, %r368, %r367;
	add.s32 	%r370, %r369, 1792;
	mul.wide.u32 	%rd58, %r370, 8;
	add.s64 	%rd59, %rd2, %rd58;
	cvt.u64.u32 	%rd60, %r132;
	atom.global.add.u64 	%rd61, [%rd59], %rd60;
$L__BB46_89:
	add.s32 	%r478, %r478, 8;
	setp.ne.s32 	%p54, %r478, %r16;
	mov.u32 	%r480, %r16;
	@%p54 bra 	$L__BB46_73;
$L__BB46_90:
	add.s32 	%r135, %r5, -1;
	setp.eq.s32 	%p55, %r3, 0;
	@%p55 bra 	$L__BB46_111;
	setp.lt.u32 	%p56, %r4, 3;
	@%p56 bra 	$L__BB46_101;
	shl.b32 	%r371, %r480, 10;
	add.s32 	%r136, %r6, %r371;
	ld.shared.u32 	%r137, [%r136];
	setp.eq.s32 	%p57, %r137, 0;
	@%p57 bra 	$L__BB46_94;
	cvt.u32.u64 	%r372, %rd5;
	shl.b32 	%r373, %r480, 8;
	add.s32 	%r374, %r373, %r372;
	mul.wide.u32 	%rd62, %r374, 8;
	add.s64 	%rd63, %rd2, %rd62;
	cvt.u64.u32 	%rd64, %r137;
	atom.global.add.u64 	%rd65, [%rd63], %rd64;
$L__BB46_94:
	ld.shared.u32 	%r138, [%r136+1024];
	setp.eq.s32 	%p58, %r138, 0;
	@%p58 bra 	$L__BB46_96;
	cvt.u32.u64 	%r375, %rd5;
	shl.b32 	%r376, %r480, 8;
	add.s32 	%r377, %r376, %r375;
	add.s32 	%r378, %r377, 256;
	mul.wide.u32 	%rd66, %r378, 8;
	add.s64 	%rd67, %rd2, %rd66;
	cvt.u64.u32 	%rd68, %r138;
	atom.global.add.u64 	%rd69, [%rd67], %rd68;
$L__BB46_96:
	ld.shared.u32 	%r139, [%r136+2048];
	setp.eq.s32 	%p59, %r139, 0;
	@%p59 bra 	$L__BB46_98;
	cvt.u32.u64 	%r379, %rd5;
	shl.b32 	%r380, %r480, 8;
	add.s32 	%r381, %r380, %r379;
	add.s32 	%r382, %r381, 512;
	mul.wide.u32 	%rd70, %r382, 8;
	add.s64 	%rd71, %rd2, %rd70;
	cvt.u64.u32 	%rd72, %r139;
	atom.global.add.u64 	%rd73, [%rd71], %rd72;
$L__BB46_98:
	ld.shared.u32 	%r140, [%r136+3072];
	setp.eq.s32 	%p60, %r140, 0;
	@%p60 bra 	$L__BB46_100;
	cvt.u32.u64 	%r383, %rd5;
	shl.b32 	%r384, %r480, 8;
	add.s32 	%r385, %r384, %r383;
	add.s32 	%r386, %r385, 768;
	mul.wide.u32 	%rd74, %r386, 8;
	add.s64 	%rd75, %rd2, %rd74;
	cvt.u64.u32 	%rd76, %r140;
	atom.global.add.u64 	%rd77, [%rd75], %rd76;
$L__BB46_100:
	add.s32 	%r480, %r480, 4;
$L__BB46_101:
	setp.eq.s32 	%p61, %r5, 0;
	@%p61 bra 	$L__BB46_111;
	setp.eq.s32 	%p62, %r135, 0;
	@%p62 bra 	$L__BB46_108;
	shl.b32 	%r387, %r480, 10;
	add.s32 	%r143, %r6, %r387;
	ld.shared.u32 	%r144, [%r143];
	setp.eq.s32 	%p63, %r144, 0;
	@%p63 bra 	$L__BB46_105;
	cvt.u32.u64 	%r388, %rd5;
	shl.b32 	%r389, %r480, 8;
	add.s32 	%r390, %r389, %r388;
	mul.wide.u32 	%rd78, %r390, 8;
	add.s64 	%rd79, %rd2, %rd78;
	cvt.u64.u32 	%rd80, %r144;
	atom.global.add.u64 	%rd81, [%rd79], %rd80;
$L__BB46_105:
	ld.shared.u32 	%r145, [%r143+1024];
	setp.eq.s32 	%p64, %r145, 0;
	@%p64 bra 	$L__BB46_107;
	cvt.u32.u64 	%r391, %rd5;
	shl.b32 	%r392, %r480, 8;
	add.s32 	%r393, %r392, %r391;
	add.s32 	%r394, %r393, 256;
	mul.wide.u32 	%rd82, %r394, 8;
	add.s64 	%rd83, %rd2, %rd82;
	cvt.u64.u32 	%rd84, %r145;
	atom.global.add.u64 	%rd85, [%rd83], %rd84;
$L__BB46_107:
	add.s32 	%r480, %r480, 2;
$L__BB46_108:
	setp.eq.s32 	%p65, %r17, 0;
	@%p65 bra 	$L__BB46_111;
	shl.b32 	%r395, %r480, 10;
	add.s32 	%r396, %r6, %r395;
	ld.shared.u32 	%r148, [%r396];
	setp.eq.s32 	%p66, %r148, 0;
	@%p66 bra 	$L__BB46_111;
	cvt.u32.u64 	%r397, %rd5;
	shl.b32 	%r398, %r480, 8;
	add.s32 	%r399, %r398, %r397;
	mul.wide.u32 	%rd86, %r399, 8;
	add.s64 	%rd87, %rd2, %rd86;
	cvt.u64.u32 	%rd88, %r148;
	atom.global.add.u64 	%rd89, [%rd87], %rd88;
$L__BB46_111:
	cvt.u32.u64 	%r400, %rd5;
	setp.gt.u32 	%p67, %r400, 127;
	@%p67 bra 	$L__BB46_152;
	setp.lt.u32 	%p68, %r1, 7;
	mov.b32 	%r484, 0;
	@%p68 bra 	$L__BB46_131;
	mov.b32 	%r482, 0;
$L__BB46_114:
	.pragma "nounroll";
	shl.b32 	%r404, %r482, 10;
	add.s32 	%r150, %r6, %r404;
	ld.shared.u32 	%r151, [%r150+512];
	setp.eq.s32 	%p69, %r151, 0;
	shl.b32 	%r405, %r482, 8;
	add.s32 	%r406, %r405, %r400;
	mul.wide.u32 	%rd90, %r406, 8;
	add.s64 	%rd15, %rd2, %rd90;
	@%p69 bra 	$L__BB46_116;
	cvt.u64.u32 	%rd91, %r151;
	atom.global.add.u64 	%rd92, [%rd15+1024], %rd91;
$L__BB46_116:
	ld.shared.u32 	%r152, [%r150+1536];
	setp.eq.s32 	%p70, %r152, 0;
	@%p70 bra 	$L__BB46_118;
	cvt.u64.u32 	%rd93, %r152;
	atom.global.add.u64 	%rd94, [%rd15+3072], %rd93;
$L__BB46_118:
	ld.shared.u32 	%r153, [%r150+2560];
	setp.eq.s32 	%p71, %r153, 0;
	@%p71 bra 	$L__BB46_120;
	cvt.u64.u32 	%rd95, %r153;
	atom.global.add.u64 	%rd96, [%rd15+5120], %rd95;
$L__BB46_120:
	ld.shared.u32 	%r154, [%r150+3584];
	setp.eq.s32 	%p72, %r154, 0;
	@%p72 bra 	$L__BB46_122;
	cvt.u64.u32 	%rd97, %r154;
	atom.global.add.u64 	%rd98, [%rd15+7168], %rd97;
$L__BB46_122:
	ld.shared.u32 	%r155, [%r150+4608];
	setp.eq.s32 	%p73, %r155, 0;
	@%p73 bra 	$L__BB46_124;
	cvt.u64.u32 	%rd99, %r155;
	atom.global.add.u64 	%rd100, [%rd15+9216], %rd99;
$L__BB46_124:
	ld.shared.u32 	%r156, [%r150+5632];
	setp.eq.s32 	%p74, %r156, 0;
	@%p74 bra 	$L__BB46_126;
	cvt.u64.u32 	%rd101, %r156;
	atom.global.add.u64 	%rd102, [%rd15+11264], %rd101;
$L__BB46_126:
	ld.shared.u32 	%r157, [%r150+6656];
	setp.eq.s32 	%p75, %r157, 0;
	@%p75 bra 	$L__BB46_128;
	cvt.u64.u32 	%rd103, %r157;
	atom.global.add.u64 	%rd104, [%rd15+13312], %rd103;
$L__BB46_128:
	ld.shared.u32 	%r158, [%r150+7680];
	setp.eq.s32 	%p76, %r158, 0;
	@%p76 bra 	$L__BB46_130;
	cvt.u64.u32 	%rd105, %r158;
	atom.global.add.u64 	%rd106, [%rd15+15360], %rd105;
$L__BB46_130:
	add.s32 	%r482, %r482, 8;
	setp.ne.s32 	%p77, %r482, %r16;
	mov.u32 	%r484, %r16;
	@%p77 bra 	$L__BB46_114;
$L__BB46_131:
	setp.eq.s32 	%p78, %r3, 0;
	@%p78 bra 	$L__BB46_152;
	setp.lt.u32 	%p79, %r4, 3;
	@%p79 bra 	$L__BB46_142;
	shl.b32 	%r407, %r484, 10;
	add.s32 	%r161, %r6, %r407;
	ld.shared.u32 	%r162, [%r161+512];
	setp.eq.s32 	%p80, %r162, 0;
	@%p80 bra 	$L__BB46_135;
	shl.b32 	%r409, %r484, 8;
	add.s32 	%r410, %r409, %r400;
	mul.wide.u32 	%rd107, %r410, 8;
	add.s64 	%rd108, %rd2, %rd107;
	cvt.u64.u32 	%rd109, %r162;
	atom.global.add.u64 	%rd110, [%rd108+1024], %rd109;
$L__BB46_135:
	ld.shared.u32 	%r163, [%r161+1536];
	setp.eq.s32 	%p81, %r163, 0;
	@%p81 bra 	$L__BB46_137;
	shl.b32 	%r412, %r484, 8;
	add.s32 	%r413, %r412, %r400;
	add.s32 	%r414, %r413, 256;
	mul.wide.u32 	%rd111, %r414, 8;
	add.s64 	%rd112, %rd2, %rd111;
	cvt.u64.u32 	%rd113, %r163;
	atom.global.add.u64 	%rd114, [%rd112+1024], %rd113;
$L__BB46_137:
	ld.shared.u32 	%r164, [%r161+2560];
	setp.eq.s32 	%p82, %r164, 0;
	@%p82 bra 	$L__BB46_139;
	shl.b32 	%r416, %r484, 8;
	add.s32 	%r417, %r416, %r400;
	add.s32 	%r418, %r417, 512;
	mul.wide.u32 	%rd115, %r418, 8;
	add.s64 	%rd116, %rd2, %rd115;
	cvt.u64.u32 	%rd117, %r164;
	atom.global.add.u64 	%rd118, [%rd116+1024], %rd117;
$L__BB46_139:
	ld.shared.u32 	%r165, [%r161+3584];
	setp.eq.s32 	%p83, %r165, 0;
	@%p83 bra 	$L__BB46_141;
	shl.b32 	%r420, %r484, 8;
	add.s32 	%r421, %r420, %r400;
	add.s32 	%r422, %r421, 768;
	mul.wide.u32 	%rd119, %r422, 8;
	add.s64 	%rd120, %rd2, %rd119;
	cvt.u64.u32 	%rd121, %r165;
	atom.global.add.u64 	%rd122, [%rd120+1024], %rd121;
$L__BB46_141:
	add.s32 	%r484, %r484, 4;
$L__BB46_142:
	setp.eq.s32 	%p84, %r5, 0;
	@%p84 bra 	$L__BB46_152;
	setp.eq.s32 	%p85, %r135, 0;
	@%p85 bra 	$L__BB46_149;
	shl.b32 	%r423, %r484, 10;
	add.s32 	%r168, %r6, %r423;
	ld.shared.u32 	%r169, [%r168+512];
	setp.eq.s32 	%p86, %r169, 0;
	@%p86 bra 	$L__BB46_146;
	shl.b32 	%r425, %r484, 8;
	add.s32 	%r426, %r425, %r400;
	mul.wide.u32 	%rd123, %r426, 8;
	add.s64 	%rd124, %rd2, %rd123;
	cvt.u64.u32 	%rd125, %r169;
	atom.global.add.u64 	%rd126, [%rd124+1024], %rd125;
$L__BB46_146:
	ld.shared.u32 	%r170, [%r168+1536];
	setp.eq.s32 	%p87, %r170, 0;
	@%p87 bra 	$L__BB46_148;
	shl.b32 	%r428, %r484, 8;
	add.s32 	%r429, %r428, %r400;
	add.s32 	%r430, %r429, 256;
	mul.wide.u32 	%rd127, %r430, 8;
	add.s64 	%rd128, %rd2, %rd127;
	cvt.u64.u32 	%rd129, %r170;
	atom.global.add.u64 	%rd130, [%rd128+1024], %rd129;
$L__BB46_148:
	add.s32 	%r484, %r484, 2;
$L__BB46_149:
	setp.eq.s32 	%p88, %r17, 0;
	@%p88 bra 	$L__BB46_152;
	shl.b32 	%r431, %r484, 10;
	add.s32 	%r432, %r6, %r431;
	ld.shared.u32 	%r173, [%r432+512];
	setp.eq.s32 	%p89, %r173, 0;
	@%p89 bra 	$L__BB46_152;
	shl.b32 	%r434, %r484, 8;
	add.s32 	%r435, %r434, %r400;
	mul.wide.u32 	%rd131, %r435, 8;
	add.s64 	%rd132, %rd2, %rd131;
	cvt.u64.u32 	%rd133, %r173;
	atom.global.add.u64 	%rd134, [%rd132+1024], %rd133;
$L__BB46_152:
	bar.sync 	0;
	add.s64 	%rd135, %rd135, 1;
	setp.ne.s64 	%p90, %rd135, %rd6;
	@%p90 bra 	$L__BB46_2;
$L__BB46_153:
	ret;

}
	// .globl	_ZN3cub18CUB_300001_SM_10006detail10radix_sort33DeviceRadixSortExclusiveSumKernelINS1_5radix10policy_hubIifyE10Policy1000EyEEvPT0_
.visible .entry _ZN3cub18CUB_300001_SM_10006detail10radix_sort33DeviceRadixSortExclusiveSumKernelINS1_5radix10policy_hubIifyE10Policy1000EyEEvPT0_(
	.param .u64 .ptr .align 1 _ZN3cub18CUB_300001_SM_10006detail10radix_sort33DeviceRadixSortExclusiveSumKernelINS1_5radix10policy_hubIifyE10Policy1000EyEEvPT0__param_0
)
{
	.reg .pred 	%p<4>;
	.reg .b32 	%r<28>;
	.reg .b64 	%rd<54>;
	// demoted variable
	.shared .align 16 .b8 _ZZN3cub18CUB_300001_SM_10006detail10radix_sort33DeviceRadixSortExclusiveSumKernelINS1_5radix10policy_hubIifyE10Policy1000EyEEvPT0_E12temp_storage[2336];
	ld.param.u64 	%rd5, [_ZN3cub18CUB_300001_SM_10006detail10radix_sort33DeviceRadixSortExclusiveSumKernelINS1_5radix10policy_hubIifyE10Policy1000EyEEvPT0__param_0];
	cvta.to.global.u64 	%rd6, %rd5;
	mov.u32 	%r3, %ctaid.x;
	shl.b32 	%r4, %r3, 8;
	mov.u32 	%r1, %tid.x;
	setp.gt.u32 	%p1, %r1, 255;
	add.s32 	%r5, %r4, %r1;
	mul.wide.s32 	%rd7, %r5, 8;
	add.s64 	%rd1, %rd6, %rd7;
	@%p1 bra 	$L__BB47_2;
	ld.global.u64 	%rd53, [%rd1];
$L__BB47_2:
	shr.u32 	%r6, %r1, 3;
	add.s32 	%r7, %r6, %r1;
	shl.b32 	%r8, %r7, 3;
	mov.u32 	%r9, _ZZN3cub18CUB_300001_SM_10006detail10radix_sort33DeviceRadixSortExclusiveSumKernelINS1_5radix10policy_hubIifyE10Policy1000EyEEvPT0_E12temp_storage;
	add.s32 	%r10, %r9, %r8;
	add.s32 	%r2, %r10, 16;
	st.shared.u64 	[%r10+16], %rd53;
	bar.sync 	0;
	setp.gt.u32 	%p2, %r1, 31;
	@%p2 bra 	$L__BB47_4;
	mad.lo.s32 	%r27, %r1, 72, %r9;
	ld.shared.u64 	%rd23, [%r27+16];
	ld.shared.u64 	%rd24, [%r27+24];
	ld.shared.u64 	%rd25, [%r27+32];
	ld.shared.u64 	%rd26, [%r27+40];
	ld.shared.u64 	%rd27, [%r27+48];
	ld.shared.u64 	%rd28, [%r27+56];
	ld.shared.u64 	%rd29, [%r27+64];
	ld.shared.u64 	%rd30, [%r27+72];
	add.s64 	%rd31, %rd24, %rd23;
	add.s64 	%rd32, %rd31, %rd25;
	add.s64 	%rd33, %rd32, %rd26;
	add.s64 	%rd34, %rd33, %rd27;
	add.s64 	%rd35, %rd34, %rd28;
	add.s64 	%rd36, %rd35, %rd29;
	add.s64 	%rd10, %rd36, %rd30;
	mov.b32 	%r11, 1;
	mov.b32 	%r24, 0;
	mov.b32 	%r25, -1;
	// begin inline asm
	{  .reg .u64 r0;  .reg .u32 lo;  .reg .u32 hi;  .reg .pred p;  mov.b64 {lo, hi}, %rd10;  shfl.sync.up.b32 lo|p, lo, %r11, %r24, %r25;  shfl.sync.up.b32 hi|p, hi, %r11, %r24, %r25;  mov.b64 r0, {lo, hi};  @p add.u64 r0, r0, %rd10;  mov.u64 %rd8, r0;}
	// end inline asm
	mov.b32 	%r14, 2;
	// begin inline asm
	{  .reg .u64 r0;  .reg .u32 lo;  .reg .u32 hi;  .reg .pred p;  mov.b64 {lo, hi}, %rd8;  shfl.sync.up.b32 lo|p, lo, %r14, %r24, %r25;  shfl.sync.up.b32 hi|p, hi, %r14, %r24, %r25;  mov.b64 r0, {lo, hi};  @p add.u64 r0, r0, %rd8;  mov.u64 %rd11, r0;}
	// end inline asm
	mov.b32 	%r17, 4;
	// begin inline asm
	{  .reg .u64 r0;  .reg .u32 lo;  .reg .u32 hi;  .reg .pred p;  mov.b64 {lo, hi}, %rd11;  shfl.sync.up.b32 lo|p, lo, %r17, %r24, %r25;  shfl.sync.up.b32 hi|p, hi, %r17, %r24, %r25;  mov.b64 r0, {lo, hi};  @p add.u64 r0, r0, %rd11;  mov.u64 %rd14, r0;}
	// end inline asm
	mov.b32 	%r20, 8;
	// begin inline asm
	{  .reg .u64 r0;  .reg .u32 lo;  .reg .u32 hi;  .reg .pred p;  mov.b64 {lo, hi}, %rd14;  shfl.sync.up.b32 lo|p, lo, %r20, %r24, %r25;  shfl.sync.up.b32 hi|p, hi, %r20, %r24, %r25;  mov.b64 r0, {lo, hi};  @p add.u64 r0, r0, %rd14;  mov.u64 %rd17, r0;}
	// end inline asm
	mov.b32 	%r23, 16;
	// begin inline asm
	{  .reg .u64 r0;  .reg .u32 lo;  .reg .u32 hi;  .reg .pred p;  mov.b64 {lo, hi}, %rd17;  shfl.sync.up.b32 lo|p, lo, %r23, %r24, %r25;  shfl.sync.up.b32 hi|p, hi, %r23, %r24, %r25;  mov.b64 r0, {lo, hi};  @p add.u64 r0, r0, %rd17;  mov.u64 %rd20, r0;}
	// end inline asm
	sub.s64 	%rd37, %rd20, %rd10;
	ld.shared.u64 	%rd38, [%r27+16];
	ld.shared.u64 	%rd39, [%r27+24];
	ld.shared.u64 	%rd40, [%r27+32];
	ld.shared.u64 	%rd41, [%r27+40];
	ld.shared.u64 	%rd42, [%r27+48];
	ld.shared.u64 	%rd43, [%r27+56];
	ld.shared.u64 	%rd44, [%r27+64];
	add.s64 	%rd45, %rd38, %rd37;
	add.s64 	%rd46, %rd39, %rd45;
	add.s64 	%rd47, %rd40, %rd46;
	add.s64 	%rd48, %rd41, %rd47;
	add.s64 	%rd49, %rd42, %rd48;
	add.s64 	%rd50, %rd43, %rd49;
	add.s64 	%rd51, %rd44, %rd50;
	st.shared.u64 	[%r27+16], %rd37;
	st.shared.u64 	[%r27+24], %rd45;
	st.shared.u64 	[%r27+32], %rd46;
	st.shared.u64 	[%r27+40], %rd47;
	st.shared.u64 	[%r27+48], %rd48;
	st.shared.u64 	[%r27+56], %rd49;
	st.shared.u64 	[%r27+64], %rd50;
	st.shared.u64 	[%r27+72], %rd51;
$L__BB47_4:
	setp.gt.u32 	%p3, %r1, 255;
	bar.sync 	0;
	@%p3 bra 	$L__BB47_6;
	ld.shared.u64 	%rd52, [%r2];
	st.global.u64 	[%rd1], %rd52;
$L__BB47_6:
	ret;

}
	// .globl	_ZN3cub18CUB_300001_SM_10006detail10radix_sort29DeviceRadixSortOnesweepKernelINS1_5radix10policy_hubIifyE10Policy1000ELNS0_9SortOrderE0EifyiiNS1_21identity_decomposer_tEEEvPT5_SB_PT3_PKSC_PT1_PKSG_PT2_PKSK_T4_iiT6_
.visible .entry _ZN3cub18CUB_300001_SM_10006detail10radix_sort29DeviceRadixSortOnesweepKernelINS1_5radix10policy_hubIifyE10Policy1000ELNS0_9SortOrderE0EifyiiNS1_21identity_decomposer_tEEEvPT5_SB_PT3_PKSC_PT1_PKSG_PT2_PKSK_T4_iiT6_(
	.param .u64 .ptr .align 1 _ZN3cub18CUB_300001_SM_10006detail10radix_sort29DeviceRadixSortOnesweepKernelINS1_5radix10policy_hubIifyE10Policy1000ELNS0_9SortOrderE0EifyiiNS1_21identity_decomposer_tEEEvPT5_SB_PT3_PKSC_PT1_PKSG_PT2_PKSK_T4_iiT6__param_0,
	.param .u64 .ptr .align 1 _ZN3cub18CUB_300001_SM_10006detail10radix_sort29DeviceRadixSortOnesweepKernelINS1_5radix10policy_hubIifyE10Policy1000ELNS0_9SortOrderE0EifyiiNS1_21identity_decomposer_tEEEvPT5_SB_PT3_PKSC_PT1_PKSG_PT2_PKSK_T4_iiT6__param_1,
	.param .u64 .ptr .align 1 _ZN3cub18CUB_300001_SM_10006detail10radix_sort29DeviceRadixSortOnesweepKernelINS1_5radix10policy_hubIifyE10Policy1000ELNS0_9SortOrderE0EifyiiNS1_21identity_decomposer_tEEEvPT5_SB_PT3_PKSC_PT1_PKSG_PT2_PKSK_T4_iiT6__param_2,
	.param .u64 .ptr .align 1 _ZN3cub18CUB_300001_SM_10006detail10radix_sort29DeviceRadixSortOnesweepKernelINS1_5radix10policy_hubIifyE10Policy1000ELNS0_9SortOrderE0EifyiiNS1_21identity_decomposer_tEEEvPT5_SB_PT3_PKSC_PT1_PKSG_PT2_PKSK_T4_iiT6__param_3,
	.param .u64 .ptr .align 1 _ZN3cub18CUB_300001_SM_10006detail10radix_sort29DeviceRadixSortOnesweepKernelINS1_5radix10policy_hubIifyE10Policy1000ELNS0_9SortOrderE0EifyiiNS1_21identity_decomposer_tEEEvPT5_SB_PT3_PKSC_PT1_PKSG_PT2_PKSK_T4_iiT6__param_4,
	.param .u64 .ptr .align 1 _ZN3cub18CUB_300001_SM_10006detail10radix_sort29DeviceRadixSortOnesweepKernelINS1_5radix10policy_hubIifyE10Policy1000ELNS0_9SortOrderE0EifyiiNS1_21identity_decomposer_tEEEvPT5_SB_PT3_PKSC_PT1_PKSG_PT2_PKSK_T4_iiT6__param_5,
	.param .u64 .ptr .align 1 _ZN3cub18CUB_300001_SM_10006detail10radix_sort29DeviceRadixSortOnesweepKernelINS1_5radix10policy_hubIifyE10Policy1000ELNS0_9SortOrderE0EifyiiNS1_21identity_decomposer_tEEEvPT5_SB_PT3_PKSC_PT1_PKSG_PT2_PKSK_T4_iiT6__param_6,
	.param .u64 .ptr .align 1 _ZN3cub18CUB_300001_SM_10006detail10radix_sort29DeviceRadixSortOnesweepKernelINS1_5radix10policy_hubIifyE10Policy1000ELNS0_9SortOrderE0EifyiiNS1_21identity_decomposer_tEEEvPT5_SB_PT3_PKSC_PT1_PKSG_PT2_PKSK_T4_iiT6__param_7,
	.param .u32 _ZN3cub18CUB_300001_SM_10006detail10radix_sort29DeviceRadixSortOnesweepKernelINS1_5radix10policy_hubIifyE10Policy1000ELNS0_9SortOrderE0EifyiiNS1_21identity_decomposer_tEEEvPT5_SB_PT3_PKSC_PT1_PKSG_PT2_PKSK_T4_iiT6__param_8,
	.param .u32 _ZN3cub18CUB_300001_SM_10006detail10radix_sort29DeviceRadixSortOnesweepKernelINS1_5radix10policy_hubIifyE10Policy1000ELNS0_9SortOrderE0EifyiiNS1_21identity_decomposer_tEEEvPT5_SB_PT3_PKSC_PT1_PKSG_PT2_PKSK_T4_iiT6__param_9,
	.param .u32 _ZN3cub18CUB_300001_SM_10006detail10radix_sort29DeviceRadixSortOnesweepKernelINS1_5radix10policy_hubIifyE10Policy1000ELNS0_9SortOrderE0EifyiiNS1_21identity_decomposer_tEEEvPT5_SB_PT3_PKSC_PT1_PKSG_PT2_PKSK_T4_iiT6__param_10,
	.param .align 1 .b8 _ZN3cub18CUB_300001_SM_10006detail10radix_sort29DeviceRadixSortOnesweepKernelINS1_5radix10policy_hubIifyE10Policy1000ELNS0_9SortOrderE0EifyiiNS1_21identity_decomposer_tEEEvPT5_SB_PT3_PKSC_PT1_PKSG_PT2_PKSK_T4_iiT6__param_11[1]
)
.maxntid 384
{
	.reg .pred 	%p<205>;
	.reg .b32 	%r<2015>;
	.reg .b32 	%f<269>;
	.reg .b64 	%rd<457>;
	// demoted variable
	.shared .align 16 .b8 _ZZN3cub18CUB_300001_SM_10006detail10radix_sort29DeviceRadixSortOnesweepKernelINS1_5radix10policy_hubIifyE10Policy1000ELNS0_9SortOrderE0EifyiiNS1_21identity_decomposer_tEEEvPT5_SB_PT3_PKSC_PT1_PKSG_PT2_PKSK_T4_iiT6_E1s[28160];
	ld.param.u64 	%rd43, [_ZN3cub18CUB_300001_SM_10006detail10radix_sort29DeviceRadixSortOnesweepKernelINS1_5radix10policy_hubIifyE10Policy1000ELNS0_9SortOrderE0EifyiiNS1_21identity_decomposer_tEEEvPT5_SB_PT3_PKSC_PT1_PKSG_PT2_PKSK_T4_iiT6__param_0];
	ld.param.u64 	%rd44, [_ZN3cub18CUB_300001_SM_10006detail10radix_sort29DeviceRadixSortOnesweepKernelINS1_5radix10policy_hubIifyE10Policy1000ELNS0_9SortOrderE0EifyiiNS1_21identity_decomposer_tEEEvPT5_SB_PT3_PKSC_PT1_PKSG_PT2_PKSK_T4_iiT6__param_1];
	ld.param.u64 	%rd47, [_ZN3cub18CUB_300001_SM_10006detail10radix_sort29DeviceRadixSortOnesweepKernelINS1_5radix10policy_hubIifyE10Policy1000ELNS0_9SortOrderE0EifyiiNS1_21identity_decomposer_tEEEvPT5_SB_PT3_PKSC_PT1_PKSG_PT2_PKSK_T4_iiT6__param_4];
	ld.param.u64 	%rd50, [_ZN3cub18CUB_300001_SM_10006detail10radix_sort29DeviceRadixSortOnesweepKernelINS1_5radix10policy_hubIifyE10Policy1000ELNS0_9SortOrderE0EifyiiNS1_21identity_decomposer_tEEEvPT5_SB_PT3_PKSC_PT1_PKSG_PT2_PKSK_T4_iiT6__param_5];
	cvta.to.global.u64 	%rd1, %rd47;
	cvta.to.global.u64 	%rd2, %rd43;
	cvta.to.global.u64 	%rd3, %rd50;
	mov.u32 	%r1, %tid.x;
	// begin inline asm
	mov.u32 %r309, %laneid;
	// end inline asm
	setp.ne.s32 	%p1, %r1, 0;
	@%p1 bra 	$L__BB48_2;
	cvta.to.global.u64 	%rd51, %rd44;
	atom.global.add.u32 	%r310, [%rd51], 1;
	st.shared.u32 	[_ZZN3cub18CUB_300001_SM_10006detail10radix_sort29DeviceRadixSortOnesweepKernelINS1_5radix10policy_hubIifyE10Policy1000ELNS0_9SortOrderE0EifyiiNS1_21identity_decomposer_tEEEvPT5_SB_PT3_PKSC_PT1_PKSG_PT2_PKSK_T4_iiT6_E1s+26112], %r310;
$L__BB48_2:
	ld.param.u32 	%r1876, [_ZN3cub18CUB_300001_SM_10006detail10radix_sort29DeviceRadixSortOnesweepKernelINS1_5radix10policy_hubIifyE10Policy1000ELNS0_9SortOrderE0EifyiiNS1_21identity_decomposer_tEEEvPT5_SB_PT3_PKSC_PT1_PKSG_PT2_PKSK_T4_iiT6__param_8];
	bar.sync 	0;
	ld.shared.u32 	%r3, [_ZZN3cub18CUB_300001_SM_10006detail10radix_sort29DeviceRadixSortOnesweepKernelINS1_5radix10policy_hubIifyE10Policy1000ELNS0_9SortOrderE0EifyiiNS1_21identity_decomposer_tEEEvPT5_SB_PT3_PKSC_PT1_PKSG_PT2_PKSK_T4_iiT6_E1s+26112];
	mul.lo.s32 	%r311, %r3, 6528;
	add.s32 	%r4, %r311, 6528;
	setp.gt.s32 	%p2, %r4, %r1876;
	cvt.s64.s32 	%rd4, %r311;
	@%p2 bra 	$L__BB48_4;
	and.b32  	%r312, %r1, 31;
	and.b32  	%r313, %r1, 992;
	mul.lo.s32 	%r314, %r313, 17;
	or.b32  	%r315, %r314, %r312;
	cvt.u64.u32 	%rd52, %r315;
	add.s64 	%rd53, %rd52, %rd4;
	shl.b64 	%rd54, %rd53, 2;
	add.s64 	%rd55, %rd3, %rd54;
	ld.global.u32 	%r1963, [%rd55];
	ld.global.u32 	%r1962, [%rd55+128];
	ld.global.u32 	%r1961, [%rd55+256];
	ld.global.u32 	%r1960, [%rd55+384];
	ld.global.u32 	%r1959, [%rd55+512];
	ld.global.u32 	%r1958, [%rd55+640];
	ld.global.u32 	%r1957, [%rd55+768];
	ld.global.u32 	%r1956, [%rd55+896];
	ld.global.u32 	%r1955, [%rd55+1024];
	ld.global.u32 	%r1954, [%rd55+1152];
	ld.global.u32 	%r1953, [%rd55+1280];
	ld.global.u32 	%r1952, [%rd55+1408];
	ld.global.u32 	%r1951, [%rd55+1536];
	ld.global.u32 	%r1950, [%rd55+1664];
	ld.global.u32 	%r1949, [%rd55+1792];
	ld.global.u32 	%r1948, [%rd55+1920];
	ld.global.u32 	%r1947, [%rd55+2048];
	bra.uni 	$L__BB48_38;
$L__BB48_4:
	ld.param.u32 	%r1877, [_ZN3cub18CUB_300001_SM_10006detail10radix_sort29DeviceRadixSortOnesweepKernelINS1_5radix10policy_hubIifyE10Policy1000ELNS0_9SortOrderE0EifyiiNS1_21identity_decomposer_tEEEvPT5_SB_PT3_PKSC_PT1_PKSG_PT2_PKSK_T4_iiT6__param_8];
	cvt.u32.u64 	%r317, %rd4;
	sub.s32 	%r22, %r1877, %r317;
	and.b32  	%r318, %r1, 31;
	and.b32  	%r319, %r1, 992;
	mul.lo.s32 	%r320, %r319, 17;
	or.b32  	%r23, %r320, %r318;
	setp.ge.s32 	%p3, %r23, %r22;
	cvt.u64.u32 	%rd56, %r23;
	add.s64 	%rd57, %rd56, %rd4;
	shl.b64 	%rd58, %rd57, 2;
	add.s64 	%rd5, %rd3, %rd58;
	mov.b32 	%r1963, 2147483647;
	@%p3 bra 	$L__BB48_6;
	ld.global.u32 	%r1963, [%rd5];
$L__BB48_6:
	add.s32 	%r322, %r23, 32;
	setp.ge.s32 	%p4, %r322, %r22;
	mov.b32 	%r1962, 2147483647;
	@%p4 bra 	$L__BB48_8;
	ld.global.u32 	%r1962, [%rd5+128];
$L__BB48_8:
	add.s32 	%r324, %r23, 64;
	setp.ge.s32 	%p5, %r324, %r22;
	mov.b32 	%r1961, 2147483647;
	@%p5 bra 	$L__BB48_10;
	ld.global.u32 	%r1961, [%rd5+256];
$L__BB48_10:
	add.s32 	%r326, %r23, 96;
	setp.ge.s32 	%p6, %r326, %r22;
	mov.b32 	%r1960, 2147483647;
	@%p6 bra 	$L__BB48_12;
	ld.global.u32 	%r1960, [%rd5+384];
$L__BB48_12:
	add.s32 	%r328, %r23, 128;
	setp.ge.s32 	%p7, %r328, %r22;
	mov.b32 	%r1959, 2147483647;
	@%p7 bra 	$L__BB48_14;
	ld.global.u32 	%r1959, [%rd5+512];
$L__BB48_14:
	add.s32 	%r330, %r23, 160;
	setp.ge.s32 	%p8, %r330, %r22;
	mov.b32 	%r1958, 2147483647;
	@%p8 bra 	$L__BB48_16;
	ld.global.u32 	%r1958, [%rd5+640];
$L__BB48_16:
	add.s32 	%r332, %r23, 192;
	setp.ge.s32 	%p9, %r332, %r22;
	mov.b32 	%r1957, 2147483647;
	@%p9 bra 	$L__BB48_18;
	ld.global.u32 	%r1957, [%rd5+768];
$L__BB48_18:
	add.s32 	%r334, %r23, 224;
	setp.ge.s32 	%p10, %r334, %r22;
	mov.b32 	%r1956, 2147483647;
	@%p10 bra 	$L__BB48_20;
	ld.global.u32 	%r1956, [%rd5+896];
$L__BB48_20:
	add.s32 	%r336, %r23, 256;
	setp.ge.s32 	%p11, %r336, %r22;
	mov.b32 	%r1955, 2147483647;
	@%p11 bra 	$L__BB48_22;
	ld.global.u32 	%r1955, [%rd5+1024];
$L__BB48_22:
	add.s32 	%r338, %r23, 288;
	setp.ge.s32 	%p12, %r338, %r22;
	mov.b32 	%r1954, 2147483647;
	@%p12 bra 	$L__BB48_24;
	ld.global.u32 	%r1954, [%rd5+1152];
$L__BB48_24:
	add.s32 	%r340, %r23, 320;
	setp.ge.s32 	%p13, %r340, %r22;
	mov.b32 	%r1953, 2147483647;
	@%p13 bra 	$L__BB48_26;
	ld.global.u32 	%r1953, [%rd5+1280];
$L__BB48_26:
	add.s32 	%r342, %r23, 352;
	setp.ge.s32 	%p14, %r342, %r22;
	mov.b32 	%r1952, 2147483647;
	@%p14 bra 	$L__BB48_28;
	ld.global.u32 	%r1952, [%rd5+1408];
$L__BB48_28:
	add.s32 	%r344, %r23, 384;
	setp.ge.s32 	%p15, %r344, %r22;
	mov.b32 	%r1951, 2147483647;
	@%p15 bra 	$L__BB48_30;
	ld.global.u32 	%r1951, [%rd5+1536];
$L__BB48_30:
	add.s32 	%r346, %r23, 416;
	setp.ge.s32 	%p16, %r346, %r22;
	mov.b32 	%r1950, 2147483647;
	@%p16 bra 	$L__BB48_32;
	ld.global.u32 	%r1950, [%rd5+1664];
$L__BB48_32:
	add.s32 	%r348, %r23, 448;
	setp.ge.s32 	%p17, %r348, %r22;
	mov.b32 	%r1949, 2147483647;
	@%p17 bra 	$L__BB48_34;
	ld.global.u32 	%r1949, [%rd5+1792];
$L__BB48_34:
	add.s32 	%r350, %r23, 480;
	setp.ge.s32 	%p18, %r350, %r22;
	mov.b32 	%r1948, 2147483647;
	@%p18 bra 	$L__BB48_36;
	ld.global.u32 	%r1948, [%rd5+1920];
$L__BB48_36:
	add.s32 	%r352, %r23, 512;
	setp.ge.s32 	%p19, %r352, %r22;
	mov.b32 	%r1947, 2147483647;
	@%p19 bra 	$L__BB48_38;
	ld.global.u32 	%r1947, [%rd5+2048];
$L__BB48_38:
	ld.param.u32 	%r1929, [_ZN3cub18CUB_300001_SM_10006detail10radix_sort29DeviceRadixSortOnesweepKernelINS1_5radix10policy_hubIifyE10Policy1000ELNS0_9SortOrderE0EifyiiNS1_21identity_decomposer_tEEEvPT5_SB_PT3_PKSC_PT1_PKSG_PT2_PKSK_T4_iiT6__param_10];
	mov.b32 	%r353, -1;
	shl.b32 	%r354, %r353, %r1929;
	not.b32 	%r74, %r354;
	shr.u32 	%r75, %r1, 5;
	shl.b32 	%r355, %r75, 10;
	mov.u32 	%r356, _ZZN3cub18CUB_300001_SM_10006detail10radix_sort29DeviceRadixSortOnesweepKernelINS1_5radix10policy_hubIifyE10Policy1000ELNS0_9SortOrderE0EifyiiNS1_21identity_decomposer_tEEEvPT5_SB_PT3_PKSC_PT1_PKSG_PT2_PKSK_T4_iiT6_E1s;
	add.s32 	%r76, %r356, %r355;
	setp.gt.s32 	%p20, %r309, 255;
	@%p20 bra 	$L__BB48_51;
	max.s32 	%r357, %r309, 224;
	sub.s32 	%r358, %r357, %r309;
	add.s32 	%r359, %r358, 31;
	shr.u32 	%r360, %r359, 5;
	add.s32 	%r77, %r360, 1;
	and.b32  	%r78, %r77, 15;
	setp.lt.u32 	%p21, %r359, 480;
	mov.u32 	%r1967, %r309;
	@%p21 bra 	$L__BB48_42;
	and.b32  	%r361, %r77, 268435440;
	neg.s32 	%r1965, %r361;
	shl.b32 	%r363, %r309, 2;
	add.s32 	%r364, %r355, %r363;
	add.s32 	%r366, %r364, %r356;
	add.s32 	%r1964, %r366, 1024;
	mov.u32 	%r1967, %r309;
$L__BB48_41:
	.pragma "nounroll";
	mov.b32 	%r367, 0;
	st.shared.u32 	[%r1964+-1024], %r367;
	st.shared.u32 	[%r1964+-896], %r367;
	st.shared.u32 	[%r1964+-768], %r367;
	st.shared.u32 	[%r1964+-640], %r367;
	st.shared.u32 	[%r1964+-512], %r367;
	st.shared.u32 	[%r1964+-384], %r367;
	st.shared.u32 	[%r1964+-256], %r367;
	st.shared.u32 	[%r1964+-128], %r367;
	st.shared.u32 	[%r1964], %r367;
	st.shared.u32 	[%r1964+128], %r367;
	st.shared.u32 	[%r1964+256], %r367;
	st.shared.u32 	[%r1964+384], %r367;
	st.shared.u32 	[%r1964+512], %r367;
	st.shared.u32 	[%r1964+640], %r367;
	st.shared.u32 	[%r1964+768], %r367;
	st.shared.u32 	[%r1964+896], %r367;
	add.s32 	%r1967, %r1967, 512;
	add.s32 	%r1965, %r1965, 16;
	add.s32 	%r1964, %r1964, 2048;
	setp.ne.s32 	%p22, %r1965, 0;
	@%p22 bra 	$L__BB48_41;
$L__BB48_42:
	setp.eq.s32 	%p23, %r78, 0;
	@%p23 bra 	$L__BB48_51;
	and.b32  	%r88, %r77, 7;
	setp.lt.u32 	%p24, %r78, 8;
	@%p24 bra 	$L__BB48_45;
	shl.b32 	%r368, %r1967, 2;
	add.s32 	%r369, %r76, %r368;
	mov.b32 	%r370, 0;
	st.shared.u32 	[%r369], %r370;
	st.shared.u32 	[%r369+128], %r370;
	st.shared.u32 	[%r369+256], %r370;
	st.shared.u32 	[%r369+384], %r370;
	st.shared.u32 	[%r369+512], %r370;
	st.shared.u32 	[%r369+640], %r370;
	st.shared.u32 	[%r369+768], %r370;
	st.shared.u32 	[%r369+896], %r370;
	add.s32 	%r1967, %r1967, 256;
$L__BB48_45:
	setp.eq.s32 	%p25, %r88, 0;
	@%p25 bra 	$L__BB48_51;
	and.b32  	%r91, %r77, 3;
	setp.lt.u32 	%p26, %r88, 4;
	@%p26 bra 	$L__BB48_48;
	shl.b32 	%r371, %r1967, 2;
	add.s32 	%r372, %r76, %r371;
	mov.b32 	%r373, 0;
	st.shared.u32 	[%r372], %r373;
	st.shared.u32 	[%r372+128], %r373;
	st.shared.u32 	[%r372+256], %r373;
	st.shared.u32 	[%r372+384], %r373;
	add.s32 	%r1967, %r1967, 128;
$L__BB48_48:
	setp.eq.s32 	%p27, %r91, 0;
	@%p27 bra 	$L__BB48_51;
	shl.b32 	%r375, %r1967, 2;
	add.s32 	%r376, %r355, %r375;
	add.s32 	%r1971, %r356, %r376;
	neg.s32 	%r1970, %r91;
$L__BB48_50:
	.pragma "nounroll";
	mov.b32 	%r378, 0;
	st.shared.u32 	[%r1971], %r378;
	add.s32 	%r1971, %r1971, 128;
	add.s32 	%r1970, %r1970, 1;
	setp.ne.s32 	%p28, %r1970, 0;
	@%p28 bra 	$L__BB48_50;
$L__BB48_51:
	ld.param.u32 	%r1892, [_ZN3cub18CUB_300001_SM_10006detail10radix_sort29DeviceRadixSortOnesweepKernelINS1_5radix10policy_hubIifyE10Policy1000ELNS0_9SortOrderE0EifyiiNS1_21identity_decomposer_tEEEvPT5_SB_PT3_PKSC_PT1_PKSG_PT2_PKSK_T4_iiT6__param_9];
	bar.warp.sync 	-1;
	xor.b32  	%r380, %r1963, -2147483648;
	shr.u32 	%r381, %r380, %r1892;
	and.b32  	%r100, %r381, %r74;
	shl.b32 	%r382, %r100, 2;
	add.s32 	%r383, %r76, %r382;
	atom.shared.add.u32 	%r384, [%r383], 1;
	xor.b32  	%r1992, %r1962, -2147483648;
	shr.u32 	%r386, %r1992, %r1892;
	and.b32  	%r387, %r386, %r74;
	shl.b32 	%r388, %r387, 2;
	add.s32 	%r389, %r76, %r388;
	atom.shared.add.u32 	%r390, [%r389], 1;
	xor.b32  	%r1991, %r1961, -2147483648;
	shr.u32 	%r392, %r1991, %r1892;
	and.b32  	%r393, %r392, %r74;
	shl.b32 	%r394, %r393, 2;
	add.s32 	%r395, %r76, %r394;
	atom.shared.add.u32 	%r396, [%r395], 1;
	xor.b32  	%r1990, %r1960, -2147483648;
	shr.u32 	%r398, %r1990, %r1892;
	and.b32  	%r399, %r398, %r74;
	shl.b32 	%r400, %r399, 2;
	add.s32 	%r401, %r76, %r400;
	atom.shared.add.u32 	%r402, [%r401], 1;
	xor.b32  	%r403, %r1959, -2147483648;
	shr.u32 	%r404, %r403, %r1892;
	and.b32  	%r405, %r404, %r74;
	shl.b32 	%r406, %r405, 2;
	add.s32 	%r407, %r76, %r406;
	atom.shared.add.u32 	%r408, [%r407], 1;
	xor.b32  	%r409, %r1958, -2147483648;
	shr.u32 	%r410, %r409, %r1892;
	and.b32  	%r411, %r410, %r74;
	shl.b32 	%r412, %r411, 2;
	add.s32 	%r413, %r76, %r412;
	atom.shared.add.u32 	%r414, [%r413], 1;
	xor.b32  	%r415, %r1957, -2147483648;
	shr.u32 	%r416, %r415, %r1892;
	and.b32  	%r417, %r416, %r74;
	shl.b32 	%r418, %r417, 2;
	add.s32 	%r419, %r76, %r418;
	atom.shared.add.u32 	%r420, [%r419], 1;
	xor.b32  	%r421, %r1956, -2147483648;
	shr.u32 	%r422, %r421, %r1892;
	and.b32  	%r423, %r422, %r74;
	shl.b32 	%r424, %r423, 2;
	add.s32 	%r425, %r76, %r424;
	atom.shared.add.u32 	%r426, [%r425], 1;
	xor.b32  	%r427, %r1955, -2147483648;
	shr.u32 	%r428, %r427, %r1892;
	and.b32  	%r429, %r428, %r74;
	shl.b32 	%r430, %r429, 2;
	add.s32 	%r431, %r76, %r430;
	atom.shared.add.u32 	%r432, [%r431], 1;
	xor.b32  	%r433, %r1954, -2147483648;
	shr.u32 	%r434, %r433, %r1892;
	and.b32  	%r435, %r434, %r74;
	shl.b32 	%r436, %r435, 2;
	add.s32 	%r437, %r76, %r436;
	atom.shared.add.u32 	%r438, [%r437], 1;
	xor.b32  	%r439, %r1953, -2147483648;
	shr.u32 	%r440, %r439, %r1892;
	and.b32  	%r441, %r440, %r74;
	shl.b32 	%r442, %r441, 2;
	add.s32 	%r443, %r76, %r442;
	atom.shared.add.u32 	%r444, [%r443], 1;
	xor.b32  	%r445, %r1952, -2147483648;
	shr.u32 	%r446, %r445, %r1892;
	and.b32  	%r447, %r446, %r74;
	shl.b32 	%r448, %r447, 2;
	add.s32 	%r449, %r76, %r448;
	atom.shared.add.u32 	%r450, [%r449], 1;
	xor.b32  	%r451, %r1951, -2147483648;
	shr.u32 	%r452, %r451, %r1892;
	and.b32  	%r453, %r452, %r74;
	shl.b32 	%r454, %r453, 2;
	add.s32 	%r455, %r76, %r454;
	atom.shared.add.u32 	%r456, [%r455], 1;
	xor.b32  	%r457, %r1950, -2147483648;
	shr.u32 	%r458, %r457, %r1892;
	and.b32  	%r459, %r458, %r74;
	shl.b32 	%r460, %r459, 2;
	add.s32 	%r461, %r76, %r460;
	atom.shared.add.u32 	%r462, [%r461], 1;
	xor.b32  	%r463, %r1949, -2147483648;
	shr.u32 	%r464, %r463, %r1892;
	and.b32  	%r465, %r464, %r74;
	shl.b32 	%r466, %r465, 2;
	add.s32 	%r467, %r76, %r466;
	atom.shared.add.u32 	%r468, [%r467], 1;
	xor.b32  	%r469, %r1948, -2147483648;
	shr.u32 	%r470, %r469, %r1892;
	and.b32  	%r471, %r470, %r74;
	shl.b32 	%r472, %r471, 2;
	add.s32 	%r473, %r76, %r472;
	atom.shared.add.u32 	%r474, [%r473], 1;
	xor.b32  	%r1977, %r1947, -2147483648;
	shr.u32 	%r476, %r1977, %r1892;
	and.b32  	%r477, %r476, %r74;
	shl.b32 	%r478, %r477, 2;
	add.s32 	%r479, %r76, %r478;
	atom.shared.add.u32 	%r480, [%r479], 1;
	bar.sync 	0;
	setp.gt.u32 	%p29, %r1, 255;
	shl.b32 	%r481, %r1, 2;
	add.s32 	%r101, %r356, %r481;
	mov.b32 	%r1972, 0;
	@%p29 bra 	$L__BB48_53;
	ld.shared.u32 	%r483, [%r101];
	mov.b32 	%r484, 0;
	st.shared.u32 	[%r101], %r484;
	ld.shared.u32 	%r485, [%r101+1024];
	st.shared.u32 	[%r101+1024], %r483;
	add.s32 	%r486, %r485, %r483;
	ld.shared.u32 	%r487, [%r101+2048];
	st.shared.u32 	[%r101+2048], %r486;
	add.s32 	%r488, %r487, %r486;
	ld.shared.u32 	%r489, [%r101+3072];
	st.shared.u32 	[%r101+3072], %r488;
	add.s32 	%r490, %r489, %r488;
	ld.shared.u32 	%r491, [%r101+4096];
	st.shared.u32 	[%r101+4096], %r490;
	add.s32 	%r492, %r491, %r490;
	ld.shared.u32 	%r493, [%r101+5120];
	st.shared.u32 	[%r101+5120], %r492;
	add.s32 	%r494, %r493, %r492;
	ld.shared.u32 	%r495, [%r101+6144];
	st.shared.u32 	[%r101+6144], %r494;
	add.s32 	%r496, %r495, %r494;
	ld.shared.u32 	%r497, [%r101+7168];
	st.shared.u32 	[%r101+7168], %r496;
	add.s32 	%r498, %r497, %r496;
	ld.shared.u32 	%r499, [%r101+8192];
	st.shared.u32 	[%r101+8192], %r498;
	add.s32 	%r500, %r499, %r498;
	ld.shared.u32 	%r501, [%r101+9216];
	st.shared.u32 	[%r101+9216], %r500;
	add.s32 	%r502, %r501, %r500;
	ld.shared.u32 	%r503, [%r101+10240];
	st.shared.u32 	[%r101+10240], %r502;
	add.s32 	%r504, %r503, %r502;
	ld.shared.u32 	%r505, [%r101+11264];
	st.shared.u32 	[%r101+11264], %r504;
	add.s32 	%r1972, %r505, %r504;
$L__BB48_53:
	setp.gt.u32 	%p30, %r1, 255;
	shl.b32 	%r506, %r3, 8;
	add.s32 	%r507, %r506, %r1;
	mul.wide.s32 	%rd59, %r507, 4;
	add.s64 	%rd6, %rd2, %rd59;
	@%p30 bra 	$L__BB48_55;
	or.b32  	%r508, %r1972, 1073741824;
	st.volatile.global.u32 	[%rd6], %r508;
$L__BB48_55:
	ld.param.u64 	%rd442, [_ZN3cub18CUB_300001_SM_10006detail10radix_sort29DeviceRadixSortOnesweepKernelINS1_5radix10policy_hubIifyE10Policy1000ELNS0_9SortOrderE0EifyiiNS1_21identity_decomposer_tEEEvPT5_SB_PT3_PKSC_PT1_PKSG_PT2_PKSK_T4_iiT6__param_7];
	xor.b32  	%r1988, %r1958, -2147483648;
	xor.b32  	%r1989, %r1959, -2147483648;
	xor.b32  	%r1987, %r1957, -2147483648;
	xor.b32  	%r1986, %r1956, -2147483648;
	xor.b32  	%r1993, %r1963, -2147483648;
	xor.b32  	%r1983, %r1953, -2147483648;
	xor.b32  	%r1985, %r1955, -2147483648;
	xor.b32  	%r1982, %r1952, -2147483648;
	xor.b32  	%r1984, %r1954, -2147483648;
	xor.b32  	%r1980, %r1950, -2147483648;
	xor.b32  	%r1981, %r1951, -2147483648;
	xor.b32  	%r1978, %r1948, -2147483648;
	xor.b32  	%r1979, %r1949, -2147483648;
	setp.lt.u32 	%p31, %r1, 256;
	setp.eq.s32 	%p32, %r1972, 6528;
	and.pred  	%p33, %p31, %p32;
	selp.u32 	%r509, 1, 0, %p33;
	{ 
	.reg .pred 	%p1; 
	.reg .pred 	%p2; 
	setp.ne.u32 	%p1, %r509, 0; 
	bar.red.or.pred 	%p2, 0, %p1; 
	selp.u32 	%r510, 1, 0, %p2; 
	}
	setp.eq.s32 	%p34, %r510, 0;
	and.b32  	%r511, %r1, 992;
	and.b32  	%r512, %r1, 31;
	mul.lo.s32 	%r513, %r511, 17;
	or.b32  	%r514, %r513, %r512;
	cvt.u64.u32 	%rd7, %r514;
	mul.lo.s32 	%r515, %r3, 6528;
	cvt.s64.s32 	%rd60, %r515;
	add.s64 	%rd61, %rd7, %rd60;
	cvta.to.global.u64 	%rd62, %rd442;
	shl.b64 	%rd63, %rd61, 2;
	add.s64 	%rd8, %rd62, %rd63;
	cvt.u64.u32 	%rd9, %r1;
	@%p34 bra 	$L__BB48_175;
	setp.gt.u32 	%p35, %r1, 255;
	shl.b32 	%r516, %r1, 3;
	mov.u32 	%r517, _ZZN3cub18CUB_300001_SM_10006detail10radix_sort29DeviceRadixSortOnesweepKernelINS1_5radix10policy_hubIifyE10Policy1000ELNS0_9SortOrderE0EifyiiNS1_21identity_decomposer_tEEEvPT5_SB_PT3_PKSC_PT1_PKSG_PT2_PKSK_T4_iiT6_E1s;
	add.s32 	%r518, %r517, %r516;
	add.s32 	%r121, %r518, 26112;
	@%p35 bra 	$L__BB48_64;
	ld.param.u64 	%rd436, [_ZN3cub18CUB_300001_SM_10006detail10radix_sort29DeviceRadixSortOnesweepKernelINS1_5radix10policy_hubIifyE10Policy1000ELNS0_9SortOrderE0EifyiiNS1_21identity_decomposer_tEEEvPT5_SB_PT3_PKSC_PT1_PKSG_PT2_PKSK_T4_iiT6__param_3];
	cvta.to.global.u64 	%rd64, %rd436;
	shl.b64 	%rd65, %rd9, 3;
	add.s64 	%rd66, %rd64, %rd65;
	ld.global.u64 	%rd67, [%rd66];
	setp.gt.u32 	%p36, %r1, %r100;
	selp.b64 	%rd68, 6528, 0, %p36;
	sub.s64 	%rd455, %rd67, %rd68;
	st.shared.u64 	[%r121], %rd455;
	setp.lt.s32 	%p37, %r3, 1;
	mov.u32 	%r1976, %r1972;
	@%p37 bra 	$L__BB48_63;
	mov.b32 	%r1974, -1;
	mov.u32 	%r1973, %r3;
	mov.u32 	%r1976, %r1972;
$L__BB48_59:
	ld.param.u64 	%rd429, [_ZN3cub18CUB_300001_SM_10006detail10radix_sort29DeviceRadixSortOnesweepKernelINS1_5radix10policy_hubIifyE10Policy1000ELNS0_9SortOrderE0EifyiiNS1_21identity_decomposer_tEEEvPT5_SB_PT3_PKSC_PT1_PKSG_PT2_PKSK_T4_iiT6__param_0];
	add.s32 	%r125, %r1973, -1;
	shl.b32 	%r520, %r125, 8;
	add.s32 	%r521, %r520, %r1;
	cvta.to.global.u64 	%rd69, %rd429;
	mul.wide.s32 	%rd70, %r521, 4;
	add.s64 	%rd11, %rd69, %rd70;
$L__BB48_60:
	membar.cta;
	ld.volatile.global.u32 	%r126, [%rd11];
	setp.eq.s32 	%p38, %r126, 0;
	@%p38 bra 	$L__BB48_60;
	and.b32  	%r522, %r126, 1073741823;
	add.s32 	%r1976, %r522, %r1976;
	setp.gt.s32 	%p39, %r126, -1;
	vote.sync.ballot.b32 	%r1974, %p39, %r1974;
	setp.gt.u32 	%p41, %r1973, 1;
	and.pred  	%p42, %p39, %p41;
	mov.u32 	%r1973, %r125;
	@%p42 bra 	$L__BB48_59;
	ld.shared.u64 	%rd455, [%r121];
$L__BB48_63:
	or.b32  	%r523, %r1976, -2147483648;
	st.volatile.global.u32 	[%rd6], %r523;
	sub.s32 	%r524, %r1976, %r1972;
	cvt.s64.s32 	%rd71, %r524;
	add.s64 	%rd72, %rd455, %rd71;
	st.shared.u64 	[%r121], %rd72;
$L__BB48_64:
	ld.param.u32 	%r1878, [_ZN3cub18CUB_300001_SM_10006detail10radix_sort29DeviceRadixSortOnesweepKernelINS1_5radix10policy_hubIifyE10Policy1000ELNS0_9SortOrderE0EifyiiNS1_21identity_decomposer_tEEEvPT5_SB_PT3_PKSC_PT1_PKSG_PT2_PKSK_T4_iiT6__param_8];
	ld.param.u64 	%rd432, [_ZN3cub18CUB_300001_SM_10006detail10radix_sort29DeviceRadixSortOnesweepKernelINS1_5radix10policy_hubIifyE10Policy1000ELNS0_9SortOrderE0EifyiiNS1_21identity_decomposer_tEEEvPT5_SB_PT3_PKSC_PT1_PKSG_PT2_PKSK_T4_iiT6__param_2];
	setp.gt.u32 	%p43, %r1, 255;
	setp.lt.s32 	%p44, %r4, %r1878;
	setp.eq.s64 	%p45, %rd432, 0;
	or.pred  	%p46, %p45, %p44;
	or.pred  	%p47, %p43, %p46;
	@%p47 bra 	$L__BB48_66;
	ld.param.u64 	%rd433, [_ZN3cub18CUB_300001_SM_10006detail10radix_sort29DeviceRadixSortOnesweepKernelINS1_5radix10policy_hubIifyE10Policy1000ELNS0_9SortOrderE0EifyiiNS1_21identity_decomposer_tEEEvPT5_SB_PT3_PKSC_PT1_PKSG_PT2_PKSK_T4_iiT6__param_2];
	ld.shared.u64 	%rd73, [%r121];
	setp.gt.u32 	%p48, %r1, %r100;
	selp.b64 	%rd74, 6528, 0, %p48;
	cvt.s64.s32 	%rd75, %r1972;
	add.s64 	%rd76, %rd74, %rd75;
	add.s64 	%rd77, %rd76, %rd73;
	cvta.to.global.u64 	%rd78, %rd433;
	shl.b64 	%rd79, %rd9, 3;
	add.s64 	%rd80, %rd78, %rd79;
	st.global.u64 	[%rd80], %rd77;
$L__BB48_66:
	ld.param.u32 	%r1879, [_ZN3cub18CUB_300001_SM_10006detail10radix_sort29DeviceRadixSortOnesweepKernelINS1_5radix10policy_hubIifyE10Policy1000ELNS0_9SortOrderE0EifyiiNS1_21identity_decomposer_tEEEvPT5_SB_PT3_PKSC_PT1_PKSG_PT2_PKSK_T4_iiT6__param_8];
	setp.gt.s32 	%p49, %r4, %r1879;
	bar.sync 	0;
	shl.b32 	%r525, %r100, 3;
	add.s32 	%r527, %r517, %r525;
	ld.shared.u64 	%rd14, [%r527+26112];
	@%p49 bra 	$L__BB48_68;
	add.s64 	%rd81, %rd14, %rd7;
	shl.b64 	%rd82, %rd81, 2;
	add.s64 	%rd83, %rd1, %rd82;
	st.global.u32 	[%rd83], %r1963;
	st.global.u32 	[%rd83+128], %r1962;
	st.global.u32 	[%rd83+256], %r1961;
	st.global.u32 	[%rd83+384], %r1960;
	st.global.u32 	[%rd83+512], %r1959;
	st.global.u32 	[%rd83+640], %r1958;
	st.global.u32 	[%rd83+768], %r1957;
	st.global.u32 	[%rd83+896], %r1956;
	st.global.u32 	[%rd83+1024], %r1955;
	st.global.u32 	[%rd83+1152], %r1954;
	st.global.u32 	[%rd83+1280], %r1953;
	st.global.u32 	[%rd83+1408], %r1952;
	st.global.u32 	[%rd83+1536], %r1951;
	st.global.u32 	[%rd83+1664], %r1950;
	st.global.u32 	[%rd83+1792], %r1949;
	st.global.u32 	[%rd83+1920], %r1948;
	st.global.u32 	[%rd83+2048], %r1947;
	bra.uni 	$L__BB48_102;
$L__BB48_68:
	ld.param.u32 	%r1880, [_ZN3cub18CUB_300001_SM_10006detail10radix_sort29DeviceRadixSortOnesweepKernelINS1_5radix10policy_hubIifyE10Policy1000ELNS0_9SortOrderE0EifyiiNS1_21identity_decomposer_tEEEvPT5_SB_PT3_PKSC_PT1_PKSG_PT2_PKSK_T4_iiT6__param_8];
	cvt.u32.u64 	%r528, %rd7;
	mad.lo.s32 	%r130, %r3, -6528, %r1880;
	setp.ge.s32 	%p50, %r528, %r130;
	add.s64 	%rd84, %rd14, %rd7;
	shl.b64 	%rd85, %rd84, 2;
	add.s64 	%rd15, %rd1, %rd85;
	@%p50 bra 	$L__BB48_70;
	st.global.u32 	[%rd15], %r1963;
$L__BB48_70:
	add.s32 	%r530, %r528, 32;
	setp.ge.s32 	%p51, %r530, %r130;
	@%p51 bra 	$L__BB48_72;
	st.global.u32 	[%rd15+128], %r1962;
$L__BB48_72:
	add.s32 	%r532, %r528, 64;
	setp.ge.s32 	%p52, %r532, %r130;
	@%p52 bra 	$L__BB48_74;
	st.global.u32 	[%rd15+256], %r1961;
$L__BB48_74:
	add.s32 	%r534, %r528, 96;
	setp.ge.s32 	%p53, %r534, %r130;
	@%p53 bra 	$L__BB48_76;
	st.global.u32 	[%rd15+384], %r1960;
$L__BB48_76:
	add.s32 	%r536, %r528, 128;
	setp.ge.s32 	%p54, %r536, %r130;
	@%p54 bra 	$L__BB48_78;
	st.global.u32 	[%rd15+512], %r1959;
$L__BB48_78:
	add.s32 	%r538, %r528, 160;
	setp.ge.s32 	%p55, %r538, %r130;
	@%p55 bra 	$L__BB48_80;
	st.global.u32 	[%rd15+640], %r1958;
$L__BB48_80:
	add.s32 	%r540, %r528, 192;
	setp.ge.s32 	%p56, %r540, %r130;
	@%p56 bra 	$L__BB48_82;
	st.global.u32 	[%rd15+768], %r1957;
$L__BB48_82:
	add.s32 	%r542, %r528, 224;
	setp.ge.s32 	%p57, %r542, %r130;
	@%p57 bra 	$L__BB48_84;
	st.global.u32 	[%rd15+896], %r1956;
$L__BB48_84:
	add.s32 	%r544, %r528, 256;
	setp.ge.s32 	%p58, %r544, %r130;
	@%p58 bra 	$L__BB48_86;
	st.global.u32 	[%rd15+1024], %r1955;
$L__BB48_86:
	add.s32 	%r546, %r528, 288;
	setp.ge.s32 	%p59, %r546, %r130;
	@%p59 bra 	$L__BB48_88;
	st.global.u32 	[%rd15+1152], %r1954;
$L__BB48_88:
	add.s32 	%r548, %r528, 320;
	setp.ge.s32 	%p60, %r548, %r130;
	@%p60 bra 	$L__BB48_90;
	st.global.u32 	[%rd15+1280], %r1953;
$L__BB48_90:
	add.s32 	%r550, %r528, 352;
	setp.ge.s32 	%p61, %r550, %r130;
	@%p61 bra 	$L__BB48_92;
	st.global.u32 	[%rd15+1408], %r1952;
$L__BB48_92:
	add.s32 	%r552, %r528, 384;
	setp.ge.s32 	%p62, %r552, %r130;
	@%p62 bra 	$L__BB48_94;
	st.global.u32 	[%rd15+1536], %r1951;
$L__BB48_94:
	add.s32 	%r554, %r528, 416;
	setp.ge.s32 	%p63, %r554, %r130;
	@%p63 bra 	$L__BB48_96;
	st.global.u32 	[%rd15+1664], %r1950;
$L__BB48_96:
	add.s32 	%r556, %r528, 448;
	setp.ge.s32 	%p64, %r556, %r130;
	@%p64 bra 	$L__BB48_98;
	st.global.u32 	[%rd15+1792], %r1949;
$L__BB48_98:
	add.s32 	%r558, %r528, 480;
	setp.ge.s32 	%p65, %r558, %r130;
	@%p65 bra 	$L__BB48_100;
	st.global.u32 	[%rd15+1920], %r1948;
$L__BB48_100:
	add.s32 	%r560, %r528, 512;
	setp.ge.s32 	%p66, %r560, %r130;
	@%p66 bra 	$L__BB48_102;
	st.global.u32 	[%rd15+2048], %r1947;
$L__BB48_102:
	ld.param.u32 	%r1881, [_ZN3cub18CUB_300001_SM_10006detail10radix_sort29DeviceRadixSortOnesweepKernelINS1_5radix10policy_hubIifyE10Policy1000ELNS0_9SortOrderE0EifyiiNS1_21identity_decomposer_tEEEvPT5_SB_PT3_PKSC_PT1_PKSG_PT2_PKSK_T4_iiT6__param_8];
	setp.gt.s32 	%p67, %r4, %r1881;
	@%p67 bra 	$L__BB48_104;
	ld.global.f32 	%f235, [%rd8];
	ld.global.f32 	%f234, [%rd8+128];
	ld.global.f32 	%f233, [%rd8+256];
	ld.global.f32 	%f232, [%rd8+384];
	ld.global.f32 	%f231, [%rd8+512];
	ld.global.f32 	%f230, [%rd8+640];
	ld.global.f32 	%f229, [%rd8+768];
	ld.global.f32 	%f228, [%rd8+896];
	ld.global.f32 	%f227, [%rd8+1024];
	ld.global.f32 	%f226, [%rd8+1152];
	ld.global.f32 	%f225, [%rd8+1280];
	ld.global.f32 	%f224, [%rd8+1408];
	ld.global.f32 	%f223, [%rd8+1536];
	ld.global.f32 	%f222, [%rd8+1664];
	ld.global.f32 	%f221, [%rd8+1792];
	ld.global.f32 	%f220, [%rd8+1920];
	ld.global.f32 	%f219, [%rd8+2048];
	bra.uni 	$L__BB48_138;
$L__BB48_104:
	ld.param.u32 	%r1882, [_ZN3cub18CUB_300001_SM_10006detail10radix_sort29DeviceRadixSortOnesweepKernelINS1_5radix10policy_hubIifyE10Policy1000ELNS0_9SortOrderE0EifyiiNS1_21identity_decomposer_tEEEvPT5_SB_PT3_PKSC_PT1_PKSG_PT2_PKSK_T4_iiT6__param_8];
	cvt.u32.u64 	%r561, %rd7;
	sub.s32 	%r131, %r1882, %r515;
	setp.ge.s32 	%p68, %r561, %r131;
	@%p68 bra 	$L__BB48_106;
	ld.global.f32 	%f235, [%rd8];
$L__BB48_106:
	add.s32 	%r564, %r561, 32;
	setp.ge.s32 	%p69, %r564, %r131;
	@%p69 bra 	$L__BB48_108;
	ld.global.f32 	%f234, [%rd8+128];
$L__BB48_108:
	add.s32 	%r566, %r561, 64;
	setp.ge.s32 	%p70, %r566, %r131;
	@%p70 bra 	$L__BB48_110;
	ld.global.f32 	%f233, [%rd8+256];
$L__BB48_110:
	add.s32 	%r568, %r561, 96;
	setp.ge.s32 	%p71, %r568, %r131;
	@%p71 bra 	$L__BB48_112;
	ld.global.f32 	%f232, [%rd8+384];
$L__BB48_112:
	add.s32 	%r570, %r561, 128;
	setp.ge.s32 	%p72, %r570, %r131;
	@%p72 bra 	$L__BB48_114;
	ld.global.f32 	%f231, [%rd8+512];
$L__BB48_114:
	add.s32 	%r572, %r561, 160;
	setp.ge.s32 	%p73, %r572, %r131;
	@%p73 bra 	$L__BB48_116;
	ld.global.f32 	%f230, [%rd8+640];
$L__BB48_116:
	add.s32 	%r574, %r561, 192;
	setp.ge.s32 	%p74, %r574, %r131;
	@%p74 bra 	$L__BB48_118;
	ld.global.f32 	%f229, [%rd8+768];
$L__BB48_118:
	add.s32 	%r576, %r561, 224;
	setp.ge.s32 	%p75, %r576, %r131;
	@%p75 bra 	$L__BB48_120;
	ld.global.f32 	%f228, [%rd8+896];
$L__BB48_120:
	add.s32 	%r578, %r561, 256;
	setp.ge.s32 	%p76, %r578, %r131;
	@%p76 bra 	$L__BB48_122;
	ld.global.f32 	%f227, [%rd8+1024];
$L__BB48_122:
	add.s32 	%r580, %r561, 288;
	setp.ge.s32 	%p77, %r580, %r131;
	@%p77 bra 	$L__BB48_124;
	ld.global.f32 	%f226, [%rd8+1152];
$L__BB48_124:
	add.s32 	%r582, %r561, 320;
	setp.ge.s32 	%p78, %r582, %r131;
	@%p78 bra 	$L__BB48_126;
	ld.global.f32 	%f225, [%rd8+1280];
$L__BB48_126:
	add.s32 	%r584, %r561, 352;
	setp.ge.s32 	%p79, %r584, %r131;
	@%p79 bra 	$L__BB48_128;
	ld.global.f32 	%f224, [%rd8+1408];
$L__BB48_128:
	add.s32 	%r586, %r561, 384;
	setp.ge.s32 	%p80, %r586, %r131;
	@%p80 bra 	$L__BB48_130;
	ld.global.f32 	%f223, [%rd8+1536];
$L__BB48_130:
	add.s32 	%r588, %r561, 416;
	setp.ge.s32 	%p81, %r588, %r131;
	@%p81 bra 	$L__BB48_132;
	ld.global.f32 	%f222, [%rd8+1664];
$L__BB48_132:
	add.s32 	%r590, %r561, 448;
	setp.ge.s32 	%p82, %r590, %r131;
	@%p82 bra 	$L__BB48_134;
	ld.global.f32 	%f221, [%rd8+1792];
$L__BB48_134:
	add.s32 	%r592, %r561, 480;
	setp.ge.s32 	%p83, %r592, %r131;
	@%p83 bra 	$L__BB48_136;
	ld.global.f32 	%f220, [%rd8+1920];
$L__BB48_136:
	add.s32 	%r594, %r561, 512;
	setp.ge.s32 	%p84, %r594, %r131;
	@%p84 bra 	$L__BB48_138;
	ld.global.f32 	%f219, [%rd8+2048];
$L__BB48_138:
	ld.param.u32 	%r1883, [_ZN3cub18CUB_300001_SM_10006detail10radix_sort29DeviceRadixSortOnesweepKernelINS1_5radix10policy_hubIifyE10Policy1000ELNS0_9SortOrderE0EifyiiNS1_21identity_decomposer_tEEEvPT5_SB_PT3_PKSC_PT1_PKSG_PT2_PKSK_T4_iiT6__param_8];
	mad.lo.s32 	%r595, %r3, 6528, 6528;
	setp.gt.s32 	%p85, %r595, %r1883;
	@%p85 bra 	$L__BB48_140;
	ld.param.u64 	%rd439, [_ZN3cub18CUB_300001_SM_10006detail10radix_sort29DeviceRadixSortOnesweepKernelINS1_5radix10policy_hubIifyE10Policy1000ELNS0_9SortOrderE0EifyiiNS1_21identity_decomposer_tEEEvPT5_SB_PT3_PKSC_PT1_PKSG_PT2_PKSK_T4_iiT6__param_6];
	add.s64 	%rd86, %rd14, %rd7;
	cvta.to.global.u64 	%rd87, %rd439;
	shl.b64 	%rd88, %rd86, 2;
	add.s64 	%rd89, %rd87, %rd88;
	st.global.f32 	[%rd89], %f235;
	st.global.f32 	[%rd89+128], %f234;
	st.global.f32 	[%rd89+256], %f233;
	st.global.f32 	[%rd89+384], %f232;
	st.global.f32 	[%rd89+512], %f231;
	st.global.f32 	[%rd89+640], %f230;
	st.global.f32 	[%rd89+768], %f229;
	st.global.f32 	[%rd89+896], %f228;
	st.global.f32 	[%rd89+1024], %f227;
	st.global.f32 	[%rd89+1152], %f226;
	st.global.f32 	[%rd89+1280], %f225;
	st.global.f32 	[%rd89+1408], %f224;
	st.global.f32 	[%rd89+1536], %f223;
	st.global.f32 	[%rd89+1664], %f222;
	st.global.f32 	[%rd89+1792], %f221;
	st.global.f32 	[%rd89+1920], %f220;
	st.global.f32 	[%rd89+2048], %f219;
	bra.uni 	$L__BB48_174;
$L__BB48_140:
	ld.param.u32 	%r1884, [_ZN3cub18CUB_300001_SM_10006detail10radix_sort29DeviceRadixSortOnesweepKernelINS1_5radix10policy_hubIifyE10Policy1000ELNS0_9SortOrderE0EifyiiNS1_21identity_decomposer_tEEEvPT5_SB_PT3_PKSC_PT1_PKSG_PT2_PKSK_T4_iiT6__param_8];
	ld.param.u64 	%rd440, [_ZN3cub18CUB_300001_SM_10006detail10radix_sort29DeviceRadixSortOnesweepKernelINS1_5radix10policy_hubIifyE10Policy1000ELNS0_9SortOrderE0EifyiiNS1_21identity_decomposer_tEEEvPT5_SB_PT3_PKSC_PT1_PKSG_PT2_PKSK_T4_iiT6__param_6];
	cvt.u32.u64 	%r596, %rd7;
	mad.lo.s32 	%r132, %r3, -6528, %r1884;
	setp.ge.s32 	%p86, %r596, %r132;
	add.s64 	%rd90, %rd14, %rd7;
	cvta.to.global.u64 	%rd91, %rd440;
	shl.b64 	%rd92, %rd90, 2;
	add.s64 	%rd16, %rd91, %rd92;
	@%p86 bra 	$L__BB48_142;
	st.global.f32 	[%rd16], %f235;
$L__BB48_142:
	add.s32 	%r598, %r596, 32;
	setp.ge.s32 	%p87, %r598, %r132;
	@%p87 bra 	$L__BB48_144;
	st.global.f32 	[%rd16+128], %f234;
$L__BB48_144:
	add.s32 	%r600, %r596, 64;
	setp.ge.s32 	%p88, %r600, %r132;
	@%p88 bra 	$L__BB48_146;
	st.global.f32 	[%rd16+256], %f233;
$L__BB48_146:
	add.s32 	%r602, %r596, 96;
	setp.ge.s32 	%p89, %r602, %r132;
	@%p89 bra 	$L__BB48_148;
	st.global.f32 	[%rd16+384], %f232;
$L__BB48_148:
	add.s32 	%r604, %r596, 128;
	setp.ge.s32 	%p90, %r604, %r132;
	@%p90 bra 	$L__BB48_150;
	st.global.f32 	[%rd16+512], %f231;
$L__BB48_150:
	add.s32 	%r606, %r596, 160;
	setp.ge.s32 	%p91, %r606, %r132;
	@%p91 bra 	$L__BB48_152;
	st.global.f32 	[%rd16+640], %f230;
$L__BB48_152:
	add.s32 	%r608, %r596, 192;
	setp.ge.s32 	%p92, %r608, %r132;
	@%p92 bra 	$L__BB48_154;
	st.global.f32 	[%rd16+768], %f229;
$L__BB48_154:
	add.s32 	%r610, %r596, 224;
	setp.ge.s32 	%p93, %r610, %r132;
	@%p93 bra 	$L__BB48_156;
	st.global.f32 	[%rd16+896], %f228;
$L__BB48_156:
	add.s32 	%r612, %r596, 256;
	setp.ge.s32 	%p94, %r612, %r132;
	@%p94 bra 	$L__BB48_158;
	st.global.f32 	[%rd16+1024], %f227;
$L__BB48_158:
	add.s32 	%r614, %r596, 288;
	setp.ge.s32 	%p95, %r614, %r132;
	@%p95 bra 	$L__BB48_160;
	st.global.f32 	[%rd16+1152], %f226;
$L__BB48_160:
	add.s32 	%r616, %r596, 320;
	setp.ge.s32 	%p96, %r616, %r132;
	@%p96 bra 	$L__BB48_162;
	st.global.f32 	[%rd16+1280], %f225;
$L__BB48_162:
	add.s32 	%r618, %r596, 352;
	setp.ge.s32 	%p97, %r618, %r132;
	@%p97 bra 	$L__BB48_164;
	st.global.f32 	[%rd16+1408], %f224;
$L__BB48_164:
	add.s32 	%r620, %r596, 384;
	setp.ge.s32 	%p98, %r620, %r132;
	@%p98 bra 	$L__BB48_166;
	st.global.f32 	[%rd16+1536], %f223;
$L__BB48_166:
	add.s32 	%r622, %r596, 416;
	setp.ge.s32 	%p99, %r622, %r132;
	@%p99 bra 	$L__BB48_168;
	st.global.f32 	[%rd16+1664], %f222;
$L__BB48_168:
	add.s32 	%r624, %r596, 448;
	setp.ge.s32 	%p100, %r624, %r132;
	@%p100 bra 	$L__BB48_170;
	st.global.f32 	[%rd16+1792], %f221;
$L__BB48_170:
	add.s32 	%r626, %r596, 480;
	setp.ge.s32 	%p101, %r626, %r132;
	@%p101 bra 	$L__BB48_172;
	st.global.f32 	[%rd16+1920], %f220;
$L__BB48_172:
	add.s32 	%r628, %r596, 512;
	setp.ge.s32 	%p102, %r628, %r132;
	@%p102 bra 	$L__BB48_174;
	st.global.f32 	[%rd16+2048], %f219;
$L__BB48_174:
	// begin inline asm
	exit;
	// end inline asm
	mov.u32 	%r1977, %r1947;
	mov.u32 	%r1978, %r1948;
	mov.u32 	%r1979, %r1949;
	mov.u32 	%r1980, %r1950;
	mov.u32 	%r1981, %r1951;
	mov.u32 	%r1982, %r1952;
	mov.u32 	%r1983, %r1953;
	mov.u32 	%r1984, %r1954;
	mov.u32 	%r1985, %r1955;
	mov.u32 	%r1986, %r1956;
	mov.u32 	%r1987, %r1957;
	mov.u32 	%r1988, %r1958;
	mov.u32 	%r1989, %r1959;
	mov.u32 	%r1990, %r1960;
	mov.u32 	%r1991, %r1961;
	mov.u32 	%r1992, %r1962;
	mov.u32 	%r1993, %r1963;
$L__BB48_175:
	mul.hi.u32 	%r629, %r1, 357913942;
	add.s32 	%r630, %r629, %r1;
	shl.b32 	%r631, %r630, 2;
	mov.u32 	%r632, _ZZN3cub18CUB_300001_SM_10006detail10radix_sort29DeviceRadixSortOnesweepKernelINS1_5radix10policy_hubIifyE10Policy1000ELNS0_9SortOrderE0EifyiiNS1_21identity_decomposer_tEEEvPT5_SB_PT3_PKSC_PT1_PKSG_PT2_PKSK_T4_iiT6_E1s;
	add.s32 	%r633, %r632, %r631;
	add.s32 	%r150, %r633, 13328;
	st.shared.u32 	[%r633+13328], %r1972;
	bar.sync 	0;
	setp.gt.u32 	%p103, %r1, 31;
	@%p103 bra 	$L__BB48_177;
	mad.lo.s32 	%r665, %r1, 52, %r632;
	ld.shared.u32 	%r666, [%r665+13328];
	ld.shared.u32 	%r667, [%r665+13332];
	ld.shared.u32 	%r668, [%r665+13336];
	ld.shared.u32 	%r669, [%r665+13340];
	ld.shared.u32 	%r670, [%r665+13344];
	ld.shared.u32 	%r671, [%r665+13348];
	ld.shared.u32 	%r672, [%r665+13352];
	ld.shared.u32 	%r673, [%r665+13356];
	ld.shared.u32 	%r674, [%r665+13360];
	ld.shared.u32 	%r675, [%r665+13364];
	ld.shared.u32 	%r676, [%r665+13368];
	ld.shared.u32 	%r677, [%r665+13372];
	add.s32 	%r678, %r667, %r666;
	add.s32 	%r679, %r678, %r668;
	add.s32 	%r680, %r679, %r669;
	add.s32 	%r681, %r680, %r670;
	add.s32 	%r682, %r681, %r671;
	add.s32 	%r683, %r682, %r672;
	add.s32 	%r684, %r683, %r673;
	add.s32 	%r685, %r684, %r674;
	add.s32 	%r686, %r685, %r675;
	add.s32 	%r687, %r686, %r676;
	add.s32 	%r638, %r687, %r677;
	mov.b32 	%r636, 1;
	mov.b32 	%r661, 0;
	mov.b32 	%r663, -1;
	// begin inline asm
	{  .reg .s32 r0;  .reg .pred p;  shfl.sync.up.b32 r0|p, %r638, %r636, %r661, %r663;  @p add.s32 r0, r0, %r638;  mov.s32 %r634, r0;}
	// end inline asm
	mov.b32 	%r642, 2;
	// begin inline asm
	{  .reg .s32 r0;  .reg .pred p;  shfl.sync.up.b32 r0|p, %r634, %r642, %r661, %r663;  @p add.s32 r0, r0, %r634;  mov.s32 %r640, r0;}
	// end inline asm
	mov.b32 	%r648, 4;
	// begin inline asm
	{  .reg .s32 r0;  .reg .pred p;  shfl.sync.up.b32 r0|p, %r640, %r648, %r661, %r663;  @p add.s32 r0, r0, %r640;  mov.s32 %r646, r0;}
	// end inline asm
	mov.b32 	%r654, 8;
	// begin inline asm
	{  .reg .s32 r0;  .reg .pred p;  shfl.sync.up.b32 r0|p, %r646, %r654, %r661, %r663;  @p add.s32 r0, r0, %r646;  mov.s32 %r652, r0;}
	// end inline asm
	mov.b32 	%r660, 16;
	// begin inline asm
	{  .reg .s32 r0;  .reg .pred p;  shfl.sync.up.b32 r0|p, %r652, %r660, %r661, %r663;  @p add.s32 r0, r0, %r652;  mov.s32 %r658, r0;}
	// end inline asm
	sub.s32 	%r688, %r658, %r638;
	add.s32 	%r689, %r666, %r688;
	add.s32 	%r690, %r667, %r689;
	add.s32 	%r691, %r668, %r690;
	add.s32 	%r692, %r669, %r691;
	add.s32 	%r693, %r670, %r692;
	add.s32 	%r694, %r671, %r693;
	add.s32 	%r695, %r672, %r694;
	add.s32 	%r696, %r673, %r695;
	add.s32 	%r697, %r674, %r696;
	add.s32 	%r698, %r675, %r697;
	add.s32 	%r699, %r676, %r698;
	st.shared.u32 	[%r665+13328], %r688;
	st.shared.u32 	[%r665+13332], %r689;
	st.shared.u32 	[%r665+13336], %r690;
	st.shared.u32 	[%r665+13340], %r691;
	st.shared.u32 	[%r665+13344], %r692;
	st.shared.u32 	[%r665+13348], %r693;
	st.shared.u32 	[%r665+13352], %r694;
	st.shared.u32 	[%r665+13356], %r695;
	st.shared.u32 	[%r665+13360], %r696;
	st.shared.u32 	[%r665+13364], %r697;
	st.shared.u32 	[%r665+13368], %r698;
	st.shared.u32 	[%r665+13372], %r699;
$L__BB48_177:
	setp.gt.u32 	%p104, %r1, 255;
	bar.sync 	0;
	ld.shared.u32 	%r151, [%r150];
	@%p104 bra 	$L__BB48_179;
	shl.b32 	%r700, %r1, 2;
	add.s32 	%r702, %r632, %r700;
	ld.shared.u32 	%r703, [%r702];
	add.s32 	%r704, %r703, %r151;
	st.shared.u32 	[%r702], %r704;
	ld.shared.u32 	%r705, [%r702+1024];
	add.s32 	%r706, %r705, %r151;
	st.shared.u32 	[%r702+1024], %r706;
	ld.shared.u32 	%r707, [%r702+2048];
	add.s32 	%r708, %r707, %r151;
	st.shared.u32 	[%r702+2048], %r708;
	ld.shared.u32 	%r709, [%r702+3072];
	add.s32 	%r710, %r709, %r151;
	st.shared.u32 	[%r702+3072], %r710;
	ld.shared.u32 	%r711, [%r702+4096];
	add.s32 	%r712, %r711, %r151;
	st.shared.u32 	[%r702+4096], %r712;
	ld.shared.u32 	%r713, [%r702+5120];
	add.s32 	%r714, %r713, %r151;
	st.shared.u32 	[%r702+5120], %r714;
	ld.shared.u32 	%r715, [%r702+6144];
	add.s32 	%r716, %r715, %r151;
	st.shared.u32 	[%r702+6144], %r716;
	ld.shared.u32 	%r717, [%r702+7168];
	add.s32 	%r718, %r717, %r151;
	st.shared.u32 	[%r702+7168], %r718;
	ld.shared.u32 	%r719, [%r702+8192];
	add.s32 	%r720, %r719, %r151;
	st.shared.u32 	[%r702+8192], %r720;
	ld.shared.u32 	%r721, [%r702+9216];
	add.s32 	%r722, %r721, %r151;
	st.shared.u32 	[%r702+9216], %r722;
	ld.shared.u32 	%r723, [%r702+10240];
	add.s32 	%r724, %r723, %r151;
	st.shared.u32 	[%r702+10240], %r724;
	ld.shared.u32 	%r725, [%r702+11264];
	add.s32 	%r726, %r725, %r151;
	st.shared.u32 	[%r702+11264], %r726;
$L__BB48_179:
	ld.param.u32 	%r1930, [_ZN3cub18CUB_300001_SM_10006detail10radix_sort29DeviceRadixSortOnesweepKernelINS1_5radix10policy_hubIifyE10Policy1000ELNS0_9SortOrderE0EifyiiNS1_21identity_decomposer_tEEEvPT5_SB_PT3_PKSC_PT1_PKSG_PT2_PKSK_T4_iiT6__param_10];
	ld.param.u32 	%r1893, [_ZN3cub18CUB_300001_SM_10006detail10radix_sort29DeviceRadixSortOnesweepKernelINS1_5radix10policy_hubIifyE10Policy1000ELNS0_9SortOrderE0EifyiiNS1_21identity_decomposer_tEEEvPT5_SB_PT3_PKSC_PT1_PKSG_PT2_PKSK_T4_iiT6__param_9];
	shl.b32 	%r753, %r1, 5;
	and.b32  	%r754, %r753, 31744;
	add.s32 	%r152, %r632, %r754;
	bar.sync 	0;
	// begin inline asm
	mov.u32 %r727, %lanemask_le;
	// end inline asm
	shr.u32 	%r756, %r1993, %r1893;
	mov.b32 	%r757, -1;
	shl.b32 	%r758, %r757, %r1930;
	not.b32 	%r154, %r758;
	and.b32  	%r750, %r756, %r154;
	mov.b32 	%r730, 1;
	// begin inline asm
	{
    .reg .pred p;
    and.b32 %r728, %r750, %r730;    setp.ne.u32 p, %r728, 0;
    vote.ballot.sync.b32 %r728, p, 0xffffffff;
    @!p not.b32 %r728, %r728;
}

	// end inline asm
	mov.b32 	%r733, 2;
	// begin inline asm
	{
    .reg .pred p;
    and.b32 %r731, %r750, %r733;    setp.ne.u32 p, %r731, 0;
    vote.ballot.sync.b32 %r731, p, 0xffffffff;
    @!p not.b32 %r731, %r731;
}

	// end inline asm
	and.b32  	%r759, %r731, %r728;
	mov.b32 	%r736, 4;
	// begin inline asm
	{
    .reg .pred p;
    and.b32 %r734, %r750, %r736;    setp.ne.u32 p, %r734, 0;
    vote.ballot.sync.b32 %r734, p, 0xffffffff;
    @!p not.b32 %r734, %r734;
}

	// end inline asm
	and.b32  	%r760, %r734, %r759;
	mov.b32 	%r739, 8;
	// begin inline asm
	{
    .reg .pred p;
    and.b32 %r737, %r750, %r739;    setp.ne.u32 p, %r737, 0;
    vote.ballot.sync.b32 %r737, p, 0xffffffff;
    @!p not.b32 %r737, %r737;
}

	// end inline asm
	and.b32  	%r761, %r737, %r760;
	mov.b32 	%r742, 16;
	// begin inline asm
	{
    .reg .pred p;
    and.b32 %r740, %r750, %r742;    setp.ne.u32 p, %r740, 0;
    vote.ballot.sync.b32 %r740, p, 0xffffffff;
    @!p not.b32 %r740, %r740;
}

	// end inline asm
	and.b32  	%r762, %r740, %r761;
	mov.b32 	%r745, 32;
	// begin inline asm
	{
    .reg .pred p;
    and.b32 %r743, %r750, %r745;    setp.ne.u32 p, %r743, 0;
    vote.ballot.sync.b32 %r743, p, 0xffffffff;
    @!p not.b32 %r743, %r743;
}

	// end inline asm
	and.b32  	%r763, %r743, %r762;
	mov.b32 	%r748, 64;
	// begin inline asm
	{
    .reg .pred p;
    and.b32 %r746, %r750, %r748;    setp.ne.u32 p, %r746, 0;
    vote.ballot.sync.b32 %r746, p, 0xffffffff;
    @!p not.b32 %r746, %r746;
}

	// end inline asm
	and.b32  	%r764, %r746, %r763;
	mov.b32 	%r751, 128;
	// begin inline asm
	{
    .reg .pred p;
    and.b32 %r749, %r750, %r751;    setp.ne.u32 p, %r749, 0;
    vote.ballot.sync.b32 %r749, p, 0xffffffff;
    @!p not.b32 %r749, %r749;
}

	// end inline asm
	and.b32  	%r765, %r749, %r764;
	clz.b32 	%r766, %r765;
	sub.s32 	%r156, 31, %r766;
	and.b32  	%r767, %r727, %r765;
	popc.b32 	%r157, %r767;
	setp.ne.s32 	%p105, %r309, %r156;
	mov.b32 	%r1994, 0;
	@%p105 bra 	$L__BB48_181;
	shl.b32 	%r768, %r750, 2;
	add.s32 	%r769, %r152, %r768;
	atom.shared.add.u32 	%r1994, [%r769], %r157;
$L__BB48_181:
	ld.param.u32 	%r1894, [_ZN3cub18CUB_300001_SM_10006detail10radix_sort29DeviceRadixSortOnesweepKernelINS1_5radix10policy_hubIifyE10Policy1000ELNS0_9SortOrderE0EifyiiNS1_21identity_decomposer_tEEEvPT5_SB_PT3_PKSC_PT1_PKSG_PT2_PKSK_T4_iiT6__param_9];
	shfl.sync.idx.b32	%r795|%p106, %r1994, %r156, 31, -1;
	add.s32 	%r160, %r157, %r795;
	shr.u32 	%r796, %r1992, %r1894;
	and.b32  	%r792, %r796, %r154;
	mov.b32 	%r772, 1;
	// begin inline asm
	{
    .reg .pred p;
    and.b32 %r770, %r792, %r772;    setp.ne.u32 p, %r770, 0;
    vote.ballot.sync.b32 %r770, p, 0xffffffff;
    @!p not.b32 %r770, %r770;
}

	// end inline asm
	mov.b32 	%r775, 2;
	// begin inline asm
	{
    .reg .pred p;
    and.b32 %r773, %r792, %r775;    setp.ne.u32 p, %r773, 0;
    vote.ballot.sync.b32 %r773, p, 0xffffffff;
    @!p not.b32 %r773, %r773;
}

	// end inline asm
	and.b32  	%r797, %r773, %r770;
	mov.b32 	%r778, 4;
	// begin inline asm
	{
    .reg .pred p;
    and.b32 %r776, %r792, %r778;    setp.ne.u32 p, %r776, 0;
    vote.ballot.sync.b32 %r776, p, 0xffffffff;
    @!p not.b32 %r776, %r776;
}

	// end inline asm
	and.b32  	%r798, %r776, %r797;
	mov.b32 	%r781, 8;
	// begin inline asm
	{
    .reg .pred p;
    and.b32 %r779, %r792, %r781;    setp.ne.u32 p, %r779, 0;
    vote.ballot.sync.b32 %r779, p, 0xffffffff;
    @!p not.b32 %r779, %r779;
}

	// end inline asm
	and.b32  	%r799, %r779, %r798;
	mov.b32 	%r784, 16;
	// begin inline asm
	{
    .reg .pred p;
    and.b32 %r782, %r792, %r784;    setp.ne.u32 p, %r782, 0;
    vote.ballot.sync.b32 %r782, p, 0xffffffff;
    @!p not.b32 %r782, %r782;
}

	// end inline asm
	and.b32  	%r800, %r782, %r799;
	mov.b32 	%r787, 32;
	// begin inline asm
	{
    .reg .pred p;
    and.b32 %r785, %r792, %r787;    setp.ne.u32 p, %r785, 0;
    vote.ballot.sync.b32 %r785, p, 0xffffffff;
    @!p not.b32 %r785, %r785;
}

	// end inline asm
	and.b32  	%r801, %r785, %r800;
	mov.b32 	%r790, 64;
	// begin inline asm
	{
    .reg .pred p;
    and.b32 %r788, %r792, %r790;    setp.ne.u32 p, %r788, 0;
    vote.ballot.sync.b32 %r788, p, 0xffffffff;
    @!p not.b32 %r788, %r788;
}

	// end inline asm
	and.b32  	%r802, %r788, %r801;
	mov.b32 	%r793, 128;
	// begin inline asm
	{
    .reg .pred p;
    and.b32 %r791, %r792, %r793;    setp.ne.u32 p, %r791, 0;
    vote.ballot.sync.b32 %r791, p, 0xffffffff;
    @!p not.b32 %r791, %r791;
}

	// end inline asm
	and.b32  	%r803, %r791, %r802;
	clz.b32 	%r804, %r803;
	sub.s32 	%r162, 31, %r804;
	and.b32  	%r805, %r727, %r803;
	popc.b32 	%r163, %r805;
	setp.ne.s32 	%p107, %r309, %r162;
	mov.b32 	%r1995, 0;
	@%p107 bra 	$L__BB48_183;
	shl.b32 	%r806, %r792, 2;
	add.s32 	%r807, %r152, %r806;
	atom.shared.add.u32 	%r1995, [%r807], %r163;
$L__BB48_183:
	ld.param.u32 	%r1895, [_ZN3cub18CUB_300001_SM_10006detail10radix_sort29DeviceRadixSortOnesweepKernelINS1_5radix10policy_hubIifyE10Policy1000ELNS0_9SortOrderE0EifyiiNS1_21identity_decomposer_tEEEvPT5_SB_PT3_PKSC_PT1_PKSG_PT2_PKSK_T4_iiT6__param_9];
	shfl.sync.idx.b32	%r833|%p108, %r1995, %r162, 31, -1;
	add.s32 	%r166, %r163, %r833;
	shr.u32 	%r834, %r1991, %r1895;
	and.b32  	%r830, %r834, %r154;
	mov.b32 	%r810, 1;
	// begin inline asm
	{
    .reg .pred p;
    and.b32 %r808, %r830, %r810;    setp.ne.u32 p, %r808, 0;
    vote.ballot.sync.b32 %r808, p, 0xffffffff;
    @!p not.b32 %r808, %r808;
}

	// end inline asm
	mov.b32 	%r813, 2;
	// begin inline asm
	{
    .reg .pred p;
    and.b32 %r811, %r830, %r813;    setp.ne.u32 p, %r811, 0;
    vote.ballot.sync.b32 %r811, p, 0xffffffff;
    @!p not.b32 %r811, %r811;
}

	// end inline asm
	and.b32  	%r835, %r811, %r808;
	mov.b32 	%r816, 4;
	// begin inline asm
	{
    .reg .pred p;
    and.b32 %r814, %r830, %r816;    setp.ne.u32 p, %r814, 0;
    vote.ballot.sync.b32 %r814, p, 0xffffffff;
    @!p not.b32 %r814, %r814;
}

	// end inline asm
	and.b32  	%r836, %r814, %r835;
	mov.b32 	%r819, 8;
	// begin inline asm
	{
    .reg .pred p;
    and.b32 %r817, %r830, %r819;    setp.ne.u32 p, %r817, 0;
    vote.ballot.sync.b32 %r817, p, 0xffffffff;
    @!p not.b32 %r817, %r817;
}

	// end inline asm
	and.b32  	%r837, %r817, %r836;
	mov.b32 	%r822, 16;
	// begin inline asm
	{
    .reg .pred p;
    and.b32 %r820, %r830, %r822;    setp.ne.u32 p, %r820, 0;
    vote.ballot.sync.b32 %r820, p, 0xffffffff;
    @!p not.b32 %r820, %r820;
}

	// end inline asm
	and.b32  	%r838, %r820, %r837;
	mov.b32 	%r825, 32;
	// begin inline asm
	{
    .reg .pred p;
    and.b32 %r823, %r830, %r825;    setp.ne.u32 p, %r823, 0;
    vote.ballot.sync.b32 %r823, p, 0xffffffff;
    @!p not.b32 %r823, %r823;
}

	// end inline asm
	and.b32  	%r839, %r823, %r838;
	mov.b32 	%r828, 64;
	// begin inline asm
	{
    .reg .pred p;
    and.b32 %r826, %r830, %r828;    setp.ne.u32 p, %r826, 0;
    vote.ballot.sync.b32 %r826, p, 0xffffffff;
    @!p not.b32 %r826, %r826;
}

	// end inline asm
	and.b32  	%r840, %r826, %r839;
	mov.b32 	%r831, 128;
	// begin inline asm
	{
    .reg .pred p;
    and.b32 %r829, %r830, %r831;    setp.ne.u32 p, %r829, 0;
    vote.ballot.sync.b32 %r829, p, 0xffffffff;
    @!p not.b32 %r829, %r829;
}

	// end inline asm
	and.b32  	%r841, %r829, %r840;
	clz.b32 	%r842, %r841;
	sub.s32 	%r168, 31, %r842;
	and.b32  	%r843, %r727, %r841;
	popc.b32 	%r169, %r843;
	setp.ne.s32 	%p109, %r309, %r168;
	mov.b32 	%r1996, 0;
	@%p109 bra 	$L__BB48_185;
	shl.b32 	%r844, %r830, 2;
	add.s32 	%r845, %r152, %r844;
	atom.shared.add.u32 	%r1996, [%r845], %r169;
$L__BB48_185:
	ld.param.u32 	%r1896, [_ZN3cub18CUB_300001_SM_10006detail10radix_sort29DeviceRadixSortOnesweepKernelINS1_5radix10policy_hubIifyE10Policy1000ELNS0_9SortOrderE0EifyiiNS1_21identity_decomposer_tEEEvPT5_SB_PT3_PKSC_PT1_PKSG_PT2_PKSK_T4_iiT6__param_9];
	shfl.sync.idx.b32	%r871|%p110, %r1996, %r168, 31, -1;
	add.s32 	%r172, %r169, %r871;
	shr.u32 	%r872, %r1990, %r1896;
	and.b32  	%r868, %r872, %r154;
	mov.b32 	%r848, 1;
	// begin inline asm
	{
    .reg .pred p;
    and.b32 %r846, %r868, %r848;    setp.ne.u32 p, %r846, 0;
    vote.ballot.sync.b32 %r846, p, 0xffffffff;
    @!p not.b32 %r846, %r846;
}

	// end inline asm
	mov.b32 	%r851, 2;
	// begin inline asm
	{
    .reg .pred p;
    and.b32 %r849, %r868, %r851;    setp.ne.u32 p, %r849, 0;
    vote.ballot.sync.b32 %r849, p, 0xffffffff;
    @!p not.b32 %r849, %r849;
}

	// end inline asm
	and.b32  	%r873, %r849, %r846;
	mov.b32 	%r854, 4;
	// begin inline asm
	{
    .reg .pred p;
    and.b32 %r852, %r868, %r854;    setp.ne.u32 p, %r852, 0;
    vote.ballot.sync.b32 %r852, p, 0xffffffff;
    @!p not.b32 %r852, %r852;
}

	// end inline asm
	and.b32  	%r874, %r852, %r873;
	mov.b32 	%r857, 8;
	// begin inline asm
	{
    .reg .pred p;
    and.b32 %r855, %r868, %r857;    setp.ne.u32 p, %r855, 0;
    vote.ballot.sync.b32 %r855, p, 0xffffffff;
    @!p not.b32 %r855, %r855;
}

	// end inline asm
	and.b32  	%r875, %r855, %r874;
	mov.b32 	%r860, 16;
	// begin inline asm
	{
    .reg .pred p;
    and.b32 %r858, %r868, %r860;    setp.ne.u32 p, %r858, 0;
    vote.ballot.sync.b32 %r858, p, 0xffffffff;
    @!p not.b32 %r858, %r858;
}

	// end inline asm
	and.b32  	%r876, %r858, %r875;
	mov.b32 	%r863, 32;
	// begin inline asm
	{
    .reg .pred p;
    and.b32 %r861, %r868, %r863;    setp.ne.u32 p, %r861, 0;
    vote.ballot.sync.b32 %r861, p, 0xffffffff;
    @!p not.b32 %r861, %r861;
}

	// end inline asm
	and.b32  	%r877, %r861, %r876;
	mov.b32 	%r866, 64;
	// begin inline asm
	{
    .reg .pred p;
    and.b32 %r864, %r868, %r866;    setp.ne.u32 p, %r864, 0;
    vote.ballot.sync.b32 %r864, p, 0xffffffff;
    @!p not.b32 %r864, %r864;
}

	// end inline asm
	and.b32  	%r878, %r864, %r877;
	mov.b32 	%r869, 128;
	// begin inline asm
	{
    .reg .pred p;
    and.b32 %r867, %r868, %r869;    setp.ne.u32 p, %r867, 0;
    vote.ballot.sync.b32 %r867, p, 0xffffffff;
    @!p not.b32 %r867, %r867;
}

	// end inline asm
	and.b32  	%r879, %r867, %r878;
	clz.b32 	%r880, %r879;
	sub.s32 	%r174, 31, %r880;
	and.b32  	%r881, %r727, %r879;
	popc.b32 	%r175, %r881;
	setp.ne.s32 	%p111, %r309, %r174;
	mov.b32 	%r1997, 0;
	@%p111 bra 	$L__BB48_187;
	shl.b32 	%r882, %r868, 2;
	add.s32 	%r883, %r152, %r882;
	atom.shared.add.u32 	%r1997, [%r883], %r175;
$L__BB48_187:
	ld.param.u32 	%r1897, [_ZN3cub18CUB_300001_SM_10006detail10radix_sort29DeviceRadixSortOnesweepKernelINS1_5radix10policy_hubIifyE10Policy1000ELNS0_9SortOrderE0EifyiiNS1_21identity_decomposer_tEEEvPT5_SB_PT3_PKSC_PT1_PKSG_PT2_PKSK_T4_iiT6__param_9];
	shfl.sync.idx.b32	%r909|%p112, %r1997, %r174, 31, -1;
	add.s32 	%r178, %r175, %r909;
	shr.u32 	%r910, %r1989, %r1897;
	and.b32  	%r906, %r910, %r154;
	mov.b32 	%r886, 1;
	// begin inline asm
	{
    .reg .pred p;
    and.b32 %r884, %r906, %r886;    setp.ne.u32 p, %r884, 0;
    vote.ballot.sync.b32 %r884, p, 0xffffffff;
    @!p not.b32 %r884, %r884;
}

	// end inline asm
	mov.b32 	%r889, 2;
	// begin inline asm
	{
    .reg .pred p;
    and.b32 %r887, %r906, %r889;    setp.ne.u32 p, %r887, 0;
    vote.ballot.sync.b32 %r887, p, 0xffffffff;
    @!p not.b32 %r887, %r887;
}

	// end inline asm
	and.b32  	%r911, %r887, %r884;
	mov.b32 	%r892, 4;
	// begin inline asm
	{
    .reg .pred p;
    and.b32 %r890, %r906, %r892;    setp.ne.u32 p, %r890, 0;
    vote.ballot.sync.b32 %r890, p, 0xffffffff;
    @!p not.b32 %r890, %r890;
}

	// end inline asm
	and.b32  	%r912, %r890, %r911;
	mov.b32 	%r895, 8;
	// begin inline asm
	{
    .reg .pred p;
    and.b32 %r893, %r906, %r895;    setp.ne.u32 p, %r893, 0;
    vote.ballot.sync.b32 %r893, p, 0xffffffff;
    @!p not.b32 %r893, %r893;
}

	// end inline asm
	and.b32  	%r913, %r893, %r912;
	mov.b32 	%r898, 16;
	// begin inline asm
	{
    .reg .pred p;
    and.b32 %r896, %r906, %r898;    setp.ne.u32 p, %r896, 0;
    vote.ballot.sync.b32 %r896, p, 0xffffffff;
    @!p not.b32 %r896, %r896;
}

	// end inline asm
	and.b32  	%r914, %r896, %r913;
	mov.b32 	%r901, 32;
	// begin inline asm
	{
    .reg .pred p;
    and.b32 %r899, %r906, %r901;    setp.ne.u32 p, %r899, 0;
    vote.ballot.sync.b32 %r899, p, 0xffffffff;
    @!p not.b32 %r899, %r899;
}

	// end inline asm
	and.b32  	%r915, %r899, %r914;
	mov.b32 	%r904, 64;
	// begin inline asm
	{
    .reg .pred p;
    and.b32 %r902, %r906, %r904;    setp.ne.u32 p, %r902, 0;
    vote.ballot.sync.b32 %r902, p, 0xffffffff;
    @!p not.b32 %r902, %r902;
}

	// end inline asm
	and.b32  	%r916, %r902, %r915;
	mov.b32 	%r907, 128;
	// begin inline asm
	{
    .reg .pred p;
    and.b32 %r905, %r906, %r907;    setp.ne.u32 p, %r905, 0;
    vote.ballot.sync.b32 %r905, p, 0xffffffff;
    @!p not.b32 %r905, %r905;
}

	// end inline asm
	and.b32  	%r917, %r905, %r916;
	clz.b32 	%r918, %r917;
	sub.s32 	%r180, 31, %r918;
	and.b32  	%r919, %r727, %r917;
	popc.b32 	%r181, %r919;
	setp.ne.s32 	%p113, %r309, %r180;
	mov.b32 	%r1998, 0;
	@%p113 bra 	$L__BB48_189;
	shl.b32 	%r920, %r906, 2;
	add.s32 	%r921, %r152, %r920;
	atom.shared.add.u32 	%r1998, [%r921], %r181;
$L__BB48_189:
	ld.param.u32 	%r1898, [_ZN3cub18CUB_300001_SM_10006detail10radix_sort29DeviceRadixSortOnesweepKernelINS1_5radix10policy_hubIifyE10Policy1000ELNS0_9SortOrderE0EifyiiNS1_21identity_decomposer_tEEEvPT5_SB_PT3_PKSC_PT1_PKSG_PT2_PKSK_T4_iiT6__param_9];
	shfl.sync.idx.b32	%r947|%p114, %r1998, %r180, 31, -1;
	add.s32 	%r184, %r181, %r947;
	shr.u32 	%r948, %r1988, %r1898;
	and.b32  	%r944, %r948, %r154;
	mov.b32 	%r924, 1;
	// begin inline asm
	{
    .reg .pred p;
    and.b32 %r922, %r944, %r924;    setp.ne.u32 p, %r922, 0;
    vote.ballot.sync.b32 %r922, p, 0xffffffff;
    @!p not.b32 %r922, %r922;
}

	// end inline asm
	mov.b32 	%r927, 2;
	// begin inline asm
	{
    .reg .pred p;
    and.b32 %r925, %r944, %r927;    setp.ne.u32 p, %r925, 0;
    vote.ballot.sync.b32 %r925, p, 0xffffffff;
    @!p not.b32 %r925, %r925;
}

	// end inline asm
	and.b32  	%r949, %r925, %r922;
	mov.b32 	%r930, 4;
	// begin inline asm
	{
    .reg .pred p;
    and.b32 %r928, %r944, %r930;    setp.ne.u32 p, %r928, 0;
    vote.ballot.sync.b32 %r928, p, 0xffffffff;
    @!p not.b32 %r928, %r928;
}

	// end inline asm
	and.b32  	%r950, %r928, %r949;
	mov.b32 	%r933, 8;
	// begin inline asm
	{
    .reg .pred p;
    and.b32 %r931, %r944, %r933;    setp.ne.u32 p, %r931, 0;
    vote.ballot.sync.b32 %r931, p, 0xffffffff;
    @!p not.b32 %r931, %r931;
}

	// end inline asm
	and.b32  	%r951, %r931, %r950;
	mov.b32 	%r936, 16;
	// begin inline asm
	{
    .reg .pred p;
    and.b32 %r934, %r944, %r936;    setp.ne.u32 p, %r934, 0;
    vote.ballot.sync.b32 %r934, p, 0xffffffff;
    @!p not.b32 %r934, %r934;
}

	// end inline asm
	and.b32  	%r952, %r934, %r951;
	mov.b32 	%r939, 32;
	// begin inline asm
	{
    .reg .pred p;
    and.b32 %r937, %r944, %r939;    setp.ne.u32 p, %r937, 0;
    vote.ballot.sync.b32 %r937, p, 0xffffffff;
    @!p not.b32 %r937, %r937;
}

	// end inline asm
	and.b32  	%r953, %r937, %r952;
	mov.b32 	%r942, 64;
	// begin inline asm
	{
    .reg .pred p;
    and.b32 %r940, %r944, %r942;    setp.ne.u32 p, %r940, 0;
    vote.ballot.sync.b32 %r940, p, 0xffffffff;
    @!p not.b32 %r940, %r940;
}

	// end inline asm
	and.b32  	%r954, %r940, %r953;
	mov.b32 	%r945, 128;
	// begin inline asm
	{
    .reg .pred p;
    and.b32 %r943, %r944, %r945;    setp.ne.u32 p, %r943, 0;
    vote.ballot.sync.b32 %r943, p, 0xffffffff;
    @!p not.b32 %r943, %r943;
}

	// end inline asm
	and.b32  	%r955, %r943, %r954;
	clz.b32 	%r956, %r955;
	sub.s32 	%r186, 31, %r956;
	and.b32  	%r957, %r727, %r955;
	popc.b32 	%r187, %r957;
	setp.ne.s32 	%p115, %r309, %r186;
	mov.b32 	%r1999, 0;
	@%p115 bra 	$L__BB48_191;
	shl.b32 	%r958, %r944, 2;
	add.s32 	%r959, %r152, %r958;
	atom.shared.add.u32 	%r1999, [%r959], %r187;
$L__BB48_191:
	ld.param.u32 	%r1899, [_ZN3cub18CUB_300001_SM_10006detail10radix_sort29DeviceRadixSortOnesweepKernelINS1_5radix10policy_hubIifyE10Policy1000ELNS0_9SortOrderE0EifyiiNS1_21identity_decomposer_tEEEvPT5_SB_PT3_PKSC_PT1_PKSG_PT2_PKSK_T4_iiT6__param_9];
	shfl.sync.idx.b32	%r985|%p116, %r1999, %r186, 31, -1;
	add.s32 	%r190, %r187, %r985;
	shr.u32 	%r986, %r1987, %r1899;
	and.b32  	%r982, %r986, %r154;
	mov.b32 	%r962, 1;
	// begin inline asm
	{
    .reg .pred p;
    and.b32 %r960, %r982, %r962;    setp.ne.u32 p, %r960, 0;
    vote.ballot.sync.b32 %r960, p, 0xffffffff;
    @!p not.b32 %r960, %r960;
}

	// end inline asm
	mov.b32 	%r965, 2;
	// begin inline asm
	{
    .reg .pred p;
    and.b32 %r963, %r982, %r965;    setp.ne.u32 p, %r963, 0;
    vote.ballot.sync.b32 %r963, p, 0xffffffff;
    @!p not.b32 %r963, %r963;
}

	// end inline asm
	and.b32  	%r987, %r963, %r960;
	mov.b32 	%r968, 4;
	// begin inline asm
	{
    .reg .pred p;
    and.b32 %r966, %r982, %r968;    setp.ne.u32 p, %r966, 0;
    vote.ballot.sync.b32 %r966, p, 0xffffffff;
    @!p not.b32 %r966, %r966;
}

	// end inline asm
	and.b32  	%r988, %r966, %r987;
	mov.b32 	%r971, 8;
	// begin inline asm
	{
    .reg .pred p;
    and.b32 %r969, %r982, %r971;    setp.ne.u32 p, %r969, 0;
    vote.ballot.sync.b32 %r969, p, 0xffffffff;
    @!p not.b32 %r969, %r969;
}

	// end inline asm
	and.b32  	%r989, %r969, %r988;
	mov.b32 	%r974, 16;
	// begin inline asm
	{
    .reg .pred p;
    and.b32 %r972, %r982, %r974;    setp.ne.u32 p, %r972, 0;
    vote.ballot.sync.b32 %r972, p, 0xffffffff;
    @!p not.b32 %r972, %r972;
}

	// end inline asm
	and.b32  	%r990, %r972, %r989;
	mov.b32 	%r977, 32;
	// begin inline asm
	{
    .reg .pred p;
    and.b32 %r975, %r982, %r977;    setp.ne.u32 p, %r975, 0;
    vote.ballot.sync.b32 %r975, p, 0xffffffff;
    @!p not.b32 %r975, %r975;
}

	// end inline asm
	and.b32  	%r991, %r975, %r990;
	mov.b32 	%r980, 64;
	// begin inline asm
	{
    .reg .pred p;
    and.b32 %r978, %r982, %r980;    setp.ne.u32 p, %r978, 0;
    vote.ballot.sync.b32 %r978, p, 0xffffffff;
    @!p not.b32 %r978, %r978;
}

	// end inline asm
	and.b32  	%r992, %r978, %r991;
	mov.b32 	%r983, 128;
	// begin inline asm
	{
    .reg .pred p;
    and.b32 %r981, %r982, %r983;    setp.ne.u32 p, %r981, 0;
    vote.ballot.sync.b32 %r981, p, 0xffffffff;
    @!p not.b32 %r981, %r981;
}

	// end inline asm
	and.b32  	%r993, %r981, %r992;
	clz.b32 	%r994, %r993;
	sub.s32 	%r192, 31, %r994;
	and.b32  	%r995, %r727, %r993;
	popc.b32 	%r193, %r995;
	setp.ne.s32 	%p117, %r309, %r192;
	mov.b32 	%r2000, 0;
	@%p117 bra 	$L__BB48_193;
	shl.b32 	%r996, %r982, 2;
	add.s32 	%r997, %r152, %r996;
	atom.shared.add.u32 	%r2000, [%r997], %r193;
$L__BB48_193:
	ld.param.u32 	%r1900, [_ZN3cub18CUB_300001_SM_10006detail10radix_sort29DeviceRadixSortOnesweepKernelINS1_5radix10policy_hubIifyE10Policy1000ELNS0_9SortOrderE0EifyiiNS1_21identity_decomposer_tEEEvPT5_SB_PT3_PKSC_PT1_PKSG_PT2_PKSK_T4_iiT6__param_9];
	shfl.sync.idx.b32	%r1023|%p118, %r2000, %r192, 31, -1;
	add.s32 	%r196, %r193, %r1023;
	shr.u32 	%r1024, %r1986, %r1900;
	and.b32  	%r1020, %r1024, %r154;
	mov.b32 	%r1000, 1;
	// begin inline asm
	{
    .reg .pred p;
    and.b32 %r998, %r1020, %r1000;    setp.ne.u32 p, %r998, 0;
    vote.ballot.sync.b32 %r998, p, 0xffffffff;
    @!p not.b32 %r998, %r998;
}

	// end inline asm
	mov.b32 	%r1003, 2;
	// begin inline asm
	{
    .reg .pred p;
    and.b32 %r1001, %r1020, %r1003;    setp.ne.u32 p, %r1001, 0;
    vote.ballot.sync.b32 %r1001, p, 0xffffffff;
    @!p not.b32 %r1001, %r1001;
}

	// end inline asm
	and.b32  	%r1025, %r1001, %r998;
	mov.b32 	%r1006, 4;
	// begin inline asm
	{
    .reg .pred p;
    and.b32 %r1004, %r1020, %r1006;    setp.ne.u32 p, %r1004, 0;
    vote.ballot.sync.b32 %r1004, p, 0xffffffff;
    @!p not.b32 %r1004, %r1004;
}

	// end inline asm
	and.b32  	%r1026, %r1004, %r1025;
	mov.b32 	%r1009, 8;
	// begin inline asm
	{
    .reg .pred p;
    and.b32 %r1007, %r1020, %r1009;    setp.ne.u32 p, %r1007, 0;
    vote.ballot.sync.b32 %r1007, p, 0xffffffff;
    @!p not.b32 %r1007, %r1007;
}

	// end inline asm
	and.b32  	%r1027, %r1007, %r1026;
	mov.b32 	%r1012, 16;
	// begin inline asm
	{
    .reg .pred p;
    and.b32 %r1010, %r1020, %r1012;    setp.ne.u32 p, %r1010, 0;
    vote.ballot.sync.b32 %r1010, p, 0xffffffff;
    @!p not.b32 %r1010, %r1010;
}

	// end inline asm
	and.b32  	%r1028, %r1010, %r1027;
	mov.b32 	%r1015, 32;
	// begin inline asm
	{
    .reg .pred p;
    and.b32 %r1013, %r1020, %r1015;    setp.ne.u32 p, %r1013, 0;
    vote.ballot.sync.b32 %r1013, p, 0xffffffff;
    @!p not.b32 %r1013, %r1013;
}

	// end inline asm
	and.b32  	%r1029, %r1013, %r1028;
	mov.b32 	%r1018, 64;
	// begin inline asm
	{
    .reg .pred p;
    and.b32 %r1016, %r1020, %r1018;    setp.ne.u32 p, %r1016, 0;
    vote.ballot.sync.b32 %r1016, p, 0xffffffff;
    @!p not.b32 %r1016, %r1016;
}

	// end inline asm
	and.b32  	%r1030, %r1016, %r1029;
	mov.b32 	%r1021, 128;
	// begin inline asm
	{
    .reg .pred p;
    and.b32 %r1019, %r1020, %r1021;    setp.ne.u32 p, %r1019, 0;
    vote.ballot.sync.b32 %r1019, p, 0xffffffff;
    @!p not.b32 %r1019, %r1019;
}

	// end inline asm
	and.b32  	%r1031, %r1019, %r1030;
	clz.b32 	%r1032, %r1031;
	sub.s32 	%r198, 31, %r1032;
	and.b32  	%r1033, %r727, %r1031;
	popc.b32 	%r199, %r1033;
	setp.ne.s32 	%p119, %r309, %r198;
	mov.b32 	%r2001, 0;
	@%p119 bra 	$L__BB48_195;
	shl.b32 	%r1034, %r1020, 2;
	add.s32 	%r1035, %r152, %r1034;
	atom.shared.add.u32 	%r2001, [%r1035], %r199;
$L__BB48_195:
	ld.param.u32 	%r1901, [_ZN3cub18CUB_300001_SM_10006detail10radix_sort29DeviceRadixSortOnesweepKernelINS1_5radix10policy_hubIifyE10Policy1000ELNS0_9SortOrderE0EifyiiNS1_21identity_decomposer_tEEEvPT5_SB_PT3_PKSC_PT1_PKSG_PT2_PKSK_T4_iiT6__param_9];
	shfl.sync.idx.b32	%r1061|%p120, %r2001, %r198, 31, -1;
	add.s32 	%r202, %r199, %r1061;
	shr.u32 	%r1062, %r1985, %r1901;
	and.b32  	%r1058, %r1062, %r154;
	mov.b32 	%r1038, 1;
	// begin inline asm
	{
    .reg .pred p;
    and.b32 %r1036, %r1058, %r1038;    setp.ne.u32 p, %r1036, 0;
    vote.ballot.sync.b32 %r1036, p, 0xffffffff;
    @!p not.b32 %r1036, %r1036;
}

	// end inline asm
	mov.b32 	%r1041, 2;
	// begin inline asm
	{
    .reg .pred p;
    and.b32 %r1039, %r1058, %r1041;    setp.ne.u32 p, %r1039, 0;
    vote.ballot.sync.b32 %r1039, p, 0xffffffff;
    @!p not.b32 %r1039, %r1039;
}

	// end inline asm
	and.b32  	%r1063, %r1039, %r1036;
	mov.b32 	%r1044, 4;
	// begin inline asm
	{
    .reg .pred p;
    and.b32 %r1042, %r1058, %r1044;    setp.ne.u32 p, %r1042, 0;
    vote.ballot.sync.b32 %r1042, p, 0xffffffff;
    @!p not.b32 %r1042, %r1042;
}

	// end inline asm
	and.b32  	%r1064, %r1042, %r1063;
	mov.b32 	%r1047, 8;
	// begin inline asm
	{
    .reg .pred p;
    and.b32 %r1045, %r1058, %r1047;    setp.ne.u32 p, %r1045, 0;
    vote.ballot.sync.b32 %r1045, p, 0xffffffff;
    @!p not.b32 %r1045, %r1045;
}

	// end inline asm
	and.b32  	%r1065, %r1045, %r1064;
	mov.b32 	%r1050, 16;
	// begin inline asm
	{
    .reg .pred p;
    and.b32 %r1048, %r1058, %r1050;    setp.ne.u32 p, %r1048, 0;
    vote.ballot.sync.b32 %r1048, p, 0xffffffff;
    @!p not.b32 %r1048, %r1048;
}

	// end inline asm
	and.b32  	%r1066, %r1048, %r1065;
	mov.b32 	%r1053, 32;
	// begin inline asm
	{
    .reg .pred p;
    and.b32 %r1051, %r1058, %r1053;    setp.ne.u32 p, %r1051, 0;
    vote.ballot.sync.b32 %r1051, p, 0xffffffff;
    @!p not.b32 %r1051, %r1051;
}

	// end inline asm
	and.b32  	%r1067, %r1051, %r1066;
	mov.b32 	%r1056, 64;
	// begin inline asm
	{
    .reg .pred p;
    and.b32 %r1054, %r1058, %r1056;    setp.ne.u32 p, %r1054, 0;
    vote.ballot.sync.b32 %r1054, p, 0xffffffff;
    @!p not.b32 %r1054, %r1054;
}

	// end inline asm
	and.b32  	%r1068, %r1054, %r1067;
	mov.b32 	%r1059, 128;
	// begin inline asm
	{
    .reg .pred p;
    and.b32 %r1057, %r1058, %r1059;    setp.ne.u32 p, %r1057, 0;
    vote.ballot.sync.b32 %r1057, p, 0xffffffff;
    @!p not.b32 %r1057, %r1057;
}

	// end inline asm
	and.b32  	%r1069, %r1057, %r1068;
	clz.b32 	%r1070, %r1069;
	sub.s32 	%r204, 31, %r1070;
	and.b32  	%r1071, %r727, %r1069;
	popc.b32 	%r205, %r1071;
	setp.ne.s32 	%p121, %r309, %r204;
	mov.b32 	%r2002, 0;
	@%p121 bra 	$L__BB48_197;
	shl.b32 	%r1072, %r1058, 2;
	add.s32 	%r1073, %r152, %r1072;
	atom.shared.add.u32 	%r2002, [%r1073], %r205;
$L__BB48_197:
	ld.param.u32 	%r1902, [_ZN3cub18CUB_300001_SM_10006detail10radix_sort29DeviceRadixSortOnesweepKernelINS1_5radix10policy_hubIifyE10Policy1000ELNS0_9SortOrderE0EifyiiNS1_21identity_decomposer_tEEEvPT5_SB_PT3_PKSC_PT1_PKSG_PT2_PKSK_T4_iiT6__param_9];
	shfl.sync.idx.b32	%r1099|%p122, %r2002, %r204, 31, -1;
	add.s32 	%r208, %r205, %r1099;
	shr.u32 	%r1100, %r1984, %r1902;
	and.b32  	%r1096, %r1100, %r154;
	mov.b32 	%r1076, 1;
	// begin inline asm
	{
    .reg .pred p;
    and.b32 %r1074, %r1096, %r1076;    setp.ne.u32 p, %r1074, 0;
    vote.ballot.sync.b32 %r1074, p, 0xffffffff;
    @!p not.b32 %r1074, %r1074;
}

	// end inline asm
	mov.b32 	%r1079, 2;
	// begin inline asm
	{
    .reg .pred p;
    and.b32 %r1077, %r1096, %r1079;    setp.ne.u32 p, %r1077, 0;
    vote.ballot.sync.b32 %r1077, p, 0xffffffff;
    @!p not.b32 %r1077, %r1077;
}

	// end inline asm
	and.b32  	%r1101, %r1077, %r1074;
	mov.b32 	%r1082, 4;
	// begin inline asm
	{
    .reg .pred p;
    and.b32 %r1080, %r1096, %r1082;    setp.ne.u32 p, %r1080, 0;
    vote.ballot.sync.b32 %r1080, p, 0xffffffff;
    @!p not.b32 %r1080, %r1080;
}

	// end inline asm
	and.b32  	%r1102, %r1080, %r1101;
	mov.b32 	%r1085, 8;
	// begin inline asm
	{
    .reg .pred p;
    and.b32 %r1083, %r1096, %r1085;    setp.ne.u32 p, %r1083, 0;
    vote.ballot.sync.b32 %r1083, p, 0xffffffff;
    @!p not.b32 %r1083, %r1083;
}

	// end inline asm
	and.b32  	%r1103, %r1083, %r1102;
	mov.b32 	%r1088, 16;
	// begin inline asm
	{
    .reg .pred p;
    and.b32 %r1086, %r1096, %r1088;    setp.ne.u32 p, %r1086, 0;
    vote.ballot.sync.b32 %r1086, p, 0xffffffff;
    @!p not.b32 %r1086, %r1086;
}

	// end inline asm
	and.b32  	%r1104, %r1086, %r1103;
	mov.b32 	%r1091, 32;
	// begin inline asm
	{
    .reg .pred p;
    and.b32 %r1089, %r1096, %r1091;    setp.ne.u32 p, %r1089, 0;
    vote.ballot.sync.b32 %r1089, p, 0xffffffff;
    @!p not.b32 %r1089, %r1089;
}

	// end inline asm
	and.b32  	%r1105, %r1089, %r1104;
	mov.b32 	%r1094, 64;
	// begin inline asm
	{
    .reg .pred p;
    and.b32 %r1092, %r1096, %r1094;    setp.ne.u32 p, %r1092, 0;
    vote.ballot.sync.b32 %r1092, p, 0xffffffff;
    @!p not.b32 %r1092, %r1092;
}

	// end inline asm
	and.b32  	%r1106, %r1092, %r1105;
	mov.b32 	%r1097, 128;
	// begin inline asm
	{
    .reg .pred p;
    and.b32 %r1095, %r1096, %r1097;    setp.ne.u32 p, %r1095, 0;
    vote.ballot.sync.b32 %r1095, p, 0xffffffff;
    @!p not.b32 %r1095, %r1095;
}

	// end inline asm
	and.b32  	%r1107, %r1095, %r1106;
	clz.b32 	%r1108, %r1107;
	sub.s32 	%r210, 31, %r1108;
	and.b32  	%r1109, %r727, %r1107;
	popc.b32 	%r211, %r1109;
	setp.ne.s32 	%p123, %r309, %r210;
	mov.b32 	%r2003, 0;
	@%p123 bra 	$L__BB48_199;
	shl.b32 	%r1114, %r1096, 2;
	add.s32 	%r1115, %r152, %r1114;
	atom.shared.add.u32 	%r2003, [%r1115], %r211;
$L__BB48_199:
	ld.param.u32 	%r1903, [_ZN3cub18CUB_300001_SM_10006detail10radix_sort29DeviceRadixSortOnesweepKernelINS1_5radix10policy_hubIifyE10Policy1000ELNS0_9SortOrderE0EifyiiNS1_21identity_decomposer_tEEEvPT5_SB_PT3_PKSC_PT1_PKSG_PT2_PKSK_T4_iiT6__param_9];
	shfl.sync.idx.b32	%r1141|%p124, %r2003, %r210, 31, -1;
	add.s32 	%r214, %r211, %r1141;
	shr.u32 	%r1142, %r1983, %r1903;
	and.b32  	%r1138, %r1142, %r154;
	mov.b32 	%r1118, 1;
	// begin inline asm
	{
    .reg .pred p;
    and.b32 %r1116, %r1138, %r1118;    setp.ne.u32 p, %r1116, 0;
    vote.ballot.sync.b32 %r1116, p, 0xffffffff;
    @!p not.b32 %r1116, %r1116;
}

	// end inline asm
	mov.b32 	%r1121, 2;
	// begin inline asm
	{
    .reg .pred p;
    and.b32 %r1119, %r1138, %r1121;    setp.ne.u32 p, %r1119, 0;
    vote.ballot.sync.b32 %r1119, p, 0xffffffff;
    @!p not.b32 %r1119, %r1119;
}

	// end inline asm
	and.b32  	%r1143, %r1119, %r1116;
	mov.b32 	%r1124, 4;
	// begin inline asm
	{
    .reg .pred p;
    and.b32 %r1122, %r1138, %r1124;    setp.ne.u32 p, %r1122, 0;
    vote.ballot.sync.b32 %r1122, p, 0xffffffff;
    @!p not.b32 %r1122, %r1122;
}

	// end inline asm
	and.b32  	%r1144, %r1122, %r1143;
	mov.b32 	%r1127, 8;
	// begin inline asm
	{
    .reg .pred p;
    and.b32 %r1125, %r1138, %r1127;    setp.ne.u32 p, %r1125, 0;
    vote.ballot.sync.b32 %r1125, p, 0xffffffff;
    @!p not.b32 %r1125, %r1125;
}

	// end inline asm
	and.b32  	%r1145, %r1125, %r1144;
	mov.b32 	%r1130, 16;
	// begin inline asm
	{
    .reg .pred p;
    and.b32 %r1128, %r1138, %r1130;    setp.ne.u32 p, %r1128, 0;
    vote.ballot.sync.b32 %r1128, p, 0xffffffff;
    @!p not.b32 %r1128, %r1128;
}

	// end inline asm
	and.b32  	%r1146, %r1128, %r1145;
	mov.b32 	%r1133, 32;
	// begin inline asm
	{
    .reg .pred p;
    and.b32 %r1131, %r1138, %r1133;    setp.ne.u32 p, %r1131, 0;
    vote.ballot.sync.b32 %r1131, p, 0xffffffff;
    @!p not.b32 %r1131, %r1131;
}

	// end inline asm
	and.b32  	%r1147, %r1131, %r1146;
	mov.b32 	%r1136, 64;
	// begin inline asm
	{
    .reg .pred p;
    and.b32 %r1134, %r1138, %r1136;    setp.ne.u32 p, %r1134, 0;
    vote.ballot.sync.b32 %r1134, p, 0xffffffff;
    @!p not.b32 %r1134, %r1134;
}

	// end inline asm
	and.b32  	%r1148, %r1134, %r1147;
	mov.b32 	%r1139, 128;
	// begin inline asm
	{
    .reg .pred p;
    and.b32 %r1137, %r1138, %r1139;    setp.ne.u32 p, %r1137, 0;
    vote.ballot.sync.b32 %r1137, p, 0xffffffff;
    @!p not.b32 %r1137, %r1137;
}

	// end inline asm
	and.b32  	%r1149, %r1137, %r1148;
	clz.b32 	%r1150, %r1149;
	sub.s32 	%r216, 31, %r1150;
	and.b32  	%r1151, %r727, %r1149;
	popc.b32 	%r217, %r1151;
	setp.ne.s32 	%p125, %r309, %r216;
	mov.b32 	%r2004, 0;
	@%p125 bra 	$L__BB48_201;
	shl.b32 	%r1156, %r1138, 2;
	add.s32 	%r1157, %r152, %r1156;
	atom.shared.add.u32 	%r2004, [%r1157], %r217;
$L__BB48_201:
	ld.param.u32 	%r1904, [_ZN3cub18CUB_300001_SM_10006detail10radix_sort29DeviceRadixSortOnesweepKernelINS1_5radix10policy_hubIifyE10Policy1000ELNS0_9SortOrderE0EifyiiNS1_21identity_decomposer_tEEEvPT5_SB_PT3_PKSC_PT1_PKSG_PT2_PKSK_T4_iiT6__param_9];
	shfl.sync.idx.b32	%r1183|%p126, %r2004, %r216, 31, -1;
	add.s32 	%r220, %r217, %r1183;
	shr.u32 	%r1184, %r1982, %r1904;
	and.b32  	%r1180, %r1184, %r154;
	mov.b32 	%r1160, 1;
	// begin inline asm
	{
    .reg .pred p;
    and.b32 %r1158, %r1180, %r1160;    setp.ne.u32 p, %r1158, 0;
    vote.ballot.sync.b32 %r1158, p, 0xffffffff;
    @!p not.b32 %r1158, %r1158;
}

	// end inline asm
	mov.b32 	%r1163, 2;
	// begin inline asm
	{
    .reg .pred p;
    and.b32 %r1161, %r1180, %r1163;    setp.ne.u32 p, %r1161, 0;
    vote.ballot.sync.b32 %r1161, p, 0xffffffff;
    @!p not.b32 %r1161, %r1161;
}

	// end inline asm
	and.b32  	%r1185, %r1161, %r1158;
	mov.b32 	%r1166, 4;
	// begin inline asm
	{
    .reg .pred p;
    and.b32 %r1164, %r1180, %r1166;    setp.ne.u32 p, %r1164, 0;
    vote.ballot.sync.b32 %r1164, p, 0xffffffff;
    @!p not.b32 %r1164, %r1164;
}

	// end inline asm
	and.b32  	%r1186, %r1164, %r1185;
	mov.b32 	%r1169, 8;
	// begin inline asm
	{
    .reg .pred p;
    and.b32 %r1167, %r1180, %r1169;    setp.ne.u32 p, %r1167, 0;
    vote.ballot.sync.b32 %r1167, p, 0xffffffff;
    @!p not.b32 %r1167, %r1167;
}

	// end inline asm
	and.b32  	%r1187, %r1167, %r1186;
	mov.b32 	%r1172, 16;
	// begin inline asm
	{
    .reg .pred p;
    and.b32 %r1170, %r1180, %r1172;    setp.ne.u32 p, %r1170, 0;
    vote.ballot.sync.b32 %r1170, p, 0xffffffff;
    @!p not.b32 %r1170, %r1170;
}

	// end inline asm
	and.b32  	%r1188, %r1170, %r1187;
	mov.b32 	%r1175, 32;
	// begin inline asm
	{
    .reg .pred p;
    and.b32 %r1173, %r1180, %r1175;    setp.ne.u32 p, %r1173, 0;
    vote.ballot.sync.b32 %r1173, p, 0xffffffff;
    @!p not.b32 %r1173, %r1173;
}

	// end inline asm
	and.b32  	%r1189, %r1173, %r1188;
	mov.b32 	%r1178, 64;
	// begin inline asm
	{
    .reg .pred p;
    and.b32 %r1176, %r1180, %r1178;    setp.ne.u32 p, %r1176, 0;
    vote.ballot.sync.b32 %r1176, p, 0xffffffff;
    @!p not.b32 %r1176, %r1176;
}

	// end inline asm
	and.b32  	%r1190, %r1176, %r1189;
	mov.b32 	%r1181, 128;
	// begin inline asm
	{
    .reg .pred p;
    and.b32 %r1179, %r1180, %r1181;    setp.ne.u32 p, %r1179, 0;
    vote.ballot.sync.b32 %r1179, p, 0xffffffff;
    @!p not.b32 %r1179, %r1179;
}

	// end inline asm
	and.b32  	%r1191, %r1179, %r1190;
	clz.b32 	%r1192, %r1191;
	sub.s32 	%r222, 31, %r1192;
	and.b32  	%r1193, %r727, %r1191;
	popc.b32 	%r223, %r1193;
	setp.ne.s32 	%p127, %r309, %r222;
	mov.b32 	%r2005, 0;
	@%p127 bra 	$L__BB48_203;
	shl.b32 	%r1198, %r1180, 2;
	add.s32 	%r1199, %r152, %r1198;
	atom.shared.add.u32 	%r2005, [%r1199], %r223;
$L__BB48_203:
	ld.param.u32 	%r1905, [_ZN3cub18CUB_300001_SM_10006detail10radix_sort29DeviceRadixSortOnesweepKernelINS1_5radix10policy_hubIifyE10Policy1000ELNS0_9SortOrderE0EifyiiNS1_21identity_decomposer_tEEEvPT5_SB_PT3_PKSC_PT1_PKSG_PT2_PKSK_T4_iiT6__param_9];
	shfl.sync.idx.b32	%r1225|%p128, %r2005, %r222, 31, -1;
	add.s32 	%r226, %r223, %r1225;
	shr.u32 	%r1226, %r1981, %r1905;
	and.b32  	%r1222, %r1226, %r154;
	mov.b32 	%r1202, 1;
	// begin inline asm
	{
    .reg .pred p;
    and.b32 %r1200, %r1222, %r1202;    setp.ne.u32 p, %r1200, 0;
    vote.ballot.sync.b32 %r1200, p, 0xffffffff;
    @!p not.b32 %r1200, %r1200;
}

	// end inline asm
	mov.b32 	%r1205, 2;
	// begin inline asm
	{
    .reg .pred p;
    and.b32 %r1203, %r1222, %r1205;    setp.ne.u32 p, %r1203, 0;
    vote.ballot.sync.b32 %r1203, p, 0xffffffff;
    @!p not.b32 %r1203, %r1203;
}

	// end inline asm
	and.b32  	%r1227, %r1203, %r1200;
	mov.b32 	%r1208, 4;
	// begin inline asm
	{
    .reg .pred p;
    and.b32 %r1206, %r1222, %r1208;    setp.ne.u32 p, %r1206, 0;
    vote.ballot.sync.b32 %r1206, p, 0xffffffff;
    @!p not.b32 %r1206, %r1206;
}

	// end inline asm
	and.b32  	%r1228, %r1206, %r1227;
	mov.b32 	%r1211, 8;
	// begin inline asm
	{
    .reg .pred p;
    and.b32 %r1209, %r1222, %r1211;    setp.ne.u32 p, %r1209, 0;
    vote.ballot.sync.b32 %r1209, p, 0xffffffff;
    @!p not.b32 %r1209, %r1209;
}

	// end inline asm
	and.b32  	%r1229, %r1209, %r1228;
	mov.b32 	%r1214, 16;
	// begin inline asm
	{
    .reg .pred p;
    and.b32 %r1212, %r1222, %r1214;    setp.ne.u32 p, %r1212, 0;
    vote.ballot.sync.b32 %r1212, p, 0xffffffff;
    @!p not.b32 %r1212, %r1212;
}

	// end inline asm
	and.b32  	%r1230, %r1212, %r1229;
	mov.b32 	%r1217, 32;
	// begin inline asm
	{
    .reg .pred p;
    and.b32 %r1215, %r1222, %r1217;    setp.ne.u32 p, %r1215, 0;
    vote.ballot.sync.b32 %r1215, p, 0xffffffff;
    @!p not.b32 %r1215, %r1215;
}

	// end inline asm
	and.b32  	%r1231, %r1215, %r1230;
	mov.b32 	%r1220, 64;
	// begin inline asm
	{
    .reg .pred p;
    and.b32 %r1218, %r1222, %r1220;    setp.ne.u32 p, %r1218, 0;
    vote.ballot.sync.b32 %r1218, p, 0xffffffff;
    @!p not.b32 %r1218, %r1218;
}

	// end inline asm
	and.b32  	%r1232, %r1218, %r1231;
	mov.b32 	%r1223, 128;
	// begin inline asm
	{
    .reg .pred p;
    and.b32 %r1221, %r1222, %r1223;    setp.ne.u32 p, %r1221, 0;
    vote.ballot.sync.b32 %r1221, p, 0xffffffff;
    @!p not.b32 %r1221, %r1221;
}

	// end inline asm
	and.b32  	%r1233, %r1221, %r1232;
	clz.b32 	%r1234, %r1233;
	sub.s32 	%r228, 31, %r1234;
	and.b32  	%r1235, %r727, %r1233;
	popc.b32 	%r229, %r1235;
	setp.ne.s32 	%p129, %r309, %r228;
	mov.b32 	%r2006, 0;
	@%p129 bra 	$L__BB48_205;
	shl.b32 	%r1240, %r1222, 2;
	add.s32 	%r1241, %r152, %r1240;
	atom.shared.add.u32 	%r2006, [%r1241], %r229;
$L__BB48_205:
	ld.param.u32 	%r1906, [_ZN3cub18CUB_300001_SM_10006detail10radix_sort29DeviceRadixSortOnesweepKernelINS1_5radix10policy_hubIifyE10Policy1000ELNS0_9SortOrderE0EifyiiNS1_21identity_decomposer_tEEEvPT5_SB_PT3_PKSC_PT1_PKSG_PT2_PKSK_T4_iiT6__param_9];
	shfl.sync.idx.b32	%r1267|%p130, %r2006, %r228, 31, -1;
	add.s32 	%r232, %r229, %r1267;
	shr.u32 	%r1268, %r1980, %r1906;
	and.b32  	%r1264, %r1268, %r154;
	mov.b32 	%r1244, 1;
	// begin inline asm
	{
    .reg .pred p;
    and.b32 %r1242, %r1264, %r1244;    setp.ne.u32 p, %r1242, 0;
    vote.ballot.sync.b32 %r1242, p, 0xffffffff;
    @!p not.b32 %r1242, %r1242;
}

	// end inline asm
	mov.b32 	%r1247, 2;
	// begin inline asm
	{
    .reg .pred p;
    and.b32 %r1245, %r1264, %r1247;    setp.ne.u32 p, %r1245, 0;
    vote.ballot.sync.b32 %r1245, p, 0xffffffff;
    @!p not.b32 %r1245, %r1245;
}

	// end inline asm
	and.b32  	%r1269, %r1245, %r1242;
	mov.b32 	%r1250, 4;
	// begin inline asm
	{
    .reg .pred p;
    and.b32 %r1248, %r1264, %r1250;    setp.ne.u32 p, %r1248, 0;
    vote.ballot.sync.b32 %r1248, p, 0xffffffff;
    @!p not.b32 %r1248, %r1248;
}

	// end inline asm
	and.b32  	%r1270, %r1248, %r1269;
	mov.b32 	%r1253, 8;
	// begin inline asm
	{
    .reg .pred p;
    and.b32 %r1251, %r1264, %r1253;    setp.ne.u32 p, %r1251, 0;
    vote.ballot.sync.b32 %r1251, p, 0xffffffff;
    @!p not.b32 %r1251, %r1251;
}

	// end inline asm
	and.b32  	%r1271, %r1251, %r1270;
	mov.b32 	%r1256, 16;
	// begin inline asm
	{
    .reg .pred p;
    and.b32 %r1254, %r1264, %r1256;    setp.ne.u32 p, %r1254, 0;
    vote.ballot.sync.b32 %r1254, p, 0xffffffff;
    @!p not.b32 %r1254, %r1254;
}

	// end inline asm
	and.b32  	%r1272, %r1254, %r1271;
	mov.b32 	%r1259, 32;
	// begin inline asm
	{
    .reg .pred p;
    and.b32 %r1257, %r1264, %r1259;    setp.ne.u32 p, %r1257, 0;
    vote.ballot.sync.b32 %r1257, p, 0xffffffff;
    @!p not.b32 %r1257, %r1257;
}

	// end inline asm
	and.b32  	%r1273, %r1257, %r1272;
	mov.b32 	%r1262, 64;
	// begin inline asm
	{
    .reg .pred p;
    and.b32 %r1260, %r1264, %r1262;    setp.ne.u32 p, %r1260, 0;
    vote.ballot.sync.b32 %r1260, p, 0xffffffff;
    @!p not.b32 %r1260, %r1260;
}

	// end inline asm
	and.b32  	%r1274, %r1260, %r1273;
	mov.b32 	%r1265, 128;
	// begin inline asm
	{
    .reg .pred p;
    and.b32 %r1263, %r1264, %r1265;    setp.ne.u32 p, %r1263, 0;
    vote.ballot.sync.b32 %r1263, p, 0xffffffff;
    @!p not.b32 %r1263, %r1263;
}

	// end inline asm
	and.b32  	%r1275, %r1263, %r1274;
	clz.b32 	%r1276, %r1275;
	sub.s32 	%r234, 31, %r1276;
	and.b32  	%r1277, %r727, %r1275;
	popc.b32 	%r235, %r1277;
	setp.ne.s32 	%p131, %r309, %r234;
	mov.b32 	%r2007, 0;
	@%p131 bra 	$L__BB48_207;
	shl.b32 	%r1282, %r1264, 2;
	add.s32 	%r1283, %r152, %r1282;
	atom.shared.add.u32 	%r2007, [%r1283], %r235;
$L__BB48_207:
	ld.param.u32 	%r1907, [_ZN3cub18CUB_300001_SM_10006detail10radix_sort29DeviceRadixSortOnesweepKernelINS1_5radix10policy_hubIifyE10Policy1000ELNS0_9SortOrderE0EifyiiNS1_21identity_decomposer_tEEEvPT5_SB_PT3_PKSC_PT1_PKSG_PT2_PKSK_T4_iiT6__param_9];
	shfl.sync.idx.b32	%r1309|%p132, %r2007, %r234, 31, -1;
	add.s32 	%r238, %r235, %r1309;
	shr.u32 	%r1310, %r1979, %r1907;
	and.b32  	%r1306, %r1310, %r154;
	mov.b32 	%r1286, 1;
	// begin inline asm
	{
    .reg .pred p;
    and.b32 %r1284, %r1306, %r1286;    setp.ne.u32 p, %r1284, 0;
    vote.ballot.sync.b32 %r1284, p, 0xffffffff;
    @!p not.b32 %r1284, %r1284;
}

	// end inline asm
	mov.b32 	%r1289, 2;
	// begin inline asm
	{
    .reg .pred p;
    and.b32 %r1287, %r1306, %r1289;    setp.ne.u32 p, %r1287, 0;
    vote.ballot.sync.b32 %r1287, p, 0xffffffff;
    @!p not.b32 %r1287, %r1287;
}

	// end inline asm
	and.b32  	%r1311, %r1287, %r1284;
	mov.b32 	%r1292, 4;
	// begin inline asm
	{
    .reg .pred p;
    and.b32 %r1290, %r1306, %r1292;    setp.ne.u32 p, %r1290, 0;
    vote.ballot.sync.b32 %r1290, p, 0xffffffff;
    @!p not.b32 %r1290, %r1290;
}

	// end inline asm
	and.b32  	%r1312, %r1290, %r1311;
	mov.b32 	%r1295, 8;
	// begin inline asm
	{
    .reg .pred p;
    and.b32 %r1293, %r1306, %r1295;    setp.ne.u32 p, %r1293, 0;
    vote.ballot.sync.b32 %r1293, p, 0xffffffff;
    @!p not.b32 %r1293, %r1293;
}

	// end inline asm
	and.b32  	%r1313, %r1293, %r1312;
	mov.b32 	%r1298, 16;
	// begin inline asm
	{
    .reg .pred p;
    and.b32 %r1296, %r1306, %r1298;    setp.ne.u32 p, %r1296, 0;
    vote.ballot.sync.b32 %r1296, p, 0xffffffff;
    @!p not.b32 %r1296, %r1296;
}

	// end inline asm
	and.b32  	%r1314, %r1296, %r1313;
	mov.b32 	%r1301, 32;
	// begin inline asm
	{
    .reg .pred p;
    and.b32 %r1299, %r1306, %r1301;    setp.ne.u32 p, %r1299, 0;
    vote.ballot.sync.b32 %r1299, p, 0xffffffff;
    @!p not.b32 %r1299, %r1299;
}

	// end inline asm
	and.b32  	%r1315, %r1299, %r1314;
	mov.b32 	%r1304, 64;
	// begin inline asm
	{
    .reg .pred p;
    and.b32 %r1302, %r1306, %r1304;    setp.ne.u32 p, %r1302, 0;
    vote.ballot.sync.b32 %r1302, p, 0xffffffff;
    @!p not.b32 %r1302, %r1302;
}

	// end inline asm
	and.b32  	%r1316, %r1302, %r1315;
	mov.b32 	%r1307, 128;
	// begin inline asm
	{
    .reg .pred p;
    and.b32 %r1305, %r1306, %r1307;    setp.ne.u32 p, %r1305, 0;
    vote.ballot.sync.b32 %r1305, p, 0xffffffff;
    @!p not.b32 %r1305, %r1305;
}

	// end inline asm
	and.b32  	%r1317, %r1305, %r1316;
	clz.b32 	%r1318, %r1317;
	sub.s32 	%r240, 31, %r1318;
	and.b32  	%r1319, %r727, %r1317;
	popc.b32 	%r241, %r1319;
	setp.ne.s32 	%p133, %r309, %r240;
	mov.b32 	%r2008, 0;
	@%p133 bra 	$L__BB48_209;
	shl.b32 	%r1324, %r1306, 2;
	add.s32 	%r1325, %r152, %r1324;
	atom.shared.add.u32 	%r2008, [%r1325], %r241;
$L__BB48_209:
	ld.param.u32 	%r1908, [_ZN3cub18CUB_300001_SM_10006detail10radix_sort29DeviceRadixSortOnesweepKernelINS1_5radix10policy_hubIifyE10Policy1000ELNS0_9SortOrderE0EifyiiNS1_21identity_decomposer_tEEEvPT5_SB_PT3_PKSC_PT1_PKSG_PT2_PKSK_T4_iiT6__param_9];
	shfl.sync.idx.b32	%r1351|%p134, %r2008, %r240, 31, -1;
	add.s32 	%r244, %r241, %r1351;
	shr.u32 	%r1352, %r1978, %r1908;
	and.b32  	%r1348, %r1352, %r154;
	mov.b32 	%r1328, 1;
	// begin inline asm
	{
    .reg .pred p;
    and.b32 %r1326, %r1348, %r1328;    setp.ne.u32 p, %r1326, 0;
    vote.ballot.sync.b32 %r1326, p, 0xffffffff;
    @!p not.b32 %r1326, %r1326;
}

	// end inline asm
	mov.b32 	%r1331, 2;
	// begin inline asm
	{
    .reg .pred p;
    and.b32 %r1329, %r1348, %r1331;    setp.ne.u32 p, %r1329, 0;
    vote.ballot.sync.b32 %r1329, p, 0xffffffff;
    @!p not.b32 %r1329, %r1329;
}

	// end inline asm
	and.b32  	%r1353, %r1329, %r1326;
	mov.b32 	%r1334, 4;
	// begin inline asm
	{
    .reg .pred p;
    and.b32 %r1332, %r1348, %r1334;    setp.ne.u32 p, %r1332, 0;
    vote.ballot.sync.b32 %r1332, p, 0xffffffff;
    @!p not.b32 %r1332, %r1332;
}

	// end inline asm
	and.b32  	%r1354, %r1332, %r1353;
	mov.b32 	%r1337, 8;
	// begin inline asm
	{
    .reg .pred p;
    and.b32 %r1335, %r1348, %r1337;    setp.ne.u32 p, %r1335, 0;
    vote.ballot.sync.b32 %r1335, p, 0xffffffff;
    @!p not.b32 %r1335, %r1335;
}

	// end inline asm
	and.b32  	%r1355, %r1335, %r1354;
	mov.b32 	%r1340, 16;
	// begin inline asm
	{
    .reg .pred p;
    and.b32 %r1338, %r1348, %r1340;    setp.ne.u32 p, %r1338, 0;
    vote.ballot.sync.b32 %r1338, p, 0xffffffff;
    @!p not.b32 %r1338, %r1338;
}

	// end inline asm
	and.b32  	%r1356, %r1338, %r1355;
	mov.b32 	%r1343, 32;
	// begin inline asm
	{
    .reg .pred p;
    and.b32 %r1341, %r1348, %r1343;    setp.ne.u32 p, %r1341, 0;
    vote.ballot.sync.b32 %r1341, p, 0xffffffff;
    @!p not.b32 %r1341, %r1341;
}

	// end inline asm
	and.b32  	%r1357, %r1341, %r1356;
	mov.b32 	%r1346, 64;
	// begin inline asm
	{
    .reg .pred p;
    and.b32 %r1344, %r1348, %r1346;    setp.ne.u32 p, %r1344, 0;
    vote.ballot.sync.b32 %r1344, p, 0xffffffff;
    @!p not.b32 %r1344, %r1344;
}

	// end inline asm
	and.b32  	%r1358, %r1344, %r1357;
	mov.b32 	%r1349, 128;
	// begin inline asm
	{
    .reg .pred p;
    and.b32 %r1347, %r1348, %r1349;    setp.ne.u32 p, %r1347, 0;
    vote.ballot.sync.b32 %r1347, p, 0xffffffff;
    @!p not.b32 %r1347, %r1347;
}

	// end inline asm
	and.b32  	%r1359, %r1347, %r1358;
	clz.b32 	%r1360, %r1359;
	sub.s32 	%r246, 31, %r1360;
	and.b32  	%r1361, %r727, %r1359;
	popc.b32 	%r247, %r1361;
	setp.ne.s32 	%p135, %r309, %r246;
	mov.b32 	%r2009, 0;
	@%p135 bra 	$L__BB48_211;
	shl.b32 	%r1366, %r1348, 2;
	add.s32 	%r1367, %r152, %r1366;
	atom.shared.add.u32 	%r2009, [%r1367], %r247;
$L__BB48_211:
	ld.param.u32 	%r1909, [_ZN3cub18CUB_300001_SM_10006detail10radix_sort29DeviceRadixSortOnesweepKernelINS1_5radix10policy_hubIifyE10Policy1000ELNS0_9SortOrderE0EifyiiNS1_21identity_decomposer_tEEEvPT5_SB_PT3_PKSC_PT1_PKSG_PT2_PKSK_T4_iiT6__param_9];
	shfl.sync.idx.b32	%r1393|%p136, %r2009, %r246, 31, -1;
	add.s32 	%r250, %r247, %r1393;
	shr.u32 	%r1394, %r1977, %r1909;
	and.b32  	%r1390, %r1394, %r154;
	mov.b32 	%r1370, 1;
	// begin inline asm
	{
    .reg .pred p;
    and.b32 %r1368, %r1390, %r1370;    setp.ne.u32 p, %r1368, 0;
    vote.ballot.sync.b32 %r1368, p, 0xffffffff;
    @!p not.b32 %r1368, %r1368;
}

	// end inline asm
	mov.b32 	%r1373, 2;
	// begin inline asm
	{
    .reg .pred p;
    and.b32 %r1371, %r1390, %r1373;    setp.ne.u32 p, %r1371, 0;
    vote.ballot.sync.b32 %r1371, p, 0xffffffff;
    @!p not.b32 %r1371, %r1371;
}

	// end inline asm
	and.b32  	%r1395, %r1371, %r1368;
	mov.b32 	%r1376, 4;
	// begin inline asm
	{
    .reg .pred p;
    and.b32 %r1374, %r1390, %r1376;    setp.ne.u32 p, %r1374, 0;
    vote.ballot.sync.b32 %r1374, p, 0xffffffff;
    @!p not.b32 %r1374, %r1374;
}

	// end inline asm
	and.b32  	%r1396, %r1374, %r1395;
	mov.b32 	%r1379, 8;
	// begin inline asm
	{
    .reg .pred p;
    and.b32 %r1377, %r1390, %r1379;    setp.ne.u32 p, %r1377, 0;
    vote.ballot.sync.b32 %r1377, p, 0xffffffff;
    @!p not.b32 %r1377, %r1377;
}

	// end inline asm
	and.b32  	%r1397, %r1377, %r1396;
	mov.b32 	%r1382, 16;
	// begin inline asm
	{
    .reg .pred p;
    and.b32 %r1380, %r1390, %r1382;    setp.ne.u32 p, %r1380, 0;
    vote.ballot.sync.b32 %r1380, p, 0xffffffff;
    @!p not.b32 %r1380, %r1380;
}

	// end inline asm
	and.b32  	%r1398, %r1380, %r1397;
	mov.b32 	%r1385, 32;
	// begin inline asm
	{
    .reg .pred p;
    and.b32 %r1383, %r1390, %r1385;    setp.ne.u32 p, %r1383, 0;
    vote.ballot.sync.b32 %r1383, p, 0xffffffff;
    @!p not.b32 %r1383, %r1383;
}

	// end inline asm
	and.b32  	%r1399, %r1383, %r1398;
	mov.b32 	%r1388, 64;
	// begin inline asm
	{
    .reg .pred p;
    and.b32 %r1386, %r1390, %r1388;    setp.ne.u32 p, %r1386, 0;
    vote.ballot.sync.b32 %r1386, p, 0xffffffff;
    @!p not.b32 %r1386, %r1386;
}

	// end inline asm
	and.b32  	%r1400, %r1386, %r1399;
	mov.b32 	%r1391, 128;
	// begin inline asm
	{
    .reg .pred p;
    and.b32 %r1389, %r1390, %r1391;    setp.ne.u32 p, %r1389, 0;
    vote.ballot.sync.b32 %r1389, p, 0xffffffff;
    @!p not.b32 %r1389, %r1389;
}

	// end inline asm
	and.b32  	%r1401, %r1389, %r1400;
	clz.b32 	%r1402, %r1401;
	sub.s32 	%r252, 31, %r1402;
	and.b32  	%r1403, %r727, %r1401;
	popc.b32 	%r253, %r1403;
	setp.ne.s32 	%p137, %r309, %r252;
	mov.b32 	%r2010, 0;
	@%p137 bra 	$L__BB48_213;
	shl.b32 	%r1408, %r1390, 2;
	add.s32 	%r1409, %r152, %r1408;
	atom.shared.add.u32 	%r2010, [%r1409], %r253;
$L__BB48_213:
	setp.gt.u32 	%p138, %r1, 255;
	shfl.sync.idx.b32	%r1410|%p139, %r2010, %r252, 31, -1;
	add.s32 	%r1411, %r253, %r1410;
	bar.sync 	0;
	shl.b32 	%r1412, %r160, 2;
	add.s32 	%r256, %r632, %r1412;
	st.shared.u32 	[%r256+-4], %r1993;
	shl.b32 	%r1414, %r166, 2;
	add.s32 	%r257, %r632, %r1414;
	st.shared.u32 	[%r257+-4], %r1992;
	shl.b32 	%r1415, %r172, 2;
	add.s32 	%r258, %r632, %r1415;
	st.shared.u32 	[%r258+-4], %r1991;
	shl.b32 	%r1416, %r178, 2;
	add.s32 	%r259, %r632, %r1416;
	st.shared.u32 	[%r259+-4], %r1990;
	shl.b32 	%r1417, %r184, 2;
	add.s32 	%r260, %r632, %r1417;
	st.shared.u32 	[%r260+-4], %r1989;
	shl.b32 	%r1418, %r190, 2;
	add.s32 	%r261, %r632, %r1418;
	st.shared.u32 	[%r261+-4], %r1988;
	shl.b32 	%r1419, %r196, 2;
	add.s32 	%r262, %r632, %r1419;
	st.shared.u32 	[%r262+-4], %r1987;
	shl.b32 	%r1420, %r202, 2;
	add.s32 	%r263, %r632, %r1420;
	st.shared.u32 	[%r263+-4], %r1986;
	shl.b32 	%r1421, %r208, 2;
	add.s32 	%r264, %r632, %r1421;
	st.shared.u32 	[%r264+-4], %r1985;
	shl.b32 	%r1422, %r214, 2;
	add.s32 	%r265, %r632, %r1422;
	st.shared.u32 	[%r265+-4], %r1984;
	shl.b32 	%r1423, %r220, 2;
	add.s32 	%r266, %r632, %r1423;
	st.shared.u32 	[%r266+-4], %r1983;
	shl.b32 	%r1424, %r226, 2;
	add.s32 	%r267, %r632, %r1424;
	st.shared.u32 	[%r267+-4], %r1982;
	shl.b32 	%r1425, %r232, 2;
	add.s32 	%r268, %r632, %r1425;
	st.shared.u32 	[%r268+-4], %r1981;
	shl.b32 	%r1426, %r238, 2;
	add.s32 	%r269, %r632, %r1426;
	st.shared.u32 	[%r269+-4], %r1980;
	shl.b32 	%r1427, %r244, 2;
	add.s32 	%r270, %r632, %r1427;
	st.shared.u32 	[%r270+-4], %r1979;
	shl.b32 	%r1428, %r250, 2;
	add.s32 	%r271, %r632, %r1428;
	st.shared.u32 	[%r271+-4], %r1978;
	shl.b32 	%r1429, %r1411, 2;
	add.s32 	%r272, %r632, %r1429;
	st.shared.u32 	[%r272+-4], %r1977;
	shl.b32 	%r1430, %r1, 3;
	add.s32 	%r1431, %r632, %r1430;
	add.s32 	%r273, %r1431, 26112;
	@%p138 bra 	$L__BB48_221;
	ld.param.u64 	%rd437, [_ZN3cub18CUB_300001_SM_10006detail10radix_sort29DeviceRadixSortOnesweepKernelINS1_5radix10policy_hubIifyE10Policy1000ELNS0_9SortOrderE0EifyiiNS1_21identity_decomposer_tEEEvPT5_SB_PT3_PKSC_PT1_PKSG_PT2_PKSK_T4_iiT6__param_3];
	cvta.to.global.u64 	%rd93, %rd437;
	shl.b64 	%rd94, %rd9, 3;
	add.s64 	%rd95, %rd93, %rd94;
	ld.global.u64 	%rd96, [%rd95];
	cvt.s64.s32 	%rd97, %r151;
	sub.s64 	%rd456, %rd96, %rd97;
	st.shared.u64 	[%r273], %rd456;
	setp.lt.s32 	%p140, %r3, 1;
	mov.u32 	%r2014, %r1972;
	@%p140 bra 	$L__BB48_220;
	mov.b32 	%r2012, -1;
	mov.u32 	%r2011, %r3;
	mov.u32 	%r2014, %r1972;
$L__BB48_216:
	ld.param.u64 	%rd430, [_ZN3cub18CUB_300001_SM_10006detail10radix_sort29DeviceRadixSortOnesweepKernelINS1_5radix10policy_hubIifyE10Policy1000ELNS0_9SortOrderE0EifyiiNS1_21identity_decomposer_tEEEvPT5_SB_PT3_PKSC_PT1_PKSG_PT2_PKSK_T4_iiT6__param_0];
	add.s32 	%r277, %r2011, -1;
	shl.b32 	%r1433, %r277, 8;
	add.s32 	%r1434, %r1433, %r1;
	cvta.to.global.u64 	%rd98, %rd430;
	mul.wide.s32 	%rd99, %r1434, 4;
	add.s64 	%rd19, %rd98, %rd99;
$L__BB48_217:
	membar.cta;
	ld.volatile.global.u32 	%r278, [%rd19];
	setp.eq.s32 	%p141, %r278, 0;
	@%p141 bra 	$L__BB48_217;
	and.b32  	%r1435, %r278, 1073741823;
	add.s32 	%r2014, %r1435, %r2014;
	setp.gt.s32 	%p142, %r278, -1;
	vote.sync.ballot.b32 	%r2012, %p142, %r2012;
	setp.gt.u32 	%p144, %r2011, 1;
	and.pred  	%p145, %p142, %p144;
	mov.u32 	%r2011, %r277;
	@%p145 bra 	$L__BB48_216;
	ld.shared.u64 	%rd456, [%r273];
$L__BB48_220:
	ld.param.u64 	%rd431, [_ZN3cub18CUB_300001_SM_10006detail10radix_sort29DeviceRadixSortOnesweepKernelINS1_5radix10policy_hubIifyE10Policy1000ELNS0_9SortOrderE0EifyiiNS1_21identity_decomposer_tEEEvPT5_SB_PT3_PKSC_PT1_PKSG_PT2_PKSK_T4_iiT6__param_0];
	or.b32  	%r1436, %r2014, -2147483648;
	cvta.to.global.u64 	%rd100, %rd431;
	shl.b32 	%r1437, %r3, 8;
	add.s32 	%r1438, %r1437, %r1;
	mul.wide.s32 	%rd101, %r1438, 4;
	add.s64 	%rd102, %rd100, %rd101;
	st.volatile.global.u32 	[%rd102], %r1436;
	sub.s32 	%r1439, %r2014, %r1972;
	cvt.s64.s32 	%rd103, %r1439;
	add.s64 	%rd104, %rd456, %rd103;
	st.shared.u64 	[%r273], %rd104;
$L__BB48_221:
	ld.param.u32 	%r1885, [_ZN3cub18CUB_300001_SM_10006detail10radix_sort29DeviceRadixSortOnesweepKernelINS1_5radix10policy_hubIifyE10Policy1000ELNS0_9SortOrderE0EifyiiNS1_21identity_decomposer_tEEEvPT5_SB_PT3_PKSC_PT1_PKSG_PT2_PKSK_T4_iiT6__param_8];
	ld.param.u64 	%rd434, [_ZN3cub18CUB_300001_SM_10006detail10radix_sort29DeviceRadixSortOnesweepKernelINS1_5radix10policy_hubIifyE10Policy1000ELNS0_9SortOrderE0EifyiiNS1_21identity_decomposer_tEEEvPT5_SB_PT3_PKSC_PT1_PKSG_PT2_PKSK_T4_iiT6__param_2];
	setp.gt.u32 	%p146, %r1, 255;
	mad.lo.s32 	%r282, %r3, 6528, 6528;
	setp.lt.s32 	%p147, %r282, %r1885;
	setp.eq.s64 	%p148, %rd434, 0;
	or.pred  	%p149, %p148, %p147;
	or.pred  	%p150, %p146, %p149;
	@%p150 bra 	$L__BB48_223;
	ld.param.u64 	%rd435, [_ZN3cub18CUB_300001_SM_10006detail10radix_sort29DeviceRadixSortOnesweepKernelINS1_5radix10policy_hubIifyE10Policy1000ELNS0_9SortOrderE0EifyiiNS1_21identity_decomposer_tEEEvPT5_SB_PT3_PKSC_PT1_PKSG_PT2_PKSK_T4_iiT6__param_2];
	ld.shared.u64 	%rd105, [%r273];
	cvt.s64.s32 	%rd106, %r1972;
	cvt.s64.s32 	%rd107, %r151;
	add.s64 	%rd108, %rd107, %rd106;
	add.s64 	%rd109, %rd108, %rd105;
	cvta.to.global.u64 	%rd110, %rd435;
	shl.b64 	%rd111, %rd9, 3;
	add.s64 	%rd112, %rd110, %rd111;
	st.global.u64 	[%rd112], %rd109;
$L__BB48_223:
	ld.param.u32 	%r1886, [_ZN3cub18CUB_300001_SM_10006detail10radix_sort29DeviceRadixSortOnesweepKernelINS1_5radix10policy_hubIifyE10Policy1000ELNS0_9SortOrderE0EifyiiNS1_21identity_decomposer_tEEEvPT5_SB_PT3_PKSC_PT1_PKSG_PT2_PKSK_T4_iiT6__param_8];
	ld.param.u64 	%rd438, [_ZN3cub18CUB_300001_SM_10006detail10radix_sort29DeviceRadixSortOnesweepKernelINS1_5radix10policy_hubIifyE10Policy1000ELNS0_9SortOrderE0EifyiiNS1_21identity_decomposer_tEEEvPT5_SB_PT3_PKSC_PT1_PKSG_PT2_PKSK_T4_iiT6__param_4];
	cvta.to.global.u64 	%rd22, %rd438;
	shl.b32 	%r1440, %r1, 2;
	add.s32 	%r283, %r632, %r1440;
	setp.gt.s32 	%p151, %r282, %r1886;
	bar.sync 	0;
	@%p151 bra 	$L__BB48_225;
	ld.param.u32 	%r1910, [_ZN3cub18CUB_300001_SM_10006detail10radix_sort29DeviceRadixSortOnesweepKernelINS1_5radix10policy_hubIifyE10Policy1000ELNS0_9SortOrderE0EifyiiNS1_21identity_decomposer_tEEEvPT5_SB_PT3_PKSC_PT1_PKSG_PT2_PKSK_T4_iiT6__param_9];
	ld.shared.u32 	%r1442, [%r283];
	shr.u32 	%r1443, %r1442, %r1910;
	and.b32  	%r1444, %r1443, %r154;
	shl.b32 	%r1445, %r1444, 3;
	add.s32 	%r1447, %r632, 26112;
	add.s32 	%r1448, %r1447, %r1445;
	ld.shared.u64 	%rd113, [%r1448];
	add.s64 	%rd114, %rd113, %rd9;
	xor.b32  	%r1449, %r1442, -2147483648;
	shl.b64 	%rd115, %rd114, 2;
	add.s64 	%rd116, %rd22, %rd115;
	st.global.u32 	[%rd116], %r1449;
	bar.warp.sync 	-1;
	ld.shared.u32 	%r1450, [%r283+1536];
	shr.u32 	%r1451, %r1450, %r1910;
	and.b32  	%r1452, %r1451, %r154;
	shl.b32 	%r1453, %r1452, 3;
	add.s32 	%r1454, %r1447, %r1453;
	ld.shared.u64 	%rd117, [%r1454];
	add.s64 	%rd118, %rd117, %rd9;
	xor.b32  	%r1455, %r1450, -2147483648;
	shl.b64 	%rd119, %rd118, 2;
	add.s64 	%rd120, %rd22, %rd119;
	st.global.u32 	[%rd120+1536], %r1455;
	bar.warp.sync 	-1;
	ld.shared.u32 	%r1456, [%r283+3072];
	shr.u32 	%r1457, %r1456, %r1910;
	and.b32  	%r1458, %r1457, %r154;
	shl.b32 	%r1459, %r1458, 3;
	add.s32 	%r1460, %r1447, %r1459;
	ld.shared.u64 	%rd121, [%r1460];
	add.s64 	%rd122, %rd121, %rd9;
	xor.b32  	%r1461, %r1456, -2147483648;
	shl.b64 	%rd123, %rd122, 2;
	add.s64 	%rd124, %rd22, %rd123;
	st.global.u32 	[%rd124+3072], %r1461;
	bar.warp.sync 	-1;
	ld.shared.u32 	%r1462, [%r283+4608];
	shr.u32 	%r1463, %r1462, %r1910;
	and.b32  	%r1464, %r1463, %r154;
	shl.b32 	%r1465, %r1464, 3;
	add.s32 	%r1466, %r1447, %r1465;
	ld.shared.u64 	%rd125, [%r1466];
	add.s64 	%rd126, %rd125, %rd9;
	xor.b32  	%r1467, %r1462, -2147483648;
	shl.b64 	%rd127, %rd126, 2;
	add.s64 	%rd128, %rd22, %rd127;
	st.global.u32 	[%rd128+4608], %r1467;
	bar.warp.sync 	-1;
	ld.shared.u32 	%r1468, [%r283+6144];
	shr.u32 	%r1469, %r1468, %r1910;
	and.b32  	%r1470, %r1469, %r154;
	shl.b32 	%r1471, %r1470, 3;
	add.s32 	%r1472, %r1447, %r1471;
	ld.shared.u64 	%rd129, [%r1472];
	add.s64 	%rd130, %rd129, %rd9;
	xor.b32  	%r1473, %r1468, -2147483648;
	shl.b64 	%rd131, %rd130, 2;
	add.s64 	%rd132, %rd22, %rd131;
	st.global.u32 	[%rd132+6144], %r1473;
	bar.warp.sync 	-1;
	ld.shared.u32 	%r1474, [%r283+7680];
	shr.u32 	%r1475, %r1474, %r1910;
	and.b32  	%r1476, %r1475, %r154;
	shl.b32 	%r1477, %r1476, 3;
	add.s32 	%r1478, %r1447, %r1477;
	ld.shared.u64 	%rd133, [%r1478];
	add.s64 	%rd134, %rd133, %rd9;
	xor.b32  	%r1479, %r1474, -2147483648;
	shl.b64 	%rd135, %rd134, 2;
	add.s64 	%rd136, %rd22, %rd135;
	st.global.u32 	[%rd136+7680], %r1479;
	bar.warp.sync 	-1;
	ld.shared.u32 	%r1480, [%r283+9216];
	shr.u32 	%r1481, %r1480, %r1910;
	and.b32  	%r1482, %r1481, %r154;
	shl.b32 	%r1483, %r1482, 3;
	add.s32 	%r1484, %r1447, %r1483;
	ld.shared.u64 	%rd137, [%r1484];
	add.s64 	%rd138, %rd137, %rd9;
	xor.b32  	%r1485, %r1480, -2147483648;
	shl.b64 	%rd139, %rd138, 2;
	add.s64 	%rd140, %rd22, %rd139;
	st.global.u32 	[%rd140+9216], %r1485;
	bar.warp.sync 	-1;
	ld.shared.u32 	%r1486, [%r283+10752];
	shr.u32 	%r1487, %r1486, %r1910;
	and.b32  	%r1488, %r1487, %r154;
	shl.b32 	%r1489, %r1488, 3;
	add.s32 	%r1490, %r1447, %r1489;
	ld.shared.u64 	%rd141, [%r1490];
	add.s64 	%rd142, %rd141, %rd9;
	xor.b32  	%r1491, %r1486, -2147483648;
	shl.b64 	%rd143, %rd142, 2;
	add.s64 	%rd144, %rd22, %rd143;
	st.global.u32 	[%rd144+10752], %r1491;
	bar.warp.sync 	-1;
	ld.shared.u32 	%r1492, [%r283+12288];
	shr.u32 	%r1493, %r1492, %r1910;
	and.b32  	%r1494, %r1493, %r154;
	shl.b32 	%r1495, %r1494, 3;
	add.s32 	%r1496, %r1447, %r1495;
	ld.shared.u64 	%rd145, [%r1496];
	add.s64 	%rd146, %rd145, %rd9;
	xor.b32  	%r1497, %r1492, -2147483648;
	shl.b64 	%rd147, %rd146, 2;
	add.s64 	%rd148, %rd22, %rd147;
	st.global.u32 	[%rd148+12288], %r1497;
	bar.warp.sync 	-1;
	ld.shared.u32 	%r1498, [%r283+13824];
	shr.u32 	%r1499, %r1498, %r1910;
	and.b32  	%r1500, %r1499, %r154;
	shl.b32 	%r1501, %r1500, 3;
	add.s32 	%r1502, %r1447, %r1501;
	ld.shared.u64 	%rd149, [%r1502];
	add.s64 	%rd150, %rd149, %rd9;
	xor.b32  	%r1503, %r1498, -2147483648;
	shl.b64 	%rd151, %rd150, 2;
	add.s64 	%rd152, %rd22, %rd151;
	st.global.u32 	[%rd152+13824], %r1503;
	bar.warp.sync 	-1;
	ld.shared.u32 	%r1504, [%r283+15360];
	shr.u32 	%r1505, %r1504, %r1910;
	and.b32  	%r1506, %r1505, %r154;
	shl.b32 	%r1507, %r1506, 3;
	add.s32 	%r1508, %r1447, %r1507;
	ld.shared.u64 	%rd153, [%r1508];
	add.s64 	%rd154, %rd153, %rd9;
	xor.b32  	%r1509, %r1504, -2147483648;
	shl.b64 	%rd155, %rd154, 2;
	add.s64 	%rd156, %rd22, %rd155;
	st.global.u32 	[%rd156+15360], %r1509;
	bar.warp.sync 	-1;
	ld.shared.u32 	%r1510, [%r283+16896];
	shr.u32 	%r1511, %r1510, %r1910;
	and.b32  	%r1512, %r1511, %r154;
	shl.b32 	%r1513, %r1512, 3;
	add.s32 	%r1514, %r1447, %r1513;
	ld.shared.u64 	%rd157, [%r1514];
	add.s64 	%rd158, %rd157, %rd9;
	xor.b32  	%r1515, %r1510, -2147483648;
	shl.b64 	%rd159, %rd158, 2;
	add.s64 	%rd160, %rd22, %rd159;
	st.global.u32 	[%rd160+16896], %r1515;
	bar.warp.sync 	-1;
	ld.shared.u32 	%r1516, [%r283+18432];
	shr.u32 	%r1517, %r1516, %r1910;
	and.b32  	%r1518, %r1517, %r154;
	shl.b32 	%r1519, %r1518, 3;
	add.s32 	%r1520, %r1447, %r1519;
	ld.shared.u64 	%rd161, [%r1520];
	add.s64 	%rd162, %rd161, %rd9;
	xor.b32  	%r1521, %r1516, -2147483648;
	shl.b64 	%rd163, %rd162, 2;
	add.s64 	%rd164, %rd22, %rd163;
	st.global.u32 	[%rd164+18432], %r1521;
	bar.warp.sync 	-1;
	ld.shared.u32 	%r1522, [%r283+19968];
	shr.u32 	%r1523, %r1522, %r1910;
	and.b32  	%r1524, %r1523, %r154;
	shl.b32 	%r1525, %r1524, 3;
	add.s32 	%r1526, %r1447, %r1525;
	ld.shared.u64 	%rd165, [%r1526];
	add.s64 	%rd166, %rd165, %rd9;
	xor.b32  	%r1527, %r1522, -2147483648;
	shl.b64 	%rd167, %rd166, 2;
	add.s64 	%rd168, %rd22, %rd167;
	st.global.u32 	[%rd168+19968], %r1527;
	bar.warp.sync 	-1;
	ld.shared.u32 	%r1528, [%r283+21504];
	shr.u32 	%r1529, %r1528, %r1910;
	and.b32  	%r1530, %r1529, %r154;
	shl.b32 	%r1531, %r1530, 3;
	add.s32 	%r1532, %r1447, %r1531;
	ld.shared.u64 	%rd169, [%r1532];
	add.s64 	%rd170, %rd169, %rd9;
	xor.b32  	%r1533, %r1528, -2147483648;
	shl.b64 	%rd171, %rd170, 2;
	add.s64 	%rd172, %rd22, %rd171;
	st.global.u32 	[%rd172+21504], %r1533;
	bar.warp.sync 	-1;
	ld.shared.u32 	%r1534, [%r283+23040];
	shr.u32 	%r1535, %r1534, %r1910;
	and.b32  	%r1536, %r1535, %r154;
	shl.b32 	%r1537, %r1536, 3;
	add.s32 	%r1538, %r1447, %r1537;
	ld.shared.u64 	%rd173, [%r1538];
	add.s64 	%rd174, %rd173, %rd9;
	xor.b32  	%r1539, %r1534, -2147483648;
	shl.b64 	%rd175, %rd174, 2;
	add.s64 	%rd176, %rd22, %rd175;
	st.global.u32 	[%rd176+23040], %r1539;
	bar.warp.sync 	-1;
	ld.shared.u32 	%r1540, [%r283+24576];
	shr.u32 	%r1541, %r1540, %r1910;
	and.b32  	%r1542, %r1541, %r154;
	shl.b32 	%r1543, %r1542, 3;
	add.s32 	%r1544, %r1447, %r1543;
	ld.shared.u64 	%rd177, [%r1544];
	add.s64 	%rd178, %rd177, %rd9;
	xor.b32  	%r1545, %r1540, -2147483648;
	shl.b64 	%rd179, %rd178, 2;
	add.s64 	%rd180, %rd22, %rd179;
	st.global.u32 	[%rd180+24576], %r1545;
	bar.warp.sync 	-1;
	bra.uni 	$L__BB48_260;
$L__BB48_225:
	ld.param.u32 	%r1887, [_ZN3cub18CUB_300001_SM_10006detail10radix_sort29DeviceRadixSortOnesweepKernelINS1_5radix10policy_hubIifyE10Policy1000ELNS0_9SortOrderE0EifyiiNS1_21identity_decomposer_tEEEvPT5_SB_PT3_PKSC_PT1_PKSG_PT2_PKSK_T4_iiT6__param_8];
	mad.lo.s32 	%r284, %r3, -6528, %r1887;
	setp.ge.s32 	%p152, %r1, %r284;
	@%p152 bra 	$L__BB48_227;
	ld.param.u32 	%r1911, [_ZN3cub18CUB_300001_SM_10006detail10radix_sort29DeviceRadixSortOnesweepKernelINS1_5radix10policy_hubIifyE10Policy1000ELNS0_9SortOrderE0EifyiiNS1_21identity_decomposer_tEEEvPT5_SB_PT3_PKSC_PT1_PKSG_PT2_PKSK_T4_iiT6__param_9];
	ld.shared.u32 	%r1546, [%r283];
	shr.u32 	%r1547, %r1546, %r1911;
	and.b32  	%r1548, %r1547, %r154;
	shl.b32 	%r1549, %r1548, 3;
	add.s32 	%r1551, %r632, %r1549;
	ld.shared.u64 	%rd181, [%r1551+26112];
	xor.b32  	%r1552, %r1546, -2147483648;
	add.s64 	%rd182, %rd181, %rd9;
	shl.b64 	%rd183, %rd182, 2;
	add.s64 	%rd184, %rd22, %rd183;
	st.global.u32 	[%rd184], %r1552;
$L__BB48_227:
	bar.warp.sync 	-1;
	add.s32 	%r1553, %r1, 384;
	setp.ge.s32 	%p153, %r1553, %r284;
	@%p153 bra 	$L__BB48_229;
	ld.param.u32 	%r1912, [_ZN3cub18CUB_300001_SM_10006detail10radix_sort29DeviceRadixSortOnesweepKernelINS1_5radix10policy_hubIifyE10Policy1000ELNS0_9SortOrderE0EifyiiNS1_21identity_decomposer_tEEEvPT5_SB_PT3_PKSC_PT1_PKSG_PT2_PKSK_T4_iiT6__param_9];
	ld.shared.u32 	%r1554, [%r283+1536];
	shr.u32 	%r1555, %r1554, %r1912;
	and.b32  	%r1556, %r1555, %r154;
	shl.b32 	%r1557, %r1556, 3;
	add.s32 	%r1559, %r632, %r1557;
	ld.shared.u64 	%rd185, [%r1559+26112];
	xor.b32  	%r1560, %r1554, -2147483648;
	add.s64 	%rd186, %rd185, %rd9;
	shl.b64 	%rd187, %rd186, 2;
	add.s64 	%rd188, %rd22, %rd187;
	st.global.u32 	[%rd188+1536], %r1560;
$L__BB48_229:
	bar.warp.sync 	-1;
	add.s32 	%r1561, %r1, 768;
	setp.ge.s32 	%p154, %r1561, %r284;
	@%p154 bra 	$L__BB48_231;
	ld.param.u32 	%r1913, [_ZN3cub18CUB_300001_SM_10006detail10radix_sort29DeviceRadixSortOnesweepKernelINS1_5radix10policy_hubIifyE10Policy1000ELNS0_9SortOrderE0EifyiiNS1_21identity_decomposer_tEEEvPT5_SB_PT3_PKSC_PT1_PKSG_PT2_PKSK_T4_iiT6__param_9];
	ld.shared.u32 	%r1562, [%r283+3072];
	shr.u32 	%r1563, %r1562, %r1913;
	and.b32  	%r1564, %r1563, %r154;
	shl.b32 	%r1565, %r1564, 3;
	add.s32 	%r1567, %r632, %r1565;
	ld.shared.u64 	%rd189, [%r1567+26112];
	xor.b32  	%r1568, %r1562, -2147483648;
	add.s64 	%rd190, %rd189, %rd9;
	shl.b64 	%rd191, %rd190, 2;
	add.s64 	%rd192, %rd22, %rd191;
	st.global.u32 	[%rd192+3072], %r1568;
$L__BB48_231:
	bar.warp.sync 	-1;
	add.s32 	%r1569, %r1, 1152;
	setp.ge.s32 	%p155, %r1569, %r284;
	@%p155 bra 	$L__BB48_233;
	ld.param.u32 	%r1914, [_ZN3cub18CUB_300001_SM_10006detail10radix_sort29DeviceRadixSortOnesweepKernelINS1_5radix10policy_hubIifyE10Policy1000ELNS0_9SortOrderE0EifyiiNS1_21identity_decomposer_tEEEvPT5_SB_PT3_PKSC_PT1_PKSG_PT2_PKSK_T4_iiT6__param_9];
	ld.shared.u32 	%r1570, [%r283+4608];
	shr.u32 	%r1571, %r1570, %r1914;
	and.b32  	%r1572, %r1571, %r154;
	shl.b32 	%r1573, %r1572, 3;
	add.s32 	%r1575, %r632, %r1573;
	ld.shared.u64 	%rd193, [%r1575+26112];
	xor.b32  	%r1576, %r1570, -2147483648;
	add.s64 	%rd194, %rd193, %rd9;
	shl.b64 	%rd195, %rd194, 2;
	add.s64 	%rd196, %rd22, %rd195;
	st.global.u32 	[%rd196+4608], %r1576;
$L__BB48_233:
	bar.warp.sync 	-1;
	add.s32 	%r1577, %r1, 1536;
	setp.ge.s32 	%p156, %r1577, %r284;
	@%p156 bra 	$L__BB48_235;
	ld.param.u32 	%r1915, [_ZN3cub18CUB_300001_SM_10006detail10radix_sort29DeviceRadixSortOnesweepKernelINS1_5radix10policy_hubIifyE10Policy1000ELNS0_9SortOrderE0EifyiiNS1_21identity_decomposer_tEEEvPT5_SB_PT3_PKSC_PT1_PKSG_PT2_PKSK_T4_iiT6__param_9];
	ld.shared.u32 	%r1578, [%r283+6144];
	shr.u32 	%r1579, %r1578, %r1915;
	and.b32  	%r1580, %r1579, %r154;
	shl.b32 	%r1581, %r1580, 3;
	add.s32 	%r1583, %r632, %r1581;
	ld.shared.u64 	%rd197, [%r1583+26112];
	xor.b32  	%r1584, %r1578, -2147483648;
	add.s64 	%rd198, %rd197, %rd9;
	shl.b64 	%rd199, %rd198, 2;
	add.s64 	%rd200, %rd22, %rd199;
	st.global.u32 	[%rd200+6144], %r1584;
$L__BB48_235:
	bar.warp.sync 	-1;
	add.s32 	%r1585, %r1, 1920;
	setp.ge.s32 	%p157, %r1585, %r284;
	@%p157 bra 	$L__BB48_237;
	ld.param.u32 	%r1916, [_ZN3cub18CUB_300001_SM_10006detail10radix_sort29DeviceRadixSortOnesweepKernelINS1_5radix10policy_hubIifyE10Policy1000ELNS0_9SortOrderE0EifyiiNS1_21identity_decomposer_tEEEvPT5_SB_PT3_PKSC_PT1_PKSG_PT2_PKSK_T4_iiT6__param_9];
	ld.shared.u32 	%r1586, [%r283+7680];
	shr.u32 	%r1587, %r1586, %r1916;
	and.b32  	%r1588, %r1587, %r154;
	shl.b32 	%r1589, %r1588, 3;
	add.s32 	%r1591, %r632, %r1589;
	ld.shared.u64 	%rd201, [%r1591+26112];
	xor.b32  	%r1592, %r1586, -2147483648;
	add.s64 	%rd202, %rd201, %rd9;
	shl.b64 	%rd203, %rd202, 2;
	add.s64 	%rd204, %rd22, %rd203;
	st.global.u32 	[%rd204+7680], %r1592;
$L__BB48_237:
	bar.warp.sync 	-1;
	add.s32 	%r1593, %r1, 2304;
	setp.ge.s32 	%p158, %r1593, %r284;
	@%p158 bra 	$L__BB48_239;
	ld.param.u32 	%r1917, [_ZN3cub18CUB_300001_SM_10006detail10radix_sort29DeviceRadixSortOnesweepKernelINS1_5radix10policy_hubIifyE10Policy1000ELNS0_9SortOrderE0EifyiiNS1_21identity_decomposer_tEEEvPT5_SB_PT3_PKSC_PT1_PKSG_PT2_PKSK_T4_iiT6__param_9];
	ld.shared.u32 	%r1594, [%r283+9216];
	shr.u32 	%r1595, %r1594, %r1917;
	and.b32  	%r1596, %r1595, %r154;
	shl.b32 	%r1597, %r1596, 3;
	add.s32 	%r1599, %r632, %r1597;
	ld.shared.u64 	%rd205, [%r1599+26112];
	xor.b32  	%r1600, %r1594, -2147483648;
	add.s64 	%rd206, %rd205, %rd9;
	shl.b64 	%rd207, %rd206, 2;
	add.s64 	%rd208, %rd22, %rd207;
	st.global.u32 	[%rd208+9216], %r1600;
$L__BB48_239:
	bar.warp.sync 	-1;
	add.s32 	%r1601, %r1, 2688;
	setp.ge.s32 	%p159, %r1601, %r284;
	@%p159 bra 	$L__BB48_241;
	ld.param.u32 	%r1918, [_ZN3cub18CUB_300001_SM_10006detail10radix_sort29DeviceRadixSortOnesweepKernelINS1_5radix10policy_hubIifyE10Policy1000ELNS0_9SortOrderE0EifyiiNS1_21identity_decomposer_tEEEvPT5_SB_PT3_PKSC_PT1_PKSG_PT2_PKSK_T4_iiT6__param_9];
	ld.shared.u32 	%r1602, [%r283+10752];
	shr.u32 	%r1603, %r1602, %r1918;
	and.b32  	%r1604, %r1603, %r154;
	shl.b32 	%r1605, %r1604, 3;
	add.s32 	%r1607, %r632, %r1605;
	ld.shared.u64 	%rd209, [%r1607+26112];
	xor.b32  	%r1608, %r1602, -2147483648;
	add.s64 	%rd210, %rd209, %rd9;
	shl.b64 	%rd211, %rd210, 2;
	add.s64 	%rd212, %rd22, %rd211;
	st.global.u32 	[%rd212+10752], %r1608;
$L__BB48_241:
	bar.warp.sync 	-1;
	or.b32  	%r1609, %r1, 3072;
	setp.ge.s32 	%p160, %r1609, %r284;
	@%p160 bra 	$L__BB48_243;
	ld.param.u32 	%r1919, [_ZN3cub18CUB_300001_SM_10006detail10radix_sort29DeviceRadixSortOnesweepKernelINS1_5radix10policy_hubIifyE10Policy1000ELNS0_9SortOrderE0EifyiiNS1_21identity_decomposer_tEEEvPT5_SB_PT3_PKSC_PT1_PKSG_PT2_PKSK_T4_iiT6__param_9];
	ld.shared.u32 	%r1610, [%r283+12288];
	shr.u32 	%r1611, %r1610, %r1919;
	and.b32  	%r1612, %r1611, %r154;
	shl.b32 	%r1613, %r1612, 3;
	add.s32 	%r1615, %r632, %r1613;
	ld.shared.u64 	%rd213, [%r1615+26112];
	xor.b32  	%r1616, %r1610, -2147483648;
	add.s64 	%rd214, %rd213, %rd9;
	shl.b64 	%rd215, %rd214, 2;
	add.s64 	%rd216, %rd22, %rd215;
	st.global.u32 	[%rd216+12288], %r1616;
$L__BB48_243:
	bar.warp.sync 	-1;
	add.s32 	%r1617, %r1, 3456;
	setp.ge.s32 	%p161, %r1617, %r284;
	@%p161 bra 	$L__BB48_245;
	ld.param.u32 	%r1920, [_ZN3cub18CUB_300001_SM_10006detail10radix_sort29DeviceRadixSortOnesweepKernelINS1_5radix10policy_hubIifyE10Policy1000ELNS0_9SortOrderE0EifyiiNS1_21identity_decomposer_tEEEvPT5_SB_PT3_PKSC_PT1_PKSG_PT2_PKSK_T4_iiT6__param_9];
	ld.shared.u32 	%r1618, [%r283+13824];
	shr.u32 	%r1619, %r1618, %r1920;
	and.b32  	%r1620, %r1619, %r154;
	shl.b32 	%r1621, %r1620, 3;
	add.s32 	%r1623, %r632, %r1621;
	ld.shared.u64 	%rd217, [%r1623+26112];
	xor.b32  	%r1624, %r1618, -2147483648;
	add.s64 	%rd218, %rd217, %rd9;
	shl.b64 	%rd219, %rd218, 2;
	add.s64 	%rd220, %rd22, %rd219;
	st.global.u32 	[%rd220+13824], %r1624;
$L__BB48_245:
	bar.warp.sync 	-1;
	add.s32 	%r1625, %r1, 3840;
	setp.ge.s32 	%p162, %r1625, %r284;
	@%p162 bra 	$L__BB48_247;
	ld.param.u32 	%r1921, [_ZN3cub18CUB_300001_SM_10006detail10radix_sort29DeviceRadixSortOnesweepKernelINS1_5radix10policy_hubIifyE10Policy1000ELNS0_9SortOrderE0EifyiiNS1_21identity_decomposer_tEEEvPT5_SB_PT3_PKSC_PT1_PKSG_PT2_PKSK_T4_iiT6__param_9];
	ld.shared.u32 	%r1626, [%r283+15360];
	shr.u32 	%r1627, %r1626, %r1921;
	and.b32  	%r1628, %r1627, %r154;
	shl.b32 	%r1629, %r1628, 3;
	add.s32 	%r1631, %r632, %r1629;
	ld.shared.u64 	%rd221, [%r1631+26112];
	xor.b32  	%r1632, %r1626, -2147483648;
	add.s64 	%rd222, %rd221, %rd9;
	shl.b64 	%rd223, %rd222, 2;
	add.s64 	%rd224, %rd22, %rd223;
	st.global.u32 	[%rd224+15360], %r1632;
$L__BB48_247:
	bar.warp.sync 	-1;
	add.s32 	%r1633, %r1, 4224;
	setp.ge.s32 	%p163, %r1633, %r284;
	@%p163 bra 	$L__BB48_249;
	ld.param.u32 	%r1922, [_ZN3cub18CUB_300001_SM_10006detail10radix_sort29DeviceRadixSortOnesweepKernelINS1_5radix10policy_hubIifyE10Policy1000ELNS0_9SortOrderE0EifyiiNS1_21identity_decomposer_tEEEvPT5_SB_PT3_PKSC_PT1_PKSG_PT2_PKSK_T4_iiT6__param_9];
	ld.shared.u32 	%r1634, [%r283+16896];
	shr.u32 	%r1635, %r1634, %r1922;
	and.b32  	%r1636, %r1635, %r154;
	shl.b32 	%r1637, %r1636, 3;
	add.s32 	%r1639, %r632, %r1637;
	ld.shared.u64 	%rd225, [%r1639+26112];
	xor.b32  	%r1640, %r1634, -2147483648;
	add.s64 	%rd226, %rd225, %rd9;
	shl.b64 	%rd227, %rd226, 2;
	add.s64 	%rd228, %rd22, %rd227;
	st.global.u32 	[%rd228+16896], %r1640;
$L__BB48_249:
	bar.warp.sync 	-1;
	add.s32 	%r1641, %r1, 4608;
	setp.ge.s32 	%p164, %r1641, %r284;
	@%p164 bra 	$L__BB48_251;
	ld.param.u32 	%r1923, [_ZN3cub18CUB_300001_SM_10006detail10radix_sort29DeviceRadixSortOnesweepKernelINS1_5radix10policy_hubIifyE10Policy1000ELNS0_9SortOrderE0EifyiiNS1_21identity_decomposer_tEEEvPT5_SB_PT3_PKSC_PT1_PKSG_PT2_PKSK_T4_iiT6__param_9];
	ld.shared.u32 	%r1642, [%r283+18432];
	shr.u32 	%r1643, %r1642, %r1923;
	and.b32  	%r1644, %r1643, %r154;
	shl.b32 	%r1645, %r1644, 3;
	add.s32 	%r1647, %r632, %r1645;
	ld.shared.u64 	%rd229, [%r1647+26112];
	xor.b32  	%r1648, %r1642, -2147483648;
	add.s64 	%rd230, %rd229, %rd9;
	shl.b64 	%rd231, %rd230, 2;
	add.s64 	%rd232, %rd22, %rd231;
	st.global.u32 	[%rd232+18432], %r1648;
$L__BB48_251:
	bar.warp.sync 	-1;
	add.s32 	%r1649, %r1, 4992;
	setp.ge.s32 	%p165, %r1649, %r284;
	@%p165 bra 	$L__BB48_253;
	ld.param.u32 	%r1924, [_ZN3cub18CUB_300001_SM_10006detail10radix_sort29DeviceRadixSortOnesweepKernelINS1_5radix10policy_hubIifyE10Policy1000ELNS0_9SortOrderE0EifyiiNS1_21identity_decomposer_tEEEvPT5_SB_PT3_PKSC_PT1_PKSG_PT2_PKSK_T4_iiT6__param_9];
	ld.shared.u32 	%r1650, [%r283+19968];
	shr.u32 	%r1651, %r1650, %r1924;
	and.b32  	%r1652, %r1651, %r154;
	shl.b32 	%r1653, %r1652, 3;
	add.s32 	%r1655, %r632, %r1653;
	ld.shared.u64 	%rd233, [%r1655+26112];
	xor.b32  	%r1656, %r1650, -2147483648;
	add.s64 	%rd234, %rd233, %rd9;
	shl.b64 	%rd235, %rd234, 2;
	add.s64 	%rd236, %rd22, %rd235;
	st.global.u32 	[%rd236+19968], %r1656;
$L__BB48_253:
	bar.warp.sync 	-1;
	add.s32 	%r1657, %r1, 5376;
	setp.ge.s32 	%p166, %r1657, %r284;
	@%p166 bra 	$L__BB48_255;
	ld.param.u32 	%r1925, [_ZN3cub18CUB_300001_SM_10006detail10radix_sort29DeviceRadixSortOnesweepKernelINS1_5radix10policy_hubIifyE10Policy1000ELNS0_9SortOrderE0EifyiiNS1_21identity_decomposer_tEEEvPT5_SB_PT3_PKSC_PT1_PKSG_PT2_PKSK_T4_iiT6__param_9];
	ld.shared.u32 	%r1658, [%r283+21504];
	shr.u32 	%r1659, %r1658, %r1925;
	and.b32  	%r1660, %r1659, %r154;
	shl.b32 	%r1661, %r1660, 3;
	add.s32 	%r1663, %r632, %r1661;
	ld.shared.u64 	%rd237, [%r1663+26112];
	xor.b32  	%r1664, %r1658, -2147483648;
	add.s64 	%rd238, %rd237, %rd9;
	shl.b64 	%rd239, %rd238, 2;
	add.s64 	%rd240, %rd22, %rd239;
	st.global.u32 	[%rd240+21504], %r1664;
$L__BB48_255:
	bar.warp.sync 	-1;
	add.s32 	%r1665, %r1, 5760;
	setp.ge.s32 	%p167, %r1665, %r284;
	@%p167 bra 	$L__BB48_257;
	ld.param.u32 	%r1926, [_ZN3cub18CUB_300001_SM_10006detail10radix_sort29DeviceRadixSortOnesweepKernelINS1_5radix10policy_hubIifyE10Policy1000ELNS0_9SortOrderE0EifyiiNS1_21identity_decomposer_tEEEvPT5_SB_PT3_PKSC_PT1_PKSG_PT2_PKSK_T4_iiT6__param_9];
	ld.shared.u32 	%r1666, [%r283+23040];
	shr.u32 	%r1667, %r1666, %r1926;
	and.b32  	%r1668, %r1667, %r154;
	shl.b32 	%r1669, %r1668, 3;
	add.s32 	%r1671, %r632, %r1669;
	ld.shared.u64 	%rd241, [%r1671+26112];
	xor.b32  	%r1672, %r1666, -2147483648;
	add.s64 	%rd242, %rd241, %rd9;
	shl.b64 	%rd243, %rd242, 2;
	add.s64 	%rd244, %rd22, %rd243;
	st.global.u32 	[%rd244+23040], %r1672;
$L__BB48_257:
	bar.warp.sync 	-1;
	or.b32  	%r1673, %r1, 6144;
	setp.ge.s32 	%p168, %r1673, %r284;
	@%p168 bra 	$L__BB48_259;
	ld.param.u32 	%r1927, [_ZN3cub18CUB_300001_SM_10006detail10radix_sort29DeviceRadixSortOnesweepKernelINS1_5radix10policy_hubIifyE10Policy1000ELNS0_9SortOrderE0EifyiiNS1_21identity_decomposer_tEEEvPT5_SB_PT3_PKSC_PT1_PKSG_PT2_PKSK_T4_iiT6__param_9];
	ld.shared.u32 	%r1674, [%r283+24576];
	shr.u32 	%r1675, %r1674, %r1927;
	and.b32  	%r1676, %r1675, %r154;
	shl.b32 	%r1677, %r1676, 3;
	add.s32 	%r1679, %r632, %r1677;
	ld.shared.u64 	%rd245, [%r1679+26112];
	xor.b32  	%r1680, %r1674, -2147483648;
	add.s64 	%rd246, %rd245, %rd9;
	shl.b64 	%rd247, %rd246, 2;
	add.s64 	%rd248, %rd22, %rd247;
	st.global.u32 	[%rd248+24576], %r1680;
$L__BB48_259:
	bar.warp.sync 	-1;
$L__BB48_260:
	ld.param.u32 	%r1928, [_ZN3cub18CUB_300001_SM_10006detail10radix_sort29DeviceRadixSortOnesweepKernelINS1_5radix10policy_hubIifyE10Policy1000ELNS0_9SortOrderE0EifyiiNS1_21identity_decomposer_tEEEvPT5_SB_PT3_PKSC_PT1_PKSG_PT2_PKSK_T4_iiT6__param_9];
	ld.param.u32 	%r1888, [_ZN3cub18CUB_300001_SM_10006detail10radix_sort29DeviceRadixSortOnesweepKernelINS1_5radix10policy_hubIifyE10Policy1000ELNS0_9SortOrderE0EifyiiNS1_21identity_decomposer_tEEEvPT5_SB_PT3_PKSC_PT1_PKSG_PT2_PKSK_T4_iiT6__param_8];
	setp.gt.s32 	%p169, %r282, %r1888;
	ld.shared.u32 	%r1681, [%r283];
	shr.u32 	%r1682, %r1681, %r1928;
	and.b32  	%r285, %r1682, %r154;
	ld.shared.u32 	%r1683, [%r283+1536];
	shr.u32 	%r1684, %r1683, %r1928;
	and.b32  	%r286, %r1684, %r154;
	ld.shared.u32 	%r1685, [%r283+3072];
	shr.u32 	%r1686, %r1685, %r1928;
	and.b32  	%r287, %r1686, %r154;
	ld.shared.u32 	%r1687, [%r283+4608];
	shr.u32 	%r1688, %r1687, %r1928;
	and.b32  	%r288, %r1688, %r154;
	ld.shared.u32 	%r1689, [%r283+6144];
	shr.u32 	%r1690, %r1689, %r1928;
	and.b32  	%r289, %r1690, %r154;
	ld.shared.u32 	%r1691, [%r283+7680];
	shr.u32 	%r1692, %r1691, %r1928;
	and.b32  	%r290, %r1692, %r154;
	ld.shared.u32 	%r1693, [%r283+9216];
	shr.u32 	%r1694, %r1693, %r1928;
	and.b32  	%r291, %r1694, %r154;
	ld.shared.u32 	%r1695, [%r283+10752];
	shr.u32 	%r1696, %r1695, %r1928;
	and.b32  	%r292, %r1696, %r154;
	ld.shared.u32 	%r1697, [%r283+12288];
	shr.u32 	%r1698, %r1697, %r1928;
	and.b32  	%r293, %r1698, %r154;
	ld.shared.u32 	%r1699, [%r283+13824];
	shr.u32 	%r1700, %r1699, %r1928;
	and.b32  	%r294, %r1700, %r154;
	ld.shared.u32 	%r1701, [%r283+15360];
	shr.u32 	%r1702, %r1701, %r1928;
	and.b32  	%r295, %r1702, %r154;
	ld.shared.u32 	%r1703, [%r283+16896];
	shr.u32 	%r1704, %r1703, %r1928;
	and.b32  	%r296, %r1704, %r154;
	ld.shared.u32 	%r1705, [%r283+18432];
	shr.u32 	%r1706, %r1705, %r1928;
	and.b32  	%r297, %r1706, %r154;
	ld.shared.u32 	%r1707, [%r283+19968];
	shr.u32 	%r1708, %r1707, %r1928;
	and.b32  	%r298, %r1708, %r154;
	ld.shared.u32 	%r1709, [%r283+21504];
	shr.u32 	%r1710, %r1709, %r1928;
	and.b32  	%r299, %r1710, %r154;
	ld.shared.u32 	%r1711, [%r283+23040];
	shr.u32 	%r1712, %r1711, %r1928;
	and.b32  	%r300, %r1712, %r154;
	ld.shared.u32 	%r1713, [%r283+24576];
	shr.u32 	%r1714, %r1713, %r1928;
	and.b32  	%r301, %r1714, %r154;
	@%p169 bra 	$L__BB48_262;
	ld.param.u64 	%rd443, [_ZN3cub18CUB_300001_SM_10006detail10radix_sort29DeviceRadixSortOnesweepKernelINS1_5radix10policy_hubIifyE10Policy1000ELNS0_9SortOrderE0EifyiiNS1_21identity_decomposer_tEEEvPT5_SB_PT3_PKSC_PT1_PKSG_PT2_PKSK_T4_iiT6__param_7];
	cvta.to.global.u64 	%rd249, %rd443;
	and.b32  	%r1718, %r1, 31;
	or.b32  	%r1719, %r513, %r1718;
	cvt.u64.u32 	%rd250, %r1719;
	mul.lo.s32 	%r1720, %r3, 6528;
	cvt.s64.s32 	%rd251, %r1720;
	add.s64 	%rd252, %rd250, %rd251;
	shl.b64 	%rd253, %rd252, 2;
	add.s64 	%rd254, %rd249, %rd253;
	ld.global.f32 	%f252, [%rd254];
	ld.global.f32 	%f253, [%rd254+128];
	ld.global.f32 	%f254, [%rd254+256];
	ld.global.f32 	%f255, [%rd254+384];
	ld.global.f32 	%f256, [%rd254+512];
	ld.global.f32 	%f257, [%rd254+640];
	ld.global.f32 	%f258, [%rd254+768];
	ld.global.f32 	%f259, [%rd254+896];
	ld.global.f32 	%f260, [%rd254+1024];
	ld.global.f32 	%f261, [%rd254+1152];
	ld.global.f32 	%f262, [%rd254+1280];
	ld.global.f32 	%f263, [%rd254+1408];
	ld.global.f32 	%f264, [%rd254+1536];
	ld.global.f32 	%f265, [%rd254+1664];
	ld.global.f32 	%f266, [%rd254+1792];
	ld.global.f32 	%f267, [%rd254+1920];
	ld.global.f32 	%f268, [%rd254+2048];
	bra.uni 	$L__BB48_296;
$L__BB48_262:
	ld.param.u32 	%r1889, [_ZN3cub18CUB_300001_SM_10006detail10radix_sort29DeviceRadixSortOnesweepKernelINS1_5radix10policy_hubIifyE10Policy1000ELNS0_9SortOrderE0EifyiiNS1_21identity_decomposer_tEEEvPT5_SB_PT3_PKSC_PT1_PKSG_PT2_PKSK_T4_iiT6__param_8];
	ld.param.u64 	%rd444, [_ZN3cub18CUB_300001_SM_10006detail10radix_sort29DeviceRadixSortOnesweepKernelINS1_5radix10policy_hubIifyE10Policy1000ELNS0_9SortOrderE0EifyiiNS1_21identity_decomposer_tEEEvPT5_SB_PT3_PKSC_PT1_PKSG_PT2_PKSK_T4_iiT6__param_7];
	cvta.to.global.u64 	%rd255, %rd444;
	add.s64 	%rd23, %rd255, %rd63;
	cvt.u32.u64 	%r1722, %rd7;
	sub.s32 	%r302, %r1889, %r515;
	setp.ge.s32 	%p170, %r1722, %r302;
	@%p170 bra 	$L__BB48_264;
	ld.global.f32 	%f252, [%rd23];
$L__BB48_264:
	add.s32 	%r1724, %r1722, 32;
	setp.ge.s32 	%p171, %r1724, %r302;
	@%p171 bra 	$L__BB48_266;
	ld.global.f32 	%f253, [%rd23+128];
$L__BB48_266:
	add.s32 	%r1726, %r1722, 64;
	setp.ge.s32 	%p172, %r1726, %r302;
	@%p172 bra 	$L__BB48_268;
	ld.global.f32 	%f254, [%rd23+256];
$L__BB48_268:
	add.s32 	%r1728, %r1722, 96;
	setp.ge.s32 	%p173, %r1728, %r302;
	@%p173 bra 	$L__BB48_270;
	ld.global.f32 	%f255, [%rd23+384];
$L__BB48_270:
	add.s32 	%r1730, %r1722, 128;
	setp.ge.s32 	%p174, %r1730, %r302;
	@%p174 bra 	$L__BB48_272;
	ld.global.f32 	%f256, [%rd23+512];
$L__BB48_272:
	add.s32 	%r1732, %r1722, 160;
	setp.ge.s32 	%p175, %r1732, %r302;
	@%p175 bra 	$L__BB48_274;
	ld.global.f32 	%f257, [%rd23+640];
$L__BB48_274:
	add.s32 	%r1734, %r1722, 192;
	setp.ge.s32 	%p176, %r1734, %r302;
	@%p176 bra 	$L__BB48_276;
	ld.global.f32 	%f258, [%rd23+768];
$L__BB48_276:
	add.s32 	%r1736, %r1722, 224;
	setp.ge.s32 	%p177, %r1736, %r302;
	@%p177 bra 	$L__BB48_278;
	ld.param.u64 	%rd445, [_ZN3cub18CUB_300001_SM_10006detail10radix_sort29DeviceRadixSortOnesweepKernelINS1_5radix10policy_hubIifyE10Policy1000ELNS0_9SortOrderE0EifyiiNS1_21identity_decomposer_tEEEvPT5_SB_PT3_PKSC_PT1_PKSG_PT2_PKSK_T4_iiT6__param_7];
	cvta.to.global.u64 	%rd259, %rd445;
	cvt.s64.s32 	%rd260, %r515;
	add.s64 	%rd261, %rd7, %rd260;
	shl.b64 	%rd262, %rd261, 2;
	add.s64 	%rd263, %rd259, %rd262;
	ld.global.f32 	%f259, [%rd263+896];
$L__BB48_278:
	add.s32 	%r1739, %r1722, 256;
	setp.ge.s32 	%p178, %r1739, %r302;
	@%p178 bra 	$L__BB48_280;
	ld.param.u64 	%rd446, [_ZN3cub18CUB_300001_SM_10006detail10radix_sort29DeviceRadixSortOnesweepKernelINS1_5radix10policy_hubIifyE10Policy1000ELNS0_9SortOrderE0EifyiiNS1_21identity_decomposer_tEEEvPT5_SB_PT3_PKSC_PT1_PKSG_PT2_PKSK_T4_iiT6__param_7];
	cvta.to.global.u64 	%rd264, %rd446;
	cvt.s64.s32 	%rd265, %r515;
	add.s64 	%rd266, %rd7, %rd265;
	shl.b64 	%rd267, %rd266, 2;
	add.s64 	%rd268, %rd264, %rd267;
	ld.global.f32 	%f260, [%rd268+1024];
$L__BB48_280:
	add.s32 	%r1742, %r1722, 288;
	setp.ge.s32 	%p179, %r1742, %r302;
	@%p179 bra 	$L__BB48_282;
	ld.param.u64 	%rd447, [_ZN3cub18CUB_300001_SM_10006detail10radix_sort29DeviceRadixSortOnesweepKernelINS1_5radix10policy_hubIifyE10Policy1000ELNS0_9SortOrderE0EifyiiNS1_21identity_decomposer_tEEEvPT5_SB_PT3_PKSC_PT1_PKSG_PT2_PKSK_T4_iiT6__param_7];
	cvta.to.global.u64 	%rd269, %rd447;
	cvt.s64.s32 	%rd270, %r515;
	add.s64 	%rd271, %rd7, %rd270;
	shl.b64 	%rd272, %rd271, 2;
	add.s64 	%rd273, %rd269, %rd272;
	ld.global.f32 	%f261, [%rd273+1152];
$L__BB48_282:
	add.s32 	%r1745, %r1722, 320;
	setp.ge.s32 	%p180, %r1745, %r302;
	@%p180 bra 	$L__BB48_284;
	ld.param.u64 	%rd448, [_ZN3cub18CUB_300001_SM_10006detail10radix_sort29DeviceRadixSortOnesweepKernelINS1_5radix10policy_hubIifyE10Policy1000ELNS0_9SortOrderE0EifyiiNS1_21identity_decomposer_tEEEvPT5_SB_PT3_PKSC_PT1_PKSG_PT2_PKSK_T4_iiT6__param_7];
	cvta.to.global.u64 	%rd274, %rd448;
	cvt.s64.s32 	%rd275, %r515;
	add.s64 	%rd276, %rd7, %rd275;
	shl.b64 	%rd277, %rd276, 2;
	add.s64 	%rd278, %rd274, %rd277;
	ld.global.f32 	%f262, [%rd278+1280];
$L__BB48_284:
	add.s32 	%r1748, %r1722, 352;
	setp.ge.s32 	%p181, %r1748, %r302;
	@%p181 bra 	$L__BB48_286;
	ld.param.u64 	%rd449, [_ZN3cub18CUB_300001_SM_10006detail10radix_sort29DeviceRadixSortOnesweepKernelINS1_5radix10policy_hubIifyE10Policy1000ELNS0_9SortOrderE0EifyiiNS1_21identity_decomposer_tEEEvPT5_SB_PT3_PKSC_PT1_PKSG_PT2_PKSK_T4_iiT6__param_7];
	cvta.to.global.u64 	%rd279, %rd449;
	mul.lo.s32 	%r1749, %r3, 6528;
	cvt.s64.s32 	%rd280, %r1749;
	add.s64 	%rd281, %rd7, %rd280;
	shl.b64 	%rd282, %rd281, 2;
	add.s64 	%rd283, %rd279, %rd282;
	ld.global.f32 	%f263, [%rd283+1408];
$L__BB48_286:
	add.s32 	%r1751, %r1722, 384;
	setp.ge.s32 	%p182, %r1751, %r302;
	@%p182 bra 	$L__BB48_288;
	ld.param.u64 	%rd450, [_ZN3cub18CUB_300001_SM_10006detail10radix_sort29DeviceRadixSortOnesweepKernelINS1_5radix10policy_hubIifyE10Policy1000ELNS0_9SortOrderE0EifyiiNS1_21identity_decomposer_tEEEvPT5_SB_PT3_PKSC_PT1_PKSG_PT2_PKSK_T4_iiT6__param_7];
	cvta.to.global.u64 	%rd284, %rd450;
	mul.lo.s32 	%r1752, %r3, 6528;
	cvt.s64.s32 	%rd285, %r1752;
	add.s64 	%rd286, %rd7, %rd285;
	shl.b64 	%rd287, %rd286, 2;
	add.s64 	%rd288, %rd284, %rd287;
	ld.global.f32 	%f264, [%rd288+1536];
$L__BB48_288:
	cvt.u32.u64 	%r1753, %rd7;
	add.s32 	%r1754, %r1753, 416;
	setp.ge.s32 	%p183, %r1754, %r302;
	@%p183 bra 	$L__BB48_290;
	ld.param.u64 	%rd451, [_ZN3cub18CUB_300001_SM_10006detail10radix_sort29DeviceRadixSortOnesweepKernelINS1_5radix10policy_hubIifyE10Policy1000ELNS0_9SortOrderE0EifyiiNS1_21identity_decomposer_tEEEvPT5_SB_PT3_PKSC_PT1_PKSG_PT2_PKSK_T4_iiT6__param_7];
	cvta.to.global.u64 	%rd289, %rd451;
	mul.lo.s32 	%r1755, %r3, 6528;
	cvt.s64.s32 	%rd290, %r1755;
	add.s64 	%rd291, %rd7, %rd290;
	shl.b64 	%rd292, %rd291, 2;
	add.s64 	%rd293, %rd289, %rd292;
	ld.global.f32 	%f265, [%rd293+1664];
$L__BB48_290:
	cvt.u32.u64 	%r1756, %rd7;
	add.s32 	%r1757, %r1756, 448;
	setp.ge.s32 	%p184, %r1757, %r302;
	@%p184 bra 	$L__BB48_292;
	ld.param.u64 	%rd452, [_ZN3cub18CUB_300001_SM_10006detail10radix_sort29DeviceRadixSortOnesweepKernelINS1_5radix10policy_hubIifyE10Policy1000ELNS0_9SortOrderE0EifyiiNS1_21identity_decomposer_tEEEvPT5_SB_PT3_PKSC_PT1_PKSG_PT2_PKSK_T4_iiT6__param_7];
	cvta.to.global.u64 	%rd294, %rd452;
	mul.lo.s32 	%r1758, %r3, 6528;
	cvt.s64.s32 	%rd295, %r1758;
	add.s64 	%rd296, %rd7, %rd295;
	shl.b64 	%rd297, %rd296, 2;
	add.s64 	%rd298, %rd294, %rd297;
	ld.global.f32 	%f266, [%rd298+1792];
$L__BB48_292:
	cvt.u32.u64 	%r1759, %rd7;
	add.s32 	%r1760, %r1759, 480;
	setp.ge.s32 	%p185, %r1760, %r302;
	@%p185 bra 	$L__BB48_294;
	ld.param.u64 	%rd453, [_ZN3cub18CUB_300001_SM_10006detail10radix_sort29DeviceRadixSortOnesweepKernelINS1_5radix10policy_hubIifyE10Policy1000ELNS0_9SortOrderE0EifyiiNS1_21identity_decomposer_tEEEvPT5_SB_PT3_PKSC_PT1_PKSG_PT2_PKSK_T4_iiT6__param_7];
	cvta.to.global.u64 	%rd299, %rd453;
	mul.lo.s32 	%r1761, %r3, 6528;
	cvt.s64.s32 	%rd300, %r1761;
	add.s64 	%rd301, %rd7, %rd300;
	shl.b64 	%rd302, %rd301, 2;
	add.s64 	%rd303, %rd299, %rd302;
	ld.global.f32 	%f267, [%rd303+1920];
$L__BB48_294:
	cvt.u32.u64 	%r1762, %rd7;
	add.s32 	%r1763, %r1762, 512;
	setp.ge.s32 	%p186, %r1763, %r302;
	@%p186 bra 	$L__BB48_296;
	ld.param.u64 	%rd454, [_ZN3cub18CUB_300001_SM_10006detail10radix_sort29DeviceRadixSortOnesweepKernelINS1_5radix10policy_hubIifyE10Policy1000ELNS0_9SortOrderE0EifyiiNS1_21identity_decomposer_tEEEvPT5_SB_PT3_PKSC_PT1_PKSG_PT2_PKSK_T4_iiT6__param_7];
	cvta.to.global.u64 	%rd304, %rd454;
	mov.u32 	%r1764, %tid.x;
	and.b32  	%r1765, %r1764, 992;
	mul.lo.s32 	%r1766, %r1765, 17;
	and.b32  	%r1767, %r1764, 31;
	or.b32  	%r1768, %r1766, %r1767;
	cvt.u64.u32 	%rd305, %r1768;
	mul.lo.s32 	%r1769, %r3, 6528;
	cvt.s64.s32 	%rd306, %r1769;
	add.s64 	%rd307, %rd305, %rd306;
	shl.b64 	%rd308, %rd307, 2;
	add.s64 	%rd309, %rd304, %rd308;
	ld.global.f32 	%f268, [%rd309+2048];
$L__BB48_296:
	ld.param.u32 	%r1890, [_ZN3cub18CUB_300001_SM_10006detail10radix_sort29DeviceRadixSortOnesweepKernelINS1_5radix10policy_hubIifyE10Policy1000ELNS0_9SortOrderE0EifyiiNS1_21identity_decomposer_tEEEvPT5_SB_PT3_PKSC_PT1_PKSG_PT2_PKSK_T4_iiT6__param_8];
	ld.param.u64 	%rd441, [_ZN3cub18CUB_300001_SM_10006detail10radix_sort29DeviceRadixSortOnesweepKernelINS1_5radix10policy_hubIifyE10Policy1000ELNS0_9SortOrderE0EifyiiNS1_21identity_decomposer_tEEEvPT5_SB_PT3_PKSC_PT1_PKSG_PT2_PKSK_T4_iiT6__param_6];
	cvta.to.global.u64 	%rd24, %rd441;
	mov.u32 	%r303, %tid.x;
	cvt.u64.u32 	%rd25, %r303;
	shl.b32 	%r1770, %r303, 2;
	mov.u32 	%r1771, _ZZN3cub18CUB_300001_SM_10006detail10radix_sort29DeviceRadixSortOnesweepKernelINS1_5radix10policy_hubIifyE10Policy1000ELNS0_9SortOrderE0EifyiiNS1_21identity_decomposer_tEEEvPT5_SB_PT3_PKSC_PT1_PKSG_PT2_PKSK_T4_iiT6_E1s;
	add.s32 	%r304, %r1771, %r1770;
	mad.lo.s32 	%r1772, %r3, 6528, 6528;
	setp.gt.s32 	%p187, %r1772, %r1890;
	bar.sync 	0;
	st.shared.f32 	[%r256+-4], %f252;
	st.shared.f32 	[%r257+-4], %f253;
	st.shared.f32 	[%r258+-4], %f254;
	st.shared.f32 	[%r259+-4], %f255;
	st.shared.f32 	[%r260+-4], %f256;
	st.shared.f32 	[%r261+-4], %f257;
	st.shared.f32 	[%r262+-4], %f258;
	st.shared.f32 	[%r263+-4], %f259;
	st.shared.f32 	[%r264+-4], %f260;
	st.shared.f32 	[%r265+-4], %f261;
	st.shared.f32 	[%r266+-4], %f262;
	st.shared.f32 	[%r267+-4], %f263;
	st.shared.f32 	[%r268+-4], %f264;
	st.shared.f32 	[%r269+-4], %f265;
	st.shared.f32 	[%r270+-4], %f266;
	st.shared.f32 	[%r271+-4], %f267;
	st.shared.f32 	[%r272+-4], %f268;
	bar.sync 	0;
	@%p187 bra 	$L__BB48_298;
	ld.shared.f32 	%f169, [%r304];
	shl.b32 	%r1773, %r285, 3;
	add.s32 	%r1775, %r1771, 26112;
	add.s32 	%r1776, %r1775, %r1773;
	ld.shared.u64 	%rd310, [%r1776];
	add.s64 	%rd311, %rd310, %rd25;
	shl.b64 	%rd312, %rd311, 2;
	add.s64 	%rd313, %rd24, %rd312;
	st.global.f32 	[%rd313], %f169;
	bar.warp.sync 	-1;
	ld.shared.f32 	%f170, [%r304+1536];
	shl.b32 	%r1777, %r286, 3;
	add.s32 	%r1778, %r1775, %r1777;
	ld.shared.u64 	%rd314, [%r1778];
	add.s64 	%rd315, %rd314, %rd25;
	shl.b64 	%rd316, %rd315, 2;
	add.s64 	%rd317, %rd24, %rd316;
	st.global.f32 	[%rd317+1536], %f170;
	bar.warp.sync 	-1;
	ld.shared.f32 	%f171, [%r304+3072];
	shl.b32 	%r1779, %r287, 3;
	add.s32 	%r1780, %r1775, %r1779;
	ld.shared.u64 	%rd318, [%r1780];
	add.s64 	%rd319, %rd318, %rd25;
	shl.b64 	%rd320, %rd319, 2;
	add.s64 	%rd321, %rd24, %rd320;
	st.global.f32 	[%rd321+3072], %f171;
	bar.warp.sync 	-1;
	ld.shared.f32 	%f172, [%r304+4608];
	shl.b32 	%r1781, %r288, 3;
	add.s32 	%r1782, %r1775, %r1781;
	ld.shared.u64 	%rd322, [%r1782];
	add.s64 	%rd323, %rd322, %rd25;
	shl.b64 	%rd324, %rd323, 2;
	add.s64 	%rd325, %rd24, %rd324;
	st.global.f32 	[%rd325+4608], %f172;
	bar.warp.sync 	-1;
	ld.shared.f32 	%f173, [%r304+6144];
	shl.b32 	%r1783, %r289, 3;
	add.s32 	%r1784, %r1775, %r1783;
	ld.shared.u64 	%rd326, [%r1784];
	add.s64 	%rd327, %rd326, %rd25;
	shl.b64 	%rd328, %rd327, 2;
	add.s64 	%rd329, %rd24, %rd328;
	st.global.f32 	[%rd329+6144], %f173;
	bar.warp.sync 	-1;
	ld.shared.f32 	%f174, [%r304+7680];
	shl.b32 	%r1785, %r290, 3;
	add.s32 	%r1786, %r1775, %r1785;
	ld.shared.u64 	%rd330, [%r1786];
	add.s64 	%rd331, %rd330, %rd25;
	shl.b64 	%rd332, %rd331, 2;
	add.s64 	%rd333, %rd24, %rd332;
	st.global.f32 	[%rd333+7680], %f174;
	bar.warp.sync 	-1;
	ld.shared.f32 	%f175, [%r304+9216];
	shl.b32 	%r1787, %r291, 3;
	add.s32 	%r1788, %r1775, %r1787;
	ld.shared.u64 	%rd334, [%r1788];
	add.s64 	%rd335, %rd334, %rd25;
	shl.b64 	%rd336, %rd335, 2;
	add.s64 	%rd337, %rd24, %rd336;
	st.global.f32 	[%rd337+9216], %f175;
	bar.warp.sync 	-1;
	ld.shared.f32 	%f176, [%r304+10752];
	shl.b32 	%r1789, %r292, 3;
	add.s32 	%r1790, %r1775, %r1789;
	ld.shared.u64 	%rd338, [%r1790];
	add.s64 	%rd339, %rd338, %rd25;
	shl.b64 	%rd340, %rd339, 2;
	add.s64 	%rd341, %rd24, %rd340;
	st.global.f32 	[%rd341+10752], %f176;
	bar.warp.sync 	-1;
	ld.shared.f32 	%f177, [%r304+12288];
	shl.b32 	%r1791, %r293, 3;
	add.s32 	%r1792, %r1775, %r1791;
	ld.shared.u64 	%rd342, [%r1792];
	add.s64 	%rd343, %rd342, %rd25;
	shl.b64 	%rd344, %rd343, 2;
	add.s64 	%rd345, %rd24, %rd344;
	st.global.f32 	[%rd345+12288], %f177;
	bar.warp.sync 	-1;
	ld.shared.f32 	%f178, [%r304+13824];
	shl.b32 	%r1793, %r294, 3;
	add.s32 	%r1794, %r1775, %r1793;
	ld.shared.u64 	%rd346, [%r1794];
	add.s64 	%rd347, %rd346, %rd25;
	shl.b64 	%rd348, %rd347, 2;
	add.s64 	%rd349, %rd24, %rd348;
	st.global.f32 	[%rd349+13824], %f178;
	bar.warp.sync 	-1;
	ld.shared.f32 	%f179, [%r304+15360];
	shl.b32 	%r1795, %r295, 3;
	add.s32 	%r1796, %r1775, %r1795;
	ld.shared.u64 	%rd350, [%r1796];
	add.s64 	%rd351, %rd350, %rd25;
	shl.b64 	%rd352, %rd351, 2;
	add.s64 	%rd353, %rd24, %rd352;
	st.global.f32 	[%rd353+15360], %f179;
	bar.warp.sync 	-1;
	ld.shared.f32 	%f180, [%r304+16896];
	shl.b32 	%r1797, %r296, 3;
	add.s32 	%r1798, %r1775, %r1797;
	ld.shared.u64 	%rd354, [%r1798];
	add.s64 	%rd355, %rd354, %rd25;
	shl.b64 	%rd356, %rd355, 2;
	add.s64 	%rd357, %rd24, %rd356;
	st.global.f32 	[%rd357+16896], %f180;
	bar.warp.sync 	-1;
	ld.shared.f32 	%f181, [%r304+18432];
	shl.b32 	%r1799, %r297, 3;
	add.s32 	%r1800, %r1775, %r1799;
	ld.shared.u64 	%rd358, [%r1800];
	add.s64 	%rd359, %rd358, %rd25;
	shl.b64 	%rd360, %rd359, 2;
	add.s64 	%rd361, %rd24, %rd360;
	st.global.f32 	[%rd361+18432], %f181;
	bar.warp.sync 	-1;
	ld.shared.f32 	%f182, [%r304+19968];
	shl.b32 	%r1801, %r298, 3;
	add.s32 	%r1802, %r1775, %r1801;
	ld.shared.u64 	%rd362, [%r1802];
	add.s64 	%rd363, %rd362, %rd25;
	shl.b64 	%rd364, %rd363, 2;
	add.s64 	%rd365, %rd24, %rd364;
	st.global.f32 	[%rd365+19968], %f182;
	bar.warp.sync 	-1;
	ld.shared.f32 	%f183, [%r304+21504];
	shl.b32 	%r1803, %r299, 3;
	add.s32 	%r1804, %r1775, %r1803;
	ld.shared.u64 	%rd366, [%r1804];
	add.s64 	%rd367, %rd366, %rd25;
	shl.b64 	%rd368, %rd367, 2;
	add.s64 	%rd369, %rd24, %rd368;
	st.global.f32 	[%rd369+21504], %f183;
	bar.warp.sync 	-1;
	ld.shared.f32 	%f184, [%r304+23040];
	shl.b32 	%r1805, %r300, 3;
	add.s32 	%r1806, %r1775, %r1805;
	ld.shared.u64 	%rd370, [%r1806];
	add.s64 	%rd371, %rd370, %rd25;
	shl.b64 	%rd372, %rd371, 2;
	add.s64 	%rd373, %rd24, %rd372;
	st.global.f32 	[%rd373+23040], %f184;
	bar.warp.sync 	-1;
	ld.shared.f32 	%f185, [%r304+24576];
	shl.b32 	%r1807, %r301, 3;
	add.s32 	%r1808, %r1775, %r1807;
	ld.shared.u64 	%rd374, [%r1808];
	add.s64 	%rd375, %rd374, %rd25;
	shl.b64 	%rd376, %rd375, 2;
	add.s64 	%rd377, %rd24, %rd376;
	st.global.f32 	[%rd377+24576], %f185;
	bar.warp.sync 	-1;
	bra.uni 	$L__BB48_333;
$L__BB48_298:
	ld.param.u32 	%r1891, [_ZN3cub18CUB_300001_SM_10006detail10radix_sort29DeviceRadixSortOnesweepKernelINS1_5radix10policy_hubIifyE10Policy1000ELNS0_9SortOrderE0EifyiiNS1_21identity_decomposer_tEEEvPT5_SB_PT3_PKSC_PT1_PKSG_PT2_PKSK_T4_iiT6__param_8];
	mad.lo.s32 	%r305, %r3, -6528, %r1891;
	shl.b32 	%r1809, %r285, 3;
	add.s32 	%r1811, %r1771, %r1809;
	ld.shared.u64 	%rd26, [%r1811+26112];
	setp.ge.s32 	%p188, %r303, %r305;
	@%p188 bra 	$L__BB48_300;
	ld.shared.f32 	%f186, [%r304];
	add.s64 	%rd378, %rd26, %rd25;
	shl.b64 	%rd379, %rd378, 2;
	add.s64 	%rd380, %rd24, %rd379;
	st.global.f32 	[%rd380], %f186;
$L__BB48_300:
	bar.warp.sync 	-1;
	shl.b32 	%r1812, %r286, 3;
	add.s32 	%r1814, %r1771, %r1812;
	ld.shared.u64 	%rd27, [%r1814+26112];
	add.s32 	%r1815, %r303, 384;
	setp.ge.s32 	%p189, %r1815, %r305;
	@%p189 bra 	$L__BB48_302;
	ld.shared.f32 	%f187, [%r304+1536];
	add.s64 	%rd381, %rd27, %rd25;
	shl.b64 	%rd382, %rd381, 2;
	add.s64 	%rd383, %rd24, %rd382;
	st.global.f32 	[%rd383+1536], %f187;
$L__BB48_302:
	bar.warp.sync 	-1;
	shl.b32 	%r1816, %r287, 3;
	add.s32 	%r1818, %r1771, %r1816;
	ld.shared.u64 	%rd28, [%r1818+26112];
	add.s32 	%r1819, %r303, 768;
	setp.ge.s32 	%p190, %r1819, %r305;
	@%p190 bra 	$L__BB48_304;
	ld.shared.f32 	%f188, [%r304+3072];
	add.s64 	%rd384, %rd28, %rd25;
	shl.b64 	%rd385, %rd384, 2;
	add.s64 	%rd386, %rd24, %rd385;
	st.global.f32 	[%rd386+3072], %f188;
$L__BB48_304:
	bar.warp.sync 	-1;
	shl.b32 	%r1820, %r288, 3;
	add.s32 	%r1822, %r1771, %r1820;
	ld.shared.u64 	%rd29, [%r1822+26112];
	add.s32 	%r1823, %r303, 1152;
	setp.ge.s32 	%p191, %r1823, %r305;
	@%p191 bra 	$L__BB48_306;
	ld.shared.f32 	%f189, [%r304+4608];
	add.s64 	%rd387, %rd29, %rd25;
	shl.b64 	%rd388, %rd387, 2;
	add.s64 	%rd389, %rd24, %rd388;
	st.global.f32 	[%rd389+4608], %f189;
$L__BB48_306:
	bar.warp.sync 	-1;
	shl.b32 	%r1824, %r289, 3;
	add.s32 	%r1826, %r1771, %r1824;
	ld.shared.u64 	%rd30, [%r1826+26112];
	add.s32 	%r1827, %r303, 1536;
	setp.ge.s32 	%p192, %r1827, %r305;
	@%p192 bra 	$L__BB48_308;
	ld.shared.f32 	%f190, [%r304+6144];
	add.s64 	%rd390, %rd30, %rd25;
	shl.b64 	%rd391, %rd390, 2;
	add.s64 	%rd392, %rd24, %rd391;
	st.global.f32 	[%rd392+6144], %f190;
$L__BB48_308:
	bar.warp.sync 	-1;
	shl.b32 	%r1828, %r290, 3;
	add.s32 	%r1830, %r1771, %r1828;
	ld.shared.u64 	%rd31, [%r1830+26112];
	add.s32 	%r1831, %r303, 1920;
	setp.ge.s32 	%p193, %r1831, %r305;
	@%p193 bra 	$L__BB48_310;
	ld.shared.f32 	%f191, [%r304+7680];
	add.s64 	%rd393, %rd31, %rd25;
	shl.b64 	%rd394, %rd393, 2;
	add.s64 	%rd395, %rd24, %rd394;
	st.global.f32 	[%rd395+7680], %f191;
$L__BB48_310:
	bar.warp.sync 	-1;
	shl.b32 	%r1832, %r291, 3;
	add.s32 	%r1834, %r1771, %r1832;
	ld.shared.u64 	%rd32, [%r1834+26112];
	add.s32 	%r1835, %r303, 2304;
	setp.ge.s32 	%p194, %r1835, %r305;
	@%p194 bra 	$L__BB48_312;
	ld.shared.f32 	%f192, [%r304+9216];
	add.s64 	%rd396, %rd32, %rd25;
	shl.b64 	%rd397, %rd396, 2;
	add.s64 	%rd398, %rd24, %rd397;
	st.global.f32 	[%rd398+9216], %f192;
$L__BB48_312:
	bar.warp.sync 	-1;
	shl.b32 	%r1836, %r292, 3;
	add.s32 	%r1838, %r1771, %r1836;
	ld.shared.u64 	%rd33, [%r1838+26112];
	add.s32 	%r1839, %r303, 2688;
	setp.ge.s32 	%p195, %r1839, %r305;
	@%p195 bra 	$L__BB48_314;
	ld.shared.f32 	%f193, [%r304+10752];
	add.s64 	%rd399, %rd33, %rd25;
	shl.b64 	%rd400, %rd399, 2;
	add.s64 	%rd401, %rd24, %rd400;
	st.global.f32 	[%rd401+10752], %f193;
$L__BB48_314:
	bar.warp.sync 	-1;
	shl.b32 	%r1840, %r293, 3;
	add.s32 	%r1842, %r1771, %r1840;
	ld.shared.u64 	%rd34, [%r1842+26112];
	or.b32  	%r1843, %r303, 3072;
	setp.ge.s32 	%p196, %r1843, %r305;
	@%p196 bra 	$L__BB48_316;
	ld.shared.f32 	%f194, [%r304+12288];
	add.s64 	%rd402, %rd34, %rd25;
	shl.b64 	%rd403, %rd402, 2;
	add.s64 	%rd404, %rd24, %rd403;
	st.global.f32 	[%rd404+12288], %f194;
$L__BB48_316:
	bar.warp.sync 	-1;
	shl.b32 	%r1844, %r294, 3;
	add.s32 	%r1846, %r1771, %r1844;
	ld.shared.u64 	%rd35, [%r1846+26112];
	add.s32 	%r1847, %r303, 3456;
	setp.ge.s32 	%p197, %r1847, %r305;
	@%p197 bra 	$L__BB48_318;
	ld.shared.f32 	%f195, [%r304+13824];
	add.s64 	%rd405, %rd35, %rd25;
	shl.b64 	%rd406, %rd405, 2;
	add.s64 	%rd407, %rd24, %rd406;
	st.global.f32 	[%rd407+13824], %f195;
$L__BB48_318:
	bar.warp.sync 	-1;
	shl.b32 	%r1848, %r295, 3;
	add.s32 	%r1850, %r1771, %r1848;
	ld.shared.u64 	%rd36, [%r1850+26112];
	add.s32 	%r1851, %r303, 3840;
	setp.ge.s32 	%p198, %r1851, %r305;
	@%p198 bra 	$L__BB48_320;
	ld.shared.f32 	%f196, [%r304+15360];
	add.s64 	%rd408, %rd36, %rd25;
	shl.b64 	%rd409, %rd408, 2;
	add.s64 	%rd410, %rd24, %rd409;
	st.global.f32 	[%rd410+15360], %f196;
$L__BB48_320:
	bar.warp.sync 	-1;
	shl.b32 	%r1852, %r296, 3;
	add.s32 	%r1854, %r1771, %r1852;
	ld.shared.u64 	%rd37, [%r1854+26112];
	add.s32 	%r1855, %r303, 4224;
	setp.ge.s32 	%p199, %r1855, %r305;
	@%p199 bra 	$L__BB48_322;
	ld.shared.f32 	%f197, [%r304+16896];
	add.s64 	%rd411, %rd37, %rd25;
	shl.b64 	%rd412, %rd411, 2;
	add.s64 	%rd413, %rd24, %rd412;
	st.global.f32 	[%rd413+16896], %f197;
$L__BB48_322:
	bar.warp.sync 	-1;
	shl.b32 	%r1856, %r297, 3;
	add.s32 	%r1858, %r1771, %r1856;
	ld.shared.u64 	%rd38, [%r1858+26112];
	add.s32 	%r1859, %r303, 4608;
	setp.ge.s32 	%p200, %r1859, %r305;
	@%p200 bra 	$L__BB48_324;
	ld.shared.f32 	%f198, [%r304+18432];
	add.s64 	%rd414, %rd38, %rd25;
	shl.b64 	%rd415, %rd414, 2;
	add.s64 	%rd416, %rd24, %rd415;
	st.global.f32 	[%rd416+18432], %f198;
$L__BB48_324:
	bar.warp.sync 	-1;
	shl.b32 	%r1860, %r298, 3;
	add.s32 	%r1862, %r1771, %r1860;
	ld.shared.u64 	%rd39, [%r1862+26112];
	add.s32 	%r1863, %r303, 4992;
	setp.ge.s32 	%p201, %r1863, %r305;
	@%p201 bra 	$L__BB48_326;
	ld.shared.f32 	%f199, [%r304+19968];
	add.s64 	%rd417, %rd39, %rd25;
	shl.b64 	%rd418, %rd417, 2;
	add.s64 	%rd419, %rd24, %rd418;
	st.global.f32 	[%rd419+19968], %f199;
$L__BB48_326:
	bar.warp.sync 	-1;
	shl.b32 	%r1864, %r299, 3;
	add.s32 	%r1866, %r1771, %r1864;
	ld.shared.u64 	%rd40, [%r1866+26112];
	add.s32 	%r1867, %r303, 5376;
	setp.ge.s32 	%p202, %r1867, %r305;
	@%p202 bra 	$L__BB48_328;
	ld.shared.f32 	%f200, [%r304+21504];
	add.s64 	%rd420, %rd40, %rd25;
	shl.b64 	%rd421, %rd420, 2;
	add.s64 	%rd422, %rd24, %rd421;
	st.global.f32 	[%rd422+21504], %f200;
$L__BB48_328:
	bar.warp.sync 	-1;
	shl.b32 	%r1868, %r300, 3;
	add.s32 	%r1870, %r1771, %r1868;
	ld.shared.u64 	%rd41, [%r1870+26112];
	add.s32 	%r1871, %r303, 5760;
	setp.ge.s32 	%p203, %r1871, %r305;
	@%p203 bra 	$L__BB48_330;
	ld.shared.f32 	%f201, [%r304+23040];
	add.s64 	%rd423, %rd41, %rd25;
	shl.b64 	%rd424, %rd423, 2;
	add.s64 	%rd425, %rd24, %rd424;
	st.global.f32 	[%rd425+23040], %f201;
$L__BB48_330:
	bar.warp.sync 	-1;
	shl.b32 	%r1872, %r301, 3;
	add.s32 	%r1874, %r1771, %r1872;
	ld.shared.u64 	%rd426, [%r1874+26112];
	add.s64 	%rd42, %rd426, %rd25;
	or.b32  	%r1875, %r303, 6144;
	setp.ge.s32 	%p204, %r1875, %r305;
	@%p204 bra 	$L__BB48_332;
	ld.shared.f32 	%f202, [%r304+24576];
	shl.b64 	%rd427, %rd42, 2;
	add.s64 	%rd428, %rd24, %rd427;
	st.global.f32 	[%rd428+24576], %f202;
$L__BB48_332:
	bar.warp.sync 	-1;
$L__BB48_333:
	ret;

}
	// .globl	_ZN3cub18CUB_300001_SM_10006detail10radix_sort31DeviceRadixSortSingleTileKernelINS1_5radix10policy_hubIiiyE10Policy1000ELNS0_9SortOrderE0EiiyNS1_21identity_decomposer_tEEEvPKT1_PSA_PKT2_PSE_T3_iiT4_
.visible .entry _ZN3cub18CUB_300001_SM_10006detail10radix_sort31DeviceRadixSortSingleTileKernelINS1_5radix10policy_hubIiiyE10Policy1000ELNS0_9SortOrderE0EiiyNS1_21identity_decomposer_tEEEvPKT1_PSA_PKT2_PSE_T3_iiT4_(
	.param .u64 .ptr .align 1 _ZN3cub18CUB_300001_SM_10006detail10radix_sort31DeviceRadixSortSingleTileKernelINS1_5radix10policy_hubIiiyE10Policy1000ELNS0_9SortOrderE0EiiyNS1_21identity_decomposer_tEEEvPKT1_PSA_PKT2_PSE_T3_iiT4__param_0,
	.param .u64 .ptr .align 1 _ZN3cub18CUB_300001_SM_10006detail10radix_sort31DeviceRadixSortSingleTileKernelINS1_5radix10policy_hubIiiyE10Policy1000ELNS0_9SortOrderE0EiiyNS1_21identity_decomposer_tEEEvPKT1_PSA_PKT2_PSE_T3_iiT4__param_1,
	.param .u64 .ptr .align 1 _ZN3cub18CUB_300001_SM_10006detail10radix_sort31DeviceRadixSortSingleTileKernelINS1_5radix10policy_hubIiiyE10Policy1000ELNS0_9SortOrderE0EiiyNS1_21identity_decomposer_tEEEvPKT1_PSA_PKT2_PSE_T3_iiT4__param_2,
	.param .u64 .ptr .align 1 _ZN3cub18CUB_300001_SM_10006detail10radix_sort31DeviceRadixSortSingleTileKernelINS1_5radix10policy_hubIiiyE10Policy1000ELNS0_9SortOrderE0EiiyNS1_21identity_decomposer_tEEEvPKT1_PSA_PKT2_PSE_T3_iiT4__param_3,
	.param .u64 _ZN3cub18CUB_300001_SM_10006detail10radix_sort31DeviceRadixSortSingleTileKernelINS1_5radix10policy_hubIiiyE10Policy1000ELNS0_9SortOrderE0EiiyNS1_21identity_decomposer_tEEEvPKT1_PSA_PKT2_PSE_T3_iiT4__param_4,
	.param .u32 _ZN3cub18CUB_300001_SM_10006detail10radix_sort31DeviceRadixSortSingleTileKernelINS1_5radix10policy_hubIiiyE10Policy1000ELNS0_9SortOrderE0EiiyNS1_21identity_decomposer_tEEEvPKT1_PSA_PKT2_PSE_T3_iiT4__param_5,
	.param .u32 _ZN3cub18CUB_300001_SM_10006detail10radix_sort31DeviceRadixSortSingleTileKernelINS1_5radix10policy_hubIiiyE10Policy1000ELNS0_9SortOrderE0EiiyNS1_21identity_decomposer_tEEEvPKT1_PSA_PKT2_PSE_T3_iiT4__param_6,
	.param .align 1 .b8 _ZN3cub18CUB_300001_SM_10006detail10radix_sort31DeviceRadixSortSingleTileKernelINS1_5radix10policy_hubIiiyE10Policy1000ELNS0_9SortOrderE0EiiyNS1_21identity_decomposer_tEEEvPKT1_PSA_PKT2_PSE_T3_iiT4__param_7[1]
)
.maxntid 256
.minnctapersm 1
{
	.reg .pred 	%p<73>;
	.reg .b16 	%rs<39>;
	.reg .b32 	%r<900>;
	.reg .b64 	%rd<37>;
	// demoted variable
	.shared .align 16 .b8 _ZZN3cub18CUB_300001_SM_10006detail10radix_sort31DeviceRadixSortSingleTileKernelINS1_5radix10policy_hubIiiyE10Policy1000ELNS0_9SortOrderE0EiiyNS1_21identity_decomposer_tEEEvPKT1_PSA_PKT2_PSE_T3_iiT4_E12temp_storage[33856];
	ld.param.u64 	%rd10, [_ZN3cub18CUB_300001_SM_10006detail10radix_sort31DeviceRadixSortSingleTileKernelINS1_5radix10policy_hubIiiyE10Policy1000ELNS0_9SortOrderE0EiiyNS1_21identity_decomposer_tEEEvPKT1_PSA_PKT2_PSE_T3_iiT4__param_0];
	ld.param.u64 	%rd6, [_ZN3cub18CUB_300001_SM_10006detail10radix_sort31DeviceRadixSortSingleTileKernelINS1_5radix10policy_hubIiiyE10Policy1000ELNS0_9SortOrderE0EiiyNS1_21identity_decomposer_tEEEvPKT1_PSA_PKT2_PSE_T3_iiT4__param_1];
	ld.param.u64 	%rd7, [_ZN3cub18CUB_300001_SM_10006detail10radix_sort31DeviceRadixSortSingleTileKernelINS1_5radix10policy_hubIiiyE10Policy1000ELNS0_9SortOrderE0EiiyNS1_21identity_decomposer_tEEEvPKT1_PSA_PKT2_PSE_T3_iiT4__param_2];
	ld.param.u64 	%rd8, [_ZN3cub18CUB_300001_SM_10006detail10radix_sort31DeviceRadixSortSingleTileKernelINS1_5radix10policy_hubIiiyE10Policy1000ELNS0_9SortOrderE0EiiyNS1_21identity_decomposer_tEEEvPKT1_PSA_PKT2_PSE_T3_iiT4__param_3];
	ld.param.u64 	%rd9, [_ZN3cub18CUB_300001_SM_10006detail10radix_sort31DeviceRadixSortSingleTileKernelINS1_5radix10policy_hubIiiyE10Policy1000ELNS0_9SortOrderE0EiiyNS1_21identity_decomposer_tEEEvPKT1_PSA_PKT2_PSE_T3_iiT4__param_4];
	ld.param.u32 	%r303, [_ZN3cub18CUB_300001_SM_10006detail10radix_sort31DeviceRadixSortSingleTileKernelINS1_5radix10policy_hubIiiyE10Policy1000ELNS0_9SortOrderE0EiiyNS1_21identity_decomposer_tEEEvPKT1_PSA_PKT2_PSE_T3_iiT4__param_5];
	ld.param.u32 	%r304, [_ZN3cub18CUB_300001_SM_10006detail10radix_sort31DeviceRadixSortSingleTileKernelINS1_5radix10policy_hubIiiyE10Policy1000ELNS0_9SortOrderE0EiiyNS1_21identity_decomposer_tEEEvPKT1_PSA_PKT2_PSE_T3_iiT4__param_6];
	cvta.to.global.u64 	%rd11, %rd10;
	cvt.u32.u64 	%r1, %rd9;
	mov.u32 	%r2, %tid.x;
	mul.lo.s32 	%r3, %r2, 19;
	setp.ge.s32 	%p1, %r3, %r1;
	mul.wide.u32 	%rd12, %r3, 4;
	add.s64 	%rd1, %rd11, %rd12;
	mov.b32 	%r878, -1;
	@%p1 bra 	$L__BB49_2;
	ld.global.u32 	%r306, [%rd1];
	xor.b32  	%r878, %r306, -2147483648;
$L__BB49_2:
	add.s32 	%r6, %r3, 1;
	setp.ge.s32 	%p2, %r6, %r1;
	mov.b32 	%r877, -1;
	@%p2 bra 	$L__BB49_4;
	ld.global.u32 	%r308, [%rd1+4];
	xor.b32  	%r877, %r308, -2147483648;
$L__BB49_4:
	add.s32 	%r9, %r3, 2;
	setp.ge.s32 	%p3, %r9, %r1;
	mov.b32 	%r876, -1;
	@%p3 bra 	$L__BB49_6;
	ld.global.u32 	%r310, [%rd1+8];
	xor.b32  	%r876, %r310, -2147483648;
$L__BB49_6:
	add.s32 	%r12, %r3, 3;
	setp.ge.s32 	%p4, %r12, %r1;
	mov.b32 	%r875, -1;
	@%p4 bra 	$L__BB49_8;
	ld.global.u32 	%r312, [%rd1+12];
	xor.b32  	%r875, %r312, -2147483648;
$L__BB49_8:
	add.s32 	%r15, %r3, 4;
	setp.ge.s32 	%p5, %r15, %r1;
	mov.b32 	%r874, -1;
	@%p5 bra 	$L__BB49_10;
	ld.global.u32 	%r314, [%rd1+16];
	xor.b32  	%r874, %r314, -2147483648;
$L__BB49_10:
	add.s32 	%r18, %r3, 5;
	setp.ge.s32 	%p6, %r18, %r1;
	mov.b32 	%r873, -1;
	@%p6 bra 	$L__BB49_12;
	ld.global.u32 	%r316, [%rd1+20];
	xor.b32  	%r873, %r316, -2147483648;
$L__BB49_12:
	add.s32 	%r21, %r3, 6;
	setp.ge.s32 	%p7, %r21, %r1;
	mov.b32 	%r872, -1;
	@%p7 bra 	$L__BB49_14;
	ld.global.u32 	%r318, [%rd1+24];
	xor.b32  	%r872, %r318, -2147483648;
$L__BB49_14:
	add.s32 	%r24, %r3, 7;
	setp.ge.s32 	%p8, %r24, %r1;
	mov.b32 	%r871, -1;
	@%p8 bra 	$L__BB49_16;
	ld.global.u32 	%r320, [%rd1+28];
	xor.b32  	%r871, %r320, -2147483648;
$L__BB49_16:
	add.s32 	%r27, %r3, 8;
	setp.ge.s32 	%p9, %r27, %r1;
	mov.b32 	%r870, -1;
	@%p9 bra 	$L__BB49_18;
	ld.global.u32 	%r322, [%rd1+32];
	xor.b32  	%r870, %r322, -2147483648;
$L__BB49_18:
	add.s32 	%r30, %r3, 9;
	setp.ge.s32 	%p10, %r30, %r1;
	mov.b32 	%r869, -1;
	@%p10 bra 	$L__BB49_20;
	ld.global.u32 	%r324, [%rd1+36];
	xor.b32  	%r869, %r324, -2147483648;
$L__BB49_20:
	add.s32 	%r33, %r3, 10;
	setp.ge.s32 	%p11, %r33, %r1;
	mov.b32 	%r868, -1;
	@%p11 bra 	$L__BB49_22;
	ld.global.u32 	%r326, [%rd1+40];
	xor.b32  	%r868, %r326, -2147483648;
$L__BB49_22:
	add.s32 	%r36, %r3, 11;
	setp.ge.s32 	%p12, %r36, %r1;
	mov.b32 	%r867, -1;
	@%p12 bra 	$L__BB49_24;
	ld.global.u32 	%r328, [%rd1+44];
	xor.b32  	%r867, %r328, -2147483648;
$L__BB49_24:
	add.s32 	%r39, %r3, 12;
	setp.ge.s32 	%p13, %r39, %r1;
	mov.b32 	%r866, -1;
	@%p13 bra 	$L__BB49_26;
	ld.global.u32 	%r330, [%rd1+48];
	xor.b32  	%r866, %r330, -2147483648;
$L__BB49_26:
	add.s32 	%r42, %r3, 13;
	setp.ge.s32 	%p14, %r42, %r1;
	mov.b32 	%r865, -1;
	@%p14 bra 	$L__BB49_28;
	ld.global.u32 	%r332, [%rd1+52];
	xor.b32  	%r865, %r332, -2147483648;
$L__BB49_28:
	add.s32 	%r45, %r3, 14;
	setp.ge.s32 	%p15, %r45, %r1;
	mov.b32 	%r864, -1;
	@%p15 bra 	$L__BB49_30;
	ld.global.u32 	%r334, [%rd1+56];
	xor.b32  	%r864, %r334, -2147483648;
$L__BB49_30:
	add.s32 	%r48, %r3, 15;
	setp.ge.s32 	%p16, %r48, %r1;
	mov.b32 	%r863, -1;
	@%p16 bra 	$L__BB49_32;
	ld.global.u32 	%r336, [%rd1+60];
	xor.b32  	%r863, %r336, -2147483648;
$L__BB49_32:
	add.s32 	%r51, %r3, 16;
	setp.ge.s32 	%p17, %r51, %r1;
	mov.b32 	%r862, -1;
	@%p17 bra 	$L__BB49_34;
	ld.global.u32 	%r338, [%rd1+64];
	xor.b32  	%r862, %r338, -2147483648;
$L__BB49_34:
	add.s32 	%r54, %r3, 17;
	setp.ge.s32 	%p18, %r54, %r1;
	mov.b32 	%r861, -1;
	@%p18 bra 	$L__BB49_36;
	ld.global.u32 	%r340, [%rd1+68];
	xor.b32  	%r861, %r340, -2147483648;
$L__BB49_36:
	add.s32 	%r57, %r3, 18;
	setp.ge.s32 	%p19, %r57, %r1;
	mov.b32 	%r860, -1;
	@%p19 bra 	$L__BB49_38;
	ld.global.u32 	%r342, [%rd1+72];
	xor.b32  	%r860, %r342, -2147483648;
$L__BB49_38:
	bar.sync 	0;
	mov.b64 	{%r344, %r345}, %rd9;
	shfl.sync.idx.b32	%r60|%p20, %r344, 0, 31, -1;
	shfl.sync.idx.b32	%r346|%p21, %r345, 0, 31, -1;
	mov.b64 	%rd2, {%r60, %r346};
	setp.ge.s32 	%p22, %r3, %r60;
	cvta.to.global.u64 	%rd13, %rd7;
	add.s64 	%rd3, %rd13, %rd12;
	@%p22 bra 	$L__BB49_40;
	ld.global.u32 	%r897, [%rd3];
$L__BB49_40:
	setp.ge.s32 	%p23, %r6, %r60;
	@%p23 bra 	$L__BB49_42;
	ld.global.u32 	%r896, [%rd3+4];
$L__BB49_42:
	setp.ge.s32 	%p24, %r9, %r60;
	@%p24 bra 	$L__BB49_44;
	ld.global.u32 	%r895, [%rd3+8];
$L__BB49_44:
	setp.ge.s32 	%p25, %r12, %r60;
	@%p25 bra 	$L__BB49_46;
	ld.global.u32 	%r894, [%rd3+12];
$L__BB49_46:
	setp.ge.s32 	%p26, %r15, %r60;
	@%p26 bra 	$L__BB49_48;
	ld.global.u32 	%r893, [%rd3+16];
$L__BB49_48:
	setp.ge.s32 	%p27, %r18, %r60;
	@%p27 bra 	$L__BB49_50;
	ld.global.u32 	%r892, [%rd3+20];
$L__BB49_50:
	setp.ge.s32 	%p28, %r21, %r60;
	@%p28 bra 	$L__BB49_52;
	ld.global.u32 	%r891, [%rd3+24];
$L__BB49_52:
	setp.ge.s32 	%p29, %r24, %r60;
	@%p29 bra 	$L__BB49_54;
	ld.global.u32 	%r890, [%rd3+28];
$L__BB49_54:
	setp.ge.s32 	%p30, %r27, %r60;
	@%p30 bra 	$L__BB49_56;
	ld.global.u32 	%r889, [%rd3+32];
$L__BB49_56:
	setp.ge.s32 	%p31, %r30, %r60;
	@%p31 bra 	$L__BB49_58;
	ld.global.u32 	%r888, [%rd3+36];
$L__BB49_58:
	setp.ge.s32 	%p32, %r33, %r60;
	@%p32 bra 	$L__BB49_60;
	ld.global.u32 	%r887, [%rd3+40];
$L__BB49_60:
	setp.ge.s32 	%p33, %r36, %r60;
	@%p33 bra 	$L__BB49_62;
	ld.global.u32 	%r886, [%rd3+44];
$L__BB49_62:
	setp.ge.s32 	%p34, %r39, %r60;
	@%p34 bra 	$L__BB49_64;
	ld.global.u32 	%r885, [%rd3+48];
$L__BB49_64:
	setp.ge.s32 	%p35, %r42, %r60;
	@%p35 bra 	$L__BB49_66;
	ld.global.u32 	%r884, [%rd3+52];
$L__BB49_66:
	setp.ge.s32 	%p36, %r45, %r60;
	@%p36 bra 	$L__BB49_68;
	ld.global.u32 	%r883, [%rd3+56];
$L__BB49_68:
	setp.ge.s32 	%p37, %r48, %r60;
	@%p37 bra 	$L__BB49_70;
	ld.global.u32 	%r882, [%rd3+60];
$L__BB49_70:
	setp.ge.s32 	%p38, %r51, %r60;
	@%p38 bra 	$L__BB49_72;
	ld.global.u32 	%r881, [%rd3+64];
$L__BB49_72:
	setp.ge.s32 	%p39, %r54, %r60;
	@%p39 bra 	$L__BB49_74;
	ld.global.u32 	%r880, [%rd3+68];
$L__BB49_74:
	setp.ge.s32 	%p40, %r57, %r60;
	@%p40 bra 	$L__BB49_76;
	ld.global.u32 	%r879, [%rd3+72];
$L__BB49_76:
	bar.sync 	0;
	shr.u32 	%r99, %r2, 5;
	shl.b32 	%r366, %r2, 2;
	mov.u32 	%r367, _ZZN3cub18CUB_300001_SM_10006detail10radix_sort31DeviceRadixSortSingleTileKernelINS1_5radix10policy_hubIiiyE10Policy1000ELNS0_9SortOrderE0EiiyNS1_21identity_decomposer_tEEEvPKT1_PSA_PKT2_PSE_T3_iiT4_E12temp_storage;
	add.s32 	%r100, %r367, %r366;
	shl.b32 	%r368, %r2, 7;
	add.s32 	%r101, %r100, %r368;
	shl.b32 	%r369, %r99, 2;
	add.s32 	%r370, %r367, %r369;
	add.s32 	%r102, %r370, 33792;
	mad.lo.s32 	%r103, %r2, -56, %r101;
	add.s32 	%r859, %r303, 6;
	sub.s32 	%r858, %r304, %r303;
$L__BB49_77:
	add.s32 	%r430, %r859, -6;
	min.s32 	%r373, %r858, 6;
	mov.b32 	%r459, 0;
	st.shared.u32 	[%r100], %r459;
	st.shared.u32 	[%r100+1024], %r459;
	st.shared.u32 	[%r100+2048], %r459;
	st.shared.u32 	[%r100+3072], %r459;
	st.shared.u32 	[%r100+4096], %r459;
	st.shared.u32 	[%r100+5120], %r459;
	st.shared.u32 	[%r100+6144], %r459;
	st.shared.u32 	[%r100+7168], %r459;
	st.shared.u32 	[%r100+8192], %r459;
	st.shared.u32 	[%r100+9216], %r459;
	st.shared.u32 	[%r100+10240], %r459;
	st.shared.u32 	[%r100+11264], %r459;
	st.shared.u32 	[%r100+12288], %r459;
	st.shared.u32 	[%r100+13312], %r459;
	st.shared.u32 	[%r100+14336], %r459;
	st.shared.u32 	[%r100+15360], %r459;
	st.shared.u32 	[%r100+16384], %r459;
	st.shared.u32 	[%r100+17408], %r459;
	st.shared.u32 	[%r100+18432], %r459;
	st.shared.u32 	[%r100+19456], %r459;
	st.shared.u32 	[%r100+20480], %r459;
	st.shared.u32 	[%r100+21504], %r459;
	st.shared.u32 	[%r100+22528], %r459;
	st.shared.u32 	[%r100+23552], %r459;
	st.shared.u32 	[%r100+24576], %r459;
	st.shared.u32 	[%r100+25600], %r459;
	st.shared.u32 	[%r100+26624], %r459;
	st.shared.u32 	[%r100+27648], %r459;
	st.shared.u32 	[%r100+28672], %r459;
	st.shared.u32 	[%r100+29696], %r459;
	st.shared.u32 	[%r100+30720], %r459;
	st.shared.u32 	[%r100+31744], %r459;
	st.shared.u32 	[%r100+32768], %r459;
	// begin inline asm
	bmsk.clamp.b32 %r371, %r459, %r373;
	// end inline asm
	// begin inline asm
	shr.b32 %r374, %r878, %r430;
	// end inline asm
	and.b32  	%r462, %r371, %r374;
	shl.b32 	%r463, %r462, 10;
	and.b32  	%r464, %r463, 31744;
	add.s32 	%r465, %r100, %r464;
	shr.u32 	%r466, %r462, 4;
	and.b32  	%r467, %r466, 268435454;
	add.s32 	%r147, %r465, %r467;
	ld.shared.u16 	%rs1, [%r147];
	add.s16 	%rs20, %rs1, 1;
	st.shared.u16 	[%r147], %rs20;
	// begin inline asm
	shr.b32 %r377, %r877, %r430;
	// end inline asm
	and.b32  	%r468, %r371, %r377;
	shl.b32 	%r469, %r468, 10;
	and.b32  	%r470, %r469, 31744;
	add.s32 	%r471, %r100, %r470;
	shr.u32 	%r472, %r468, 4;
	and.b32  	%r473, %r472, 268435454;
	add.s32 	%r148, %r471, %r473;
	ld.shared.u16 	%rs2, [%r148];
	add.s16 	%rs21, %rs2, 1;
	st.shared.u16 	[%r148], %rs21;
	// begin inline asm
	shr.b32 %r380, %r876, %r430;
	// end inline asm
	and.b32  	%r474, %r371, %r380;
	shl.b32 	%r475, %r474, 10;
	and.b32  	%r476, %r475, 31744;
	add.s32 	%r477, %r100, %r476;
	shr.u32 	%r478, %r474, 4;
	and.b32  	%r479, %r478, 268435454;
	add.s32 	%r149, %r477, %r479;
	ld.shared.u16 	%rs3, [%r149];
	add.s16 	%rs22, %rs3, 1;
	st.shared.u16 	[%r149], %rs22;
	// begin inline asm
	shr.b32 %r383, %r875, %r430;
	// end inline asm
	and.b32  	%r480, %r371, %r383;
	shl.b32 	%r481, %r480, 10;
	and.b32  	%r482, %r481, 31744;
	add.s32 	%r483, %r100, %r482;
	shr.u32 	%r484, %r480, 4;
	and.b32  	%r485, %r484, 268435454;
	add.s32 	%r150, %r483, %r485;
	ld.shared.u16 	%rs4, [%r150];
	add.s16 	%rs23, %rs4, 1;
	st.shared.u16 	[%r150], %rs23;
	// begin inline asm
	shr.b32 %r386, %r874, %r430;
	// end inline asm
	and.b32  	%r486, %r371, %r386;
	shl.b32 	%r487, %r486, 10;
	and.b32  	%r488, %r487, 31744;
	add.s32 	%r489, %r100, %r488;
	shr.u32 	%r490, %r486, 4;
	and.b32  	%r491, %r490, 268435454;
	add.s32 	%r151, %r489, %r491;
	ld.shared.u16 	%rs5, [%r151];
	add.s16 	%rs24, %rs5, 1;
	st.shared.u16 	[%r151], %rs24;
	// begin inline asm
	shr.b32 %r389, %r873, %r430;
	// end inline asm
	and.b32  	%r492, %r371, %r389;
	shl.b32 	%r493, %r492, 10;
	and.b32  	%r494, %r493, 31744;
	add.s32 	%r495, %r100, %r494;
	shr.u32 	%r496, %r492, 4;
	and.b32  	%r497, %r496, 268435454;
	add.s32 	%r152, %r495, %r497;
	ld.shared.u16 	%rs6, [%r152];
	add.s16 	%rs25, %rs6, 1;
	st.shared.u16 	[%r152], %rs25;
	// begin inline asm
	shr.b32 %r392, %r872, %r430;
	// end inline asm
	and.b32  	%r498, %r371, %r392;
	shl.b32 	%r499, %r498, 10;
	and.b32  	%r500, %r499, 31744;
	add.s32 	%r501, %r100, %r500;
	shr.u32 	%r502, %r498, 4;
	and.b32  	%r503, %r502, 268435454;
	add.s32 	%r153, %r501, %r503;
	ld.shared.u16 	%rs7, [%r153];
	add.s16 	%rs26, %rs7, 1;
	st.shared.u16 	[%r153], %rs26;
	// begin inline asm
	shr.b32 %r395, %r871, %r430;
	// end inline asm
	and.b32  	%r504, %r371, %r395;
	shl.b32 	%r505, %r504, 10;
	and.b32  	%r506, %r505, 31744;
	add.s32 	%r507, %r100, %r506;
	shr.u32 	%r508, %r504, 4;
	and.b32  	%r509, %r508, 268435454;
	add.s32 	%r154, %r507, %r509;
	ld.shared.u16 	%rs8, [%r154];
	add.s16 	%rs27, %rs8, 1;
	st.shared.u16 	[%r154], %rs27;
	// begin inline asm
	shr.b32 %r398, %r870, %r430;
	// end inline asm
	and.b32  	%r510, %r371, %r398;
	shl.b32 	%r511, %r510, 10;
	and.b32  	%r512, %r511, 31744;
	add.s32 	%r513, %r100, %r512;
	shr.u32 	%r514, %r510, 4;
	and.b32  	%r515, %r514, 268435454;
	add.s32 	%r155, %r513, %r515;
	ld.shared.u16 	%rs9, [%r155];
	add.s16 	%rs28, %rs9, 1;
	st.shared.u16 	[%r155], %rs28;
	// begin inline asm
	shr.b32 %r401, %r869, %r430;
	// end inline asm
	and.b32  	%r516, %r371, %r401;
	shl.b32 	%r517, %r516, 10;
	and.b32  	%r518, %r517, 31744;
	add.s32 	%r519, %r100, %r518;
	shr.u32 	%r520, %r516, 4;
	and.b32  	%r521, %r520, 268435454;
	add.s32 	%r156, %r519, %r521;
	ld.shared.u16 	%rs10, [%r156];
	add.s16 	%rs29, %rs10, 1;
	st.shared.u16 	[%r156], %rs29;
	// begin inline asm
	shr.b32 %r404, %r868, %r430;
	// end inline asm
	and.b32  	%r522, %r371, %r404;
	shl.b32 	%r523, %r522, 10;
	and.b32  	%r524, %r523, 31744;
	add.s32 	%r525, %r100, %r524;
	shr.u32 	%r526, %r522, 4;
	and.b32  	%r527, %r526, 268435454;
	add.s32 	%r157, %r525, %r527;
	ld.shared.u16 	%rs11, [%r157];
	add.s16 	%rs30, %rs11, 1;
	st.shared.u16 	[%r157], %rs30;
	// begin inline asm
	shr.b32 %r407, %r867, %r430;
	// end inline asm
	and.b32  	%r528, %r371, %r407;
	shl.b32 	%r529, %r528, 10;
	and.b32  	%r530, %r529, 31744;
	add.s32 	%r531, %r100, %r530;
	shr.u32 	%r532, %r528, 4;
	and.b32  	%r533, %r532, 268435454;
	add.s32 	%r158, %r531, %r533;
	ld.shared.u16 	%rs12, [%r158];
	add.s16 	%rs31, %rs12, 1;
	st.shared.u16 	[%r158], %rs31;
	// begin inline asm
	shr.b32 %r410, %r866, %r430;
	// end inline asm
	and.b32  	%r534, %r371, %r410;
	shl.b32 	%r535, %r534, 10;
	and.b32  	%r536, %r535, 31744;
	add.s32 	%r537, %r100, %r536;
	shr.u32 	%r538, %r534, 4;
	and.b32  	%r539, %r538, 268435454;
	add.s32 	%r159, %r537, %r539;
	ld.shared.u16 	%rs13, [%r159];
	add.s16 	%rs32, %rs13, 1;
	st.shared.u16 	[%r159], %rs32;
	// begin inline asm
	shr.b32 %r413, %r865, %r430;
	// end inline asm
	and.b32  	%r540, %r371, %r413;
	shl.b32 	%r541, %r540, 10;
	and.b32  	%r542, %r541, 31744;
	add.s32 	%r543, %r100, %r542;
	shr.u32 	%r544, %r540, 4;
	and.b32  	%r545, %r544, 268435454;
	add.s32 	%r160, %r543, %r545;
	ld.shared.u16 	%rs14, [%r160];
	add.s16 	%rs33, %rs14, 1;
	st.shared.u16 	[%r160], %rs33;
	// begin inline asm
	shr.b32 %r416, %r864, %r430;
	// end inline asm
	and.b32  	%r546, %r371, %r416;
	shl.b32 	%r547, %r546, 10;
	and.b32  	%r548, %r547, 31744;
	add.s32 	%r549, %r100, %r548;
	shr.u32 	%r550, %r546, 4;
	and.b32  	%r551, %r550, 268435454;
	add.s32 	%r161, %r549, %r551;
	ld.shared.u16 	%rs15, [%r161];
	add.s16 	%rs34, %rs15, 1;
	st.shared.u16 	[%r161], %rs34;
	// begin inline asm
	shr.b32 %r419, %r863, %r430;
	// end inline asm
	and.b32  	%r552, %r371, %r419;
	shl.b32 	%r553, %r552, 10;
	and.b32  	%r554, %r553, 31744;
	add.s32 	%r555, %r100, %r554;
	shr.u32 	%r556, %r552, 4;
	and.b32  	%r557, %r556, 268435454;
	add.s32 	%r162, %r555, %r557;
	ld.shared.u16 	%rs16, [%r162];
	add.s16 	%rs35, %rs16, 1;
	st.shared.u16 	[%r162], %rs35;
	// begin inline asm
	shr.b32 %r422, %r862, %r430;
	// end inline asm
	and.b32  	%r558, %r371, %r422;
	shl.b32 	%r559, %r558, 10;
	and.b32  	%r560, %r559, 31744;
	add.s32 	%r561, %r100, %r560;
	shr.u32 	%r562, %r558, 4;
	and.b32  	%r563, %r562, 268435454;
	add.s32 	%r163, %r561, %r563;
	ld.shared.u16 	%rs17, [%r163];
	add.s16 	%rs36, %rs17, 1;
	st.shared.u16 	[%r163], %rs36;
	// begin inline asm
	shr.b32 %r425, %r861, %r430;
	// end inline asm
	and.b32  	%r564, %r371, %r425;
	shl.b32 	%r565, %r564, 10;
	and.b32  	%r566, %r565, 31744;
	add.s32 	%r567, %r100, %r566;
	shr.u32 	%r568, %r564, 4;
	and.b32  	%r569, %r568, 268435454;
	add.s32 	%r164, %r567, %r569;
	ld.shared.u16 	%rs18, [%r164];
	add.s16 	%rs37, %rs18, 1;
	st.shared.u16 	[%r164], %rs37;
	// begin inline asm
	shr.b32 %r428, %r860, %r430;
	// end inline asm
	and.b32  	%r570, %r371, %r428;
	shl.b32 	%r571, %r570, 10;
	and.b32  	%r572, %r571, 31744;
	add.s32 	%r573, %r100, %r572;
	shr.u32 	%r574, %r570, 4;
	and.b32  	%r575, %r574, 268435454;
	add.s32 	%r165, %r573, %r575;
	ld.shared.u16 	%rs19, [%r165];
	add.s16 	%rs38, %rs19, 1;
	st.shared.u16 	[%r165], %rs38;
	bar.sync 	0;
	ld.shared.u32 	%r166, [%r101];
	ld.shared.u32 	%r576, [%r101+4];
	ld.shared.u32 	%r577, [%r101+8];
	ld.shared.u32 	%r578, [%r101+12];
	ld.shared.u32 	%r579, [%r101+16];
	ld.shared.u32 	%r580, [%r101+20];
	ld.shared.u32 	%r581, [%r101+24];
	ld.shared.u32 	%r582, [%r101+28];
	ld.shared.u32 	%r583, [%r101+32];
	ld.shared.u32 	%r584, [%r101+36];
	ld.shared.u32 	%r585, [%r101+40];
	ld.shared.u32 	%r586, [%r101+44];
	ld.shared.u32 	%r587, [%r101+48];
	ld.shared.u32 	%r588, [%r101+52];
	ld.shared.u32 	%r589, [%r101+56];
	ld.shared.u32 	%r590, [%r101+60];
	ld.shared.u32 	%r591, [%r101+64];
	ld.shared.u32 	%r592, [%r101+68];
	ld.shared.u32 	%r593, [%r101+72];
	ld.shared.u32 	%r594, [%r101+76];
	ld.shared.u32 	%r595, [%r101+80];
	ld.shared.u32 	%r596, [%r101+84];
	ld.shared.u32 	%r597, [%r101+88];
	ld.shared.u32 	%r598, [%r101+92];
	ld.shared.u32 	%r599, [%r101+96];
	ld.shared.u32 	%r600, [%r101+100];
	ld.shared.u32 	%r601, [%r101+104];
	ld.shared.u32 	%r602, [%r101+108];
	ld.shared.u32 	%r603, [%r101+112];
	ld.shared.u32 	%r604, [%r101+116];
	ld.shared.u32 	%r605, [%r101+120];
	ld.shared.u32 	%r606, [%r101+124];
	ld.shared.u32 	%r607, [%r101+128];
	add.s32 	%r167, %r576, %r166;
	add.s32 	%r168, %r577, %r167;
	add.s32 	%r169, %r578, %r168;
	add.s32 	%r170, %r579, %r169;
	add.s32 	%r171, %r580, %r170;
	add.s32 	%r172, %r581, %r171;
	add.s32 	%r173, %r582, %r172;
	add.s32 	%r174, %r583, %r173;
	add.s32 	%r175, %r584, %r174;
	add.s32 	%r176, %r585, %r175;
	add.s32 	%r177, %r586, %r176;
	add.s32 	%r178, %r587, %r177;
	add.s32 	%r179, %r588, %r178;
	add.s32 	%r180, %r589, %r179;
	add.s32 	%r181, %r590, %r180;
	add.s32 	%r182, %r591, %r181;
	add.s32 	%r183, %r592, %r182;
	add.s32 	%r184, %r593, %r183;
	add.s32 	%r185, %r594, %r184;
	add.s32 	%r186, %r595, %r185;
	add.s32 	%r187, %r596, %r186;
	add.s32 	%r188, %r597, %r187;
	add.s32 	%r189, %r598, %r188;
	add.s32 	%r190, %r599, %r189;
	add.s32 	%r191, %r600, %r190;
	add.s32 	%r192, %r601, %r191;
	add.s32 	%r193, %r602, %r192;
	add.s32 	%r194, %r603, %r193;
	add.s32 	%r195, %r604, %r194;
	add.s32 	%r196, %r605, %r195;
	add.s32 	%r197, %r606, %r196;
	add.s32 	%r436, %r607, %r197;
	// begin inline asm
	mov.u32 %r431, %laneid;
	// end inline asm
	mov.b32 	%r434, 1;
	mov.b32 	%r461, -1;
	// begin inline asm
	{  .reg .u32 r0;  .reg .pred p;  shfl.sync.up.b32 r0|p, %r436, %r434, %r459, %r461;  @p add.u32 r0, r0, %r436;  mov.u32 %r432, r0;}
	// end inline asm
	mov.b32 	%r440, 2;
	// begin inline asm
	{  .reg .u32 r0;  .reg .pred p;  shfl.sync.up.b32 r0|p, %r432, %r440, %r459, %r461;  @p add.u32 r0, r0, %r432;  mov.u32 %r438, r0;}
	// end inline asm
	mov.b32 	%r446, 4;
	// begin inline asm
	{  .reg .u32 r0;  .reg .pred p;  shfl.sync.up.b32 r0|p, %r438, %r446, %r459, %r461;  @p add.u32 r0, r0, %r438;  mov.u32 %r444, r0;}
	// end inline asm
	mov.b32 	%r452, 8;
	// begin inline asm
	{  .reg .u32 r0;  .reg .pred p;  shfl.sync.up.b32 r0|p, %r444, %r452, %r459, %r461;  @p add.u32 r0, r0, %r444;  mov.u32 %r450, r0;}
	// end inline asm
	mov.b32 	%r458, 16;
	// begin inline asm
	{  .reg .u32 r0;  .reg .pred p;  shfl.sync.up.b32 r0|p, %r450, %r458, %r459, %r461;  @p add.u32 r0, r0, %r450;  mov.u32 %r456, r0;}
	// end inline asm
	setp.ne.s32 	%p41, %r431, 31;
	@%p41 bra 	$L__BB49_79;
	st.shared.u32 	[%r102], %r456;
$L__BB49_79:
	sub.s32 	%r608, %r456, %r436;
	setp.gt.u32 	%p42, %r2, 31;
	setp.eq.s32 	%p43, %r99, 7;
	setp.eq.s32 	%p44, %r99, 6;
	setp.eq.s32 	%p45, %r99, 5;
	setp.eq.s32 	%p46, %r99, 4;
	setp.eq.s32 	%p47, %r99, 3;
	setp.eq.s32 	%p48, %r99, 2;
	setp.eq.s32 	%p49, %r99, 1;
	bar.sync 	0;
	ld.shared.v4.u32 	{%r609, %r610, %r611, %r612}, [_ZZN3cub18CUB_300001_SM_10006detail10radix_sort31DeviceRadixSortSingleTileKernelINS1_5radix10policy_hubIiiyE10Policy1000ELNS0_9SortOrderE0EiiyNS1_21identity_decomposer_tEEEvPKT1_PSA_PKT2_PSE_T3_iiT4_E12temp_storage+33792];
	selp.b32 	%r613, %r609, %r898, %p49;
	add.s32 	%r614, %r610, %r609;
	selp.b32 	%r615, %r614, %r613, %p48;
	add.s32 	%r616, %r614, %r611;
	selp.b32 	%r617, %r616, %r615, %p47;
	add.s32 	%r618, %r616, %r612;
	selp.b32 	%r619, %r618, %r617, %p46;
	ld.shared.v4.u32 	{%r620, %r621, %r622, %r623}, [_ZZN3cub18CUB_300001_SM_10006detail10radix_sort31DeviceRadixSortSingleTileKernelINS1_5radix10policy_hubIiiyE10Policy1000ELNS0_9SortOrderE0EiiyNS1_21identity_decomposer_tEEEvPKT1_PSA_PKT2_PSE_T3_iiT4_E12temp_storage+33808];
	add.s32 	%r624, %r618, %r620;
	selp.b32 	%r625, %r624, %r619, %p45;
	add.s32 	%r626, %r624, %r621;
	selp.b32 	%r627, %r626, %r625, %p44;
	add.s32 	%r628, %r626, %r622;
	selp.b32 	%r898, %r628, %r627, %p43;
	add.s32 	%r202, %r628, %r623;
	setp.ne.s32 	%p50, %r431, 0;
	selp.b32 	%r629, %r608, 0, %p50;
	add.s32 	%r630, %r898, %r629;
	or.pred  	%p51, %p42, %p50;
	selp.b32 	%r899, %r630, %r608, %p42;
	@%p51 bra 	$L__BB49_81;
	shl.b32 	%r899, %r202, 16;
	st.shared.u32 	[_ZZN3cub18CUB_300001_SM_10006detail10radix_sort31DeviceRadixSortSingleTileKernelINS1_5radix10policy_hubIiiyE10Policy1000ELNS0_9SortOrderE0EiiyNS1_21identity_decomposer_tEEEvPKT1_PSA_PKT2_PSE_T3_iiT4_E12temp_storage+33832], %r899;
$L__BB49_81:
	setp.eq.s32 	%p52, %r2, 0;
	bar.sync 	0;
	ld.shared.u32 	%r631, [_ZZN3cub18CUB_300001_SM_10006detail10radix_sort31DeviceRadixSortSingleTileKernelINS1_5radix10policy_hubIiiyE10Policy1000ELNS0_9SortOrderE0EiiyNS1_21identity_decomposer_tEEEvPKT1_PSA_PKT2_PSE_T3_iiT4_E12temp_storage+33832];
	selp.b32 	%r632, 0, %r631, %p52;
	add.s32 	%r633, %r899, %r632;
	add.s32 	%r634, %r166, %r633;
	add.s32 	%r635, %r167, %r633;
	add.s32 	%r636, %r168, %r633;
	add.s32 	%r637, %r169, %r633;
	add.s32 	%r638, %r170, %r633;
	add.s32 	%r639, %r171, %r633;
	add.s32 	%r640, %r172, %r633;
	add.s32 	%r641, %r173, %r633;
	add.s32 	%r642, %r174, %r633;
	add.s32 	%r643, %r175, %r633;
	add.s32 	%r644, %r176, %r633;
	add.s32 	%r645, %r177, %r633;
	add.s32 	%r646, %r178, %r633;
	add.s32 	%r647, %r179, %r633;
	add.s32 	%r648, %r180, %r633;
	add.s32 	%r649, %r181, %r633;
	add.s32 	%r650, %r182, %r633;
	add.s32 	%r651, %r183, %r633;
	add.s32 	%r652, %r184, %r633;
	add.s32 	%r653, %r185, %r633;
	add.s32 	%r654, %r186, %r633;
	add.s32 	%r655, %r187, %r633;
	add.s32 	%r656, %r188, %r633;
	add.s32 	%r657, %r189, %r633;
	add.s32 	%r658, %r190, %r633;
	add.s32 	%r659, %r191, %r633;
	add.s32 	%r660, %r192, %r633;
	add.s32 	%r661, %r193, %r633;
	add.s32 	%r662, %r194, %r633;
	add.s32 	%r663, %r195, %r633;
	add.s32 	%r664, %r196, %r633;
	add.s32 	%r665, %r197, %r633;
	st.shared.u32 	[%r101], %r633;
	st.shared.u32 	[%r101+4], %r634;
	st.shared.u32 	[%r101+8], %r635;
	st.shared.u32 	[%r101+12], %r636;
	st.shared.u32 	[%r101+16], %r637;
	st.shared.u32 	[%r101+20], %r638;
	st.shared.u32 	[%r101+24], %r639;
	st.shared.u32 	[%r101+28], %r640;
	st.shared.u32 	[%r101+32], %r641;
	st.shared.u32 	[%r101+36], %r642;
	st.shared.u32 	[%r101+40], %r643;
	st.shared.u32 	[%r101+44], %r644;
	st.shared.u32 	[%r101+48], %r645;
	st.shared.u32 	[%r101+52], %r646;
	st.shared.u32 	[%r101+56], %r647;
	st.shared.u32 	[%r101+60], %r648;
	st.shared.u32 	[%r101+64], %r649;
	st.shared.u32 	[%r101+68], %r650;
	st.shared.u32 	[%r101+72], %r651;
	st.shared.u32 	[%r101+76], %r652;
	st.shared.u32 	[%r101+80], %r653;
	st.shared.u32 	[%r101+84], %r654;
	st.shared.u32 	[%r101+88], %r655;
	st.shared.u32 	[%r101+92], %r656;
	st.shared.u32 	[%r101+96], %r657;
	st.shared.u32 	[%r101+100], %r658;
	st.shared.u32 	[%r101+104], %r659;
	st.shared.u32 	[%r101+108], %r660;
	st.shared.u32 	[%r101+112], %r661;
	st.shared.u32 	[%r101+116], %r662;
	st.shared.u32 	[%r101+120], %r663;
	st.shared.u32 	[%r101+124], %r664;
	st.shared.u32 	[%r101+128], %r665;
	bar.sync 	0;
	cvt.u32.u16 	%r666, %rs1;
	ld.shared.u16 	%r667, [%r147];
	add.s32 	%r206, %r667, %r666;
	cvt.u32.u16 	%r668, %rs2;
	ld.shared.u16 	%r669, [%r148];
	add.s32 	%r207, %r669, %r668;
	cvt.u32.u16 	%r670, %rs3;
	ld.shared.u16 	%r671, [%r149];
	add.s32 	%r208, %r671, %r670;
	cvt.u32.u16 	%r672, %rs4;
	ld.shared.u16 	%r673, [%r150];
	add.s32 	%r209, %r673, %r672;
	cvt.u32.u16 	%r674, %rs5;
	ld.shared.u16 	%r675, [%r151];
	add.s32 	%r210, %r675, %r674;
	cvt.u32.u16 	%r676, %rs6;
	ld.shared.u16 	%r677, [%r152];
	add.s32 	%r211, %r677, %r676;
	cvt.u32.u16 	%r678, %rs7;
	ld.shared.u16 	%r679, [%r153];
	add.s32 	%r212, %r679, %r678;
	cvt.u32.u16 	%r680, %rs8;
	ld.shared.u16 	%r681, [%r154];
	add.s32 	%r213, %r681, %r680;
	cvt.u32.u16 	%r682, %rs9;
	ld.shared.u16 	%r683, [%r155];
	add.s32 	%r214, %r683, %r682;
	cvt.u32.u16 	%r684, %rs10;
	ld.shared.u16 	%r685, [%r156];
	add.s32 	%r215, %r685, %r684;
	cvt.u32.u16 	%r686, %rs11;
	ld.shared.u16 	%r687, [%r157];
	add.s32 	%r216, %r687, %r686;
	cvt.u32.u16 	%r688, %rs12;
	ld.shared.u16 	%r689, [%r158];
	add.s32 	%r217, %r689, %r688;
	cvt.u32.u16 	%r690, %rs13;
	ld.shared.u16 	%r691, [%r159];
	add.s32 	%r218, %r691, %r690;
	cvt.u32.u16 	%r692, %rs14;
	ld.shared.u16 	%r693, [%r160];
	add.s32 	%r219, %r693, %r692;
	cvt.u32.u16 	%r694, %rs15;
	ld.shared.u16 	%r695, [%r161];
	add.s32 	%r220, %r695, %r694;
	cvt.u32.u16 	%r696, %rs16;
	ld.shared.u16 	%r697, [%r162];
	add.s32 	%r221, %r697, %r696;
	cvt.u32.u16 	%r698, %rs17;
	ld.shared.u16 	%r699, [%r163];
	add.s32 	%r222, %r699, %r698;
	cvt.u32.u16 	%r700, %rs18;
	ld.shared.u16 	%r701, [%r164];
	add.s32 	%r223, %r701, %r700;
	cvt.u32.u16 	%r702, %rs19;
	ld.shared.u16 	%r703, [%r165];
	add.s32 	%r224, %r703, %r702;
	bar.sync 	0;
	setp.lt.s32 	%p53, %r859, %r304;
	@%p53 bra 	$L__BB49_121;
	cvt.u64.u32 	%rd15, %r2;
	shl.b32 	%r704, %r206, 2;
	mov.u32 	%r705, _ZZN3cub18CUB_300001_SM_10006detail10radix_sort31DeviceRadixSortSingleTileKernelINS1_5radix10policy_hubIiiyE10Policy1000ELNS0_9SortOrderE0EiiyNS1_21identity_decomposer_tEEEvPKT1_PSA_PKT2_PSE_T3_iiT4_E12temp_storage;
	add.s32 	%r706, %r705, %r704;
	st.shared.u32 	[%r706], %r878;
	shl.b32 	%r707, %r207, 2;
	add.s32 	%r708, %r705, %r707;
	st.shared.u32 	[%r708], %r877;
	shl.b32 	%r709, %r208, 2;
	add.s32 	%r710, %r705, %r709;
	st.shared.u32 	[%r710], %r876;
	shl.b32 	%r711, %r209, 2;
	add.s32 	%r712, %r705, %r711;
	st.shared.u32 	[%r712], %r875;
	shl.b32 	%r713, %r210, 2;
	add.s32 	%r714, %r705, %r713;
	st.shared.u32 	[%r714], %r874;
	shl.b32 	%r715, %r211, 2;
	add.s32 	%r716, %r705, %r715;
	st.shared.u32 	[%r716], %r873;
	shl.b32 	%r717, %r212, 2;
	add.s32 	%r718, %r705, %r717;
	st.shared.u32 	[%r718], %r872;
	shl.b32 	%r719, %r213, 2;
	add.s32 	%r720, %r705, %r719;
	st.shared.u32 	[%r720], %r871;
	shl.b32 	%r721, %r214, 2;
	add.s32 	%r722, %r705, %r721;
	st.shared.u32 	[%r722], %r870;
	shl.b32 	%r723, %r215, 2;
	add.s32 	%r724, %r705, %r723;
	st.shared.u32 	[%r724], %r869;
	shl.b32 	%r725, %r216, 2;
	add.s32 	%r726, %r705, %r725;
	st.shared.u32 	[%r726], %r868;
	shl.b32 	%r727, %r217, 2;
	add.s32 	%r728, %r705, %r727;
	st.shared.u32 	[%r728], %r867;
	shl.b32 	%r729, %r218, 2;
	add.s32 	%r730, %r705, %r729;
	st.shared.u32 	[%r730], %r866;
	shl.b32 	%r731, %r219, 2;
	add.s32 	%r732, %r705, %r731;
	st.shared.u32 	[%r732], %r865;
	shl.b32 	%r733, %r220, 2;
	add.s32 	%r734, %r705, %r733;
	st.shared.u32 	[%r734], %r864;
	shl.b32 	%r735, %r221, 2;
	add.s32 	%r736, %r705, %r735;
	st.shared.u32 	[%r736], %r863;
	shl.b32 	%r737, %r222, 2;
	add.s32 	%r738, %r705, %r737;
	st.shared.u32 	[%r738], %r862;
	shl.b32 	%r739, %r223, 2;
	add.s32 	%r740, %r705, %r739;
	st.shared.u32 	[%r740], %r861;
	shl.b32 	%r741, %r224, 2;
	add.s32 	%r742, %r705, %r741;
	st.shared.u32 	[%r742], %r860;
	bar.sync 	0;
	mad.lo.s32 	%r225, %r2, -72, %r103;
	ld.shared.u32 	%r226, [%r225];
	ld.shared.u32 	%r227, [%r225+1024];
	ld.shared.u32 	%r228, [%r225+2048];
	ld.shared.u32 	%r229, [%r225+3072];
	ld.shared.u32 	%r230, [%r225+4096];
	ld.shared.u32 	%r231, [%r225+5120];
	ld.shared.u32 	%r232, [%r225+6144];
	ld.shared.u32 	%r233, [%r225+7168];
	ld.shared.u32 	%r234, [%r225+8192];
	ld.shared.u32 	%r235, [%r225+9216];
	ld.shared.u32 	%r236, [%r225+10240];
	ld.shared.u32 	%r237, [%r225+11264];
	ld.shared.u32 	%r238, [%r225+12288];
	ld.shared.u32 	%r239, [%r225+13312];
	ld.shared.u32 	%r240, [%r225+14336];
	ld.shared.u32 	%r241, [%r225+15360];
	ld.shared.u32 	%r242, [%r225+16384];
	ld.shared.u32 	%r243, [%r225+17408];
	ld.shared.u32 	%r244, [%r225+18432];
	bar.sync 	0;
	st.shared.u32 	[%r706], %r897;
	st.shared.u32 	[%r708], %r896;
	st.shared.u32 	[%r710], %r895;
	st.shared.u32 	[%r712], %r894;
	st.shared.u32 	[%r714], %r893;
	st.shared.u32 	[%r716], %r892;
	st.shared.u32 	[%r718], %r891;
	st.shared.u32 	[%r720], %r890;
	st.shared.u32 	[%r722], %r889;
	st.shared.u32 	[%r724], %r888;
	st.shared.u32 	[%r726], %r887;
	st.shared.u32 	[%r728], %r886;
	st.shared.u32 	[%r730], %r885;
	st.shared.u32 	[%r732], %r884;
	st.shared.u32 	[%r734], %r883;
	st.shared.u32 	[%r736], %r882;
	st.shared.u32 	[%r738], %r881;
	st.shared.u32 	[%r740], %r880;
	st.shared.u32 	[%r742], %r879;
	bar.sync 	0;
	ld.shared.u32 	%r245, [%r225+1024];
	ld.shared.u32 	%r246, [%r225+2048];
	ld.shared.u32 	%r247, [%r225+3072];
	ld.shared.u32 	%r248, [%r225+4096];
	ld.shared.u32 	%r249, [%r225+5120];
	ld.shared.u32 	%r250, [%r225+6144];
	ld.shared.u32 	%r251, [%r225+7168];
	ld.shared.u32 	%r252, [%r225+8192];
	ld.shared.u32 	%r253, [%r225+9216];
	ld.shared.u32 	%r254, [%r225+10240];
	ld.shared.u32 	%r255, [%r225+11264];
	ld.shared.u32 	%r256, [%r225+12288];
	ld.shared.u32 	%r257, [%r225+13312];
	ld.shared.u32 	%r258, [%r225+14336];
	ld.shared.u32 	%r259, [%r225+15360];
	ld.shared.u32 	%r260, [%r225+16384];
	ld.shared.u32 	%r261, [%r225+17408];
	ld.shared.u32 	%r262, [%r225+18432];
	setp.gt.u64 	%p54, %rd2, %rd15;
	cvta.to.global.u64 	%rd16, %rd6;
	mul.wide.u32 	%rd17, %r2, 4;
	add.s64 	%rd4, %rd16, %rd17;
	cvta.to.global.u64 	%rd18, %rd8;
	add.s64 	%rd5, %rd18, %rd17;
	@%p54 bra 	$L__BB49_83;
	bra.uni 	$L__BB49_84;
$L__BB49_83:
	xor.b32  	%r743, %r226, -2147483648;
	ld.shared.u32 	%r744, [%r225];
	st.global.u32 	[%rd4], %r743;
	st.global.u32 	[%rd5], %r744;
$L__BB49_84:
	add.s32 	%r745, %r2, 256;
	cvt.u64.u32 	%rd19, %r745;
	setp.le.u64 	%p55, %rd2, %rd19;
	@%p55 bra 	$L__BB49_86;
	xor.b32  	%r746, %r227, -2147483648;
	st.global.u32 	[%rd4+1024], %r746;
	st.global.u32 	[%rd5+1024], %r245;
$L__BB49_86:
	add.s32 	%r747, %r2, 512;
	cvt.u64.u32 	%rd20, %r747;
	setp.le.u64 	%p56, %rd2, %rd20;
	@%p56 bra 	$L__BB49_88;
	xor.b32  	%r748, %r228, -2147483648;
	st.global.u32 	[%rd4+2048], %r748;
	st.global.u32 	[%rd5+2048], %r246;
$L__BB49_88:
	add.s32 	%r749, %r2, 768;
	cvt.u64.u32 	%rd21, %r749;
	setp.le.u64 	%p57, %rd2, %rd21;
	@%p57 bra 	$L__BB49_90;
	xor.b32  	%r750, %r229, -2147483648;
	st.global.u32 	[%rd4+3072], %r750;
	st.global.u32 	[%rd5+3072], %r247;
$L__BB49_90:
	or.b32  	%r751, %r2, 1024;
	cvt.u64.u32 	%rd22, %r751;
	setp.le.u64 	%p58, %rd2, %rd22;
	@%p58 bra 	$L__BB49_92;
	xor.b32  	%r752, %r230, -2147483648;
	st.global.u32 	[%rd4+4096], %r752;
	st.global.u32 	[%rd5+4096], %r248;
$L__BB49_92:
	add.s32 	%r753, %r2, 1280;
	cvt.u64.u32 	%rd23, %r753;
	setp.le.u64 	%p59, %rd2, %rd23;
	@%p59 bra 	$L__BB49_94;
	xor.b32  	%r754, %r231, -2147483648;
	st.global.u32 	[%rd4+5120], %r754;
	st.global.u32 	[%rd5+5120], %r249;
$L__BB49_94:
	add.s32 	%r755, %r2, 1536;
	cvt.u64.u32 	%rd24, %r755;
	setp.le.u64 	%p60, %rd2, %rd24;
	@%p60 bra 	$L__BB49_96;
	xor.b32  	%r756, %r232, -2147483648;
	st.global.u32 	[%rd4+6144], %r756;
	st.global.u32 	[%rd5+6144], %r250;
$L__BB49_96:
	add.s32 	%r757, %r2, 1792;
	cvt.u64.u32 	%rd25, %r757;
	setp.le.u64 	%p61, %rd2, %rd25;
	@%p61 bra 	$L__BB49_98;
	xor.b32  	%r758, %r233, -2147483648;
	st.global.u32 	[%rd4+7168], %r758;
	st.global.u32 	[%rd5+7168], %r251;
$L__BB49_98:
	or.b32  	%r759, %r2, 2048;
	cvt.u64.u32 	%rd26, %r759;
	setp.le.u64 	%p62, %rd2, %rd26;
	@%p62 bra 	$L__BB49_100;
	xor.b32  	%r760, %r234, -2147483648;
	st.global.u32 	[%rd4+8192], %r760;
	st.global.u32 	[%rd5+8192], %r252;
$L__BB49_100:
	add.s32 	%r761, %r2, 2304;
	cvt.u64.u32 	%rd27, %r761;
	setp.le.u64 	%p63, %rd2, %rd27;
	@%p63 bra 	$L__BB49_102;
	xor.b32  	%r762, %r235, -2147483648;
	st.global.u32 	[%rd4+9216], %r762;
	st.global.u32 	[%rd5+9216], %r253;
$L__BB49_102:
	add.s32 	%r763, %r2, 2560;
	cvt.u64.u32 	%rd28, %r763;
	setp.le.u64 	%p64, %rd2, %rd28;
	@%p64 bra 	$L__BB49_104;
	xor.b32  	%r764, %r236, -2147483648;
	st.global.u32 	[%rd4+10240], %r764;
	st.global.u32 	[%rd5+10240], %r254;
$L__BB49_104:
	add.s32 	%r765, %r2, 2816;
	cvt.u64.u32 	%rd29, %r765;
	setp.le.u64 	%p65, %rd2, %rd29;
	@%p65 bra 	$L__BB49_106;
	xor.b32  	%r766, %r237, -2147483648;
	st.global.u32 	[%rd4+11264], %r766;
	st.global.u32 	[%rd5+11264], %r255;
$L__BB49_106:
	or.b32  	%r767, %r2, 3072;
	cvt.u64.u32 	%rd30, %r767;
	setp.le.u64 	%p66, %rd2, %rd30;
	@%p66 bra 	$L__BB49_108;
	xor.b32  	%r768, %r238, -2147483648;
	st.global.u32 	[%rd4+12288], %r768;
	st.global.u32 	[%rd5+12288], %r256;
$L__BB49_108:
	add.s32 	%r769, %r2, 3328;
	cvt.u64.u32 	%rd31, %r769;
	setp.le.u64 	%p67, %rd2, %rd31;
	@%p67 bra 	$L__BB49_110;
	xor.b32  	%r770, %r239, -2147483648;
	st.global.u32 	[%rd4+13312], %r770;
	st.global.u32 	[%rd5+13312], %r257;
$L__BB49_110:
	add.s32 	%r771, %r2, 3584;
	cvt.u64.u32 	%rd32, %r771;
	setp.le.u64 	%p68, %rd2, %rd32;
	@%p68 bra 	$L__BB49_112;
	xor.b32  	%r772, %r240, -2147483648;
	st.global.u32 	[%rd4+14336], %r772;
	st.global.u32 	[%rd5+14336], %r258;
$L__BB49_112:
	add.s32 	%r773, %r2, 3840;
	cvt.u64.u32 	%rd33, %r773;
	setp.le.u64 	%p69, %rd2, %rd33;
	@%p69 bra 	$L__BB49_114;
	xor.b32  	%r774, %r241, -2147483648;
	st.global.u32 	[%rd4+15360], %r774;
	st.global.u32 	[%rd5+15360], %r259;
$L__BB49_114:
	or.b32  	%r775, %r2, 4096;
	cvt.u64.u32 	%rd34, %r775;
	setp.le.u64 	%p70, %rd2, %rd34;
	@%p70 bra 	$L__BB49_116;
	xor.b32  	%r776, %r242, -2147483648;
	st.global.u32 	[%rd4+16384], %r776;
	st.global.u32 	[%rd5+16384], %r260;
$L__BB49_116:
	add.s32 	%r777, %r2, 4352;
	cvt.u64.u32 	%rd35, %r777;
	setp.le.u64 	%p71, %rd2, %rd35;
	@%p71 bra 	$L__BB49_118;
	xor.b32  	%r778, %r243, -2147483648;
	st.global.u32 	[%rd4+17408], %r778;
	st.global.u32 	[%rd5+17408], %r261;
$L__BB49_118:
	add.s32 	%r779, %r2, 4608;
	cvt.u64.u32 	%rd36, %r779;
	setp.le.u64 	%p72, %rd2, %rd36;
	@%p72 bra 	$L__BB49_120;
	xor.b32  	%r780, %r244, -2147483648;
	st.global.u32 	[%rd4+18432], %r780;
	st.global.u32 	[%rd5+18432], %r262;
$L__BB49_120:
	ret;
$L__BB49_121:
	shl.b32 	%r781, %r206, 2;
	mov.u32 	%r782, _ZZN3cub18CUB_300001_SM_10006detail10radix_sort31DeviceRadixSortSingleTileKernelINS1_5radix10policy_hubIiiyE10Policy1000ELNS0_9SortOrderE0EiiyNS1_21identity_decomposer_tEEEvPKT1_PSA_PKT2_PSE_T3_iiT4_E12temp_storage;
	add.s32 	%r783, %r782, %r781;
	st.shared.u32 	[%r783], %r878;
	shl.b32 	%r784, %r207, 2;
	add.s32 	%r785, %r782, %r784;
	st.shared.u32 	[%r785], %r877;
	shl.b32 	%r786, %r208, 2;
	add.s32 	%r787, %r782, %r786;
	st.shared.u32 	[%r787], %r876;
	shl.b32 	%r788, %r209, 2;
	add.s32 	%r789, %r782, %r788;
	st.shared.u32 	[%r789], %r875;
	shl.b32 	%r790, %r210, 2;
	add.s32 	%r791, %r782, %r790;
	st.shared.u32 	[%r791], %r874;
	shl.b32 	%r792, %r211, 2;
	add.s32 	%r793, %r782, %r792;
	st.shared.u32 	[%r793], %r873;
	shl.b32 	%r794, %r212, 2;
	add.s32 	%r795, %r782, %r794;
	st.shared.u32 	[%r795], %r872;
	shl.b32 	%r796, %r213, 2;
	add.s32 	%r797, %r782, %r796;
	st.shared.u32 	[%r797], %r871;
	shl.b32 	%r798, %r214, 2;
	add.s32 	%r799, %r782, %r798;
	st.shared.u32 	[%r799], %r870;
	shl.b32 	%r800, %r215, 2;
	add.s32 	%r801, %r782, %r800;
	st.shared.u32 	[%r801], %r869;
	shl.b32 	%r802, %r216, 2;
	add.s32 	%r803, %r782, %r802;
	st.shared.u32 	[%r803], %r868;
	shl.b32 	%r804, %r217, 2;
	add.s32 	%r805, %r782, %r804;
	st.shared.u32 	[%r805], %r867;
	shl.b32 	%r806, %r218, 2;
	add.s32 	%r807, %r782, %r806;
	st.shared.u32 	[%r807], %r866;
	shl.b32 	%r808, %r219, 2;
	add.s32 	%r809, %r782, %r808;
	st.shared.u32 	[%r809], %r865;
	shl.b32 	%r810, %r220, 2;
	add.s32 	%r811, %r782, %r810;
	st.shared.u32 	[%r811], %r864;
	shl.b32 	%r812, %r221, 2;
	add.s32 	%r813, %r782, %r812;
	st.shared.u32 	[%r813], %r863;
	shl.b32 	%r814, %r222, 2;
	add.s32 	%r815, %r782, %r814;
	st.shared.u32 	[%r815], %r862;
	shl.b32 	%r816, %r223, 2;
	add.s32 	%r817, %r782, %r816;
	st.shared.u32 	[%r817], %r861;
	shl.b32 	%r818, %r224, 2;
	add.s32 	%r819, %r782, %r818;
	st.shared.u32 	[%r819], %r860;
	bar.sync 	0;
	ld.shared.u32 	%r878, [%r103];
	ld.shared.u32 	%r877, [%r103+4];
	ld.shared.u32 	%r876, [%r103+8];
	ld.shared.u32 	%r875, [%r103+12];
	ld.shared.u32 	%r874, [%r103+16];
	ld.shared.u32 	%r873, [%r103+20];
	ld.shared.u32 	%r872, [%r103+24];
	ld.shared.u32 	%r871, [%r103+28];
	ld.shared.u32 	%r870, [%r103+32];
	ld.shared.u32 	%r869, [%r103+36];
	ld.shared.u32 	%r868, [%r103+40];
	ld.shared.u32 	%r867, [%r103+44];
	ld.shared.u32 	%r866, [%r103+48];
	ld.shared.u32 	%r865, [%r103+52];
	ld.shared.u32 	%r864, [%r103+56];
	ld.shared.u32 	%r863, [%r103+60];
	ld.shared.u32 	%r862, [%r103+64];
	ld.shared.u32 	%r861, [%r103+68];
	ld.shared.u32 	%r860, [%r103+72];
	bar.sync 	0;
	st.shared.u32 	[%r783], %r897;
	st.shared.u32 	[%r785], %r896;
	st.shared.u32 	[%r787], %r895;
	st.shared.u32 	[%r789], %r894;
	st.shared.u32 	[%r791], %r893;
	st.shared.u32 	[%r793], %r892;
	st.shared.u32 	[%r795], %r891;
	st.shared.u32 	[%r797], %r890;
	st.shared.u32 	[%r799], %r889;
	st.shared.u32 	[%r801], %r888;
	st.shared.u32 	[%r803], %r887;
	st.shared.u32 	[%r805], %r886;
	st.shared.u32 	[%r807], %r885;
	st.shared.u32 	[%r809], %r884;
	st.shared.u32 	[%r811], %r883;
	st.shared.u32 	[%r813], %r882;
	st.shared.u32 	[%r815], %r881;
	st.shared.u32 	[%r817], %r880;
	st.shared.u32 	[%r819], %r879;
	bar.sync 	0;
	ld.shared.u32 	%r897, [%r103];
	ld.shared.u32 	%r896, [%r103+4];
	ld.shared.u32 	%r895, [%r103+8];
	ld.shared.u32 	%r894, [%r103+12];
	ld.shared.u32 	%r893, [%r103+16];
	ld.shared.u32 	%r892, [%r103+20];
	ld.shared.u32 	%r891, [%r103+24];
	ld.shared.u32 	%r890, [%r103+28];
	ld.shared.u32 	%r889, [%r103+32];
	ld.shared.u32 	%r888, [%r103+36];
	ld.shared.u32 	%r887, [%r103+40];
	ld.shared.u32 	%r886, [%r103+44];
	ld.shared.u32 	%r885, [%r103+48];
	ld.shared.u32 	%r884, [%r103+52];
	ld.shared.u32 	%r883, [%r103+56];
	ld.shared.u32 	%r882, [%r103+60];
	ld.shared.u32 	%r881, [%r103+64];
	ld.shared.u32 	%r880, [%r103+68];
	ld.shared.u32 	%r879, [%r103+72];
	bar.sync 	0;
	add.s32 	%r859, %r859, 6;
	add.s32 	%r858, %r858, -6;
	bra.uni 	$L__BB49_77;

}
	// .globl	_ZN3cub18CUB_300001_SM_10006detail10radix_sort30DeviceRadixSortHistogramKernelINS1_5radix10policy_hubIiiyE10Policy1000ELNS0_9SortOrderE0EiyNS1_21identity_decomposer_tEEEvPT2_PKT1_SA_iiT3_
.visible .entry _ZN3cub18CUB_300001_SM_10006detail10radix_sort30DeviceRadixSortHistogramKernelINS1_5radix10policy_hubIiiyE10Policy1000ELNS0_9SortOrderE0EiyNS1_21identity_decomposer_tEEEvPT2_PKT1_SA_iiT3_(
	.param .u64 .ptr .align 1 _ZN3cub18CUB_300001_SM_10006detail10radix_sort30DeviceRadixSortHistogramKernelINS1_5radix10policy_hubIiiyE10Policy1000ELNS0_9SortOrderE0EiyNS1_21identity_decomposer_tEEEvPT2_PKT1_SA_iiT3__param_0,
	.param .u64 .ptr .align 1 _ZN3cub18CUB_300001_SM_10006detail10radix_sort30DeviceRadixSortHistogramKernelINS1_5radix10policy_hubIiiyE10Policy1000ELNS0_9SortOrderE0EiyNS1_21identity_decomposer_tEEEvPT2_PKT1_SA_iiT3__param_1,
	.param .u64 _ZN3cub18CUB_300001_SM_10006detail10radix_sort30DeviceRadixSortHistogramKernelINS1_5radix10policy_hubIiiyE10Policy1000ELNS0_9SortOrderE0EiyNS1_21identity_decomposer_tEEEvPT2_PKT1_SA_iiT3__param_2,
	.param .u32 _ZN3cub18CUB_300001_SM_10006detail10radix_sort30DeviceRadixSortHistogramKernelINS1_5radix10policy_hubIiiyE10Policy1000ELNS0_9SortOrderE0EiyNS1_21identity_decomposer_tEEEvPT2_PKT1_SA_iiT3__param_3,
	.param .u32 _ZN3cub18CUB_300001_SM_10006detail10radix_sort30DeviceRadixSortHistogramKernelINS1_5radix10policy_hubIiiyE10Policy1000ELNS0_9SortOrderE0EiyNS1_21identity_decomposer_tEEEvPT2_PKT1_SA_iiT3__param_4,
	.param .align 1 .b8 _ZN3cub18CUB_300001_SM_10006detail10radix_sort30DeviceRadixSortHistogramKernelINS1_5radix10policy_hubIiiyE10Policy1000ELNS0_9SortOrderE0EiyNS1_21identity_decomposer_tEEEvPT2_PKT1_SA_iiT3__param_5[1]
)
.maxntid 128
{
	.reg .pred 	%p<91>;
	.reg .b32 	%r<486>;
	.reg .b64 	%rd<137>;
	// demoted variable
	.shared .align 4 .b8 _ZZN3cub18CUB_300001_SM_10006detail10radix_sort30DeviceRadixSortHistogramKernelINS1_5radix10policy_hubIiiyE10Policy1000ELNS0_9SortOrderE0EiyNS1_21identity_decomposer_tEEEvPT2_PKT1_SA_iiT3_E12temp_storage[4096];
	ld.param.u64 	%rd18, [_ZN3cub18CUB_300001_SM_10006detail10radix_sort30DeviceRadixSortHistogramKernelINS1_5radix10policy_hubIiiyE10Policy1000ELNS0_9SortOrderE0EiyNS1_21identity_decomposer_tEEEvPT2_PKT1_SA_iiT3__param_0];
	ld.param.u64 	%rd19, [_ZN3cub18CUB_300001_SM_10006detail10radix_sort30DeviceRadixSortHistogramKernelINS1_5radix10policy_hubIiiyE10Policy1000ELNS0_9SortOrderE0EiyNS1_21identity_decomposer_tEEEvPT2_PKT1_SA_iiT3__param_1];
	ld.param.u64 	%rd17, [_ZN3cub18CUB_300001_SM_10006detail10radix_sort30DeviceRadixSortHistogramKernelINS1_5radix10policy_hubIiiyE10Policy1000ELNS0_9SortOrderE0EiyNS1_21identity_decomposer_tEEEvPT2_PKT1_SA_iiT3__param_2];
	ld.param.u32 	%r174, [_ZN3cub18CUB_300001_SM_10006detail10radix_sort30DeviceRadixSortHistogramKernelINS1_5radix10policy_hubIiiyE10Policy1000ELNS0_9SortOrderE0EiyNS1_21identity_decomposer_tEEEvPT2_PKT1_SA_iiT3__param_3];
	ld.param.u32 	%r175, [_ZN3cub18CUB_300001_SM_10006detail10radix_sort30DeviceRadixSortHistogramKernelINS1_5radix10policy_hubIiiyE10Policy1000ELNS0_9SortOrderE0EiyNS1_21identity_decomposer_tEEEvPT2_PKT1_SA_iiT3__param_4];
	cvta.to.global.u64 	%rd1, %rd19;
	cvta.to.global.u64 	%rd2, %rd18;
	setp.eq.s64 	%p2, %rd17, 0;
	@%p2 bra 	$L__BB50_153;
	sub.s32 	%r176, %r175, %r174;
	add.s32 	%r177, %r176, 7;
	shr.s32 	%r178, %r177, 31;
	shr.u32 	%r179, %r178, 29;
	add.s32 	%r180, %r177, %r179;
	shr.s32 	%r181, %r180, 3;
	mov.u32 	%r182, %tid.x;
	setp.gt.u32 	%p3, %r182, 255;
	setp.lt.s32 	%p4, %r177, 8;
	mov.u32 	%r183, %ctaid.x;
	shl.b32 	%r184, %r183, 11;
	cvt.u64.u32 	%rd3, %r184;
	mov.u32 	%r185, %nctaid.x;
	shl.b32 	%r186, %r185, 11;
	cvt.u64.u32 	%rd4, %r186;
	add.s32 	%r1, %r181, -1;
	and.b32  	%r2, %r181, 15;
	and.b32  	%r3, %r181, 7;
	add.s32 	%r4, %r3, -1;
	and.b32  	%r5, %r181, 3;
	or.pred  	%p1, %p3, %p4;
	shl.b32 	%r187, %r182, 2;
	mov.u32 	%r188, _ZZN3cub18CUB_300001_SM_10006detail10radix_sort30DeviceRadixSortHistogramKernelINS1_5radix10policy_hubIiiyE10Policy1000ELNS0_9SortOrderE0EiyNS1_21identity_decomposer_tEEEvPT2_PKT1_SA_iiT3_E12temp_storage;
	add.s32 	%r6, %r188, %r187;
	and.b32  	%r7, %r181, 268435440;
	cvt.u64.u32 	%rd5, %r182;
	add.s32 	%r8, %r182, 128;
	add.s32 	%r9, %r182, 256;
	add.s32 	%r10, %r182, 384;
	add.s32 	%r11, %r182, 512;
	add.s32 	%r12, %r182, 640;
	add.s32 	%r13, %r182, 768;
	or.b32  	%r14, %r182, 1024;
	add.s32 	%r15, %r182, 1920;
	and.b32  	%r16, %r181, 268435448;
	and.b32  	%r17, %r181, 1;
	neg.s32 	%r18, %r7;
	add.s32 	%r19, %r6, 8192;
	add.s64 	%rd21, %rd17, -1;
	shr.u64 	%rd22, %rd21, 30;
	add.s64 	%rd23, %rd22, 1;
	min.u64 	%rd6, %rd23, %rd17;
	mov.b64 	%rd135, 0;
$L__BB50_2:
	@%p1 bra 	$L__BB50_30;
	setp.lt.u32 	%p5, %r1, 15;
	mov.b32 	%r439, 0;
	@%p5 bra 	$L__BB50_6;
	mov.u32 	%r436, %r19;
	mov.u32 	%r437, %r18;
$L__BB50_5:
	.pragma "nounroll";
	mov.b32 	%r190, 0;
	st.shared.u32 	[%r436+-8192], %r190;
	st.shared.u32 	[%r436+-7168], %r190;
	st.shared.u32 	[%r436+-6144], %r190;
	st.shared.u32 	[%r436+-5120], %r190;
	st.shared.u32 	[%r436+-4096], %r190;
	st.shared.u32 	[%r436+-3072], %r190;
	st.shared.u32 	[%r436+-2048], %r190;
	st.shared.u32 	[%r436+-1024], %r190;
	st.shared.u32 	[%r436], %r190;
	st.shared.u32 	[%r436+1024], %r190;
	st.shared.u32 	[%r436+2048], %r190;
	st.shared.u32 	[%r436+3072], %r190;
	st.shared.u32 	[%r436+4096], %r190;
	st.shared.u32 	[%r436+5120], %r190;
	st.shared.u32 	[%r436+6144], %r190;
	st.shared.u32 	[%r436+7168], %r190;
	add.s32 	%r437, %r437, 16;
	add.s32 	%r436, %r436, 16384;
	setp.ne.s32 	%p6, %r437, 0;
	mov.u32 	%r439, %r7;
	@%p6 bra 	$L__BB50_5;
$L__BB50_6:
	add.s32 	%r25, %r2, -1;
	setp.eq.s32 	%p7, %r2, 0;
	@%p7 bra 	$L__BB50_16;
	setp.lt.u32 	%p8, %r25, 7;
	@%p8 bra 	$L__BB50_9;
	shl.b32 	%r191, %r439, 10;
	add.s32 	%r192, %r6, %r191;
	mov.b32 	%r193, 0;
	st.shared.u32 	[%r192], %r193;
	st.shared.u32 	[%r192+1024], %r193;
	st.shared.u32 	[%r192+2048], %r193;
	st.shared.u32 	[%r192+3072], %r193;
	st.shared.u32 	[%r192+4096], %r193;
	st.shared.u32 	[%r192+5120], %r193;
	st.shared.u32 	[%r192+6144], %r193;
	st.shared.u32 	[%r192+7168], %r193;
	add.s32 	%r439, %r439, 8;
$L__BB50_9:
	setp.eq.s32 	%p9, %r3, 0;
	@%p9 bra 	$L__BB50_16;
	setp.lt.u32 	%p10, %r4, 3;
	@%p10 bra 	$L__BB50_12;
	shl.b32 	%r194, %r439, 10;
	add.s32 	%r195, %r6, %r194;
	mov.b32 	%r196, 0;
	st.shared.u32 	[%r195], %r196;
	st.shared.u32 	[%r195+1024], %r196;
	st.shared.u32 	[%r195+2048], %r196;
	st.shared.u32 	[%r195+3072], %r196;
	add.s32 	%r439, %r439, 4;
$L__BB50_12:
	setp.eq.s32 	%p11, %r5, 0;
	@%p11 bra 	$L__BB50_16;
	setp.eq.s32 	%p12, %r5, 1;
	shl.b32 	%r197, %r439, 10;
	add.s32 	%r30, %r6, %r197;
	mov.b32 	%r198, 0;
	st.shared.u32 	[%r30], %r198;
	@%p12 bra 	$L__BB50_16;
	setp.eq.s32 	%p13, %r5, 2;
	mov.b32 	%r199, 0;
	st.shared.u32 	[%r30+1024], %r199;
	@%p13 bra 	$L__BB50_16;
	mov.b32 	%r200, 0;
	st.shared.u32 	[%r30+2048], %r200;
$L__BB50_16:
	cvt.u32.u64 	%r201, %rd5;
	setp.gt.u32 	%p14, %r201, 127;
	@%p14 bra 	$L__BB50_30;
	setp.lt.u32 	%p15, %r1, 15;
	mov.b32 	%r443, 0;
	@%p15 bra 	$L__BB50_20;
	mov.b32 	%r441, 0;
$L__BB50_19:
	.pragma "nounroll";
	shl.b32 	%r204, %r441, 10;
	add.s32 	%r205, %r6, %r204;
	mov.b32 	%r206, 0;
	st.shared.u32 	[%r205+512], %r206;
	st.shared.u32 	[%r205+1536], %r206;
	st.shared.u32 	[%r205+2560], %r206;
	st.shared.u32 	[%r205+3584], %r206;
	st.shared.u32 	[%r205+4608], %r206;
	st.shared.u32 	[%r205+5632], %r206;
	st.shared.u32 	[%r205+6656], %r206;
	st.shared.u32 	[%r205+7680], %r206;
	st.shared.u32 	[%r205+8704], %r206;
	st.shared.u32 	[%r205+9728], %r206;
	st.shared.u32 	[%r205+10752], %r206;
	st.shared.u32 	[%r205+11776], %r206;
	st.shared.u32 	[%r205+12800], %r206;
	st.shared.u32 	[%r205+13824], %r206;
	st.shared.u32 	[%r205+14848], %r206;
	st.shared.u32 	[%r205+15872], %r206;
	add.s32 	%r441, %r441, 16;
	setp.ne.s32 	%p16, %r441, %r7;
	mov.u32 	%r443, %r7;
	@%p16 bra 	$L__BB50_19;
$L__BB50_20:
	setp.eq.s32 	%p17, %r2, 0;
	@%p17 bra 	$L__BB50_30;
	setp.lt.u32 	%p18, %r25, 7;
	@%p18 bra 	$L__BB50_23;
	shl.b32 	%r207, %r443, 10;
	add.s32 	%r208, %r6, %r207;
	mov.b32 	%r209, 0;
	st.shared.u32 	[%r208+512], %r209;
	st.shared.u32 	[%r208+1536], %r209;
	st.shared.u32 	[%r208+2560], %r209;
	st.shared.u32 	[%r208+3584], %r209;
	st.shared.u32 	[%r208+4608], %r209;
	st.shared.u32 	[%r208+5632], %r209;
	st.shared.u32 	[%r208+6656], %r209;
	st.shared.u32 	[%r208+7680], %r209;
	add.s32 	%r443, %r443, 8;
$L__BB50_23:
	setp.eq.s32 	%p19, %r3, 0;
	@%p19 bra 	$L__BB50_30;
	setp.lt.u32 	%p20, %r4, 3;
	@%p20 bra 	$L__BB50_26;
	shl.b32 	%r210, %r443, 10;
	add.s32 	%r211, %r6, %r210;
	mov.b32 	%r212, 0;
	st.shared.u32 	[%r211+512], %r212;
	st.shared.u32 	[%r211+1536], %r212;
	st.shared.u32 	[%r211+2560], %r212;
	st.shared.u32 	[%r211+3584], %r212;
	add.s32 	%r443, %r443, 4;
$L__BB50_26:
	setp.eq.s32 	%p21, %r5, 0;
	@%p21 bra 	$L__BB50_30;
	setp.eq.s32 	%p22, %r5, 1;
	shl.b32 	%r213, %r443, 10;
	add.s32 	%r38, %r6, %r213;
	mov.b32 	%r214, 0;
	st.shared.u32 	[%r38+512], %r214;
	@%p22 bra 	$L__BB50_30;
	setp.eq.s32 	%p23, %r5, 2;
	mov.b32 	%r215, 0;
	st.shared.u32 	[%r38+1536], %r215;
	@%p23 bra 	$L__BB50_30;
	mov.b32 	%r216, 0;
	st.shared.u32 	[%r38+2560], %r216;
$L__BB50_30:
	bar.sync 	0;
	bar.sync 	0;
	shl.b64 	%rd8, %rd135, 30;
	sub.s64 	%rd24, %rd17, %rd8;
	min.u64 	%rd9, %rd24, 1073741824;
	setp.le.u64 	%p24, %rd9, %rd3;
	@%p24 bra 	$L__BB50_70;
	mov.u64 	%rd136, %rd3;
$L__BB50_32:
	add.s64 	%rd11, %rd136, %rd8;
	sub.s64 	%rd12, %rd17, %rd11;
	setp.lt.u64 	%p25, %rd12, 2048;
	@%p25 bra 	$L__BB50_34;
	add.s64 	%rd27, %rd11, %rd5;
	shl.b64 	%rd28, %rd27, 2;
	add.s64 	%rd29, %rd1, %rd28;
	ld.global.u32 	%r475, [%rd29];
	ld.global.u32 	%r474, [%rd29+512];
	ld.global.u32 	%r473, [%rd29+1024];
	ld.global.u32 	%r472, [%rd29+1536];
	ld.global.u32 	%r471, [%rd29+2048];
	ld.global.u32 	%r470, [%rd29+2560];
	ld.global.u32 	%r469, [%rd29+3072];
	ld.global.u32 	%r468, [%rd29+3584];
	ld.global.u32 	%r467, [%rd29+4096];
	ld.global.u32 	%r466, [%rd29+4608];
	ld.global.u32 	%r465, [%rd29+5120];
	ld.global.u32 	%r464, [%rd29+5632];
	ld.global.u32 	%r463, [%rd29+6144];
	ld.global.u32 	%r462, [%rd29+6656];
	ld.global.u32 	%r461, [%rd29+7168];
	ld.global.u32 	%r460, [%rd29+7680];
	bra.uni 	$L__BB50_66;
$L__BB50_34:
	cvt.u32.u64 	%r218, %rd5;
	cvt.u32.u64 	%r55, %rd12;
	setp.ge.s32 	%p26, %r218, %r55;
	add.s64 	%rd25, %rd11, %rd5;
	shl.b64 	%rd26, %rd25, 2;
	add.s64 	%rd13, %rd1, %rd26;
	mov.b32 	%r475, 2147483647;
	@%p26 bra 	$L__BB50_36;
	ld.global.u32 	%r475, [%rd13];
$L__BB50_36:
	setp.ge.s32 	%p27, %r8, %r55;
	mov.b32 	%r474, 2147483647;
	@%p27 bra 	$L__BB50_38;
	ld.global.u32 	%r474, [%rd13+512];
$L__BB50_38:
	setp.ge.s32 	%p28, %r9, %r55;
	mov.b32 	%r473, 2147483647;
	@%p28 bra 	$L__BB50_40;
	ld.global.u32 	%r473, [%rd13+1024];
$L__BB50_40:
	setp.ge.s32 	%p29, %r10, %r55;
	mov.b32 	%r472, 2147483647;
	@%p29 bra 	$L__BB50_42;
	ld.global.u32 	%r472, [%rd13+1536];
$L__BB50_42:
	setp.ge.s32 	%p30, %r11, %r55;
	mov.b32 	%r471, 2147483647;
	@%p30 bra 	$L__BB50_44;
	ld.global.u32 	%r471, [%rd13+2048];
$L__BB50_44:
	setp.ge.s32 	%p31, %r12, %r55;
	mov.b32 	%r470, 2147483647;
	@%p31 bra 	$L__BB50_46;
	ld.global.u32 	%r470, [%rd13+2560];
$L__BB50_46:
	setp.ge.s32 	%p32, %r13, %r55;
	mov.b32 	%r469, 2147483647;
	@%p32 bra 	$L__BB50_48;
	ld.global.u32 	%r469, [%rd13+3072];
$L__BB50_48:
	mov.u32 	%r226, %tid.x;
	add.s32 	%r227, %r226, 896;
	setp.ge.s32 	%p33, %r227, %r55;
	mov.b32 	%r468, 2147483647;
	@%p33 bra 	$L__BB50_50;
	ld.global.u32 	%r468, [%rd13+3584];
$L__BB50_50:
	setp.ge.s32 	%p34, %r14, %r55;
	mov.b32 	%r467, 2147483647;
	@%p34 bra 	$L__BB50_52;
	ld.global.u32 	%r467, [%rd13+4096];
$L__BB50_52:
	add.s32 	%r231, %r226, 1152;
	setp.ge.s32 	%p35, %r231, %r55;
	mov.b32 	%r466, 2147483647;
	@%p35 bra 	$L__BB50_54;
	ld.global.u32 	%r466, [%rd13+4608];
$L__BB50_54:
	add.s32 	%r234, %r226, 1280;
	setp.ge.s32 	%p36, %r234, %r55;
	mov.b32 	%r465, 2147483647;
	@%p36 bra 	$L__BB50_56;
	ld.global.u32 	%r465, [%rd13+5120];
$L__BB50_56:
	add.s32 	%r237, %r226, 1408;
	setp.ge.s32 	%p37, %r237, %r55;
	mov.b32 	%r464, 2147483647;
	@%p37 bra 	$L__BB50_58;
	ld.global.u32 	%r464, [%rd13+5632];
$L__BB50_58:
	add.s32 	%r240, %r226, 1536;
	setp.ge.s32 	%p38, %r240, %r55;
	mov.b32 	%r463, 2147483647;
	@%p38 bra 	$L__BB50_60;
	ld.global.u32 	%r463, [%rd13+6144];
$L__BB50_60:
	add.s32 	%r243, %r226, 1664;
	setp.ge.s32 	%p39, %r243, %r55;
	mov.b32 	%r462, 2147483647;
	@%p39 bra 	$L__BB50_62;
	ld.global.u32 	%r462, [%rd13+6656];
$L__BB50_62:
	add.s32 	%r246, %r226, 1792;
	setp.ge.s32 	%p40, %r246, %r55;
	mov.b32 	%r461, 2147483647;
	@%p40 bra 	$L__BB50_64;
	ld.global.u32 	%r461, [%rd13+7168];
$L__BB50_64:
	setp.ge.s32 	%p41, %r15, %r55;
	mov.b32 	%r460, 2147483647;
	@%p41 bra 	$L__BB50_66;
	ld.global.u32 	%r460, [%rd13+7680];
$L__BB50_66:
	setp.le.s32 	%p42, %r175, %r174;
	@%p42 bra 	$L__BB50_69;
	xor.b32  	%r103, %r460, -2147483648;
	xor.b32  	%r104, %r461, -2147483648;
	xor.b32  	%r105, %r462, -2147483648;
	xor.b32  	%r106, %r463, -2147483648;
	xor.b32  	%r107, %r464, -2147483648;
	xor.b32  	%r108, %r465, -2147483648;
	xor.b32  	%r109, %r466, -2147483648;
	xor.b32  	%r110, %r467, -2147483648;
	xor.b32  	%r111, %r468, -2147483648;
	xor.b32  	%r112, %r469, -2147483648;
	xor.b32  	%r113, %r470, -2147483648;
	xor.b32  	%r114, %r471, -2147483648;
	xor.b32  	%r115, %r472, -2147483648;
	xor.b32  	%r116, %r473, -2147483648;
	xor.b32  	%r117, %r474, -2147483648;
	xor.b32  	%r118, %r475, -2147483648;
	mov.b32 	%r476, 0;
	mov.u32 	%r477, %r174;
$L__BB50_68:
	sub.s32 	%r249, %r175, %r477;
	shl.b32 	%r250, %r476, 10;
	mov.u32 	%r251, _ZZN3cub18CUB_300001_SM_10006detail10radix_sort30DeviceRadixSortHistogramKernelINS1_5radix10policy_hubIiiyE10Policy1000ELNS0_9SortOrderE0EiyNS1_21identity_decomposer_tEEEvPT2_PKT1_SA_iiT3_E12temp_storage;
	add.s32 	%r252, %r251, %r250;
	min.s32 	%r253, %r249, 8;
	mov.b32 	%r254, -1;
	shl.b32 	%r255, %r254, %r253;
	not.b32 	%r256, %r255;
	shr.u32 	%r257, %r118, %r477;
	and.b32  	%r258, %r257, %r256;
	shl.b32 	%r259, %r258, 2;
	add.s32 	%r260, %r252, %r259;
	atom.shared.add.u32 	%r261, [%r260], 1;
	shr.u32 	%r262, %r117, %r477;
	and.b32  	%r263, %r262, %r256;
	shl.b32 	%r264, %r263, 2;
	add.s32 	%r265, %r252, %r264;
	atom.shared.add.u32 	%r266, [%r265], 1;
	shr.u32 	%r267, %r116, %r477;
	and.b32  	%r268, %r267, %r256;
	shl.b32 	%r269, %r268, 2;
	add.s32 	%r270, %r252, %r269;
	atom.shared.add.u32 	%r271, [%r270], 1;
	shr.u32 	%r272, %r115, %r477;
	and.b32  	%r273, %r272, %r256;
	shl.b32 	%r274, %r273, 2;
	add.s32 	%r275, %r252, %r274;
	atom.shared.add.u32 	%r276, [%r275], 1;
	shr.u32 	%r277, %r114, %r477;
	and.b32  	%r278, %r277, %r256;
	shl.b32 	%r279, %r278, 2;
	add.s32 	%r280, %r252, %r279;
	atom.shared.add.u32 	%r281, [%r280], 1;
	shr.u32 	%r282, %r113, %r477;
	and.b32  	%r283, %r282, %r256;
	shl.b32 	%r284, %r283, 2;
	add.s32 	%r285, %r252, %r284;
	atom.shared.add.u32 	%r286, [%r285], 1;
	shr.u32 	%r287, %r112, %r477;
	and.b32  	%r288, %r287, %r256;
	shl.b32 	%r289, %r288, 2;
	add.s32 	%r290, %r252, %r289;
	atom.shared.add.u32 	%r291, [%r290], 1;
	shr.u32 	%r292, %r111, %r477;
	and.b32  	%r293, %r292, %r256;
	shl.b32 	%r294, %r293, 2;
	add.s32 	%r295, %r252, %r294;
	atom.shared.add.u32 	%r296, [%r295], 1;
	shr.u32 	%r297, %r110, %r477;
	and.b32  	%r298, %r297, %r256;
	shl.b32 	%r299, %r298, 2;
	add.s32 	%r300, %r252, %r299;
	atom.shared.add.u32 	%r301, [%r300], 1;
	shr.u32 	%r302, %r109, %r477;
	and.b32  	%r303, %r302, %r256;
	shl.b32 	%r304, %r303, 2;
	add.s32 	%r305, %r252, %r304;
	atom.shared.add.u32 	%r306, [%r305], 1;
	shr.u32 	%r307, %r108, %r477;
	and.b32  	%r308, %r307, %r256;
	shl.b32 	%r309, %r308, 2;
	add.s32 	%r310, %r252, %r309;
	atom.shared.add.u32 	%r311, [%r310], 1;
	shr.u32 	%r312, %r107, %r477;
	and.b32  	%r313, %r312, %r256;
	shl.b32 	%r314, %r313, 2;
	add.s32 	%r315, %r252, %r314;
	atom.shared.add.u32 	%r316, [%r315], 1;
	shr.u32 	%r317, %r106, %r477;
	and.b32  	%r318, %r317, %r256;
	shl.b32 	%r319, %r318, 2;
	add.s32 	%r320, %r252, %r319;
	atom.shared.add.u32 	%r321, [%r320], 1;
	shr.u32 	%r322, %r105, %r477;
	and.b32  	%r323, %r322, %r256;
	shl.b32 	%r324, %r323, 2;
	add.s32 	%r325, %r252, %r324;
	atom.shared.add.u32 	%r326, [%r325], 1;
	shr.u32 	%r327, %r104, %r477;
	and.b32  	%r328, %r327, %r256;
	shl.b32 	%r329, %r328, 2;
	add.s32 	%r330, %r252, %r329;
	atom.shared.add.u32 	%r331, [%r330], 1;
	shr.u32 	%r332, %r103, %r477;
	and.b32  	%r333, %r332, %r256;
	shl.b32 	%r334, %r333, 2;
	add.s32 	%r335, %r252, %r334;
	atom.shared.add.u32 	%r336, [%r335], 1;
	add.s32 	%r477, %r477, 8;
	add.s32 	%r476, %r476, 1;
	setp.lt.s32 	%p43, %r477, %r175;
	@%p43 bra 	$L__BB50_68;
$L__BB50_69:
	add.s64 	%rd136, %rd136, %rd4;
	setp.lt.u64 	%p44, %rd136, %rd9;
	@%p44 bra 	$L__BB50_32;
$L__BB50_70:
	bar.sync 	0;
	@%p1 bra 	$L__BB50_152;
	setp.lt.u32 	%p45, %r1, 7;
	mov.b32 	%r480, 0;
	@%p45 bra 	$L__BB50_90;
	mov.b32 	%r478, 0;
$L__BB50_73:
	.pragma "nounroll";
	shl.b32 	%r339, %r478, 10;
	add.s32 	%r124, %r6, %r339;
	ld.shared.u32 	%r125, [%r124];
	setp.eq.s32 	%p46, %r125, 0;
	@%p46 bra 	$L__BB50_75;
	cvt.u32.u64 	%r340, %rd5;
	shl.b32 	%r341, %r478, 8;
	add.s32 	%r342, %r341, %r340;
	mul.wide.u32 	%rd30, %r342, 8;
	add.s64 	%rd31, %rd2, %rd30;
	cvt.u64.u32 	%rd32, %r125;
	atom.global.add.u64 	%rd33, [%rd31], %rd32;
$L__BB50_75:
	ld.shared.u32 	%r126, [%r124+1024];
	setp.eq.s32 	%p47, %r126, 0;
	@%p47 bra 	$L__BB50_77;
	cvt.u32.u64 	%r343, %rd5;
	shl.b32 	%r344, %r478, 8;
	add.s32 	%r345, %r344, %r343;
	add.s32 	%r346, %r345, 256;
	mul.wide.u32 	%rd34, %r346, 8;
	add.s64 	%rd35, %rd2, %rd34;
	cvt.u64.u32 	%rd36, %r126;
	atom.global.add.u64 	%rd37, [%rd35], %rd36;
$L__BB50_77:
	ld.shared.u32 	%r127, [%r124+2048];
	setp.eq.s32 	%p48, %r127, 0;
	@%p48 bra 	$L__BB50_79;
	cvt.u32.u64 	%r347, %rd5;
	shl.b32 	%r348, %r478, 8;
	add.s32 	%r349, %r348, %r347;
	add.s32 	%r350, %r349, 512;
	mul.wide.u32 	%rd38, %r350, 8;
	add.s64 	%rd39, %rd2, %rd38;
	cvt.u64.u32 	%rd40, %r127;
	atom.global.add.u64 	%rd41, [%rd39], %rd40;
$L__BB50_79:
	ld.shared.u32 	%r128, [%r124+3072];
	setp.eq.s32 	%p49, %r128, 0;
	@%p49 bra 	$L__BB50_81;
	cvt.u32.u64 	%r351, %rd5;
	shl.b32 	%r352, %r478, 8;
	add.s32 	%r353, %r352, %r351;
	add.s32 	%r354, %r353, 768;
	mul.wide.u32 	%rd42, %r354, 8;
	add.s64 	%rd43, %rd2, %rd42;
	cvt.u64.u32 	%rd44, %r128;
	atom.global.add.u64 	%rd45, [%rd43], %rd44;
$L__BB50_81:
	ld.shared.u32 	%r129, [%r124+4096];
	setp.eq.s32 	%p50, %r129, 0;
	@%p50 bra 	$L__BB50_83;
	cvt.u32.u64 	%r355, %rd5;
	shl.b32 	%r356, %r478, 8;
	add.s32 	%r357, %r356, %r355;
	add.s32 	%r358, %r357, 1024;
	mul.wide.u32 	%rd46, %r358, 8;
	add.s64 	%rd47, %rd2, %rd46;
	cvt.u64.u32 	%rd48, %r129;
	atom.global.add.u64 	%rd49, [%rd47], %rd48;
$L__BB50_83:
	ld.shared.u32 	%r130, [%r124+5120];
	setp.eq.s32 	%p51, %r130, 0;
	@%p51 bra 	$L__BB50_85;
	cvt.u32.u64 	%r359, %rd5;
	shl.b32 	%r360, %r478, 8;
	add.s32 	%r361, %r360, %r359;
	add.s32 	%r362, %r361, 1280;
	mul.wide.u32 	%rd50, %r362, 8;
	add.s64 	%rd51, %rd2, %rd50;
	cvt.u64.u32 	%rd52, %r130;
	atom.global.add.u64 	%rd53, [%rd51], %rd52;
$L__BB50_85:
	ld.shared.u32 	%r131, [%r124+6144];
	setp.eq.s32 	%p52, %r131, 0;
	@%p52 bra 	$L__BB50_87;
	cvt.u32.u64 	%r363, %rd5;
	shl.b32 	%r364, %r478, 8;
	add.s32 	%r365, %r364, %r363;
	add.s32 	%r366, %r365, 1536;
	mul.wide.u32 	%rd54, %r366, 8;
	add.s64 	%rd55, %rd2, %rd54;
	cvt.u64.u32 	%rd56, %r131;
	atom.global.add.u64 	%rd57, [%rd55], %rd56;
$L__BB50_87:
	ld.shared.u32 	%r132, [%r124+7168];
	setp.eq.s32 	%p53, %r132, 0;
	@%p53 bra 	$L__BB50_89;
	cvt.u32.u64 	%r367, %rd5;
	shl.b32 	%r368, %r478, 8;
	add.s32 	%r369, %r368, %r367;
	add.s32 	%r370, %r369, 1792;
	mul.wide.u32 	%rd58, %r370, 8;
	add.s64 	%rd59, %rd2, %rd58;
	cvt.u64.u32 	%rd60, %r132;
	atom.global.add.u64 	%rd61, [%rd59], %rd60;
$L__BB50_89:
	add.s32 	%r478, %r478, 8;
	setp.ne.s32 	%p54, %r478, %r16;
	mov.u32 	%r480, %r16;
	@%p54 bra 	$L__BB50_73;
$L__BB50_90:
	add.s32 	%r135, %r5, -1;
	setp.eq.s32 	%p55, %r3, 0;
	@%p55 bra 	$L__BB50_111;
	setp.lt.u32 	%p56, %r4, 3;
	@%p56 bra 	$L__BB50_101;
	shl.b32 	%r371, %r480, 10;
	add.s32 	%r136, %r6, %r371;
	ld.shared.u32 	%r137, [%r136];
	setp.eq.s32 	%p57, %r137, 0;
	@%p57 bra 	$L__BB50_94;
	cvt.u32.u64 	%r372, %rd5;
	shl.b32 	%r373, %r480, 8;
	add.s32 	%r374, %r373, %r372;
	mul.wide.u32 	%rd62, %r374, 8;
	add.s64 	%rd63, %rd2, %rd62;
	cvt.u64.u32 	%rd64, %r137;
	atom.global.add.u64 	%rd65, [%rd63], %rd64;
$L__BB50_94:
	ld.shared.u32 	%r138, [%r136+1024];
	setp.eq.s32 	%p58, %r138, 0;
	@%p58 bra 	$L__BB50_96;
	cvt.u32.u64 	%r375, %rd5;
	shl.b32 	%r376, %r480, 8;
	add.s32 	%r377, %r376, %r375;
	add.s32 	%r378, %r377, 256;
	mul.wide.u32 	%rd66, %r378, 8;
	add.s64 	%rd67, %rd2, %rd66;
	cvt.u64.u32 	%rd68, %r138;
	atom.global.add.u64 	%rd69, [%rd67], %rd68;
$L__BB50_96:
	ld.shared.u32 	%r139, [%r136+2048];
	setp.eq.s32 	%p59, %r139, 0;
	@%p59 bra 	$L__BB50_98;
	cvt.u32.u64 	%r379, %rd5;
	shl.b32 	%r380, %r480, 8;
	add.s32 	%r381, %r380, %r379;
	add.s32 	%r382, %r381, 512;
	mul.wide.u32 	%rd70, %r382, 8;
	add.s64 	%rd71, %rd2, %rd70;
	cvt.u64.u32 	%rd72, %r139;
	atom.global.add.u64 	%rd73, [%rd71], %rd72;
$L__BB50_98:
	ld.shared.u32 	%r140, [%r136+3072];
	setp.eq.s32 	%p60, %r140, 0;
	@%p60 bra 	$L__BB50_100;
	cvt.u32.u64 	%r383, %rd5;
	shl.b32 	%r384, %r480, 8;
	add.s32 	%r385, %r384, %r383;
	add.s32 	%r386, %r385, 768;
	mul.wide.u32 	%rd74, %r386, 8;
	add.s64 	%rd75, %rd2, %rd74;
	cvt.u64.u32 	%rd76, %r140;
	atom.global.add.u64 	%rd77, [%rd75], %rd76;
$L__BB50_100:
	add.s32 	%r480, %r480, 4;
$L__BB50_101:
	setp.eq.s32 	%p61, %r5, 0;
	@%p61 bra 	$L__BB50_111;
	setp.eq.s32 	%p62, %r135, 0;
	@%p62 bra 	$L__BB50_108;
	shl.b32 	%r387, %r480, 10;
	add.s32 	%r143, %r6, %r387;
	ld.shared.u32 	%r144, [%r143];
	setp.eq.s32 	%p63, %r144, 0;
	@%p63 bra 	$L__BB50_105;
	cvt.u32.u64 	%r388, %rd5;
	shl.b32 	%r389, %r480, 8;
	add.s32 	%r390, %r389, %r388;
	mul.wide.u32 	%rd78, %r390, 8;
	add.s64 	%rd79, %rd2, %rd78;
	cvt.u64.u32 	%rd80, %r144;
	atom.global.add.u64 	%rd81, [%rd79], %rd80;
$L__BB50_105:
	ld.shared.u32 	%r145, [%r143+1024];
	setp.eq.s32 	%p64, %r145, 0;
	@%p64 bra 	$L__BB50_107;
	cvt.u32.u64 	%r391, %rd5;
	shl.b32 	%r392, %r480, 8;
	add.s32 	%r393, %r392, %r391;
	add.s32 	%r394, %r393, 256;
	mul.wide.u32 	%rd82, %r394, 8;
	add.s64 	%rd83, %rd2, %rd82;
	cvt.u64.u32 	%rd84, %r145;
	atom.global.add.u64 	%rd85, [%rd83], %rd84;
$L__BB50_107:
	add.s32 	%r480, %r480, 2;
$L__BB50_108:
	setp.eq.s32 	%p65, %r17, 0;
	@%p65 bra 	$L__BB50_111;
	shl.b32 	%r395, %r480, 10;
	add.s32 	%r396, %r6, %r395;
	ld.shared.u32 	%r148, [%r396];
	setp.eq.s32 	%p66, %r148, 0;
	@%p66 bra 	$L__BB50_111;
	cvt.u32.u64 	%r397, %rd5;
	shl.b32 	%r398, %r480, 8;
	add.s32 	%r399, %r398, %r397;
	mul.wide.u32 	%rd86, %r399, 8;
	add.s64 	%rd87, %rd2, %rd86;
	cvt.u64.u32 	%rd88, %r148;
	atom.global.add.u64 	%rd89, [%rd87], %rd88;
$L__BB50_111:
	cvt.u32.u64 	%r400, %rd5;
	setp.gt.u32 	%p67, %r400, 127;
	@%p67 bra 	$L__BB50_152;
	setp.lt.u32 	%p68, %r1, 7;
	mov.b32 	%r484, 0;
	@%p68 bra 	$L__BB50_131;
	mov.b32 	%r482, 0;
$L__BB50_114:
	.pragma "nounroll";
	shl.b32 	%r404, %r482, 10;
	add.s32 	%r150, %r6, %r404;
	ld.shared.u32 	%r151, [%r150+512];
	setp.eq.s32 	%p69, %r151, 0;
	shl.b32 	%r405, %r482, 8;
	add.s32 	%r406, %r405, %r400;
	mul.wide.u32 	%rd90, %r406, 8;
	add.s64 	%rd15, %rd2, %rd90;
	@%p69 bra 	$L__BB50_116;
	cvt.u64.u32 	%rd91, %r151;
	atom.global.add.u64 	%rd92, [%rd15+1024], %rd91;
$L__BB50_116:
	ld.shared.u32 	%r152, [%r150+1536];
	setp.eq.s32 	%p70, %r152, 0;
	@%p70 bra 	$L__BB50_118;
	cvt.u64.u32 	%rd93, %r152;
	atom.global.add.u64 	%rd94, [%rd15+3072], %rd93;
$L__BB50_118:
	ld.shared.u32 	%r153, [%r150+2560];
	setp.eq.s32 	%p71, %r153, 0;
	@%p71 bra 	$L__BB50_120;
	cvt.u64.u32 	%rd95, %r153;
	atom.global.add.u64 	%rd96, [%rd15+5120], %rd95;
$L__BB50_120:
	ld.shared.u32 	%r154, [%r150+3584];
	setp.eq.s32 	%p72, %r154, 0;
	@%p72 bra 	$L__BB50_122;
	cvt.u64.u32 	%rd97, %r154;
	atom.global.add.u64 	%rd98, [%rd15+7168], %rd97;
$L__BB50_122:
	ld.shared.u32 	%r155, [%r150+4608];
	setp.eq.s32 	%p73, %r155, 0;
	@%p73 bra 	$L__BB50_124;
	cvt.u64.u32 	%rd99, %r155;
	atom.global.add.u64 	%rd100, [%rd15+9216], %rd99;
$L__BB50_124:
	ld.shared.u32 	%r156, [%r150+5632];
	setp.eq.s32 	%p74, %r156, 0;
	@%p74 bra 	$L__BB50_126;
	cvt.u64.u32 	%rd101, %r156;
	atom.global.add.u64 	%rd102, [%rd15+11264], %rd101;
$L__BB50_126:
	ld.shared.u32 	%r157, [%r150+6656];
	setp.eq.s32 	%p75, %r157, 0;
	@%p75 bra 	$L__BB50_128;
	cvt.u64.u32 	%rd103, %r157;
	atom.global.add.u64 	%rd104, [%rd15+13312], %rd103;
$L__BB50_128:
	ld.shared.u32 	%r158, [%r150+7680];
	setp.eq.s32 	%p76, %r158, 0;
	@%p76 bra 	$L__BB50_130;
	cvt.u64.u32 	%rd105, %r158;
	atom.global.add.u64 	%rd106, [%rd15+15360], %rd105;
$L__BB50_130:
	add.s32 	%r482, %r482, 8;
	setp.ne.s32 	%p77, %r482, %r16;
	mov.u32 	%r484, %r16;
	@%p77 bra 	$L__BB50_114;
$L__BB50_131:
	setp.eq.s32 	%p78, %r3, 0;
	@%p78 bra 	$L__BB50_152;
	setp.lt.u32 	%p79, %r4, 3;
	@%p79 bra 	$L__BB50_142;
	shl.b32 	%r407, %r484, 10;
	add.s32 	%r161, %r6, %r407;
	ld.shared.u32 	%r162, [%r161+512];
	setp.eq.s32 	%p80, %r162, 0;
	@%p80 bra 	$L__BB50_135;
	shl.b32 	%r409, %r484, 8;
	add.s32 	%r410, %r409, %r400;
	mul.wide.u32 	%rd107, %r410, 8;
	add.s64 	%rd108, %rd2, %rd107;
	cvt.u64.u32 	%rd109, %r162;
	atom.global.add.u64 	%rd110, [%rd108+1024], %rd109;
$L__BB50_135:
	ld.shared.u32 	%r163, [%r161+1536];
	setp.eq.s32 	%p81, %r163, 0;
	@%p81 bra 	$L__BB50_137;
	shl.b32 	%r412, %r484, 8;
	add.s32 	%r413, %r412, %r400;
	add.s32 	%r414, %r413, 256;
	mul.wide.u32 	%rd111, %r414, 8;
	add.s64 	%rd112, %rd2, %rd111;
	cvt.u64.u32 	%rd113, %r163;
	atom.global.add.u64 	%rd114, [%rd112+1024], %rd113;
$L__BB50_137:
	ld.shared.u32 	%r164, [%r161+2560];
	setp.eq.s32 	%p82, %r164, 0;
	@%p82 bra 	$L__BB50_139;
	shl.b32 	%r416, %r484, 8;
	add.s32 	%r417, %r416, %r400;
	add.s32 	%r418, %r417, 512;
	mul.wide.u32 	%rd115, %r418, 8;
	add.s64 	%rd116, %rd2, %rd115;
	cvt.u64.u32 	%rd117, %r164;
	atom.global.add.u64 	%rd118, [%rd116+1024], %rd117;
$L__BB50_139:
	ld.shared.u32 	%r165, [%r161+3584];
	setp.eq.s32 	%p83, %r165, 0;
	@%p83 bra 	$L__BB50_141;
	shl.b32 	%r420, %r484, 8;
	add.s32 	%r421, %r420, %r400;
	add.s32 	%r422, %r421, 768;
	mul.wide.u32 	%rd119, %r422, 8;
	add.s64 	%rd120, %rd2, %rd119;
	cvt.u64.u32 	%rd121, %r165;
	atom.global.add.u64 	%rd122, [%rd120+1024], %rd121;
$L__BB50_141:
	add.s32 	%r484, %r484, 4;
$L__BB50_142:
	setp.eq.s32 	%p84, %r5, 0;
	@%p84 bra 	$L__BB50_152;
	setp.eq.s32 	%p85, %r135, 0;
	@%p85 bra 	$L__BB50_149;
	shl.b32 	%r423, %r484, 10;
	add.s32 	%r168, %r6, %r423;
	ld.shared.u32 	%r169, [%r168+512];
	setp.eq.s32 	%p86, %r169, 0;
	@%p86 bra 	$L__BB50_146;
	shl.b32 	%r425, %r484, 8;
	add.s32 	%r426, %r425, %r400;
	mul.wide.u32 	%rd123, %r426, 8;
	add.s64 	%rd124, %rd2, %rd123;
	cvt.u64.u32 	%rd125, %r169;
	atom.global.add.u64 	%rd126, [%rd124+1024], %rd125;
$L__BB50_146:
	ld.shared.u32 	%r170, [%r168+1536];
	setp.eq.s32 	%p87, %r170, 0;
	@%p87 bra 	$L__BB50_148;
	shl.b32 	%r428, %r484, 8;
	add.s32 	%r429, %r428, %r400;
	add.s32 	%r430, %r429, 256;
	mul.wide.u32 	%rd127, %r430, 8;
	add.s64 	%rd128, %rd2, %rd127;
	cvt.u64.u32 	%rd129, %r170;
	atom.global.add.u64 	%rd130, [%rd128+1024], %rd129;
$L__BB50_148:
	add.s32 	%r484, %r484, 2;
$L__BB50_149:
	setp.eq.s32 	%p88, %r17, 0;
	@%p88 bra 	$L__BB50_152;
	shl.b32 	%r431, %r484, 10;
	add.s32 	%r432, %r6, %r431;
	ld.shared.u32 	%r173, [%r432+512];
	setp.eq.s32 	%p89, %r173, 0;
	@%p89 bra 	$L__BB50_152;
	shl.b32 	%r434, %r484, 8;
	add.s32 	%r435, %r434, %r400;
	mul.wide.u32 	%rd131, %r435, 8;
	add.s64 	%rd132, %rd2, %rd131;
	cvt.u64.u32 	%rd133, %r173;
	atom.global.add.u64 	%rd134, [%rd132+1024], %rd133;
$L__BB50_152:
	bar.sync 	0;
	add.s64 	%rd135, %rd135, 1;
	setp.ne.s64 	%p90, %rd135, %rd6;
	@%p90 bra 	$L__BB50_2;
$L__BB50_153:
	ret;

}
	// .globl	_ZN3cub18CUB_300001_SM_10006detail10radix_sort33DeviceRadixSortExclusiveSumKernelINS1_5radix10policy_hubIiiyE10Policy1000EyEEvPT0_
.visible .entry _ZN3cub18CUB_300001_SM_10006detail10radix_sort33DeviceRadixSortExclusiveSumKernelINS1_5radix10policy_hubIiiyE10Policy1000EyEEvPT0_(
	.param .u64 .ptr .align 1 _ZN3cub18CUB_300001_SM_10006detail10radix_sort33DeviceRadixSortExclusiveSumKernelINS1_5radix10policy_hubIiiyE10Policy1000EyEEvPT0__param_0
)
{
	.reg .pred 	%p<4>;
	.reg .b32 	%r<28>;
	.reg .b64 	%rd<54>;
	// demoted variable
	.shared .align 16 .b8 _ZZN3cub18CUB_300001_SM_10006detail10radix_sort33DeviceRadixSortExclusiveSumKernelINS1_5radix10policy_hubIiiyE10Policy1000EyEEvPT0_E12temp_storage[2336];
	ld.param.u64 	%rd5, [_ZN3cub18CUB_300001_SM_10006detail10radix_sort33DeviceRadixSortExclusiveSumKernelINS1_5radix10policy_hubIiiyE10Policy1000EyEEvPT0__param_0];
	cvta.to.global.u64 	%rd6, %rd5;
	mov.u32 	%r3, %ctaid.x;
	shl.b32 	%r4, %r3, 8;
	mov.u32 	%r1, %tid.x;
	setp.gt.u32 	%p1, %r1, 255;
	add.s32 	%r5, %r4, %r1;
	mul.wide.s32 	%rd7, %r5, 8;
	add.s64 	%rd1, %rd6, %rd7;
	@%p1 bra 	$L__BB51_2;
	ld.global.u64 	%rd53, [%rd1];
$L__BB51_2:
	shr.u32 	%r6, %r1, 3;
	add.s32 	%r7, %r6, %r1;
	shl.b32 	%r8, %r7, 3;
	mov.u32 	%r9, _ZZN3cub18CUB_300001_SM_10006detail10radix_sort33DeviceRadixSortExclusiveSumKernelINS1_5radix10policy_hubIiiyE10Policy1000EyEEvPT0_E12temp_storage;
	add.s32 	%r10, %r9, %r8;
	add.s32 	%r2, %r10, 16;
	st.shared.u64 	[%r10+16], %rd53;
	bar.sync 	0;
	setp.gt.u32 	%p2, %r1, 31;
	@%p2 bra 	$L__BB51_4;
	mad.lo.s32 	%r27, %r1, 72, %r9;
	ld.shared.u64 	%rd23, [%r27+16];
	ld.shared.u64 	%rd24, [%r27+24];
	ld.shared.u64 	%rd25, [%r27+32];
	ld.shared.u64 	%rd26, [%r27+40];
	ld.shared.u64 	%rd27, [%r27+48];
	ld.shared.u64 	%rd28, [%r27+56];
	ld.shared.u64 	%rd29, [%r27+64];
	ld.shared.u64 	%rd30, [%r27+72];
	add.s64 	%rd31, %rd24, %rd23;
	add.s64 	%rd32, %rd31, %rd25;
	add.s64 	%rd33, %rd32, %rd26;
	add.s64 	%rd34, %rd33, %rd27;
	add.s64 	%rd35, %rd34, %rd28;
	add.s64 	%rd36, %rd35, %rd29;
	add.s64 	%rd10, %rd36, %rd30;
	mov.b32 	%r11, 1;
	mov.b32 	%r24, 0;
	mov.b32 	%r25, -1;
	// begin inline asm
	{  .reg .u64 r0;  .reg .u32 lo;  .reg .u32 hi;  .reg .pred p;  mov.b64 {lo, hi}, %rd10;  shfl.sync.up.b32 lo|p, lo, %r11, %r24, %r25;  shfl.sync.up.b32 hi|p, hi, %r11, %r24, %r25;  mov.b64 r0, {lo, hi};  @p add.u64 r0, r0, %rd10;  mov.u64 %rd8, r0;}
	// end inline asm
	mov.b32 	%r14, 2;
	// begin inline asm
	{  .reg .u64 r0;  .reg .u32 lo;  .reg .u32 hi;  .reg .pred p;  mov.b64 {lo, hi}, %rd8;  shfl.sync.up.b32 lo|p, lo, %r14, %r24, %r25;  shfl.sync.up.b32 hi|p, hi, %r14, %r24, %r25;  mov.b64 r0, {lo, hi};  @p add.u64 r0, r0, %rd8;  mov.u64 %rd11, r0;}
	// end inline asm
	mov.b32 	%r17, 4;
	// begin inline asm
	{  .reg .u64 r0;  .reg .u32 lo;  .reg .u32 hi;  .reg .pred p;  mov.b64 {lo, hi}, %rd11;  shfl.sync.up.b32 lo|p, lo, %r17, %r24, %r25;  shfl.sync.up.b32 hi|p, hi, %r17, %r24, %r25;  mov.b64 r0, {lo, hi};  @p add.u64 r0, r0, %rd11;  mov.u64 %rd14, r0;}
	// end inline asm
	mov.b32 	%r20, 8;
	// begin inline asm
	{  .reg .u64 r0;  .reg .u32 lo;  .reg .u32 hi;  .reg .pred p;  mov.b64 {lo, hi}, %rd14;  shfl.sync.up.b32 lo|p, lo, %r20, %r24, %r25;  shfl.sync.up.b32 hi|p, hi, %r20, %r24, %r25;  mov.b64 r0, {lo, hi};  @p add.u64 r0, r0, %rd14;  mov.u64 %rd17, r0;}
	// end inline asm
	mov.b32 	%r23, 16;
	// begin inline asm
	{  .reg .u64 r0;  .reg .u32 lo;  .reg .u32 hi;  .reg .pred p;  mov.b64 {lo, hi}, %rd17;  shfl.sync.up.b32 lo|p, lo, %r23, %r24, %r25;  shfl.sync.up.b32 hi|p, hi, %r23, %r24, %r25;  mov.b64 r0, {lo, hi};  @p add.u64 r0, r0, %rd17;  mov.u64 %rd20, r0;}
	// end inline asm
	sub.s64 	%rd37, %rd20, %rd10;
	ld.shared.u64 	%rd38, [%r27+16];
	ld.shared.u64 	%rd39, [%r27+24];
	ld.shared.u64 	%rd40, [%r27+32];
	ld.shared.u64 	%rd41, [%r27+40];
	ld.shared.u64 	%rd42, [%r27+48];
	ld.shared.u64 	%rd43, [%r27+56];
	ld.shared.u64 	%rd44, [%r27+64];
	add.s64 	%rd45, %rd38, %rd37;
	add.s64 	%rd46, %rd39, %rd45;
	add.s64 	%rd47, %rd40, %rd46;
	add.s64 	%rd48, %rd41, %rd47;
	add.s64 	%rd49, %rd42, %rd48;
	add.s64 	%rd50, %rd43, %rd49;
	add.s64 	%rd51, %rd44, %rd50;
	st.shared.u64 	[%r27+16], %rd37;
	st.shared.u64 	[%r27+24], %rd45;
	st.shared.u64 	[%r27+32], %rd46;
	st.shared.u64 	[%r27+40], %rd47;
	st.shared.u64 	[%r27+48], %rd48;
	st.shared.u64 	[%r27+56], %rd49;
	st.shared.u64 	[%r27+64], %rd50;
	st.shared.u64 	[%r27+72], %rd51;
$L__BB51_4:
	setp.gt.u32 	%p3, %r1, 255;
	bar.sync 	0;
	@%p3 bra 	$L__BB51_6;
	ld.shared.u64 	%rd52, [%r2];
	st.global.u64 	[%rd1], %rd52;
$L__BB51_6:
	ret;

}
	// .globl	_ZN3cub18CUB_300001_SM_10006detail10radix_sort29DeviceRadixSortOnesweepKernelINS1_5radix10policy_hubIiiyE10Policy1000ELNS0_9SortOrderE0EiiyiiNS1_21identity_decomposer_tEEEvPT5_SB_PT3_PKSC_PT1_PKSG_PT2_PKSK_T4_iiT6_
.visible .entry _ZN3cub18CUB_300001_SM_10006detail10radix_sort29DeviceRadixSortOnesweepKernelINS1_5radix10policy_hubIiiyE10Policy1000ELNS0_9SortOrderE0EiiyiiNS1_21identity_decomposer_tEEEvPT5_SB_PT3_PKSC_PT1_PKSG_PT2_PKSK_T4_iiT6_(
	.param .u64 .ptr .align 1 _ZN3cub18CUB_300001_SM_10006detail10radix_sort29DeviceRadixSortOnesweepKernelINS1_5radix10policy_hubIiiyE10Policy1000ELNS0_9SortOrderE0EiiyiiNS1_21identity_decomposer_tEEEvPT5_SB_PT3_PKSC_PT1_PKSG_PT2_PKSK_T4_iiT6__param_0,
	.param .u64 .ptr .align 1 _ZN3cub18CUB_300001_SM_10006detail10radix_sort29DeviceRadixSortOnesweepKernelINS1_5radix10policy_hubIiiyE10Policy1000ELNS0_9SortOrderE0EiiyiiNS1_21identity_decomposer_tEEEvPT5_SB_PT3_PKSC_PT1_PKSG_PT2_PKSK_T4_iiT6__param_1,
	.param .u64 .ptr .align 1 _ZN3cub18CUB_300001_SM_10006detail10radix_sort29DeviceRadixSortOnesweepKernelINS1_5radix10policy_hubIiiyE10Policy1000ELNS0_9SortOrderE0EiiyiiNS1_21identity_decomposer_tEEEvPT5_SB_PT3_PKSC_PT1_PKSG_PT2_PKSK_T4_iiT6__param_2,
	.param .u64 .ptr .align 1 _ZN3cub18CUB_300001_SM_10006detail10radix_sort29DeviceRadixSortOnesweepKernelINS1_5radix10policy_hubIiiyE10Policy1000ELNS0_9SortOrderE0EiiyiiNS1_21identity_decomposer_tEEEvPT5_SB_PT3_PKSC_PT1_PKSG_PT2_PKSK_T4_iiT6__param_3,
	.param .u64 .ptr .align 1 _ZN3cub18CUB_300001_SM_10006detail10radix_sort29DeviceRadixSortOnesweepKernelINS1_5radix10policy_hubIiiyE10Policy1000ELNS0_9SortOrderE0EiiyiiNS1_21identity_decomposer_tEEEvPT5_SB_PT3_PKSC_PT1_PKSG_PT2_PKSK_T4_iiT6__param_4,
	.param .u64 .ptr .align 1 _ZN3cub18CUB_300001_SM_10006detail10radix_sort29DeviceRadixSortOnesweepKernelINS1_5radix10policy_hubIiiyE10Policy1000ELNS0_9SortOrderE0EiiyiiNS1_21identity_decomposer_tEEEvPT5_SB_PT3_PKSC_PT1_PKSG_PT2_PKSK_T4_iiT6__param_5,
	.param .u64 .ptr .align 1 _ZN3cub18CUB_300001_SM_10006detail10radix_sort29DeviceRadixSortOnesweepKernelINS1_5radix10policy_hubIiiyE10Policy1000ELNS0_9SortOrderE0EiiyiiNS1_21identity_decomposer_tEEEvPT5_SB_PT3_PKSC_PT1_PKSG_PT2_PKSK_T4_iiT6__param_6,
	.param .u64 .ptr .align 1 _ZN3cub18CUB_300001_SM_10006detail10radix_sort29DeviceRadixSortOnesweepKernelINS1_5radix10policy_hubIiiyE10Policy1000ELNS0_9SortOrderE0EiiyiiNS1_21identity_decomposer_tEEEvPT5_SB_PT3_PKSC_PT1_PKSG_PT2_PKSK_T4_iiT6__param_7,
	.param .u32 _ZN3cub18CUB_300001_SM_10006detail10radix_sort29DeviceRadixSortOnesweepKernelINS1_5radix10policy_hubIiiyE10Policy1000ELNS0_9SortOrderE0EiiyiiNS1_21identity_decomposer_tEEEvPT5_SB_PT3_PKSC_PT1_PKSG_PT2_PKSK_T4_iiT6__param_8,
	.param .u32 _ZN3cub18CUB_300001_SM_10006detail10radix_sort29DeviceRadixSortOnesweepKernelINS1_5radix10policy_hubIiiyE10Policy1000ELNS0_9SortOrderE0EiiyiiNS1_21identity_decomposer_tEEEvPT5_SB_PT3_PKSC_PT1_PKSG_PT2_PKSK_T4_iiT6__param_9,
	.param .u32 _ZN3cub18CUB_300001_SM_10006detail10radix_sort29DeviceRadixSortOnesweepKernelINS1_5radix10policy_hubIiiyE10Policy1000ELNS0_9SortOrderE0EiiyiiNS1_21identity_decomposer_tEEEvPT5_SB_PT3_PKSC_PT1_PKSG_PT2_PKSK_T4_iiT6__param_10,
	.param .align 1 .b8 _ZN3cub18CUB_300001_SM_10006detail10radix_sort29DeviceRadixSortOnesweepKernelINS1_5radix10policy_hubIiiyE10Policy1000ELNS0_9SortOrderE0EiiyiiNS1_21identity_decomposer_tEEEvPT5_SB_PT3_PKSC_PT1_PKSG_PT2_PKSK_T4_iiT6__param_11[1]
)
.maxntid 384
{
	.reg .pred 	%p<205>;
	.reg .b32 	%r<2283>;
	.reg .b64 	%rd<457>;
	// demoted variable
	.shared .align 16 .b8 _ZZN3cub18CUB_300001_SM_10006detail10radix_sort29DeviceRadixSortOnesweepKernelINS1_5radix10policy_hubIiiyE10Policy1000ELNS0_9SortOrderE0EiiyiiNS1_21identity_decomposer_tEEEvPT5_SB_PT3_PKSC_PT1_PKSG_PT2_PKSK_T4_iiT6_E1s[28160];
	ld.param.u64 	%rd43, [_ZN3cub18CUB_300001_SM_10006detail10radix_sort29DeviceRadixSortOnesweepKernelINS1_5radix10policy_hubIiiyE10Policy1000ELNS0_9SortOrderE0EiiyiiNS1_21identity_decomposer_tEEEvPT5_SB_PT3_PKSC_PT1_PKSG_PT2_PKSK_T4_iiT6__param_0];
	ld.param.u64 	%rd44, [_ZN3cub18CUB_300001_SM_10006detail10radix_sort29DeviceRadixSortOnesweepKernelINS1_5radix10policy_hubIiiyE10Policy1000ELNS0_9SortOrderE0EiiyiiNS1_21identity_decomposer_tEEEvPT5_SB_PT3_PKSC_PT1_PKSG_PT2_PKSK_T4_iiT6__param_1];
	ld.param.u64 	%rd47, [_ZN3cub18CUB_300001_SM_10006detail10radix_sort29DeviceRadixSortOnesweepKernelINS1_5radix10policy_hubIiiyE10Policy1000ELNS0_9SortOrderE0EiiyiiNS1_21identity_decomposer_tEEEvPT5_SB_PT3_PKSC_PT1_PKSG_PT2_PKSK_T4_iiT6__param_4];
	ld.param.u64 	%rd50, [_ZN3cub18CUB_300001_SM_10006detail10radix_sort29DeviceRadixSortOnesweepKernelINS1_5radix10policy_hubIiiyE10Policy1000ELNS0_9SortOrderE0EiiyiiNS1_21identity_decomposer_tEEEvPT5_SB_PT3_PKSC_PT1_PKSG_PT2_PKSK_T4_iiT6__param_5];
	cvta.to.global.u64 	%rd1, %rd47;
	cvta.to.global.u64 	%rd2, %rd43;
	cvta.to.global.u64 	%rd3, %rd50;
	mov.u32 	%r1, %tid.x;
	// begin inline asm
	mov.u32 %r443, %laneid;
	// end inline asm
	setp.ne.s32 	%p1, %r1, 0;
	@%p1 bra 	$L__BB52_2;
	cvta.to.global.u64 	%rd51, %rd44;
	atom.global.add.u32 	%r444, [%rd51], 1;
	st.shared.u32 	[_ZZN3cub18CUB_300001_SM_10006detail10radix_sort29DeviceRadixSortOnesweepKernelINS1_5radix10policy_hubIiiyE10Policy1000ELNS0_9SortOrderE0EiiyiiNS1_21identity_decomposer_tEEEvPT5_SB_PT3_PKSC_PT1_PKSG_PT2_PKSK_T4_iiT6_E1s+26112], %r444;
$L__BB52_2:
	ld.param.u32 	%r2078, [_ZN3cub18CUB_300001_SM_10006detail10radix_sort29DeviceRadixSortOnesweepKernelINS1_5radix10policy_hubIiiyE10Policy1000ELNS0_9SortOrderE0EiiyiiNS1_21identity_decomposer_tEEEvPT5_SB_PT3_PKSC_PT1_PKSG_PT2_PKSK_T4_iiT6__param_8];
	bar.sync 	0;
	ld.shared.u32 	%r3, [_ZZN3cub18CUB_300001_SM_10006detail10radix_sort29DeviceRadixSortOnesweepKernelINS1_5radix10policy_hubIiiyE10Policy1000ELNS0_9SortOrderE0EiiyiiNS1_21identity_decomposer_tEEEvPT5_SB_PT3_PKSC_PT1_PKSG_PT2_PKSK_T4_iiT6_E1s+26112];
	mul.lo.s32 	%r445, %r3, 6528;
	add.s32 	%r4, %r445, 6528;
	setp.gt.s32 	%p2, %r4, %r2078;
	cvt.s64.s32 	%rd4, %r445;
	@%p2 bra 	$L__BB52_4;
	and.b32  	%r446, %r1, 31;
	and.b32  	%r447, %r1, 992;
	mul.lo.s32 	%r448, %r447, 17;
	or.b32  	%r449, %r448, %r446;
	cvt.u64.u32 	%rd52, %r449;
	add.s64 	%rd53, %rd52, %rd4;
	shl.b64 	%rd54, %rd53, 2;
	add.s64 	%rd55, %rd3, %rd54;
	ld.global.u32 	%r2165, [%rd55];
	ld.global.u32 	%r2164, [%rd55+128];
	ld.global.u32 	%r2163, [%rd55+256];
	ld.global.u32 	%r2162, [%rd55+384];
	ld.global.u32 	%r2161, [%rd55+512];
	ld.global.u32 	%r2160, [%rd55+640];
	ld.global.u32 	%r2159, [%rd55+768];
	ld.global.u32 	%r2158, [%rd55+896];
	ld.global.u32 	%r2157, [%rd55+1024];
	ld.global.u32 	%r2156, [%rd55+1152];
	ld.global.u32 	%r2155, [%rd55+1280];
	ld.global.u32 	%r2154, [%rd55+1408];
	ld.global.u32 	%r2153, [%rd55+1536];
	ld.global.u32 	%r2152, [%rd55+1664];
	ld.global.u32 	%r2151, [%rd55+1792];
	ld.global.u32 	%r2150, [%rd55+1920];
	ld.global.u32 	%r2149, [%rd55+2048];
	bra.uni 	$L__BB52_38;
$L__BB52_4:
	ld.param.u32 	%r2079, [_ZN3cub18CUB_300001_SM_10006detail10radix_sort29DeviceRadixSortOnesweepKernelINS1_5radix10policy_hubIiiyE10Policy1000ELNS0_9SortOrderE0EiiyiiNS1_21identity_decomposer_tEEEvPT5_SB_PT3_PKSC_PT1_PKSG_PT2_PKSK_T4_iiT6__param_8];
	cvt.u32.u64 	%r451, %rd4;
	sub.s32 	%r22, %r2079, %r451;
	and.b32  	%r452, %r1, 31;
	and.b32  	%r453, %r1, 992;
	mul.lo.s32 	%r454, %r453, 17;
	or.b32  	%r23, %r454, %r452;
	setp.ge.s32 	%p3, %r23, %r22;
	cvt.u64.u32 	%rd56, %r23;
	add.s64 	%rd57, %rd56, %rd4;
	shl.b64 	%rd58, %rd57, 2;
	add.s64 	%rd5, %rd3, %rd58;
	mov.b32 	%r2165, 2147483647;
	@%p3 bra 	$L__BB52_6;
	ld.global.u32 	%r2165, [%rd5];
$L__BB52_6:
	add.s32 	%r456, %r23, 32;
	setp.ge.s32 	%p4, %r456, %r22;
	mov.b32 	%r2164, 2147483647;
	@%p4 bra 	$L__BB52_8;
	ld.global.u32 	%r2164, [%rd5+128];
$L__BB52_8:
	add.s32 	%r458, %r23, 64;
	setp.ge.s32 	%p5, %r458, %r22;
	mov.b32 	%r2163, 2147483647;
	@%p5 bra 	$L__BB52_10;
	ld.global.u32 	%r2163, [%rd5+256];
$L__BB52_10:
	add.s32 	%r460, %r23, 96;
	setp.ge.s32 	%p6, %r460, %r22;
	mov.b32 	%r2162, 2147483647;
	@%p6 bra 	$L__BB52_12;
	ld.global.u32 	%r2162, [%rd5+384];
$L__BB52_12:
	add.s32 	%r462, %r23, 128;
	setp.ge.s32 	%p7, %r462, %r22;
	mov.b32 	%r2161, 2147483647;
	@%p7 bra 	$L__BB52_14;
	ld.global.u32 	%r2161, [%rd5+512];
$L__BB52_14:
	add.s32 	%r464, %r23, 160;
	setp.ge.s32 	%p8, %r464, %r22;
	mov.b32 	%r2160, 2147483647;
	@%p8 bra 	$L__BB52_16;
	ld.global.u32 	%r2160, [%rd5+640];
$L__BB52_16:
	add.s32 	%r466, %r23, 192;
	setp.ge.s32 	%p9, %r466, %r22;
	mov.b32 	%r2159, 2147483647;
	@%p9 bra 	$L__BB52_18;
	ld.global.u32 	%r2159, [%rd5+768];
$L__BB52_18:
	add.s32 	%r468, %r23, 224;
	setp.ge.s32 	%p10, %r468, %r22;
	mov.b32 	%r2158, 2147483647;
	@%p10 bra 	$L__BB52_20;
	ld.global.u32 	%r2158, [%rd5+896];
$L__BB52_20:
	add.s32 	%r470, %r23, 256;
	setp.ge.s32 	%p11, %r470, %r22;
	mov.b32 	%r2157, 2147483647;
	@%p11 bra 	$L__BB52_22;
	ld.global.u32 	%r2157, [%rd5+1024];
$L__BB52_22:
	add.s32 	%r472, %r23, 288;
	setp.ge.s32 	%p12, %r472, %r22;
	mov.b32 	%r2156, 2147483647;
	@%p12 bra 	$L__BB52_24;
	ld.global.u32 	%r2156, [%rd5+1152];
$L__BB52_24:
	add.s32 	%r474, %r23, 320;
	setp.ge.s32 	%p13, %r474, %r22;
	mov.b32 	%r2155, 2147483647;
	@%p13 bra 	$L__BB52_26;
	ld.global.u32 	%r2155, [%rd5+1280];
$L__BB52_26:
	add.s32 	%r476, %r23, 352;
	setp.ge.s32 	%p14, %r476, %r22;
	mov.b32 	%r2154, 2147483647;
	@%p14 bra 	$L__BB52_28;
	ld.global.u32 	%r2154, [%rd5+1408];
$L__BB52_28:
	add.s32 	%r478, %r23, 384;
	setp.ge.s32 	%p15, %r478, %r22;
	mov.b32 	%r2153, 2147483647;
	@%p15 bra 	$L__BB52_30;
	ld.global.u32 	%r2153, [%rd5+1536];
$L__BB52_30:
	add.s32 	%r480, %r23, 416;
	setp.ge.s32 	%p16, %r480, %r22;
	mov.b32 	%r2152, 2147483647;
	@%p16 bra 	$L__BB52_32;
	ld.global.u32 	%r2152, [%rd5+1664];
$L__BB52_32:
	add.s32 	%r482, %r23, 448;
	setp.ge.s32 	%p17, %r482, %r22;
	mov.b32 	%r2151, 2147483647;
	@%p17 bra 	$L__BB52_34;
	ld.global.u32 	%r2151, [%rd5+1792];
$L__BB52_34:
	add.s32 	%r484, %r23, 480;
	setp.ge.s32 	%p18, %r484, %r22;
	mov.b32 	%r2150, 2147483647;
	@%p18 bra 	$L__BB52_36;
	ld.global.u32 	%r2150, [%rd5+1920];
$L__BB52_36:
	add.s32 	%r486, %r23, 512;
	setp.ge.s32 	%p19, %r486, %r22;
	mov.b32 	%r2149, 2147483647;
	@%p19 bra 	$L__BB52_38;
	ld.global.u32 	%r2149, [%rd5+2048];
$L__BB52_38:
	ld.param.u32 	%r2131, [_ZN3cub18CUB_300001_SM_10006detail10radix_sort29DeviceRadixSortOnesweepKernelINS1_5radix10policy_hubIiiyE10Policy1000ELNS0_9SortOrderE0EiiyiiNS1_21identity_decomposer_tEEEvPT5_SB_PT3_PKSC_PT1_PKSG_PT2_PKSK_T4_iiT6__param_10];
	mov.b32 	%r487, -1;
	shl.b32 	%r488, %r487, %r2131;
	not.b32 	%r74, %r488;
	shr.u32 	%r75, %r1, 5;
	shl.b32 	%r489, %r75, 10;
	mov.u32 	%r490, _ZZN3cub18CUB_300001_SM_10006detail10radix_sort29DeviceRadixSortOnesweepKernelINS1_5radix10policy_hubIiiyE10Policy1000ELNS0_9SortOrderE0EiiyiiNS1_21identity_decomposer_tEEEvPT5_SB_PT3_PKSC_PT1_PKSG_PT2_PKSK_T4_iiT6_E1s;
	add.s32 	%r76, %r490, %r489;
	setp.gt.s32 	%p20, %r443, 255;
	@%p20 bra 	$L__BB52_51;
	max.s32 	%r491, %r443, 224;
	sub.s32 	%r492, %r491, %r443;
	add.s32 	%r493, %r492, 31;
	shr.u32 	%r494, %r493, 5;
	add.s32 	%r77, %r494, 1;
	and.b32  	%r78, %r77, 15;
	setp.lt.u32 	%p21, %r493, 480;
	mov.u32 	%r2169, %r443;
	@%p21 bra 	$L__BB52_42;
	and.b32  	%r495, %r77, 268435440;
	neg.s32 	%r2167, %r495;
	shl.b32 	%r497, %r443, 2;
	add.s32 	%r498, %r489, %r497;
	add.s32 	%r500, %r498, %r490;
	add.s32 	%r2166, %r500, 1024;
	mov.u32 	%r2169, %r443;
$L__BB52_41:
	.pragma "nounroll";
	mov.b32 	%r501, 0;
	st.shared.u32 	[%r2166+-1024], %r501;
	st.shared.u32 	[%r2166+-896], %r501;
	st.shared.u32 	[%r2166+-768], %r501;
	st.shared.u32 	[%r2166+-640], %r501;
	st.shared.u32 	[%r2166+-512], %r501;
	st.shared.u32 	[%r2166+-384], %r501;
	st.shared.u32 	[%r2166+-256], %r501;
	st.shared.u32 	[%r2166+-128], %r501;
	st.shared.u32 	[%r2166], %r501;
	st.shared.u32 	[%r2166+128], %r501;
	st.shared.u32 	[%r2166+256], %r501;
	st.shared.u32 	[%r2166+384], %r501;
	st.shared.u32 	[%r2166+512], %r501;
	st.shared.u32 	[%r2166+640], %r501;
	st.shared.u32 	[%r2166+768], %r501;
	st.shared.u32 	[%r2166+896], %r501;
	add.s32 	%r2169, %r2169, 512;
	add.s32 	%r2167, %r2167, 16;
	add.s32 	%r2166, %r2166, 2048;
	setp.ne.s32 	%p22, %r2167, 0;
	@%p22 bra 	$L__BB52_41;
$L__BB52_42:
	setp.eq.s32 	%p23, %r78, 0;
	@%p23 bra 	$L__BB52_51;
	and.b32  	%r88, %r77, 7;
	setp.lt.u32 	%p24, %r78, 8;
	@%p24 bra 	$L__BB52_45;
	shl.b32 	%r502, %r2169, 2;
	add.s32 	%r503, %r76, %r502;
	mov.b32 	%r504, 0;
	st.shared.u32 	[%r503], %r504;
	st.shared.u32 	[%r503+128], %r504;
	st.shared.u32 	[%r503+256], %r504;
	st.shared.u32 	[%r503+384], %r504;
	st.shared.u32 	[%r503+512], %r504;
	st.shared.u32 	[%r503+640], %r504;
	st.shared.u32 	[%r503+768], %r504;
	st.shared.u32 	[%r503+896], %r504;
	add.s32 	%r2169, %r2169, 256;
$L__BB52_45:
	setp.eq.s32 	%p25, %r88, 0;
	@%p25 bra 	$L__BB52_51;
	and.b32  	%r91, %r77, 3;
	setp.lt.u32 	%p26, %r88, 4;
	@%p26 bra 	$L__BB52_48;
	shl.b32 	%r505, %r2169, 2;
	add.s32 	%r506, %r76, %r505;
	mov.b32 	%r507, 0;
	st.shared.u32 	[%r506], %r507;
	st.shared.u32 	[%r506+128], %r507;
	st.shared.u32 	[%r506+256], %r507;
	st.shared.u32 	[%r506+384], %r507;
	add.s32 	%r2169, %r2169, 128;
$L__BB52_48:
	setp.eq.s32 	%p27, %r91, 0;
	@%p27 bra 	$L__BB52_51;
	shl.b32 	%r509, %r2169, 2;
	add.s32 	%r510, %r489, %r509;
	add.s32 	%r2173, %r490, %r510;
	neg.s32 	%r2172, %r91;
$L__BB52_50:
	.pragma "nounroll";
	mov.b32 	%r512, 0;
	st.shared.u32 	[%r2173], %r512;
	add.s32 	%r2173, %r2173, 128;
	add.s32 	%r2172, %r2172, 1;
	setp.ne.s32 	%p28, %r2172, 0;
	@%p28 bra 	$L__BB52_50;
$L__BB52_51:
	ld.param.u32 	%r2094, [_ZN3cub18CUB_300001_SM_10006detail10radix_sort29DeviceRadixSortOnesweepKernelINS1_5radix10policy_hubIiiyE10Policy1000ELNS0_9SortOrderE0EiiyiiNS1_21identity_decomposer_tEEEvPT5_SB_PT3_PKSC_PT1_PKSG_PT2_PKSK_T4_iiT6__param_9];
	bar.warp.sync 	-1;
	xor.b32  	%r514, %r2165, -2147483648;
	shr.u32 	%r515, %r514, %r2094;
	and.b32  	%r100, %r515, %r74;
	shl.b32 	%r516, %r100, 2;
	add.s32 	%r517, %r76, %r516;
	atom.shared.add.u32 	%r518, [%r517], 1;
	xor.b32  	%r2227, %r2164, -2147483648;
	shr.u32 	%r520, %r2227, %r2094;
	and.b32  	%r521, %r520, %r74;
	shl.b32 	%r522, %r521, 2;
	add.s32 	%r523, %r76, %r522;
	atom.shared.add.u32 	%r524, [%r523], 1;
	xor.b32  	%r2226, %r2163, -2147483648;
	shr.u32 	%r526, %r2226, %r2094;
	and.b32  	%r527, %r526, %r74;
	shl.b32 	%r528, %r527, 2;
	add.s32 	%r529, %r76, %r528;
	atom.shared.add.u32 	%r530, [%r529], 1;
	xor.b32  	%r2225, %r2162, -2147483648;
	shr.u32 	%r532, %r2225, %r2094;
	and.b32  	%r533, %r532, %r74;
	shl.b32 	%r534, %r533, 2;
	add.s32 	%r535, %r76, %r534;
	atom.shared.add.u32 	%r536, [%r535], 1;
	xor.b32  	%r537, %r2161, -2147483648;
	shr.u32 	%r538, %r537, %r2094;
	and.b32  	%r539, %r538, %r74;
	shl.b32 	%r540, %r539, 2;
	add.s32 	%r541, %r76, %r540;
	atom.shared.add.u32 	%r542, [%r541], 1;
	xor.b32  	%r543, %r2160, -2147483648;
	shr.u32 	%r544, %r543, %r2094;
	and.b32  	%r545, %r544, %r74;
	shl.b32 	%r546, %r545, 2;
	add.s32 	%r547, %r76, %r546;
	atom.shared.add.u32 	%r548, [%r547], 1;
	xor.b32  	%r549, %r2159, -2147483648;
	shr.u32 	%r550, %r549, %r2094;
	and.b32  	%r551, %r550, %r74;
	shl.b32 	%r552, %r551, 2;
	add.s32 	%r553, %r76, %r552;
	atom.shared.add.u32 	%r554, [%r553], 1;
	xor.b32  	%r555, %r2158, -2147483648;
	shr.u32 	%r556, %r555, %r2094;
	and.b32  	%r557, %r556, %r74;
	shl.b32 	%r558, %r557, 2;
	add.s32 	%r559, %r76, %r558;
	atom.shared.add.u32 	%r560, [%r559], 1;
	xor.b32  	%r561, %r2157, -2147483648;
	shr.u32 	%r562, %r561, %r2094;
	and.b32  	%r563, %r562, %r74;
	shl.b32 	%r564, %r563, 2;
	add.s32 	%r565, %r76, %r564;
	atom.shared.add.u32 	%r566, [%r565], 1;
	xor.b32  	%r567, %r2156, -2147483648;
	shr.u32 	%r568, %r567, %r2094;
	and.b32  	%r569, %r568, %r74;
	shl.b32 	%r570, %r569, 2;
	add.s32 	%r571, %r76, %r570;
	atom.shared.add.u32 	%r572, [%r571], 1;
	xor.b32  	%r573, %r2155, -2147483648;
	shr.u32 	%r574, %r573, %r2094;
	and.b32  	%r575, %r574, %r74;
	shl.b32 	%r576, %r575, 2;
	add.s32 	%r577, %r76, %r576;
	atom.shared.add.u32 	%r578, [%r577], 1;
	xor.b32  	%r579, %r2154, -2147483648;
	shr.u32 	%r580, %r579, %r2094;
	and.b32  	%r581, %r580, %r74;
	shl.b32 	%r582, %r581, 2;
	add.s32 	%r583, %r76, %r582;
	atom.shared.add.u32 	%r584, [%r583], 1;
	xor.b32  	%r585, %r2153, -2147483648;
	shr.u32 	%r586, %r585, %r2094;
	and.b32  	%r587, %r586, %r74;
	shl.b32 	%r588, %r587, 2;
	add.s32 	%r589, %r76, %r588;
	atom.shared.add.u32 	%r590, [%r589], 1;
	xor.b32  	%r591, %r2152, -2147483648;
	shr.u32 	%r592, %r591, %r2094;
	and.b32  	%r593, %r592, %r74;
	shl.b32 	%r594, %r593, 2;
	add.s32 	%r595, %r76, %r594;
	atom.shared.add.u32 	%r596, [%r595], 1;
	xor.b32  	%r597, %r2151, -2147483648;
	shr.u32 	%r598, %r597, %r2094;
	and.b32  	%r599, %r598, %r74;
	shl.b32 	%r600, %r599, 2;
	add.s32 	%r601, %r76, %r600;
	atom.shared.add.u32 	%r602, [%r601], 1;
	xor.b32  	%r603, %r2150, -2147483648;
	shr.u32 	%r604, %r603, %r2094;
	and.b32  	%r605, %r604, %r74;
	shl.b32 	%r606, %r605, 2;
	add.s32 	%r607, %r76, %r606;
	atom.shared.add.u32 	%r608, [%r607], 1;
	xor.b32  	%r2212, %r2149, -2147483648;
	shr.u32 	%r610, %r2212, %r2094;
	and.b32  	%r611, %r610, %r74;
	shl.b32 	%r612, %r611, 2;
	add.s32 	%r613, %r76, %r612;
	atom.shared.add.u32 	%r614, [%r613], 1;
	bar.sync 	0;
	setp.gt.u32 	%p29, %r1, 255;
	shl.b32 	%r615, %r1, 2;
	add.s32 	%r101, %r490, %r615;
	mov.b32 	%r2174, 0;
	@%p29 bra 	$L__BB52_53;
	ld.shared.u32 	%r617, [%r101];
	mov.b32 	%r618, 0;
	st.shared.u32 	[%r101], %r618;
	ld.shared.u32 	%r619, [%r101+1024];
	st.shared.u32 	[%r101+1024], %r617;
	add.s32 	%r620, %r619, %r617;
	ld.shared.u32 	%r621, [%r101+2048];
	st.shared.u32 	[%r101+2048], %r620;
	add.s32 	%r622, %r621, %r620;
	ld.shared.u32 	%r623, [%r101+3072];
	st.shared.u32 	[%r101+3072], %r622;
	add.s32 	%r624, %r623, %r622;
	ld.shared.u32 	%r625, [%r101+4096];
	st.shared.u32 	[%r101+4096], %r624;
	add.s32 	%r626, %r625, %r624;
	ld.shared.u32 	%r627, [%r101+5120];
	st.shared.u32 	[%r101+5120], %r626;
	add.s32 	%r628, %r627, %r626;
	ld.shared.u32 	%r629, [%r101+6144];
	st.shared.u32 	[%r101+6144], %r628;
	add.s32 	%r630, %r629, %r628;
	ld.shared.u32 	%r631, [%r101+7168];
	st.shared.u32 	[%r101+7168], %r630;
	add.s32 	%r632, %r631, %r630;
	ld.shared.u32 	%r633, [%r101+8192];
	st.shared.u32 	[%r101+8192], %r632;
	add.s32 	%r634, %r633, %r632;
	ld.shared.u32 	%r635, [%r101+9216];
	st.shared.u32 	[%r101+9216], %r634;
	add.s32 	%r636, %r635, %r634;
	ld.shared.u32 	%r637, [%r101+10240];
	st.shared.u32 	[%r101+10240], %r636;
	add.s32 	%r638, %r637, %r636;
	ld.shared.u32 	%r639, [%r101+11264];
	st.shared.u32 	[%r101+11264], %r638;
	add.s32 	%r2174, %r639, %r638;
$L__BB52_53:
	setp.gt.u32 	%p30, %r1, 255;
	shl.b32 	%r640, %r3, 8;
	add.s32 	%r641, %r640, %r1;
	mul.wide.s32 	%rd59, %r641, 4;
	add.s64 	%rd6, %rd2, %rd59;
	@%p30 bra 	$L__BB52_55;
	or.b32  	%r642, %r2174, 1073741824;
	st.volatile.global.u32 	[%rd6], %r642;
$L__BB52_55:
	ld.param.u64 	%rd442, [_ZN3cub18CUB_300001_SM_10006detail10radix_sort29DeviceRadixSortOnesweepKernelINS1_5radix10policy_hubIiiyE10Policy1000ELNS0_9SortOrderE0EiiyiiNS1_21identity_decomposer_tEEEvPT5_SB_PT3_PKSC_PT1_PKSG_PT2_PKSK_T4_iiT6__param_7];
	xor.b32  	%r2223, %r2160, -2147483648;
	xor.b32  	%r2224, %r2161, -2147483648;
	xor.b32  	%r2222, %r2159, -2147483648;
	xor.b32  	%r2221, %r2158, -2147483648;
	xor.b32  	%r2228, %r2165, -2147483648;
	xor.b32  	%r2218, %r2155, -2147483648;
	xor.b32  	%r2220, %r2157, -2147483648;
	xor.b32  	%r2217, %r2154, -2147483648;
	xor.b32  	%r2219, %r2156, -2147483648;
	xor.b32  	%r2215, %r2152, -2147483648;
	xor.b32  	%r2216, %r2153, -2147483648;
	xor.b32  	%r2213, %r2150, -2147483648;
	xor.b32  	%r2214, %r2151, -2147483648;
	setp.lt.u32 	%p31, %r1, 256;
	setp.eq.s32 	%p32, %r2174, 6528;
	and.pred  	%p33, %p31, %p32;
	selp.u32 	%r643, 1, 0, %p33;
	{ 
	.reg .pred 	%p1; 
	.reg .pred 	%p2; 
	setp.ne.u32 	%p1, %r643, 0; 
	bar.red.or.pred 	%p2, 0, %p1; 
	selp.u32 	%r644, 1, 0, %p2; 
	}
	setp.eq.s32 	%p34, %r644, 0;
	and.b32  	%r645, %r1, 992;
	and.b32  	%r646, %r1, 31;
	mul.lo.s32 	%r647, %r645, 17;
	or.b32  	%r648, %r647, %r646;
	cvt.u64.u32 	%rd7, %r648;
	mul.lo.s32 	%r649, %r3, 6528;
	cvt.s64.s32 	%rd60, %r649;
	add.s64 	%rd61, %rd7, %rd60;
	cvta.to.global.u64 	%rd62, %rd442;
	shl.b64 	%rd63, %rd61, 2;
	add.s64 	%rd8, %rd62, %rd63;
	cvt.u64.u32 	%rd9, %r1;
	@%p34 bra 	$L__BB52_175;
	setp.gt.u32 	%p35, %r1, 255;
	shl.b32 	%r650, %r1, 3;
	mov.u32 	%r651, _ZZN3cub18CUB_300001_SM_10006detail10radix_sort29DeviceRadixSortOnesweepKernelINS1_5radix10policy_hubIiiyE10Policy1000ELNS0_9SortOrderE0EiiyiiNS1_21identity_decomposer_tEEEvPT5_SB_PT3_PKSC_PT1_PKSG_PT2_PKSK_T4_iiT6_E1s;
	add.s32 	%r652, %r651, %r650;
	add.s32 	%r121, %r652, 26112;
	@%p35 bra 	$L__BB52_64;
	ld.param.u64 	%rd436, [_ZN3cub18CUB_300001_SM_10006detail10radix_sort29DeviceRadixSortOnesweepKernelINS1_5radix10policy_hubIiiyE10Policy1000ELNS0_9SortOrderE0EiiyiiNS1_21identity_decomposer_tEEEvPT5_SB_PT3_PKSC_PT1_PKSG_PT2_PKSK_T4_iiT6__param_3];
	cvta.to.global.u64 	%rd64, %rd436;
	shl.b64 	%rd65, %rd9, 3;
	add.s64 	%rd66, %rd64, %rd65;
	ld.global.u64 	%rd67, [%rd66];
	setp.gt.u32 	%p36, %r1, %r100;
	selp.b64 	%rd68, 6528, 0, %p36;
	sub.s64 	%rd455, %rd67, %rd68;
	st.shared.u64 	[%r121], %rd455;
	setp.lt.s32 	%p37, %r3, 1;
	mov.u32 	%r2178, %r2174;
	@%p37 bra 	$L__BB52_63;
	mov.b32 	%r2176, -1;
	mov.u32 	%r2175, %r3;
	mov.u32 	%r2178, %r2174;
$L__BB52_59:
	ld.param.u64 	%rd429, [_ZN3cub18CUB_300001_SM_10006detail10radix_sort29DeviceRadixSortOnesweepKernelINS1_5radix10policy_hubIiiyE10Policy1000ELNS0_9SortOrderE0EiiyiiNS1_21identity_decomposer_tEEEvPT5_SB_PT3_PKSC_PT1_PKSG_PT2_PKSK_T4_iiT6__param_0];
	add.s32 	%r125, %r2175, -1;
	shl.b32 	%r654, %r125, 8;
	add.s32 	%r655, %r654, %r1;
	cvta.to.global.u64 	%rd69, %rd429;
	mul.wide.s32 	%rd70, %r655, 4;
	add.s64 	%rd11, %rd69, %rd70;
$L__BB52_60:
	membar.cta;
	ld.volatile.global.u32 	%r126, [%rd11];
	setp.eq.s32 	%p38, %r126, 0;
	@%p38 bra 	$L__BB52_60;
	and.b32  	%r656, %r126, 1073741823;
	add.s32 	%r2178, %r656, %r2178;
	setp.gt.s32 	%p39, %r126, -1;
	vote.sync.ballot.b32 	%r2176, %p39, %r2176;
	setp.gt.u32 	%p41, %r2175, 1;
	and.pred  	%p42, %p39, %p41;
	mov.u32 	%r2175, %r125;
	@%p42 bra 	$L__BB52_59;
	ld.shared.u64 	%rd455, [%r121];
$L__BB52_63:
	or.b32  	%r657, %r2178, -2147483648;
	st.volatile.global.u32 	[%rd6], %r657;
	sub.s32 	%r658, %r2178, %r2174;
	cvt.s64.s32 	%rd71, %r658;
	add.s64 	%rd72, %rd455, %rd71;
	st.shared.u64 	[%r121], %rd72;
$L__BB52_64:
	ld.param.u32 	%r2080, [_ZN3cub18CUB_300001_SM_10006detail10radix_sort29DeviceRadixSortOnesweepKernelINS1_5radix10policy_hubIiiyE10Policy1000ELNS0_9SortOrderE0EiiyiiNS1_21identity_decomposer_tEEEvPT5_SB_PT3_PKSC_PT1_PKSG_PT2_PKSK_T4_iiT6__param_8];
	ld.param.u64 	%rd432, [_ZN3cub18CUB_300001_SM_10006detail10radix_sort29DeviceRadixSortOnesweepKernelINS1_5radix10policy_hubIiiyE10Policy1000ELNS0_9SortOrderE0EiiyiiNS1_21identity_decomposer_tEEEvPT5_SB_PT3_PKSC_PT1_PKSG_PT2_PKSK_T4_iiT6__param_2];
	setp.gt.u32 	%p43, %r1, 255;
	setp.lt.s32 	%p44, %r4, %r2080;
	setp.eq.s64 	%p45, %rd432, 0;
	or.pred  	%p46, %p45, %p44;
	or.pred  	%p47, %p43, %p46;
	@%p47 bra 	$L__BB52_66;
	ld.param.u64 	%rd433, [_ZN3cub18CUB_300001_SM_10006detail10radix_sort29DeviceRadixSortOnesweepKernelINS1_5radix10policy_hubIiiyE10Policy1000ELNS0_9SortOrderE0EiiyiiNS1_21identity_decomposer_tEEEvPT5_SB_PT3_PKSC_PT1_PKSG_PT2_PKSK_T4_iiT6__param_2];
	ld.shared.u64 	%rd73, [%r121];
	setp.gt.u32 	%p48, %r1, %r100;
	selp.b64 	%rd74, 6528, 0, %p48;
	cvt.s64.s32 	%rd75, %r2174;
	add.s64 	%rd76, %rd74, %rd75;
	add.s64 	%rd77, %rd76, %rd73;
	cvta.to.global.u64 	%rd78, %rd433;
	shl.b64 	%rd79, %rd9, 3;
	add.s64 	%rd80, %rd78, %rd79;
	st.global.u64 	[%rd80], %rd77;
$L__BB52_66:
	ld.param.u32 	%r2081, [_ZN3cub18CUB_300001_SM_10006detail10radix_sort29DeviceRadixSortOnesweepKernelINS1_5radix10policy_hubIiiyE10Policy1000ELNS0_9SortOrderE0EiiyiiNS1_21identity_decomposer_tEEEvPT5_SB_PT3_PKSC_PT1_PKSG_PT2_PKSK_T4_iiT6__param_8];
	setp.gt.s32 	%p49, %r4, %r2081;
	bar.sync 	0;
	shl.b32 	%r659, %r100, 3;
	add.s32 	%r661, %r651, %r659;
	ld.shared.u64 	%rd14, [%r661+26112];
	@%p49 bra 	$L__BB52_68;
	add.s64 	%rd81, %rd14, %rd7;
	shl.b64 	%rd82, %rd81, 2;
	add.s64 	%rd83, %rd1, %rd82;
	st.global.u32 	[%rd83], %r2165;
	st.global.u32 	[%rd83+128], %r2164;
	st.global.u32 	[%rd83+256], %r2163;
	st.global.u32 	[%rd83+384], %r2162;
	st.global.u32 	[%rd83+512], %r2161;
	st.global.u32 	[%rd83+640], %r2160;
	st.global.u32 	[%rd83+768], %r2159;
	st.global.u32 	[%rd83+896], %r2158;
	st.global.u32 	[%rd83+1024], %r2157;
	st.global.u32 	[%rd83+1152], %r2156;
	st.global.u32 	[%rd83+1280], %r2155;
	st.global.u32 	[%rd83+1408], %r2154;
	st.global.u32 	[%rd83+1536], %r2153;
	st.global.u32 	[%rd83+1664], %r2152;
	st.global.u32 	[%rd83+1792], %r2151;
	st.global.u32 	[%rd83+1920], %r2150;
	st.global.u32 	[%rd83+2048], %r2149;
	bra.uni 	$L__BB52_102;
$L__BB52_68:
	ld.param.u32 	%r2082, [_ZN3cub18CUB_300001_SM_10006detail10radix_sort29DeviceRadixSortOnesweepKernelINS1_5radix10policy_hubIiiyE10Policy1000ELNS0_9SortOrderE0EiiyiiNS1_21identity_decomposer_tEEEvPT5_SB_PT3_PKSC_PT1_PKSG_PT2_PKSK_T4_iiT6__param_8];
	cvt.u32.u64 	%r662, %rd7;
	mad.lo.s32 	%r130, %r3, -6528, %r2082;
	setp.ge.s32 	%p50, %r662, %r130;
	add.s64 	%rd84, %rd14, %rd7;
	shl.b64 	%rd85, %rd84, 2;
	add.s64 	%rd15, %rd1, %rd85;
	@%p50 bra 	$L__BB52_70;
	st.global.u32 	[%rd15], %r2165;
$L__BB52_70:
	add.s32 	%r664, %r662, 32;
	setp.ge.s32 	%p51, %r664, %r130;
	@%p51 bra 	$L__BB52_72;
	st.global.u32 	[%rd15+128], %r2164;
$L__BB52_72:
	add.s32 	%r666, %r662, 64;
	setp.ge.s32 	%p52, %r666, %r130;
	@%p52 bra 	$L__BB52_74;
	st.global.u32 	[%rd15+256], %r2163;
$L__BB52_74:
	add.s32 	%r668, %r662, 96;
	setp.ge.s32 	%p53, %r668, %r130;
	@%p53 bra 	$L__BB52_76;
	st.global.u32 	[%rd15+384], %r2162;
$L__BB52_76:
	add.s32 	%r670, %r662, 128;
	setp.ge.s32 	%p54, %r670, %r130;
	@%p54 bra 	$L__BB52_78;
	st.global.u32 	[%rd15+512], %r2161;
$L__BB52_78:
	add.s32 	%r672, %r662, 160;
	setp.ge.s32 	%p55, %r672, %r130;
	@%p55 bra 	$L__BB52_80;
	st.global.u32 	[%rd15+640], %r2160;
$L__BB52_80:
	add.s32 	%r674, %r662, 192;
	setp.ge.s32 	%p56, %r674, %r130;
	@%p56 bra 	$L__BB52_82;
	st.global.u32 	[%rd15+768], %r2159;
$L__BB52_82:
	add.s32 	%r676, %r662, 224;
	setp.ge.s32 	%p57, %r676, %r130;
	@%p57 bra 	$L__BB52_84;
	st.global.u32 	[%rd15+896], %r2158;
$L__BB52_84:
	add.s32 	%r678, %r662, 256;
	setp.ge.s32 	%p58, %r678, %r130;
	@%p58 bra 	$L__BB52_86;
	st.global.u32 	[%rd15+1024], %r2157;
$L__BB52_86:
	add.s32 	%r680, %r662, 288;
	setp.ge.s32 	%p59, %r680, %r130;
	@%p59 bra 	$L__BB52_88;
	st.global.u32 	[%rd15+1152], %r2156;
$L__BB52_88:
	add.s32 	%r682, %r662, 320;
	setp.ge.s32 	%p60, %r682, %r130;
	@%p60 bra 	$L__BB52_90;
	st.global.u32 	[%rd15+1280], %r2155;
$L__BB52_90:
	add.s32 	%r684, %r662, 352;
	setp.ge.s32 	%p61, %r684, %r130;
	@%p61 bra 	$L__BB52_92;
	st.global.u32 	[%rd15+1408], %r2154;
$L__BB52_92:
	add.s32 	%r686, %r662, 384;
	setp.ge.s32 	%p62, %r686, %r130;
	@%p62 bra 	$L__BB52_94;
	st.global.u32 	[%rd15+1536], %r2153;
$L__BB52_94:
	add.s32 	%r688, %r662, 416;
	setp.ge.s32 	%p63, %r688, %r130;
	@%p63 bra 	$L__BB52_96;
	st.global.u32 	[%rd15+1664], %r2152;
$L__BB52_96:
	add.s32 	%r690, %r662, 448;
	setp.ge.s32 	%p64, %r690, %r130;
	@%p64 bra 	$L__BB52_98;
	st.global.u32 	[%rd15+1792], %r2151;
$L__BB52_98:
	add.s32 	%r692, %r662, 480;
	setp.ge.s32 	%p65, %r692, %r130;
	@%p65 bra 	$L__BB52_100;
	st.global.u32 	[%rd15+1920], %r2150;
$L__BB52_100:
	add.s32 	%r694, %r662, 512;
	setp.ge.s32 	%p66, %r694, %r130;
	@%p66 bra 	$L__BB52_102;
	st.global.u32 	[%rd15+2048], %r2149;
$L__BB52_102:
	ld.param.u32 	%r2083, [_ZN3cub18CUB_300001_SM_10006detail10radix_sort29DeviceRadixSortOnesweepKernelINS1_5radix10policy_hubIiiyE10Policy1000ELNS0_9SortOrderE0EiiyiiNS1_21identity_decomposer_tEEEvPT5_SB_PT3_PKSC_PT1_PKSG_PT2_PKSK_T4_iiT6__param_8];
	setp.gt.s32 	%p67, %r4, %r2083;
	@%p67 bra 	$L__BB52_104;
	ld.global.u32 	%r2211, [%rd8];
	ld.global.u32 	%r2210, [%rd8+128];
	ld.global.u32 	%r2209, [%rd8+256];
	ld.global.u32 	%r2208, [%rd8+384];
	ld.global.u32 	%r2207, [%rd8+512];
	ld.global.u32 	%r2206, [%rd8+640];
	ld.global.u32 	%r2205, [%rd8+768];
	ld.global.u32 	%r2204, [%rd8+896];
	ld.global.u32 	%r2203, [%rd8+1024];
	ld.global.u32 	%r2202, [%rd8+1152];
	ld.global.u32 	%r2201, [%rd8+1280];
	ld.global.u32 	%r2200, [%rd8+1408];
	ld.global.u32 	%r2199, [%rd8+1536];
	ld.global.u32 	%r2198, [%rd8+1664];
	ld.global.u32 	%r2197, [%rd8+1792];
	ld.global.u32 	%r2196, [%rd8+1920];
	ld.global.u32 	%r2195, [%rd8+2048];
	bra.uni 	$L__BB52_138;
$L__BB52_104:
	ld.param.u32 	%r2084, [_ZN3cub18CUB_300001_SM_10006detail10radix_sort29DeviceRadixSortOnesweepKernelINS1_5radix10policy_hubIiiyE10Policy1000ELNS0_9SortOrderE0EiiyiiNS1_21identity_decomposer_tEEEvPT5_SB_PT3_PKSC_PT1_PKSG_PT2_PKSK_T4_iiT6__param_8];
	cvt.u32.u64 	%r696, %rd7;
	sub.s32 	%r148, %r2084, %r649;
	setp.ge.s32 	%p68, %r696, %r148;
	@%p68 bra 	$L__BB52_106;
	ld.global.u32 	%r2211, [%rd8];
$L__BB52_106:
	add.s32 	%r700, %r696, 32;
	setp.ge.s32 	%p69, %r700, %r148;
	@%p69 bra 	$L__BB52_108;
	ld.global.u32 	%r2210, [%rd8+128];
$L__BB52_108:
	add.s32 	%r703, %r696, 64;
	setp.ge.s32 	%p70, %r703, %r148;
	@%p70 bra 	$L__BB52_110;
	ld.global.u32 	%r2209, [%rd8+256];
$L__BB52_110:
	add.s32 	%r706, %r696, 96;
	setp.ge.s32 	%p71, %r706, %r148;
	@%p71 bra 	$L__BB52_112;
	ld.global.u32 	%r2208, [%rd8+384];
$L__BB52_112:
	add.s32 	%r709, %r696, 128;
	setp.ge.s32 	%p72, %r709, %r148;
	@%p72 bra 	$L__BB52_114;
	ld.global.u32 	%r2207, [%rd8+512];
$L__BB52_114:
	add.s32 	%r712, %r696, 160;
	setp.ge.s32 	%p73, %r712, %r148;
	@%p73 bra 	$L__BB52_116;
	ld.global.u32 	%r2206, [%rd8+640];
$L__BB52_116:
	add.s32 	%r715, %r696, 192;
	setp.ge.s32 	%p74, %r715, %r148;
	@%p74 bra 	$L__BB52_118;
	ld.global.u32 	%r2205, [%rd8+768];
$L__BB52_118:
	add.s32 	%r718, %r696, 224;
	setp.ge.s32 	%p75, %r718, %r148;
	@%p75 bra 	$L__BB52_120;
	ld.global.u32 	%r2204, [%rd8+896];
$L__BB52_120:
	add.s32 	%r721, %r696, 256;
	setp.ge.s32 	%p76, %r721, %r148;
	@%p76 bra 	$L__BB52_122;
	ld.global.u32 	%r2203, [%rd8+1024];
$L__BB52_122:
	add.s32 	%r724, %r696, 288;
	setp.ge.s32 	%p77, %r724, %r148;
	@%p77 bra 	$L__BB52_124;
	ld.global.u32 	%r2202, [%rd8+1152];
$L__BB52_124:
	add.s32 	%r727, %r696, 320;
	setp.ge.s32 	%p78, %r727, %r148;
	@%p78 bra 	$L__BB52_126;
	ld.global.u32 	%r2201, [%rd8+1280];
$L__BB52_126:
	add.s32 	%r730, %r696, 352;
	setp.ge.s32 	%p79, %r730, %r148;
	@%p79 bra 	$L__BB52_128;
	ld.global.u32 	%r2200, [%rd8+1408];
$L__BB52_128:
	add.s32 	%r733, %r696, 384;
	setp.ge.s32 	%p80, %r733, %r148;
	@%p80 bra 	$L__BB52_130;
	ld.global.u32 	%r2199, [%rd8+1536];
$L__BB52_130:
	add.s32 	%r736, %r696, 416;
	setp.ge.s32 	%p81, %r736, %r148;
	@%p81 bra 	$L__BB52_132;
	ld.global.u32 	%r2198, [%rd8+1664];
$L__BB52_132:
	add.s32 	%r739, %r696, 448;
	setp.ge.s32 	%p82, %r739, %r148;
	@%p82 bra 	$L__BB52_134;
	ld.global.u32 	%r2197, [%rd8+1792];
$L__BB52_134:
	add.s32 	%r742, %r696, 480;
	setp.ge.s32 	%p83, %r742, %r148;
	@%p83 bra 	$L__BB52_136;
	ld.global.u32 	%r2196, [%rd8+1920];
$L__BB52_136:
	add.s32 	%r745, %r696, 512;
	setp.ge.s32 	%p84, %r745, %r148;
	@%p84 bra 	$L__BB52_138;
	ld.global.u32 	%r2195, [%rd8+2048];
$L__BB52_138:
	ld.param.u32 	%r2085, [_ZN3cub18CUB_300001_SM_10006detail10radix_sort29DeviceRadixSortOnesweepKernelINS1_5radix10policy_hubIiiyE10Policy1000ELNS0_9SortOrderE0EiiyiiNS1_21identity_decomposer_tEEEvPT5_SB_PT3_PKSC_PT1_PKSG_PT2_PKSK_T4_iiT6__param_8];
	mad.lo.s32 	%r746, %r3, 6528, 6528;
	setp.gt.s32 	%p85, %r746, %r2085;
	@%p85 bra 	$L__BB52_140;
	ld.param.u64 	%rd439, [_ZN3cub18CUB_300001_SM_10006detail10radix_sort29DeviceRadixSortOnesweepKernelINS1_5radix10policy_hubIiiyE10Policy1000ELNS0_9SortOrderE0EiiyiiNS1_21identity_decomposer_tEEEvPT5_SB_PT3_PKSC_PT1_PKSG_PT2_PKSK_T4_iiT6__param_6];
	add.s64 	%rd86, %rd14, %rd7;
	cvta.to.global.u64 	%rd87, %rd439;
	shl.b64 	%rd88, %rd86, 2;
	add.s64 	%rd89, %rd87, %rd88;
	st.global.u32 	[%rd89], %r2211;
	st.global.u32 	[%rd89+128], %r2210;
	st.global.u32 	[%rd89+256], %r2209;
	st.global.u32 	[%rd89+384], %r2208;
	st.global.u32 	[%rd89+512], %r2207;
	st.global.u32 	[%rd89+640], %r2206;
	st.global.u32 	[%rd89+768], %r2205;
	st.global.u32 	[%rd89+896], %r2204;
	st.global.u32 	[%rd89+1024], %r2203;
	st.global.u32 	[%rd89+1152], %r2202;
	st.global.u32 	[%rd89+1280], %r2201;
	st.global.u32 	[%rd89+1408], %r2200;
	st.global.u32 	[%rd89+1536], %r2199;
	st.global.u32 	[%rd89+1664], %r2198;
	st.global.u32 	[%rd89+1792], %r2197;
	st.global.u32 	[%rd89+1920], %r2196;
	st.global.u32 	[%rd89+2048], %r2195;
	bra.uni 	$L__BB52_174;
$L__BB52_140:
	ld.param.u32 	%r2086, [_ZN3cub18CUB_300001_SM_10006detail10radix_sort29DeviceRadixSortOnesweepKernelINS1_5radix10policy_hubIiiyE10Policy1000ELNS0_9SortOrderE0EiiyiiNS1_21identity_decomposer_tEEEvPT5_SB_PT3_PKSC_PT1_PKSG_PT2_PKSK_T4_iiT6__param_8];
	ld.param.u64 	%rd440, [_ZN3cub18CUB_300001_SM_10006detail10radix_sort29DeviceRadixSortOnesweepKernelINS1_5radix10policy_hubIiiyE10Policy1000ELNS0_9SortOrderE0EiiyiiNS1_21identity_decomposer_tEEEvPT5_SB_PT3_PKSC_PT1_PKSG_PT2_PKSK_T4_iiT6__param_6];
	cvt.u32.u64 	%r747, %rd7;
	mad.lo.s32 	%r199, %r3, -6528, %r2086;
	setp.ge.s32 	%p86, %r747, %r199;
	add.s64 	%rd90, %rd14, %rd7;
	cvta.to.global.u64 	%rd91, %rd440;
	shl.b64 	%rd92, %rd90, 2;
	add.s64 	%rd16, %rd91, %rd92;
	@%p86 bra 	$L__BB52_142;
	st.global.u32 	[%rd16], %r2211;
$L__BB52_142:
	add.s32 	%r749, %r747, 32;
	setp.ge.s32 	%p87, %r749, %r199;
	@%p87 bra 	$L__BB52_144;
	st.global.u32 	[%rd16+128], %r2210;
$L__BB52_144:
	add.s32 	%r751, %r747, 64;
	setp.ge.s32 	%p88, %r751, %r199;
	@%p88 bra 	$L__BB52_146;
	st.global.u32 	[%rd16+256], %r2209;
$L__BB52_146:
	add.s32 	%r753, %r747, 96;
	setp.ge.s32 	%p89, %r753, %r199;
	@%p89 bra 	$L__BB52_148;
	st.global.u32 	[%rd16+384], %r2208;
$L__BB52_148:
	add.s32 	%r755, %r747, 128;
	setp.ge.s32 	%p90, %r755, %r199;
	@%p90 bra 	$L__BB52_150;
	st.global.u32 	[%rd16+512], %r2207;
$L__BB52_150:
	add.s32 	%r757, %r747, 160;
	setp.ge.s32 	%p91, %r757, %r199;
	@%p91 bra 	$L__BB52_152;
	st.global.u32 	[%rd16+640], %r2206;
$L__BB52_152:
	add.s32 	%r759, %r747, 192;
	setp.ge.s32 	%p92, %r759, %r199;
	@%p92 bra 	$L__BB52_154;
	st.global.u32 	[%rd16+768], %r2205;
$L__BB52_154:
	add.s32 	%r761, %r747, 224;
	setp.ge.s32 	%p93, %r761, %r199;
	@%p93 bra 	$L__BB52_156;
	st.global.u32 	[%rd16+896], %r2204;
$L__BB52_156:
	add.s32 	%r763, %r747, 256;
	setp.ge.s32 	%p94, %r763, %r199;
	@%p94 bra 	$L__BB52_158;
	st.global.u32 	[%rd16+1024], %r2203;
$L__BB52_158:
	add.s32 	%r765, %r747, 288;
	setp.ge.s32 	%p95, %r765, %r199;
	@%p95 bra 	$L__BB52_160;
	st.global.u32 	[%rd16+1152], %r2202;
$L__BB52_160:
	add.s32 	%r767, %r747, 320;
	setp.ge.s32 	%p96, %r767, %r199;
	@%p96 bra 	$L__BB52_162;
	st.global.u32 	[%rd16+1280], %r2201;
$L__BB52_162:
	add.s32 	%r769, %r747, 352;
	setp.ge.s32 	%p97, %r769, %r199;
	@%p97 bra 	$L__BB52_164;
	st.global.u32 	[%rd16+1408], %r2200;
$L__BB52_164:
	add.s32 	%r771, %r747, 384;
	setp.ge.s32 	%p98, %r771, %r199;
	@%p98 bra 	$L__BB52_166;
	st.global.u32 	[%rd16+1536], %r2199;
$L__BB52_166:
	add.s32 	%r773, %r747, 416;
	setp.ge.s32 	%p99, %r773, %r199;
	@%p99 bra 	$L__BB52_168;
	st.global.u32 	[%rd16+1664], %r2198;
$L__BB52_168:
	add.s32 	%r775, %r747, 448;
	setp.ge.s32 	%p100, %r775, %r199;
	@%p100 bra 	$L__BB52_170;
	st.global.u32 	[%rd16+1792], %r2197;
$L__BB52_170:
	add.s32 	%r777, %r747, 480;
	setp.ge.s32 	%p101, %r777, %r199;
	@%p101 bra 	$L__BB52_172;
	st.global.u32 	[%rd16+1920], %r2196;
$L__BB52_172:
	add.s32 	%r779, %r747, 512;
	setp.ge.s32 	%p102, %r779, %r199;
	@%p102 bra 	$L__BB52_174;
	st.global.u32 	[%rd16+2048], %r2195;
$L__BB52_174:
	// begin inline asm
	exit;
	// end inline asm
	mov.u32 	%r2212, %r2149;
	mov.u32 	%r2213, %r2150;
	mov.u32 	%r2214, %r2151;
	mov.u32 	%r2215, %r2152;
	mov.u32 	%r2216, %r2153;
	mov.u32 	%r2217, %r2154;
	mov.u32 	%r2218, %r2155;
	mov.u32 	%r2219, %r2156;
	mov.u32 	%r2220, %r2157;
	mov.u32 	%r2221, %r2158;
	mov.u32 	%r2222, %r2159;
	mov.u32 	%r2223, %r2160;
	mov.u32 	%r2224, %r2161;
	mov.u32 	%r2225, %r2162;
	mov.u32 	%r2226, %r2163;
	mov.u32 	%r2227, %r2164;
	mov.u32 	%r2228, %r2165;
$L__BB52_175:
	mul.hi.u32 	%r780, %r1, 357913942;
	add.s32 	%r781, %r780, %r1;
	shl.b32 	%r782, %r781, 2;
	mov.u32 	%r783, _ZZN3cub18CUB_300001_SM_10006detail10radix_sort29DeviceRadixSortOnesweepKernelINS1_5radix10policy_hubIiiyE10Policy1000ELNS0_9SortOrderE0EiiyiiNS1_21identity_decomposer_tEEEvPT5_SB_PT3_PKSC_PT1_PKSG_PT2_PKSK_T4_iiT6_E1s;
	add.s32 	%r784, %r783, %r782;
	add.s32 	%r217, %r784, 13328;
	st.shared.u32 	[%r784+13328], %r2174;
	bar.sync 	0;
	setp.gt.u32 	%p103, %r1, 31;
	@%p103 bra 	$L__BB52_177;
	mad.lo.s32 	%r816, %r1, 52, %r783;
	ld.shared.u32 	%r817, [%r816+13328];
	ld.shared.u32 	%r818, [%r816+13332];
	ld.shared.u32 	%r819, [%r816+13336];
	ld.shared.u32 	%r820, [%r816+13340];
	ld.shared.u32 	%r821, [%r816+13344];
	ld.shared.u32 	%r822, [%r816+13348];
	ld.shared.u32 	%r823, [%r816+13352];
	ld.shared.u32 	%r824, [%r816+13356];
	ld.shared.u32 	%r825, [%r816+13360];
	ld.shared.u32 	%r826, [%r816+13364];
	ld.shared.u32 	%r827, [%r816+13368];
	ld.shared.u32 	%r828, [%r816+13372];
	add.s32 	%r829, %r818, %r817;
	add.s32 	%r830, %r829, %r819;
	add.s32 	%r831, %r830, %r820;
	add.s32 	%r832, %r831, %r821;
	add.s32 	%r833, %r832, %r822;
	add.s32 	%r834, %r833, %r823;
	add.s32 	%r835, %r834, %r824;
	add.s32 	%r836, %r835, %r825;
	add.s32 	%r837, %r836, %r826;
	add.s32 	%r838, %r837, %r827;
	add.s32 	%r789, %r838, %r828;
	mov.b32 	%r787, 1;
	mov.b32 	%r812, 0;
	mov.b32 	%r814, -1;
	// begin inline asm
	{  .reg .s32 r0;  .reg .pred p;  shfl.sync.up.b32 r0|p, %r789, %r787, %r812, %r814;  @p add.s32 r0, r0, %r789;  mov.s32 %r785, r0;}
	// end inline asm
	mov.b32 	%r793, 2;
	// begin inline asm
	{  .reg .s32 r0;  .reg .pred p;  shfl.sync.up.b32 r0|p, %r785, %r793, %r812, %r814;  @p add.s32 r0, r0, %r785;  mov.s32 %r791, r0;}
	// end inline asm
	mov.b32 	%r799, 4;
	// begin inline asm
	{  .reg .s32 r0;  .reg .pred p;  shfl.sync.up.b32 r0|p, %r791, %r799, %r812, %r814;  @p add.s32 r0, r0, %r791;  mov.s32 %r797, r0;}
	// end inline asm
	mov.b32 	%r805, 8;
	// begin inline asm
	{  .reg .s32 r0;  .reg .pred p;  shfl.sync.up.b32 r0|p, %r797, %r805, %r812, %r814;  @p add.s32 r0, r0, %r797;  mov.s32 %r803, r0;}
	// end inline asm
	mov.b32 	%r811, 16;
	// begin inline asm
	{  .reg .s32 r0;  .reg .pred p;  shfl.sync.up.b32 r0|p, %r803, %r811, %r812, %r814;  @p add.s32 r0, r0, %r803;  mov.s32 %r809, r0;}
	// end inline asm
	sub.s32 	%r839, %r809, %r789;
	add.s32 	%r840, %r817, %r839;
	add.s32 	%r841, %r818, %r840;
	add.s32 	%r842, %r819, %r841;
	add.s32 	%r843, %r820, %r842;
	add.s32 	%r844, %r821, %r843;
	add.s32 	%r845, %r822, %r844;
	add.s32 	%r846, %r823, %r845;
	add.s32 	%r847, %r824, %r846;
	add.s32 	%r848, %r825, %r847;
	add.s32 	%r849, %r826, %r848;
	add.s32 	%r850, %r827, %r849;
	st.shared.u32 	[%r816+13328], %r839;
	st.shared.u32 	[%r816+13332], %r840;
	st.shared.u32 	[%r816+13336], %r841;
	st.shared.u32 	[%r816+13340], %r842;
	st.shared.u32 	[%r816+13344], %r843;
	st.shared.u32 	[%r816+13348], %r844;
	st.shared.u32 	[%r816+13352], %r845;
	st.shared.u32 	[%r816+13356], %r846;
	st.shared.u32 	[%r816+13360], %r847;
	st.shared.u32 	[%r816+13364], %r848;
	st.shared.u32 	[%r816+13368], %r849;
	st.shared.u32 	[%r816+13372], %r850;
$L__BB52_177:
	setp.gt.u32 	%p104, %r1, 255;
	bar.sync 	0;
	ld.shared.u32 	%r218, [%r217];
	@%p104 bra 	$L__BB52_179;
	shl.b32 	%r851, %r1, 2;
	add.s32 	%r853, %r783, %r851;
	ld.shared.u32 	%r854, [%r853];
	add.s32 	%r855, %r854, %r218;
	st.shared.u32 	[%r853], %r855;
	ld.shared.u32 	%r856, [%r853+1024];
	add.s32 	%r857, %r856, %r218;
	st.shared.u32 	[%r853+1024], %r857;
	ld.shared.u32 	%r858, [%r853+2048];
	add.s32 	%r859, %r858, %r218;
	st.shared.u32 	[%r853+2048], %r859;
	ld.shared.u32 	%r860, [%r853+3072];
	add.s32 	%r861, %r860, %r218;
	st.shared.u32 	[%r853+3072], %r861;
	ld.shared.u32 	%r862, [%r853+4096];
	add.s32 	%r863, %r862, %r218;
	st.shared.u32 	[%r853+4096], %r863;
	ld.shared.u32 	%r864, [%r853+5120];
	add.s32 	%r865, %r864, %r218;
	st.shared.u32 	[%r853+5120], %r865;
	ld.shared.u32 	%r866, [%r853+6144];
	add.s32 	%r867, %r866, %r218;
	st.shared.u32 	[%r853+6144], %r867;
	ld.shared.u32 	%r868, [%r853+7168];
	add.s32 	%r869, %r868, %r218;
	st.shared.u32 	[%r853+7168], %r869;
	ld.shared.u32 	%r870, [%r853+8192];
	add.s32 	%r871, %r870, %r218;
	st.shared.u32 	[%r853+8192], %r871;
	ld.shared.u32 	%r872, [%r853+9216];
	add.s32 	%r873, %r872, %r218;
	st.shared.u32 	[%r853+9216], %r873;
	ld.shared.u32 	%r874, [%r853+10240];
	add.s32 	%r875, %r874, %r218;
	st.shared.u32 	[%r853+10240], %r875;
	ld.shared.u32 	%r876, [%r853+11264];
	add.s32 	%r877, %r876, %r218;
	st.shared.u32 	[%r853+11264], %r877;
$L__BB52_179:
	ld.param.u32 	%r2132, [_ZN3cub18CUB_300001_SM_10006detail10radix_sort29DeviceRadixSortOnesweepKernelINS1_5radix10policy_hubIiiyE10Policy1000ELNS0_9SortOrderE0EiiyiiNS1_21identity_decomposer_tEEEvPT5_SB_PT3_PKSC_PT1_PKSG_PT2_PKSK_T4_iiT6__param_10];
	ld.param.u32 	%r2095, [_ZN3cub18CUB_300001_SM_10006detail10radix_sort29DeviceRadixSortOnesweepKernelINS1_5radix10policy_hubIiiyE10Policy1000ELNS0_9SortOrderE0EiiyiiNS1_21identity_decomposer_tEEEvPT5_SB_PT3_PKSC_PT1_PKSG_PT2_PKSK_T4_iiT6__param_9];
	shl.b32 	%r904, %r1, 5;
	and.b32  	%r905, %r904, 31744;
	add.s32 	%r219, %r783, %r905;
	bar.sync 	0;
	// begin inline asm
	mov.u32 %r878, %lanemask_le;
	// end inline asm
	shr.u32 	%r907, %r2228, %r2095;
	mov.b32 	%r908, -1;
	shl.b32 	%r909, %r908, %r2132;
	not.b32 	%r221, %r909;
	and.b32  	%r901, %r907, %r221;
	mov.b32 	%r881, 1;
	// begin inline asm
	{
    .reg .pred p;
    and.b32 %r879, %r901, %r881;    setp.ne.u32 p, %r879, 0;
    vote.ballot.sync.b32 %r879, p, 0xffffffff;
    @!p not.b32 %r879, %r879;
}

	// end inline asm
	mov.b32 	%r884, 2;
	// begin inline asm
	{
    .reg .pred p;
    and.b32 %r882, %r901, %r884;    setp.ne.u32 p, %r882, 0;
    vote.ballot.sync.b32 %r882, p, 0xffffffff;
    @!p not.b32 %r882, %r882;
}

	// end inline asm
	and.b32  	%r910, %r882, %r879;
	mov.b32 	%r887, 4;
	// begin inline asm
	{
    .reg .pred p;
    and.b32 %r885, %r901, %r887;    setp.ne.u32 p, %r885, 0;
    vote.ballot.sync.b32 %r885, p, 0xffffffff;
    @!p not.b32 %r885, %r885;
}

	// end inline asm
	and.b32  	%r911, %r885, %r910;
	mov.b32 	%r890, 8;
	// begin inline asm
	{
    .reg .pred p;
    and.b32 %r888, %r901, %r890;    setp.ne.u32 p, %r888, 0;
    vote.ballot.sync.b32 %r888, p, 0xffffffff;
    @!p not.b32 %r888, %r888;
}

	// end inline asm
	and.b32  	%r912, %r888, %r911;
	mov.b32 	%r893, 16;
	// begin inline asm
	{
    .reg .pred p;
    and.b32 %r891, %r901, %r893;    setp.ne.u32 p, %r891, 0;
    vote.ballot.sync.b32 %r891, p, 0xffffffff;
    @!p not.b32 %r891, %r891;
}

	// end inline asm
	and.b32  	%r913, %r891, %r912;
	mov.b32 	%r896, 32;
	// begin inline asm
	{
    .reg .pred p;
    and.b32 %r894, %r901, %r896;    setp.ne.u32 p, %r894, 0;
    vote.ballot.sync.b32 %r894, p, 0xffffffff;
    @!p not.b32 %r894, %r894;
}

	// end inline asm
	and.b32  	%r914, %r894, %r913;
	mov.b32 	%r899, 64;
	// begin inline asm
	{
    .reg .pred p;
    and.b32 %r897, %r901, %r899;    setp.ne.u32 p, %r897, 0;
    vote.ballot.sync.b32 %r897, p, 0xffffffff;
    @!p not.b32 %r897, %r897;
}

	// end inline asm
	and.b32  	%r915, %r897, %r914;
	mov.b32 	%r902, 128;
	// begin inline asm
	{
    .reg .pred p;
    and.b32 %r900, %r901, %r902;    setp.ne.u32 p, %r900, 0;
    vote.ballot.sync.b32 %r900, p, 0xffffffff;
    @!p not.b32 %r900, %r900;
}

	// end inline asm
	and.b32  	%r916, %r900, %r915;
	clz.b32 	%r917, %r916;
	sub.s32 	%r223, 31, %r917;
	and.b32  	%r918, %r878, %r916;
	popc.b32 	%r224, %r918;
	setp.ne.s32 	%p105, %r443, %r223;
	mov.b32 	%r2229, 0;
	@%p105 bra 	$L__BB52_181;
	shl.b32 	%r919, %r901, 2;
	add.s32 	%r920, %r219, %r919;
	atom.shared.add.u32 	%r2229, [%r920], %r224;
$L__BB52_181:
	ld.param.u32 	%r2096, [_ZN3cub18CUB_300001_SM_10006detail10radix_sort29DeviceRadixSortOnesweepKernelINS1_5radix10policy_hubIiiyE10Policy1000ELNS0_9SortOrderE0EiiyiiNS1_21identity_decomposer_tEEEvPT5_SB_PT3_PKSC_PT1_PKSG_PT2_PKSK_T4_iiT6__param_9];
	shfl.sync.idx.b32	%r946|%p106, %r2229, %r223, 31, -1;
	add.s32 	%r227, %r224, %r946;
	shr.u32 	%r947, %r2227, %r2096;
	and.b32  	%r943, %r947, %r221;
	mov.b32 	%r923, 1;
	// begin inline asm
	{
    .reg .pred p;
    and.b32 %r921, %r943, %r923;    setp.ne.u32 p, %r921, 0;
    vote.ballot.sync.b32 %r921, p, 0xffffffff;
    @!p not.b32 %r921, %r921;
}

	// end inline asm
	mov.b32 	%r926, 2;
	// begin inline asm
	{
    .reg .pred p;
    and.b32 %r924, %r943, %r926;    setp.ne.u32 p, %r924, 0;
    vote.ballot.sync.b32 %r924, p, 0xffffffff;
    @!p not.b32 %r924, %r924;
}

	// end inline asm
	and.b32  	%r948, %r924, %r921;
	mov.b32 	%r929, 4;
	// begin inline asm
	{
    .reg .pred p;
    and.b32 %r927, %r943, %r929;    setp.ne.u32 p, %r927, 0;
    vote.ballot.sync.b32 %r927, p, 0xffffffff;
    @!p not.b32 %r927, %r927;
}

	// end inline asm
	and.b32  	%r949, %r927, %r948;
	mov.b32 	%r932, 8;
	// begin inline asm
	{
    .reg .pred p;
    and.b32 %r930, %r943, %r932;    setp.ne.u32 p, %r930, 0;
    vote.ballot.sync.b32 %r930, p, 0xffffffff;
    @!p not.b32 %r930, %r930;
}

	// end inline asm
	and.b32  	%r950, %r930, %r949;
	mov.b32 	%r935, 16;
	// begin inline asm
	{
    .reg .pred p;
    and.b32 %r933, %r943, %r935;    setp.ne.u32 p, %r933, 0;
    vote.ballot.sync.b32 %r933, p, 0xffffffff;
    @!p not.b32 %r933, %r933;
}

	// end inline asm
	and.b32  	%r951, %r933, %r950;
	mov.b32 	%r938, 32;
	// begin inline asm
	{
    .reg .pred p;
    and.b32 %r936, %r943, %r938;    setp.ne.u32 p, %r936, 0;
    vote.ballot.sync.b32 %r936, p, 0xffffffff;
    @!p not.b32 %r936, %r936;
}

	// end inline asm
	and.b32  	%r952, %r936, %r951;
	mov.b32 	%r941, 64;
	// begin inline asm
	{
    .reg .pred p;
    and.b32 %r939, %r943, %r941;    setp.ne.u32 p, %r939, 0;
    vote.ballot.sync.b32 %r939, p, 0xffffffff;
    @!p not.b32 %r939, %r939;
}

	// end inline asm
	and.b32  	%r953, %r939, %r952;
	mov.b32 	%r944, 128;
	// begin inline asm
	{
    .reg .pred p;
    and.b32 %r942, %r943, %r944;    setp.ne.u32 p, %r942, 0;
    vote.ballot.sync.b32 %r942, p, 0xffffffff;
    @!p not.b32 %r942, %r942;
}

	// end inline asm
	and.b32  	%r954, %r942, %r953;
	clz.b32 	%r955, %r954;
	sub.s32 	%r229, 31, %r955;
	and.b32  	%r956, %r878, %r954;
	popc.b32 	%r230, %r956;
	setp.ne.s32 	%p107, %r443, %r229;
	mov.b32 	%r2230, 0;
	@%p107 bra 	$L__BB52_183;
	shl.b32 	%r957, %r943, 2;
	add.s32 	%r958, %r219, %r957;
	atom.shared.add.u32 	%r2230, [%r958], %r230;
$L__BB52_183:
	ld.param.u32 	%r2097, [_ZN3cub18CUB_300001_SM_10006detail10radix_sort29DeviceRadixSortOnesweepKernelINS1_5radix10policy_hubIiiyE10Policy1000ELNS0_9SortOrderE0EiiyiiNS1_21identity_decomposer_tEEEvPT5_SB_PT3_PKSC_PT1_PKSG_PT2_PKSK_T4_iiT6__param_9];
	shfl.sync.idx.b32	%r984|%p108, %r2230, %r229, 31, -1;
	add.s32 	%r233, %r230, %r984;
	shr.u32 	%r985, %r2226, %r2097;
	and.b32  	%r981, %r985, %r221;
	mov.b32 	%r961, 1;
	// begin inline asm
	{
    .reg .pred p;
    and.b32 %r959, %r981, %r961;    setp.ne.u32 p, %r959, 0;
    vote.ballot.sync.b32 %r959, p, 0xffffffff;
    @!p not.b32 %r959, %r959;
}

	// end inline asm
	mov.b32 	%r964, 2;
	// begin inline asm
	{
    .reg .pred p;
    and.b32 %r962, %r981, %r964;    setp.ne.u32 p, %r962, 0;
    vote.ballot.sync.b32 %r962, p, 0xffffffff;
    @!p not.b32 %r962, %r962;
}

	// end inline asm
	and.b32  	%r986, %r962, %r959;
	mov.b32 	%r967, 4;
	// begin inline asm
	{
    .reg .pred p;
    and.b32 %r965, %r981, %r967;    setp.ne.u32 p, %r965, 0;
    vote.ballot.sync.b32 %r965, p, 0xffffffff;
    @!p not.b32 %r965, %r965;
}

	// end inline asm
	and.b32  	%r987, %r965, %r986;
	mov.b32 	%r970, 8;
	// begin inline asm
	{
    .reg .pred p;
    and.b32 %r968, %r981, %r970;    setp.ne.u32 p, %r968, 0;
    vote.ballot.sync.b32 %r968, p, 0xffffffff;
    @!p not.b32 %r968, %r968;
}

	// end inline asm
	and.b32  	%r988, %r968, %r987;
	mov.b32 	%r973, 16;
	// begin inline asm
	{
    .reg .pred p;
    and.b32 %r971, %r981, %r973;    setp.ne.u32 p, %r971, 0;
    vote.ballot.sync.b32 %r971, p, 0xffffffff;
    @!p not.b32 %r971, %r971;
}

	// end inline asm
	and.b32  	%r989, %r971, %r988;
	mov.b32 	%r976, 32;
	// begin inline asm
	{
    .reg .pred p;
    and.b32 %r974, %r981, %r976;    setp.ne.u32 p, %r974, 0;
    vote.ballot.sync.b32 %r974, p, 0xffffffff;
    @!p not.b32 %r974, %r974;
}

	// end inline asm
	and.b32  	%r990, %r974, %r989;
	mov.b32 	%r979, 64;
	// begin inline asm
	{
    .reg .pred p;
    and.b32 %r977, %r981, %r979;    setp.ne.u32 p, %r977, 0;
    vote.ballot.sync.b32 %r977, p, 0xffffffff;
    @!p not.b32 %r977, %r977;
}

	// end inline asm
	and.b32  	%r991, %r977, %r990;
	mov.b32 	%r982, 128;
	// begin inline asm
	{
    .reg .pred p;
    and.b32 %r980, %r981, %r982;    setp.ne.u32 p, %r980, 0;
    vote.ballot.sync.b32 %r980, p, 0xffffffff;
    @!p not.b32 %r980, %r980;
}

	// end inline asm
	and.b32  	%r992, %r980, %r991;
	clz.b32 	%r993, %r992;
	sub.s32 	%r235, 31, %r993;
	and.b32  	%r994, %r878, %r992;
	popc.b32 	%r236, %r994;
	setp.ne.s32 	%p109, %r443, %r235;
	mov.b32 	%r2231, 0;
	@%p109 bra 	$L__BB52_185;
	shl.b32 	%r995, %r981, 2;
	add.s32 	%r996, %r219, %r995;
	atom.shared.add.u32 	%r2231, [%r996], %r236;
$L__BB52_185:
	ld.param.u32 	%r2098, [_ZN3cub18CUB_300001_SM_10006detail10radix_sort29DeviceRadixSortOnesweepKernelINS1_5radix10policy_hubIiiyE10Policy1000ELNS0_9SortOrderE0EiiyiiNS1_21identity_decomposer_tEEEvPT5_SB_PT3_PKSC_PT1_PKSG_PT2_PKSK_T4_iiT6__param_9];
	shfl.sync.idx.b32	%r1022|%p110, %r2231, %r235, 31, -1;
	add.s32 	%r239, %r236, %r1022;
	shr.u32 	%r1023, %r2225, %r2098;
	and.b32  	%r1019, %r1023, %r221;
	mov.b32 	%r999, 1;
	// begin inline asm
	{
    .reg .pred p;
    and.b32 %r997, %r1019, %r999;    setp.ne.u32 p, %r997, 0;
    vote.ballot.sync.b32 %r997, p, 0xffffffff;
    @!p not.b32 %r997, %r997;
}

	// end inline asm
	mov.b32 	%r1002, 2;
	// begin inline asm
	{
    .reg .pred p;
    and.b32 %r1000, %r1019, %r1002;    setp.ne.u32 p, %r1000, 0;
    vote.ballot.sync.b32 %r1000, p, 0xffffffff;
    @!p not.b32 %r1000, %r1000;
}

	// end inline asm
	and.b32  	%r1024, %r1000, %r997;
	mov.b32 	%r1005, 4;
	// begin inline asm
	{
    .reg .pred p;
    and.b32 %r1003, %r1019, %r1005;    setp.ne.u32 p, %r1003, 0;
    vote.ballot.sync.b32 %r1003, p, 0xffffffff;
    @!p not.b32 %r1003, %r1003;
}

	// end inline asm
	and.b32  	%r1025, %r1003, %r1024;
	mov.b32 	%r1008, 8;
	// begin inline asm
	{
    .reg .pred p;
    and.b32 %r1006, %r1019, %r1008;    setp.ne.u32 p, %r1006, 0;
    vote.ballot.sync.b32 %r1006, p, 0xffffffff;
    @!p not.b32 %r1006, %r1006;
}

	// end inline asm
	and.b32  	%r1026, %r1006, %r1025;
	mov.b32 	%r1011, 16;
	// begin inline asm
	{
    .reg .pred p;
    and.b32 %r1009, %r1019, %r1011;    setp.ne.u32 p, %r1009, 0;
    vote.ballot.sync.b32 %r1009, p, 0xffffffff;
    @!p not.b32 %r1009, %r1009;
}

	// end inline asm
	and.b32  	%r1027, %r1009, %r1026;
	mov.b32 	%r1014, 32;
	// begin inline asm
	{
    .reg .pred p;
    and.b32 %r1012, %r1019, %r1014;    setp.ne.u32 p, %r1012, 0;
    vote.ballot.sync.b32 %r1012, p, 0xffffffff;
    @!p not.b32 %r1012, %r1012;
}

	// end inline asm
	and.b32  	%r1028, %r1012, %r1027;
	mov.b32 	%r1017, 64;
	// begin inline asm
	{
    .reg .pred p;
    and.b32 %r1015, %r1019, %r1017;    setp.ne.u32 p, %r1015, 0;
    vote.ballot.sync.b32 %r1015, p, 0xffffffff;
    @!p not.b32 %r1015, %r1015;
}

	// end inline asm
	and.b32  	%r1029, %r1015, %r1028;
	mov.b32 	%r1020, 128;
	// begin inline asm
	{
    .reg .pred p;
    and.b32 %r1018, %r1019, %r1020;    setp.ne.u32 p, %r1018, 0;
    vote.ballot.sync.b32 %r1018, p, 0xffffffff;
    @!p not.b32 %r1018, %r1018;
}

	// end inline asm
	and.b32  	%r1030, %r1018, %r1029;
	clz.b32 	%r1031, %r1030;
	sub.s32 	%r241, 31, %r1031;
	and.b32  	%r1032, %r878, %r1030;
	popc.b32 	%r242, %r1032;
	setp.ne.s32 	%p111, %r443, %r241;
	mov.b32 	%r2232, 0;
	@%p111 bra 	$L__BB52_187;
	shl.b32 	%r1033, %r1019, 2;
	add.s32 	%r1034, %r219, %r1033;
	atom.shared.add.u32 	%r2232, [%r1034], %r242;
$L__BB52_187:
	ld.param.u32 	%r2099, [_ZN3cub18CUB_300001_SM_10006detail10radix_sort29DeviceRadixSortOnesweepKernelINS1_5radix10policy_hubIiiyE10Policy1000ELNS0_9SortOrderE0EiiyiiNS1_21identity_decomposer_tEEEvPT5_SB_PT3_PKSC_PT1_PKSG_PT2_PKSK_T4_iiT6__param_9];
	shfl.sync.idx.b32	%r1060|%p112, %r2232, %r241, 31, -1;
	add.s32 	%r245, %r242, %r1060;
	shr.u32 	%r1061, %r2224, %r2099;
	and.b32  	%r1057, %r1061, %r221;
	mov.b32 	%r1037, 1;
	// begin inline asm
	{
    .reg .pred p;
    and.b32 %r1035, %r1057, %r1037;    setp.ne.u32 p, %r1035, 0;
    vote.ballot.sync.b32 %r1035, p, 0xffffffff;
    @!p not.b32 %r1035, %r1035;
}

	// end inline asm
	mov.b32 	%r1040, 2;
	// begin inline asm
	{
    .reg .pred p;
    and.b32 %r1038, %r1057, %r1040;    setp.ne.u32 p, %r1038, 0;
    vote.ballot.sync.b32 %r1038, p, 0xffffffff;
    @!p not.b32 %r1038, %r1038;
}

	// end inline asm
	and.b32  	%r1062, %r1038, %r1035;
	mov.b32 	%r1043, 4;
	// begin inline asm
	{
    .reg .pred p;
    and.b32 %r1041, %r1057, %r1043;    setp.ne.u32 p, %r1041, 0;
    vote.ballot.sync.b32 %r1041, p, 0xffffffff;
    @!p not.b32 %r1041, %r1041;
}

	// end inline asm
	and.b32  	%r1063, %r1041, %r1062;
	mov.b32 	%r1046, 8;
	// begin inline asm
	{
    .reg .pred p;
    and.b32 %r1044, %r1057, %r1046;    setp.ne.u32 p, %r1044, 0;
    vote.ballot.sync.b32 %r1044, p, 0xffffffff;
    @!p not.b32 %r1044, %r1044;
}

	// end inline asm
	and.b32  	%r1064, %r1044, %r1063;
	mov.b32 	%r1049, 16;
	// begin inline asm
	{
    .reg .pred p;
    and.b32 %r1047, %r1057, %r1049;    setp.ne.u32 p, %r1047, 0;
    vote.ballot.sync.b32 %r1047, p, 0xffffffff;
    @!p not.b32 %r1047, %r1047;
}

	// end inline asm
	and.b32  	%r1065, %r1047, %r1064;
	mov.b32 	%r1052, 32;
	// begin inline asm
	{
    .reg .pred p;
    and.b32 %r1050, %r1057, %r1052;    setp.ne.u32 p, %r1050, 0;
    vote.ballot.sync.b32 %r1050, p, 0xffffffff;
    @!p not.b32 %r1050, %r1050;
}

	// end inline asm
	and.b32  	%r1066, %r1050, %r1065;
	mov.b32 	%r1055, 64;
	// begin inline asm
	{
    .reg .pred p;
    and.b32 %r1053, %r1057, %r1055;    setp.ne.u32 p, %r1053, 0;
    vote.ballot.sync.b32 %r1053, p, 0xffffffff;
    @!p not.b32 %r1053, %r1053;
}

	// end inline asm
	and.b32  	%r1067, %r1053, %r1066;
	mov.b32 	%r1058, 128;
	// begin inline asm
	{
    .reg .pred p;
    and.b32 %r1056, %r1057, %r1058;    setp.ne.u32 p, %r1056, 0;
    vote.ballot.sync.b32 %r1056, p, 0xffffffff;
    @!p not.b32 %r1056, %r1056;
}

	// end inline asm
	and.b32  	%r1068, %r1056, %r1067;
	clz.b32 	%r1069, %r1068;
	sub.s32 	%r247, 31, %r1069;
	and.b32  	%r1070, %r878, %r1068;
	popc.b32 	%r248, %r1070;
	setp.ne.s32 	%p113, %r443, %r247;
	mov.b32 	%r2233, 0;
	@%p113 bra 	$L__BB52_189;
	shl.b32 	%r1071, %r1057, 2;
	add.s32 	%r1072, %r219, %r1071;
	atom.shared.add.u32 	%r2233, [%r1072], %r248;
$L__BB52_189:
	ld.param.u32 	%r2100, [_ZN3cub18CUB_300001_SM_10006detail10radix_sort29DeviceRadixSortOnesweepKernelINS1_5radix10policy_hubIiiyE10Policy1000ELNS0_9SortOrderE0EiiyiiNS1_21identity_decomposer_tEEEvPT5_SB_PT3_PKSC_PT1_PKSG_PT2_PKSK_T4_iiT6__param_9];
	shfl.sync.idx.b32	%r1098|%p114, %r2233, %r247, 31, -1;
	add.s32 	%r251, %r248, %r1098;
	shr.u32 	%r1099, %r2223, %r2100;
	and.b32  	%r1095, %r1099, %r221;
	mov.b32 	%r1075, 1;
	// begin inline asm
	{
    .reg .pred p;
    and.b32 %r1073, %r1095, %r1075;    setp.ne.u32 p, %r1073, 0;
    vote.ballot.sync.b32 %r1073, p, 0xffffffff;
    @!p not.b32 %r1073, %r1073;
}

	// end inline asm
	mov.b32 	%r1078, 2;
	// begin inline asm
	{
    .reg .pred p;
    and.b32 %r1076, %r1095, %r1078;    setp.ne.u32 p, %r1076, 0;
    vote.ballot.sync.b32 %r1076, p, 0xffffffff;
    @!p not.b32 %r1076, %r1076;
}

	// end inline asm
	and.b32  	%r1100, %r1076, %r1073;
	mov.b32 	%r1081, 4;
	// begin inline asm
	{
    .reg .pred p;
    and.b32 %r1079, %r1095, %r1081;    setp.ne.u32 p, %r1079, 0;
    vote.ballot.sync.b32 %r1079, p, 0xffffffff;
    @!p not.b32 %r1079, %r1079;
}

	// end inline asm
	and.b32  	%r1101, %r1079, %r1100;
	mov.b32 	%r1084, 8;
	// begin inline asm
	{
    .reg .pred p;
    and.b32 %r1082, %r1095, %r1084;    setp.ne.u32 p, %r1082, 0;
    vote.ballot.sync.b32 %r1082, p, 0xffffffff;
    @!p not.b32 %r1082, %r1082;
}

	// end inline asm
	and.b32  	%r1102, %r1082, %r1101;
	mov.b32 	%r1087, 16;
	// begin inline asm
	{
    .reg .pred p;
    and.b32 %r1085, %r1095, %r1087;    setp.ne.u32 p, %r1085, 0;
    vote.ballot.sync.b32 %r1085, p, 0xffffffff;
    @!p not.b32 %r1085, %r1085;
}

	// end inline asm
	and.b32  	%r1103, %r1085, %r1102;
	mov.b32 	%r1090, 32;
	// begin inline asm
	{
    .reg .pred p;
    and.b32 %r1088, %r1095, %r1090;    setp.ne.u32 p, %r1088, 0;
    vote.ballot.sync.b32 %r1088, p, 0xffffffff;
    @!p not.b32 %r1088, %r1088;
}

	// end inline asm
	and.b32  	%r1104, %r1088, %r1103;
	mov.b32 	%r1093, 64;
	// begin inline asm
	{
    .reg .pred p;
    and.b32 %r1091, %r1095, %r1093;    setp.ne.u32 p, %r1091, 0;
    vote.ballot.sync.b32 %r1091, p, 0xffffffff;
    @!p not.b32 %r1091, %r1091;
}

	// end inline asm
	and.b32  	%r1105, %r1091, %r1104;
	mov.b32 	%r1096, 128;
	// begin inline asm
	{
    .reg .pred p;
    and.b32 %r1094, %r1095, %r1096;    setp.ne.u32 p, %r1094, 0;
    vote.ballot.sync.b32 %r1094, p, 0xffffffff;
    @!p not.b32 %r1094, %r1094;
}

	// end inline asm
	and.b32  	%r1106, %r1094, %r1105;
	clz.b32 	%r1107, %r1106;
	sub.s32 	%r253, 31, %r1107;
	and.b32  	%r1108, %r878, %r1106;
	popc.b32 	%r254, %r1108;
	setp.ne.s32 	%p115, %r443, %r253;
	mov.b32 	%r2234, 0;
	@%p115 bra 	$L__BB52_191;
	shl.b32 	%r1109, %r1095, 2;
	add.s32 	%r1110, %r219, %r1109;
	atom.shared.add.u32 	%r2234, [%r1110], %r254;
$L__BB52_191:
	ld.param.u32 	%r2101, [_ZN3cub18CUB_300001_SM_10006detail10radix_sort29DeviceRadixSortOnesweepKernelINS1_5radix10policy_hubIiiyE10Policy1000ELNS0_9SortOrderE0EiiyiiNS1_21identity_decomposer_tEEEvPT5_SB_PT3_PKSC_PT1_PKSG_PT2_PKSK_T4_iiT6__param_9];
	shfl.sync.idx.b32	%r1136|%p116, %r2234, %r253, 31, -1;
	add.s32 	%r257, %r254, %r1136;
	shr.u32 	%r1137, %r2222, %r2101;
	and.b32  	%r1133, %r1137, %r221;
	mov.b32 	%r1113, 1;
	// begin inline asm
	{
    .reg .pred p;
    and.b32 %r1111, %r1133, %r1113;    setp.ne.u32 p, %r1111, 0;
    vote.ballot.sync.b32 %r1111, p, 0xffffffff;
    @!p not.b32 %r1111, %r1111;
}

	// end inline asm
	mov.b32 	%r1116, 2;
	// begin inline asm
	{
    .reg .pred p;
    and.b32 %r1114, %r1133, %r1116;    setp.ne.u32 p, %r1114, 0;
    vote.ballot.sync.b32 %r1114, p, 0xffffffff;
    @!p not.b32 %r1114, %r1114;
}

	// end inline asm
	and.b32  	%r1138, %r1114, %r1111;
	mov.b32 	%r1119, 4;
	// begin inline asm
	{
    .reg .pred p;
    and.b32 %r1117, %r1133, %r1119;    setp.ne.u32 p, %r1117, 0;
    vote.ballot.sync.b32 %r1117, p, 0xffffffff;
    @!p not.b32 %r1117, %r1117;
}

	// end inline asm
	and.b32  	%r1139, %r1117, %r1138;
	mov.b32 	%r1122, 8;
	// begin inline asm
	{
    .reg .pred p;
    and.b32 %r1120, %r1133, %r1122;    setp.ne.u32 p, %r1120, 0;
    vote.ballot.sync.b32 %r1120, p, 0xffffffff;
    @!p not.b32 %r1120, %r1120;
}

	// end inline asm
	and.b32  	%r1140, %r1120, %r1139;
	mov.b32 	%r1125, 16;
	// begin inline asm
	{
    .reg .pred p;
    and.b32 %r1123, %r1133, %r1125;    setp.ne.u32 p, %r1123, 0;
    vote.ballot.sync.b32 %r1123, p, 0xffffffff;
    @!p not.b32 %r1123, %r1123;
}

	// end inline asm
	and.b32  	%r1141, %r1123, %r1140;
	mov.b32 	%r1128, 32;
	// begin inline asm
	{
    .reg .pred p;
    and.b32 %r1126, %r1133, %r1128;    setp.ne.u32 p, %r1126, 0;
    vote.ballot.sync.b32 %r1126, p, 0xffffffff;
    @!p not.b32 %r1126, %r1126;
}

	// end inline asm
	and.b32  	%r1142, %r1126, %r1141;
	mov.b32 	%r1131, 64;
	// begin inline asm
	{
    .reg .pred p;
    and.b32 %r1129, %r1133, %r1131;    setp.ne.u32 p, %r1129, 0;
    vote.ballot.sync.b32 %r1129, p, 0xffffffff;
    @!p not.b32 %r1129, %r1129;
}

	// end inline asm
	and.b32  	%r1143, %r1129, %r1142;
	mov.b32 	%r1134, 128;
	// begin inline asm
	{
    .reg .pred p;
    and.b32 %r1132, %r1133, %r1134;    setp.ne.u32 p, %r1132, 0;
    vote.ballot.sync.b32 %r1132, p, 0xffffffff;
    @!p not.b32 %r1132, %r1132;
}

	// end inline asm
	and.b32  	%r1144, %r1132, %r1143;
	clz.b32 	%r1145, %r1144;
	sub.s32 	%r259, 31, %r1145;
	and.b32  	%r1146, %r878, %r1144;
	popc.b32 	%r260, %r1146;
	setp.ne.s32 	%p117, %r443, %r259;
	mov.b32 	%r2235, 0;
	@%p117 bra 	$L__BB52_193;
	shl.b32 	%r1147, %r1133, 2;
	add.s32 	%r1148, %r219, %r1147;
	atom.shared.add.u32 	%r2235, [%r1148], %r260;
$L__BB52_193:
	ld.param.u32 	%r2102, [_ZN3cub18CUB_300001_SM_10006detail10radix_sort29DeviceRadixSortOnesweepKernelINS1_5radix10policy_hubIiiyE10Policy1000ELNS0_9SortOrderE0EiiyiiNS1_21identity_decomposer_tEEEvPT5_SB_PT3_PKSC_PT1_PKSG_PT2_PKSK_T4_iiT6__param_9];
	shfl.sync.idx.b32	%r1174|%p118, %r2235, %r259, 31, -1;
	add.s32 	%r263, %r260, %r1174;
	shr.u32 	%r1175, %r2221, %r2102;
	and.b32  	%r1171, %r1175, %r221;
	mov.b32 	%r1151, 1;
	// begin inline asm
	{
    .reg .pred p;
    and.b32 %r1149, %r1171, %r1151;    setp.ne.u32 p, %r1149, 0;
    vote.ballot.sync.b32 %r1149, p, 0xffffffff;
    @!p not.b32 %r1149, %r1149;
}

	// end inline asm
	mov.b32 	%r1154, 2;
	// begin inline asm
	{
    .reg .pred p;
    and.b32 %r1152, %r1171, %r1154;    setp.ne.u32 p, %r1152, 0;
    vote.ballot.sync.b32 %r1152, p, 0xffffffff;
    @!p not.b32 %r1152, %r1152;
}

	// end inline asm
	and.b32  	%r1176, %r1152, %r1149;
	mov.b32 	%r1157, 4;
	// begin inline asm
	{
    .reg .pred p;
    and.b32 %r1155, %r1171, %r1157;    setp.ne.u32 p, %r1155, 0;
    vote.ballot.sync.b32 %r1155, p, 0xffffffff;
    @!p not.b32 %r1155, %r1155;
}

	// end inline asm
	and.b32  	%r1177, %r1155, %r1176;
	mov.b32 	%r1160, 8;
	// begin inline asm
	{
    .reg .pred p;
    and.b32 %r1158, %r1171, %r1160;    setp.ne.u32 p, %r1158, 0;
    vote.ballot.sync.b32 %r1158, p, 0xffffffff;
    @!p not.b32 %r1158, %r1158;
}

	// end inline asm
	and.b32  	%r1178, %r1158, %r1177;
	mov.b32 	%r1163, 16;
	// begin inline asm
	{
    .reg .pred p;
    and.b32 %r1161, %r1171, %r1163;    setp.ne.u32 p, %r1161, 0;
    vote.ballot.sync.b32 %r1161, p, 0xffffffff;
    @!p not.b32 %r1161, %r1161;
}

	// end inline asm
	and.b32  	%r1179, %r1161, %r1178;
	mov.b32 	%r1166, 32;
	// begin inline asm
	{
    .reg .pred p;
    and.b32 %r1164, %r1171, %r1166;    setp.ne.u32 p, %r1164, 0;
    vote.ballot.sync.b32 %r1164, p, 0xffffffff;
    @!p not.b32 %r1164, %r1164;
}

	// end inline asm
	and.b32  	%r1180, %r1164, %r1179;
	mov.b32 	%r1169, 64;
	// begin inline asm
	{
    .reg .pred p;
    and.b32 %r1167, %r1171, %r1169;    setp.ne.u32 p, %r1167, 0;
    vote.ballot.sync.b32 %r1167, p, 0xffffffff;
    @!p not.b32 %r1167, %r1167;
}

	// end inline asm
	and.b32  	%r1181, %r1167, %r1180;
	mov.b32 	%r1172, 128;
	// begin inline asm
	{
    .reg .pred p;
    and.b32 %r1170, %r1171, %r1172;    setp.ne.u32 p, %r1170, 0;
    vote.ballot.sync.b32 %r1170, p, 0xffffffff;
    @!p not.b32 %r1170, %r1170;
}

	// end inline asm
	and.b32  	%r1182, %r1170, %r1181;
	clz.b32 	%r1183, %r1182;
	sub.s32 	%r265, 31, %r1183;
	and.b32  	%r1184, %r878, %r1182;
	popc.b32 	%r266, %r1184;
	setp.ne.s32 	%p119, %r443, %r265;
	mov.b32 	%r2236, 0;
	@%p119 bra 	$L__BB52_195;
	shl.b32 	%r1185, %r1171, 2;
	add.s32 	%r1186, %r219, %r1185;
	atom.shared.add.u32 	%r2236, [%r1186], %r266;
$L__BB52_195:
	ld.param.u32 	%r2103, [_ZN3cub18CUB_300001_SM_10006detail10radix_sort29DeviceRadixSortOnesweepKernelINS1_5radix10policy_hubIiiyE10Policy1000ELNS0_9SortOrderE0EiiyiiNS1_21identity_decomposer_tEEEvPT5_SB_PT3_PKSC_PT1_PKSG_PT2_PKSK_T4_iiT6__param_9];
	shfl.sync.idx.b32	%r1212|%p120, %r2236, %r265, 31, -1;
	add.s32 	%r269, %r266, %r1212;
	shr.u32 	%r1213, %r2220, %r2103;
	and.b32  	%r1209, %r1213, %r221;
	mov.b32 	%r1189, 1;
	// begin inline asm
	{
    .reg .pred p;
    and.b32 %r1187, %r1209, %r1189;    setp.ne.u32 p, %r1187, 0;
    vote.ballot.sync.b32 %r1187, p, 0xffffffff;
    @!p not.b32 %r1187, %r1187;
}

	// end inline asm
	mov.b32 	%r1192, 2;
	// begin inline asm
	{
    .reg .pred p;
    and.b32 %r1190, %r1209, %r1192;    setp.ne.u32 p, %r1190, 0;
    vote.ballot.sync.b32 %r1190, p, 0xffffffff;
    @!p not.b32 %r1190, %r1190;
}

	// end inline asm
	and.b32  	%r1214, %r1190, %r1187;
	mov.b32 	%r1195, 4;
	// begin inline asm
	{
    .reg .pred p;
    and.b32 %r1193, %r1209, %r1195;    setp.ne.u32 p, %r1193, 0;
    vote.ballot.sync.b32 %r1193, p, 0xffffffff;
    @!p not.b32 %r1193, %r1193;
}

	// end inline asm
	and.b32  	%r1215, %r1193, %r1214;
	mov.b32 	%r1198, 8;
	// begin inline asm
	{
    .reg .pred p;
    and.b32 %r1196, %r1209, %r1198;    setp.ne.u32 p, %r1196, 0;
    vote.ballot.sync.b32 %r1196, p, 0xffffffff;
    @!p not.b32 %r1196, %r1196;
}

	// end inline asm
	and.b32  	%r1216, %r1196, %r1215;
	mov.b32 	%r1201, 16;
	// begin inline asm
	{
    .reg .pred p;
    and.b32 %r1199, %r1209, %r1201;    setp.ne.u32 p, %r1199, 0;
    vote.ballot.sync.b32 %r1199, p, 0xffffffff;
    @!p not.b32 %r1199, %r1199;
}

	// end inline asm
	and.b32  	%r1217, %r1199, %r1216;
	mov.b32 	%r1204, 32;
	// begin inline asm
	{
    .reg .pred p;
    and.b32 %r1202, %r1209, %r1204;    setp.ne.u32 p, %r1202, 0;
    vote.ballot.sync.b32 %r1202, p, 0xffffffff;
    @!p not.b32 %r1202, %r1202;
}

	// end inline asm
	and.b32  	%r1218, %r1202, %r1217;
	mov.b32 	%r1207, 64;
	// begin inline asm
	{
    .reg .pred p;
    and.b32 %r1205, %r1209, %r1207;    setp.ne.u32 p, %r1205, 0;
    vote.ballot.sync.b32 %r1205, p, 0xffffffff;
    @!p not.b32 %r1205, %r1205;
}

	// end inline asm
	and.b32  	%r1219, %r1205, %r1218;
	mov.b32 	%r1210, 128;
	// begin inline asm
	{
    .reg .pred p;
    and.b32 %r1208, %r1209, %r1210;    setp.ne.u32 p, %r1208, 0;
    vote.ballot.sync.b32 %r1208, p, 0xffffffff;
    @!p not.b32 %r1208, %r1208;
}

	// end inline asm
	and.b32  	%r1220, %r1208, %r1219;
	clz.b32 	%r1221, %r1220;
	sub.s32 	%r271, 31, %r1221;
	and.b32  	%r1222, %r878, %r1220;
	popc.b32 	%r272, %r1222;
	setp.ne.s32 	%p121, %r443, %r271;
	mov.b32 	%r2237, 0;
	@%p121 bra 	$L__BB52_197;
	shl.b32 	%r1223, %r1209, 2;
	add.s32 	%r1224, %r219, %r1223;
	atom.shared.add.u32 	%r2237, [%r1224], %r272;
$L__BB52_197:
	ld.param.u32 	%r2104, [_ZN3cub18CUB_300001_SM_10006detail10radix_sort29DeviceRadixSortOnesweepKernelINS1_5radix10policy_hubIiiyE10Policy1000ELNS0_9SortOrderE0EiiyiiNS1_21identity_decomposer_tEEEvPT5_SB_PT3_PKSC_PT1_PKSG_PT2_PKSK_T4_iiT6__param_9];
	shfl.sync.idx.b32	%r1250|%p122, %r2237, %r271, 31, -1;
	add.s32 	%r275, %r272, %r1250;
	shr.u32 	%r1251, %r2219, %r2104;
	and.b32  	%r1247, %r1251, %r221;
	mov.b32 	%r1227, 1;
	// begin inline asm
	{
    .reg .pred p;
    and.b32 %r1225, %r1247, %r1227;    setp.ne.u32 p, %r1225, 0;
    vote.ballot.sync.b32 %r1225, p, 0xffffffff;
    @!p not.b32 %r1225, %r1225;
}

	// end inline asm
	mov.b32 	%r1230, 2;
	// begin inline asm
	{
    .reg .pred p;
    and.b32 %r1228, %r1247, %r1230;    setp.ne.u32 p, %r1228, 0;
    vote.ballot.sync.b32 %r1228, p, 0xffffffff;
    @!p not.b32 %r1228, %r1228;
}

	// end inline asm
	and.b32  	%r1252, %r1228, %r1225;
	mov.b32 	%r1233, 4;
	// begin inline asm
	{
    .reg .pred p;
    and.b32 %r1231, %r1247, %r1233;    setp.ne.u32 p, %r1231, 0;
    vote.ballot.sync.b32 %r1231, p, 0xffffffff;
    @!p not.b32 %r1231, %r1231;
}

	// end inline asm
	and.b32  	%r1253, %r1231, %r1252;
	mov.b32 	%r1236, 8;
	// begin inline asm
	{
    .reg .pred p;
    and.b32 %r1234, %r1247, %r1236;    setp.ne.u32 p, %r1234, 0;
    vote.ballot.sync.b32 %r1234, p, 0xffffffff;
    @!p not.b32 %r1234, %r1234;
}

	// end inline asm
	and.b32  	%r1254, %r1234, %r1253;
	mov.b32 	%r1239, 16;
	// begin inline asm
	{
    .reg .pred p;
    and.b32 %r1237, %r1247, %r1239;    setp.ne.u32 p, %r1237, 0;
    vote.ballot.sync.b32 %r1237, p, 0xffffffff;
    @!p not.b32 %r1237, %r1237;
}

	// end inline asm
	and.b32  	%r1255, %r1237, %r1254;
	mov.b32 	%r1242, 32;
	// begin inline asm
	{
    .reg .pred p;
    and.b32 %r1240, %r1247, %r1242;    setp.ne.u32 p, %r1240, 0;
    vote.ballot.sync.b32 %r1240, p, 0xffffffff;
    @!p not.b32 %r1240, %r1240;
}

	// end inline asm
	and.b32  	%r1256, %r1240, %r1255;
	mov.b32 	%r1245, 64;
	// begin inline asm
	{
    .reg .pred p;
    and.b32 %r1243, %r1247, %r1245;    setp.ne.u32 p, %r1243, 0;
    vote.ballot.sync.b32 %r1243, p, 0xffffffff;
    @!p not.b32 %r1243, %r1243;
}

	// end inline asm
	and.b32  	%r1257, %r1243, %r1256;
	mov.b32 	%r1248, 128;
	// begin inline asm
	{
    .reg .pred p;
    and.b32 %r1246, %r1247, %r1248;    setp.ne.u32 p, %r1246, 0;
    vote.ballot.sync.b32 %r1246, p, 0xffffffff;
    @!p not.b32 %r1246, %r1246;
}

	// end inline asm
	and.b32  	%r1258, %r1246, %r1257;
	clz.b32 	%r1259, %r1258;
	sub.s32 	%r277, 31, %r1259;
	and.b32  	%r1260, %r878, %r1258;
	popc.b32 	%r278, %r1260;
	setp.ne.s32 	%p123, %r443, %r277;
	mov.b32 	%r2238, 0;
	@%p123 bra 	$L__BB52_199;
	shl.b32 	%r1265, %r1247, 2;
	add.s32 	%r1266, %r219, %r1265;
	atom.shared.add.u32 	%r2238, [%r1266], %r278;
$L__BB52_199:
	ld.param.u32 	%r2105, [_ZN3cub18CUB_300001_SM_10006detail10radix_sort29DeviceRadixSortOnesweepKernelINS1_5radix10policy_hubIiiyE10Policy1000ELNS0_9SortOrderE0EiiyiiNS1_21identity_decomposer_tEEEvPT5_SB_PT3_PKSC_PT1_PKSG_PT2_PKSK_T4_iiT6__param_9];
	shfl.sync.idx.b32	%r1292|%p124, %r2238, %r277, 31, -1;
	add.s32 	%r281, %r278, %r1292;
	shr.u32 	%r1293, %r2218, %r2105;
	and.b32  	%r1289, %r1293, %r221;
	mov.b32 	%r1269, 1;
	// begin inline asm
	{
    .reg .pred p;
    and.b32 %r1267, %r1289, %r1269;    setp.ne.u32 p, %r1267, 0;
    vote.ballot.sync.b32 %r1267, p, 0xffffffff;
    @!p not.b32 %r1267, %r1267;
}

	// end inline asm
	mov.b32 	%r1272, 2;
	// begin inline asm
	{
    .reg .pred p;
    and.b32 %r1270, %r1289, %r1272;    setp.ne.u32 p, %r1270, 0;
    vote.ballot.sync.b32 %r1270, p, 0xffffffff;
    @!p not.b32 %r1270, %r1270;
}

	// end inline asm
	and.b32  	%r1294, %r1270, %r1267;
	mov.b32 	%r1275, 4;
	// begin inline asm
	{
    .reg .pred p;
    and.b32 %r1273, %r1289, %r1275;    setp.ne.u32 p, %r1273, 0;
    vote.ballot.sync.b32 %r1273, p, 0xffffffff;
    @!p not.b32 %r1273, %r1273;
}

	// end inline asm
	and.b32  	%r1295, %r1273, %r1294;
	mov.b32 	%r1278, 8;
	// begin inline asm
	{
    .reg .pred p;
    and.b32 %r1276, %r1289, %r1278;    setp.ne.u32 p, %r1276, 0;
    vote.ballot.sync.b32 %r1276, p, 0xffffffff;
    @!p not.b32 %r1276, %r1276;
}

	// end inline asm
	and.b32  	%r1296, %r1276, %r1295;
	mov.b32 	%r1281, 16;
	// begin inline asm
	{
    .reg .pred p;
    and.b32 %r1279, %r1289, %r1281;    setp.ne.u32 p, %r1279, 0;
    vote.ballot.sync.b32 %r1279, p, 0xffffffff;
    @!p not.b32 %r1279, %r1279;
}

	// end inline asm
	and.b32  	%r1297, %r1279, %r1296;
	mov.b32 	%r1284, 32;
	// begin inline asm
	{
    .reg .pred p;
    and.b32 %r1282, %r1289, %r1284;    setp.ne.u32 p, %r1282, 0;
    vote.ballot.sync.b32 %r1282, p, 0xffffffff;
    @!p not.b32 %r1282, %r1282;
}

	// end inline asm
	and.b32  	%r1298, %r1282, %r1297;
	mov.b32 	%r1287, 64;
	// begin inline asm
	{
    .reg .pred p;
    and.b32 %r1285, %r1289, %r1287;    setp.ne.u32 p, %r1285, 0;
    vote.ballot.sync.b32 %r1285, p, 0xffffffff;
    @!p not.b32 %r1285, %r1285;
}

	// end inline asm
	and.b32  	%r1299, %r1285, %r1298;
	mov.b32 	%r1290, 128;
	// begin inline asm
	{
    .reg .pred p;
    and.b32 %r1288, %r1289, %r1290;    setp.ne.u32 p, %r1288, 0;
    vote.ballot.sync.b32 %r1288, p, 0xffffffff;
    @!p not.b32 %r1288, %r1288;
}

	// end inline asm
	and.b32  	%r1300, %r1288, %r1299;
	clz.b32 	%r1301, %r1300;
	sub.s32 	%r283, 31, %r1301;
	and.b32  	%r1302, %r878, %r1300;
	popc.b32 	%r284, %r1302;
	setp.ne.s32 	%p125, %r443, %r283;
	mov.b32 	%r2239, 0;
	@%p125 bra 	$L__BB52_201;
	shl.b32 	%r1307, %r1289, 2;
	add.s32 	%r1308, %r219, %r1307;
	atom.shared.add.u32 	%r2239, [%r1308], %r284;
$L__BB52_201:
	ld.param.u32 	%r2106, [_ZN3cub18CUB_300001_SM_10006detail10radix_sort29DeviceRadixSortOnesweepKernelINS1_5radix10policy_hubIiiyE10Policy1000ELNS0_9SortOrderE0EiiyiiNS1_21identity_decomposer_tEEEvPT5_SB_PT3_PKSC_PT1_PKSG_PT2_PKSK_T4_iiT6__param_9];
	shfl.sync.idx.b32	%r1334|%p126, %r2239, %r283, 31, -1;
	add.s32 	%r287, %r284, %r1334;
	shr.u32 	%r1335, %r2217, %r2106;
	and.b32  	%r1331, %r1335, %r221;
	mov.b32 	%r1311, 1;
	// begin inline asm
	{
    .reg .pred p;
    and.b32 %r1309, %r1331, %r1311;    setp.ne.u32 p, %r1309, 0;
    vote.ballot.sync.b32 %r1309, p, 0xffffffff;
    @!p not.b32 %r1309, %r1309;
}

	// end inline asm
	mov.b32 	%r1314, 2;
	// begin inline asm
	{
    .reg .pred p;
    and.b32 %r1312, %r1331, %r1314;    setp.ne.u32 p, %r1312, 0;
    vote.ballot.sync.b32 %r1312, p, 0xffffffff;
    @!p not.b32 %r1312, %r1312;
}

	// end inline asm
	and.b32  	%r1336, %r1312, %r1309;
	mov.b32 	%r1317, 4;
	// begin inline asm
	{
    .reg .pred p;
    and.b32 %r1315, %r1331, %r1317;    setp.ne.u32 p, %r1315, 0;
    vote.ballot.sync.b32 %r1315, p, 0xffffffff;
    @!p not.b32 %r1315, %r1315;
}

	// end inline asm
	and.b32  	%r1337, %r1315, %r1336;
	mov.b32 	%r1320, 8;
	// begin inline asm
	{
    .reg .pred p;
    and.b32 %r1318, %r1331, %r1320;    setp.ne.u32 p, %r1318, 0;
    vote.ballot.sync.b32 %r1318, p, 0xffffffff;
    @!p not.b32 %r1318, %r1318;
}

	// end inline asm
	and.b32  	%r1338, %r1318, %r1337;
	mov.b32 	%r1323, 16;
	// begin inline asm
	{
    .reg .pred p;
    and.b32 %r1321, %r1331, %r1323;    setp.ne.u32 p, %r1321, 0;
    vote.ballot.sync.b32 %r1321, p, 0xffffffff;
    @!p not.b32 %r1321, %r1321;
}

	// end inline asm
	and.b32  	%r1339, %r1321, %r1338;
	mov.b32 	%r1326, 32;
	// begin inline asm
	{
    .reg .pred p;
    and.b32 %r1324, %r1331, %r1326;    setp.ne.u32 p, %r1324, 0;
    vote.ballot.sync.b32 %r1324, p, 0xffffffff;
    @!p not.b32 %r1324, %r1324;
}

	// end inline asm
	and.b32  	%r1340, %r1324, %r1339;
	mov.b32 	%r1329, 64;
	// begin inline asm
	{
    .reg .pred p;
    and.b32 %r1327, %r1331, %r1329;    setp.ne.u32 p, %r1327, 0;
    vote.ballot.sync.b32 %r1327, p, 0xffffffff;
    @!p not.b32 %r1327, %r1327;
}

	// end inline asm
	and.b32  	%r1341, %r1327, %r1340;
	mov.b32 	%r1332, 128;
	// begin inline asm
	{
    .reg .pred p;
    and.b32 %r1330, %r1331, %r1332;    setp.ne.u32 p, %r1330, 0;
    vote.ballot.sync.b32 %r1330, p, 0xffffffff;
    @!p not.b32 %r1330, %r1330;
}

	// end inline asm
	and.b32  	%r1342, %r1330, %r1341;
	clz.b32 	%r1343, %r1342;
	sub.s32 	%r289, 31, %r1343;
	and.b32  	%r1344, %r878, %r1342;
	popc.b32 	%r290, %r1344;
	setp.ne.s32 	%p127, %r443, %r289;
	mov.b32 	%r2240, 0;
	@%p127 bra 	$L__BB52_203;
	shl.b32 	%r1349, %r1331, 2;
	add.s32 	%r1350, %r219, %r1349;
	atom.shared.add.u32 	%r2240, [%r1350], %r290;
$L__BB52_203:
	ld.param.u32 	%r2107, [_ZN3cub18CUB_300001_SM_10006detail10radix_sort29DeviceRadixSortOnesweepKernelINS1_5radix10policy_hubIiiyE10Policy1000ELNS0_9SortOrderE0EiiyiiNS1_21identity_decomposer_tEEEvPT5_SB_PT3_PKSC_PT1_PKSG_PT2_PKSK_T4_iiT6__param_9];
	shfl.sync.idx.b32	%r1376|%p128, %r2240, %r289, 31, -1;
	add.s32 	%r293, %r290, %r1376;
	shr.u32 	%r1377, %r2216, %r2107;
	and.b32  	%r1373, %r1377, %r221;
	mov.b32 	%r1353, 1;
	// begin inline asm
	{
    .reg .pred p;
    and.b32 %r1351, %r1373, %r1353;    setp.ne.u32 p, %r1351, 0;
    vote.ballot.sync.b32 %r1351, p, 0xffffffff;
    @!p not.b32 %r1351, %r1351;
}

	// end inline asm
	mov.b32 	%r1356, 2;
	// begin inline asm
	{
    .reg .pred p;
    and.b32 %r1354, %r1373, %r1356;    setp.ne.u32 p, %r1354, 0;
    vote.ballot.sync.b32 %r1354, p, 0xffffffff;
    @!p not.b32 %r1354, %r1354;
}

	// end inline asm
	and.b32  	%r1378, %r1354, %r1351;
	mov.b32 	%r1359, 4;
	// begin inline asm
	{
    .reg .pred p;
    and.b32 %r1357, %r1373, %r1359;    setp.ne.u32 p, %r1357, 0;
    vote.ballot.sync.b32 %r1357, p, 0xffffffff;
    @!p not.b32 %r1357, %r1357;
}

	// end inline asm
	and.b32  	%r1379, %r1357, %r1378;
	mov.b32 	%r1362, 8;
	// begin inline asm
	{
    .reg .pred p;
    and.b32 %r1360, %r1373, %r1362;    setp.ne.u32 p, %r1360, 0;
    vote.ballot.sync.b32 %r1360, p, 0xffffffff;
    @!p not.b32 %r1360, %r1360;
}

	// end inline asm
	and.b32  	%r1380, %r1360, %r1379;
	mov.b32 	%r1365, 16;
	// begin inline asm
	{
    .reg .pred p;
    and.b32 %r1363, %r1373, %r1365;    setp.ne.u32 p, %r1363, 0;
    vote.ballot.sync.b32 %r1363, p, 0xffffffff;
    @!p not.b32 %r1363, %r1363;
}

	// end inline asm
	and.b32  	%r1381, %r1363, %r1380;
	mov.b32 	%r1368, 32;
	// begin inline asm
	{
    .reg .pred p;
    and.b32 %r1366, %r1373, %r1368;    setp.ne.u32 p, %r1366, 0;
    vote.ballot.sync.b32 %r1366, p, 0xffffffff;
    @!p not.b32 %r1366, %r1366;
}

	// end inline asm
	and.b32  	%r1382, %r1366, %r1381;
	mov.b32 	%r1371, 64;
	// begin inline asm
	{
    .reg .pred p;
    and.b32 %r1369, %r1373, %r1371;    setp.ne.u32 p, %r1369, 0;
    vote.ballot.sync.b32 %r1369, p, 0xffffffff;
    @!p not.b32 %r1369, %r1369;
}

	// end inline asm
	and.b32  	%r1383, %r1369, %r1382;
	mov.b32 	%r1374, 128;
	// begin inline asm
	{
    .reg .pred p;
    and.b32 %r1372, %r1373, %r1374;    setp.ne.u32 p, %r1372, 0;
    vote.ballot.sync.b32 %r1372, p, 0xffffffff;
    @!p not.b32 %r1372, %r1372;
}

	// end inline asm
	and.b32  	%r1384, %r1372, %r1383;
	clz.b32 	%r1385, %r1384;
	sub.s32 	%r295, 31, %r1385;
	and.b32  	%r1386, %r878, %r1384;
	popc.b32 	%r296, %r1386;
	setp.ne.s32 	%p129, %r443, %r295;
	mov.b32 	%r2241, 0;
	@%p129 bra 	$L__BB52_205;
	shl.b32 	%r1391, %r1373, 2;
	add.s32 	%r1392, %r219, %r1391;
	atom.shared.add.u32 	%r2241, [%r1392], %r296;
$L__BB52_205:
	ld.param.u32 	%r2108, [_ZN3cub18CUB_300001_SM_10006detail10radix_sort29DeviceRadixSortOnesweepKernelINS1_5radix10policy_hubIiiyE10Policy1000ELNS0_9SortOrderE0EiiyiiNS1_21identity_decomposer_tEEEvPT5_SB_PT3_PKSC_PT1_PKSG_PT2_PKSK_T4_iiT6__param_9];
	shfl.sync.idx.b32	%r1418|%p130, %r2241, %r295, 31, -1;
	add.s32 	%r299, %r296, %r1418;
	shr.u32 	%r1419, %r2215, %r2108;
	and.b32  	%r1415, %r1419, %r221;
	mov.b32 	%r1395, 1;
	// begin inline asm
	{
    .reg .pred p;
    and.b32 %r1393, %r1415, %r1395;    setp.ne.u32 p, %r1393, 0;
    vote.ballot.sync.b32 %r1393, p, 0xffffffff;
    @!p not.b32 %r1393, %r1393;
}

	// end inline asm
	mov.b32 	%r1398, 2;
	// begin inline asm
	{
    .reg .pred p;
    and.b32 %r1396, %r1415, %r1398;    setp.ne.u32 p, %r1396, 0;
    vote.ballot.sync.b32 %r1396, p, 0xffffffff;
    @!p not.b32 %r1396, %r1396;
}

	// end inline asm
	and.b32  	%r1420, %r1396, %r1393;
	mov.b32 	%r1401, 4;
	// begin inline asm
	{
    .reg .pred p;
    and.b32 %r1399, %r1415, %r1401;    setp.ne.u32 p, %r1399, 0;
    vote.ballot.sync.b32 %r1399, p, 0xffffffff;
    @!p not.b32 %r1399, %r1399;
}

	// end inline asm
	and.b32  	%r1421, %r1399, %r1420;
	mov.b32 	%r1404, 8;
	// begin inline asm
	{
    .reg .pred p;
    and.b32 %r1402, %r1415, %r1404;    setp.ne.u32 p, %r1402, 0;
    vote.ballot.sync.b32 %r1402, p, 0xffffffff;
    @!p not.b32 %r1402, %r1402;
}

	// end inline asm
	and.b32  	%r1422, %r1402, %r1421;
	mov.b32 	%r1407, 16;
	// begin inline asm
	{
    .reg .pred p;
    and.b32 %r1405, %r1415, %r1407;    setp.ne.u32 p, %r1405, 0;
    vote.ballot.sync.b32 %r1405, p, 0xffffffff;
    @!p not.b32 %r1405, %r1405;
}

	// end inline asm
	and.b32  	%r1423, %r1405, %r1422;
	mov.b32 	%r1410, 32;
	// begin inline asm
	{
    .reg .pred p;
    and.b32 %r1408, %r1415, %r1410;    setp.ne.u32 p, %r1408, 0;
    vote.ballot.sync.b32 %r1408, p, 0xffffffff;
    @!p not.b32 %r1408, %r1408;
}

	// end inline asm
	and.b32  	%r1424, %r1408, %r1423;
	mov.b32 	%r1413, 64;
	// begin inline asm
	{
    .reg .pred p;
    and.b32 %r1411, %r1415, %r1413;    setp.ne.u32 p, %r1411, 0;
    vote.ballot.sync.b32 %r1411, p, 0xffffffff;
    @!p not.b32 %r1411, %r1411;
}

	// end inline asm
	and.b32  	%r1425, %r1411, %r1424;
	mov.b32 	%r1416, 128;
	// begin inline asm
	{
    .reg .pred p;
    and.b32 %r1414, %r1415, %r1416;    setp.ne.u32 p, %r1414, 0;
    vote.ballot.sync.b32 %r1414, p, 0xffffffff;
    @!p not.b32 %r1414, %r1414;
}

	// end inline asm
	and.b32  	%r1426, %r1414, %r1425;
	clz.b32 	%r1427, %r1426;
	sub.s32 	%r301, 31, %r1427;
	and.b32  	%r1428, %r878, %r1426;
	popc.b32 	%r302, %r1428;
	setp.ne.s32 	%p131, %r443, %r301;
	mov.b32 	%r2242, 0;
	@%p131 bra 	$L__BB52_207;
	shl.b32 	%r1433, %r1415, 2;
	add.s32 	%r1434, %r219, %r1433;
	atom.shared.add.u32 	%r2242, [%r1434], %r302;
$L__BB52_207:
	ld.param.u32 	%r2109, [_ZN3cub18CUB_300001_SM_10006detail10radix_sort29DeviceRadixSortOnesweepKernelINS1_5radix10policy_hubIiiyE10Policy1000ELNS0_9SortOrderE0EiiyiiNS1_21identity_decomposer_tEEEvPT5_SB_PT3_PKSC_PT1_PKSG_PT2_PKSK_T4_iiT6__param_9];
	shfl.sync.idx.b32	%r1460|%p132, %r2242, %r301, 31, -1;
	add.s32 	%r305, %r302, %r1460;
	shr.u32 	%r1461, %r2214, %r2109;
	and.b32  	%r1457, %r1461, %r221;
	mov.b32 	%r1437, 1;
	// begin inline asm
	{
    .reg .pred p;
    and.b32 %r1435, %r1457, %r1437;    setp.ne.u32 p, %r1435, 0;
    vote.ballot.sync.b32 %r1435, p, 0xffffffff;
    @!p not.b32 %r1435, %r1435;
}

	// end inline asm
	mov.b32 	%r1440, 2;
	// begin inline asm
	{
    .reg .pred p;
    and.b32 %r1438, %r1457, %r1440;    setp.ne.u32 p, %r1438, 0;
    vote.ballot.sync.b32 %r1438, p, 0xffffffff;
    @!p not.b32 %r1438, %r1438;
}

	// end inline asm
	and.b32  	%r1462, %r1438, %r1435;
	mov.b32 	%r1443, 4;
	// begin inline asm
	{
    .reg .pred p;
    and.b32 %r1441, %r1457, %r1443;    setp.ne.u32 p, %r1441, 0;
    vote.ballot.sync.b32 %r1441, p, 0xffffffff;
    @!p not.b32 %r1441, %r1441;
}

	// end inline asm
	and.b32  	%r1463, %r1441, %r1462;
	mov.b32 	%r1446, 8;
	// begin inline asm
	{
    .reg .pred p;
    and.b32 %r1444, %r1457, %r1446;    setp.ne.u32 p, %r1444, 0;
    vote.ballot.sync.b32 %r1444, p, 0xffffffff;
    @!p not.b32 %r1444, %r1444;
}

	// end inline asm
	and.b32  	%r1464, %r1444, %r1463;
	mov.b32 	%r1449, 16;
	// begin inline asm
	{
    .reg .pred p;
    and.b32 %r1447, %r1457, %r1449;    setp.ne.u32 p, %r1447, 0;
    vote.ballot.sync.b32 %r1447, p, 0xffffffff;
    @!p not.b32 %r1447, %r1447;
}

	// end inline asm
	and.b32  	%r1465, %r1447, %r1464;
	mov.b32 	%r1452, 32;
	// begin inline asm
	{
    .reg .pred p;
    and.b32 %r1450, %r1457, %r1452;    setp.ne.u32 p, %r1450, 0;
    vote.ballot.sync.b32 %r1450, p, 0xffffffff;
    @!p not.b32 %r1450, %r1450;
}

	// end inline asm
	and.b32  	%r1466, %r1450, %r1465;
	mov.b32 	%r1455, 64;
	// begin inline asm
	{
    .reg .pred p;
    and.b32 %r1453, %r1457, %r1455;    setp.ne.u32 p, %r1453, 0;
    vote.ballot.sync.b32 %r1453, p, 0xffffffff;
    @!p not.b32 %r1453, %r1453;
}

	// end inline asm
	and.b32  	%r1467, %r1453, %r1466;
	mov.b32 	%r1458, 128;
	// begin inline asm
	{
    .reg .pred p;
    and.b32 %r1456, %r1457, %r1458;    setp.ne.u32 p, %r1456, 0;
    vote.ballot.sync.b32 %r1456, p, 0xffffffff;
    @!p not.b32 %r1456, %r1456;
}

	// end inline asm
	and.b32  	%r1468, %r1456, %r1467;
	clz.b32 	%r1469, %r1468;
	sub.s32 	%r307, 31, %r1469;
	and.b32  	%r1470, %r878, %r1468;
	popc.b32 	%r308, %r1470;
	setp.ne.s32 	%p133, %r443, %r307;
	mov.b32 	%r2243, 0;
	@%p133 bra 	$L__BB52_209;
	shl.b32 	%r1475, %r1457, 2;
	add.s32 	%r1476, %r219, %r1475;
	atom.shared.add.u32 	%r2243, [%r1476], %r308;
$L__BB52_209:
	ld.param.u32 	%r2110, [_ZN3cub18CUB_300001_SM_10006detail10radix_sort29DeviceRadixSortOnesweepKernelINS1_5radix10policy_hubIiiyE10Policy1000ELNS0_9SortOrderE0EiiyiiNS1_21identity_decomposer_tEEEvPT5_SB_PT3_PKSC_PT1_PKSG_PT2_PKSK_T4_iiT6__param_9];
	shfl.sync.idx.b32	%r1502|%p134, %r2243, %r307, 31, -1;
	add.s32 	%r311, %r308, %r1502;
	shr.u32 	%r1503, %r2213, %r2110;
	and.b32  	%r1499, %r1503, %r221;
	mov.b32 	%r1479, 1;
	// begin inline asm
	{
    .reg .pred p;
    and.b32 %r1477, %r1499, %r1479;    setp.ne.u32 p, %r1477, 0;
    vote.ballot.sync.b32 %r1477, p, 0xffffffff;
    @!p not.b32 %r1477, %r1477;
}

	// end inline asm
	mov.b32 	%r1482, 2;
	// begin inline asm
	{
    .reg .pred p;
    and.b32 %r1480, %r1499, %r1482;    setp.ne.u32 p, %r1480, 0;
    vote.ballot.sync.b32 %r1480, p, 0xffffffff;
    @!p not.b32 %r1480, %r1480;
}

	// end inline asm
	and.b32  	%r1504, %r1480, %r1477;
	mov.b32 	%r1485, 4;
	// begin inline asm
	{
    .reg .pred p;
    and.b32 %r1483, %r1499, %r1485;    setp.ne.u32 p, %r1483, 0;
    vote.ballot.sync.b32 %r1483, p, 0xffffffff;
    @!p not.b32 %r1483, %r1483;
}

	// end inline asm
	and.b32  	%r1505, %r1483, %r1504;
	mov.b32 	%r1488, 8;
	// begin inline asm
	{
    .reg .pred p;
    and.b32 %r1486, %r1499, %r1488;    setp.ne.u32 p, %r1486, 0;
    vote.ballot.sync.b32 %r1486, p, 0xffffffff;
    @!p not.b32 %r1486, %r1486;
}

	// end inline asm
	and.b32  	%r1506, %r1486, %r1505;
	mov.b32 	%r1491, 16;
	// begin inline asm
	{
    .reg .pred p;
    and.b32 %r1489, %r1499, %r1491;    setp.ne.u32 p, %r1489, 0;
    vote.ballot.sync.b32 %r1489, p, 0xffffffff;
    @!p not.b32 %r1489, %r1489;
}

	// end inline asm
	and.b32  	%r1507, %r1489, %r1506;
	mov.b32 	%r1494, 32;
	// begin inline asm
	{
    .reg .pred p;
    and.b32 %r1492, %r1499, %r1494;    setp.ne.u32 p, %r1492, 0;
    vote.ballot.sync.b32 %r1492, p, 0xffffffff;
    @!p not.b32 %r1492, %r1492;
}

	// end inline asm
	and.b32  	%r1508, %r1492, %r1507;
	mov.b32 	%r1497, 64;
	// begin inline asm
	{
    .reg .pred p;
    and.b32 %r1495, %r1499, %r1497;    setp.ne.u32 p, %r1495, 0;
    vote.ballot.sync.b32 %r1495, p, 0xffffffff;
    @!p not.b32 %r1495, %r1495;
}

	// end inline asm
	and.b32  	%r1509, %r1495, %r1508;
	mov.b32 	%r1500, 128;
	// begin inline asm
	{
    .reg .pred p;
    and.b32 %r1498, %r1499, %r1500;    setp.ne.u32 p, %r1498, 0;
    vote.ballot.sync.b32 %r1498, p, 0xffffffff;
    @!p not.b32 %r1498, %r1498;
}

	// end inline asm
	and.b32  	%r1510, %r1498, %r1509;
	clz.b32 	%r1511, %r1510;
	sub.s32 	%r313, 31, %r1511;
	and.b32  	%r1512, %r878, %r1510;
	popc.b32 	%r314, %r1512;
	setp.ne.s32 	%p135, %r443, %r313;
	mov.b32 	%r2244, 0;
	@%p135 bra 	$L__BB52_211;
	shl.b32 	%r1517, %r1499, 2;
	add.s32 	%r1518, %r219, %r1517;
	atom.shared.add.u32 	%r2244, [%r1518], %r314;
$L__BB52_211:
	ld.param.u32 	%r2111, [_ZN3cub18CUB_300001_SM_10006detail10radix_sort29DeviceRadixSortOnesweepKernelINS1_5radix10policy_hubIiiyE10Policy1000ELNS0_9SortOrderE0EiiyiiNS1_21identity_decomposer_tEEEvPT5_SB_PT3_PKSC_PT1_PKSG_PT2_PKSK_T4_iiT6__param_9];
	shfl.sync.idx.b32	%r1544|%p136, %r2244, %r313, 31, -1;
	add.s32 	%r317, %r314, %r1544;
	shr.u32 	%r1545, %r2212, %r2111;
	and.b32  	%r1541, %r1545, %r221;
	mov.b32 	%r1521, 1;
	// begin inline asm
	{
    .reg .pred p;
    and.b32 %r1519, %r1541, %r1521;    setp.ne.u32 p, %r1519, 0;
    vote.ballot.sync.b32 %r1519, p, 0xffffffff;
    @!p not.b32 %r1519, %r1519;
}

	// end inline asm
	mov.b32 	%r1524, 2;
	// begin inline asm
	{
    .reg .pred p;
    and.b32 %r1522, %r1541, %r1524;    setp.ne.u32 p, %r1522, 0;
    vote.ballot.sync.b32 %r1522, p, 0xffffffff;
    @!p not.b32 %r1522, %r1522;
}

	// end inline asm
	and.b32  	%r1546, %r1522, %r1519;
	mov.b32 	%r1527, 4;
	// begin inline asm
	{
    .reg .pred p;
    and.b32 %r1525, %r1541, %r1527;    setp.ne.u32 p, %r1525, 0;
    vote.ballot.sync.b32 %r1525, p, 0xffffffff;
    @!p not.b32 %r1525, %r1525;
}

	// end inline asm
	and.b32  	%r1547, %r1525, %r1546;
	mov.b32 	%r1530, 8;
	// begin inline asm
	{
    .reg .pred p;
    and.b32 %r1528, %r1541, %r1530;    setp.ne.u32 p, %r1528, 0;
    vote.ballot.sync.b32 %r1528, p, 0xffffffff;
    @!p not.b32 %r1528, %r1528;
}

	// end inline asm
	and.b32  	%r1548, %r1528, %r1547;
	mov.b32 	%r1533, 16;
	// begin inline asm
	{
    .reg .pred p;
    and.b32 %r1531, %r1541, %r1533;    setp.ne.u32 p, %r1531, 0;
    vote.ballot.sync.b32 %r1531, p, 0xffffffff;
    @!p not.b32 %r1531, %r1531;
}

	// end inline asm
	and.b32  	%r1549, %r1531, %r1548;
	mov.b32 	%r1536, 32;
	// begin inline asm
	{
    .reg .pred p;
    and.b32 %r1534, %r1541, %r1536;    setp.ne.u32 p, %r1534, 0;
    vote.ballot.sync.b32 %r1534, p, 0xffffffff;
    @!p not.b32 %r1534, %r1534;
}

	// end inline asm
	and.b32  	%r1550, %r1534, %r1549;
	mov.b32 	%r1539, 64;
	// begin inline asm
	{
    .reg .pred p;
    and.b32 %r1537, %r1541, %r1539;    setp.ne.u32 p, %r1537, 0;
    vote.ballot.sync.b32 %r1537, p, 0xffffffff;
    @!p not.b32 %r1537, %r1537;
}

	// end inline asm
	and.b32  	%r1551, %r1537, %r1550;
	mov.b32 	%r1542, 128;
	// begin inline asm
	{
    .reg .pred p;
    and.b32 %r1540, %r1541, %r1542;    setp.ne.u32 p, %r1540, 0;
    vote.ballot.sync.b32 %r1540, p, 0xffffffff;
    @!p not.b32 %r1540, %r1540;
}

	// end inline asm
	and.b32  	%r1552, %r1540, %r1551;
	clz.b32 	%r1553, %r1552;
	sub.s32 	%r319, 31, %r1553;
	and.b32  	%r1554, %r878, %r1552;
	popc.b32 	%r320, %r1554;
	setp.ne.s32 	%p137, %r443, %r319;
	mov.b32 	%r2245, 0;
	@%p137 bra 	$L__BB52_213;
	shl.b32 	%r1559, %r1541, 2;
	add.s32 	%r1560, %r219, %r1559;
	atom.shared.add.u32 	%r2245, [%r1560], %r320;
$L__BB52_213:
	setp.gt.u32 	%p138, %r1, 255;
	shfl.sync.idx.b32	%r1561|%p139, %r2245, %r319, 31, -1;
	add.s32 	%r1562, %r320, %r1561;
	bar.sync 	0;
	shl.b32 	%r1563, %r227, 2;
	add.s32 	%r323, %r783, %r1563;
	st.shared.u32 	[%r323+-4], %r2228;
	shl.b32 	%r1565, %r233, 2;
	add.s32 	%r324, %r783, %r1565;
	st.shared.u32 	[%r324+-4], %r2227;
	shl.b32 	%r1566, %r239, 2;
	add.s32 	%r325, %r783, %r1566;
	st.shared.u32 	[%r325+-4], %r2226;
	shl.b32 	%r1567, %r245, 2;
	add.s32 	%r326, %r783, %r1567;
	st.shared.u32 	[%r326+-4], %r2225;
	shl.b32 	%r1568, %r251, 2;
	add.s32 	%r327, %r783, %r1568;
	st.shared.u32 	[%r327+-4], %r2224;
	shl.b32 	%r1569, %r257, 2;
	add.s32 	%r328, %r783, %r1569;
	st.shared.u32 	[%r328+-4], %r2223;
	shl.b32 	%r1570, %r263, 2;
	add.s32 	%r329, %r783, %r1570;
	st.shared.u32 	[%r329+-4], %r2222;
	shl.b32 	%r1571, %r269, 2;
	add.s32 	%r330, %r783, %r1571;
	st.shared.u32 	[%r330+-4], %r2221;
	shl.b32 	%r1572, %r275, 2;
	add.s32 	%r331, %r783, %r1572;
	st.shared.u32 	[%r331+-4], %r2220;
	shl.b32 	%r1573, %r281, 2;
	add.s32 	%r332, %r783, %r1573;
	st.shared.u32 	[%r332+-4], %r2219;
	shl.b32 	%r1574, %r287, 2;
	add.s32 	%r333, %r783, %r1574;
	st.shared.u32 	[%r333+-4], %r2218;
	shl.b32 	%r1575, %r293, 2;
	add.s32 	%r334, %r783, %r1575;
	st.shared.u32 	[%r334+-4], %r2217;
	shl.b32 	%r1576, %r299, 2;
	add.s32 	%r335, %r783, %r1576;
	st.shared.u32 	[%r335+-4], %r2216;
	shl.b32 	%r1577, %r305, 2;
	add.s32 	%r336, %r783, %r1577;
	st.shared.u32 	[%r336+-4], %r2215;
	shl.b32 	%r1578, %r311, 2;
	add.s32 	%r337, %r783, %r1578;
	st.shared.u32 	[%r337+-4], %r2214;
	shl.b32 	%r1579, %r317, 2;
	add.s32 	%r338, %r783, %r1579;
	st.shared.u32 	[%r338+-4], %r2213;
	shl.b32 	%r1580, %r1562, 2;
	add.s32 	%r339, %r783, %r1580;
	st.shared.u32 	[%r339+-4], %r2212;
	shl.b32 	%r1581, %r1, 3;
	add.s32 	%r1582, %r783, %r1581;
	add.s32 	%r340, %r1582, 26112;
	@%p138 bra 	$L__BB52_221;
	ld.param.u64 	%rd437, [_ZN3cub18CUB_300001_SM_10006detail10radix_sort29DeviceRadixSortOnesweepKernelINS1_5radix10policy_hubIiiyE10Policy1000ELNS0_9SortOrderE0EiiyiiNS1_21identity_decomposer_tEEEvPT5_SB_PT3_PKSC_PT1_PKSG_PT2_PKSK_T4_iiT6__param_3];
	cvta.to.global.u64 	%rd93, %rd437;
	shl.b64 	%rd94, %rd9, 3;
	add.s64 	%rd95, %rd93, %rd94;
	ld.global.u64 	%rd96, [%rd95];
	cvt.s64.s32 	%rd97, %r218;
	sub.s64 	%rd456, %rd96, %rd97;
	st.shared.u64 	[%r340], %rd456;
	setp.lt.s32 	%p140, %r3, 1;
	mov.u32 	%r2249, %r2174;
	@%p140 bra 	$L__BB52_220;
	mov.b32 	%r2247, -1;
	mov.u32 	%r2246, %r3;
	mov.u32 	%r2249, %r2174;
$L__BB52_216:
	ld.param.u64 	%rd430, [_ZN3cub18CUB_300001_SM_10006detail10radix_sort29DeviceRadixSortOnesweepKernelINS1_5radix10policy_hubIiiyE10Policy1000ELNS0_9SortOrderE0EiiyiiNS1_21identity_decomposer_tEEEvPT5_SB_PT3_PKSC_PT1_PKSG_PT2_PKSK_T4_iiT6__param_0];
	add.s32 	%r344, %r2246, -1;
	shl.b32 	%r1584, %r344, 8;
	add.s32 	%r1585, %r1584, %r1;
	cvta.to.global.u64 	%rd98, %rd430;
	mul.wide.s32 	%rd99, %r1585, 4;
	add.s64 	%rd19, %rd98, %rd99;
$L__BB52_217:
	membar.cta;
	ld.volatile.global.u32 	%r345, [%rd19];
	setp.eq.s32 	%p141, %r345, 0;
	@%p141 bra 	$L__BB52_217;
	and.b32  	%r1586, %r345, 1073741823;
	add.s32 	%r2249, %r1586, %r2249;
	setp.gt.s32 	%p142, %r345, -1;
	vote.sync.ballot.b32 	%r2247, %p142, %r2247;
	setp.gt.u32 	%p144, %r2246, 1;
	and.pred  	%p145, %p142, %p144;
	mov.u32 	%r2246, %r344;
	@%p145 bra 	$L__BB52_216;
	ld.shared.u64 	%rd456, [%r340];
$L__BB52_220:
	ld.param.u64 	%rd431, [_ZN3cub18CUB_300001_SM_10006detail10radix_sort29DeviceRadixSortOnesweepKernelINS1_5radix10policy_hubIiiyE10Policy1000ELNS0_9SortOrderE0EiiyiiNS1_21identity_decomposer_tEEEvPT5_SB_PT3_PKSC_PT1_PKSG_PT2_PKSK_T4_iiT6__param_0];
	or.b32  	%r1587, %r2249, -2147483648;
	cvta.to.global.u64 	%rd100, %rd431;
	shl.b32 	%r1588, %r3, 8;
	add.s32 	%r1589, %r1588, %r1;
	mul.wide.s32 	%rd101, %r1589, 4;
	add.s64 	%rd102, %rd100, %rd101;
	st.volatile.global.u32 	[%rd102], %r1587;
	sub.s32 	%r1590, %r2249, %r2174;
	cvt.s64.s32 	%rd103, %r1590;
	add.s64 	%rd104, %rd456, %rd103;
	st.shared.u64 	[%r340], %rd104;
$L__BB52_221:
	ld.param.u32 	%r2087, [_ZN3cub18CUB_300001_SM_10006detail10radix_sort29DeviceRadixSortOnesweepKernelINS1_5radix10policy_hubIiiyE10Policy1000ELNS0_9SortOrderE0EiiyiiNS1_21identity_decomposer_tEEEvPT5_SB_PT3_PKSC_PT1_PKSG_PT2_PKSK_T4_iiT6__param_8];
	ld.param.u64 	%rd434, [_ZN3cub18CUB_300001_SM_10006detail10radix_sort29DeviceRadixSortOnesweepKernelINS1_5radix10policy_hubIiiyE10Policy1000ELNS0_9SortOrderE0EiiyiiNS1_21identity_decomposer_tEEEvPT5_SB_PT3_PKSC_PT1_PKSG_PT2_PKSK_T4_iiT6__param_2];
	setp.gt.u32 	%p146, %r1, 255;
	mad.lo.s32 	%r349, %r3, 6528, 6528;
	setp.lt.s32 	%p147, %r349, %r2087;
	setp.eq.s64 	%p148, %rd434, 0;
	or.pred  	%p149, %p148, %p147;
	or.pred  	%p150, %p146, %p149;
	@%p150 bra 	$L__BB52_223;
	ld.param.u64 	%rd435, [_ZN3cub18CUB_300001_SM_10006detail10radix_sort29DeviceRadixSortOnesweepKernelINS1_5radix10policy_hubIiiyE10Policy1000ELNS0_9SortOrderE0EiiyiiNS1_21identity_decomposer_tEEEvPT5_SB_PT3_PKSC_PT1_PKSG_PT2_PKSK_T4_iiT6__param_2];
	ld.shared.u64 	%rd105, [%r340];
	cvt.s64.s32 	%rd106, %r2174;
	cvt.s64.s32 	%rd107, %r218;
	add.s64 	%rd108, %rd107, %rd106;
	add.s64 	%rd109, %rd108, %rd105;
	cvta.to.global.u64 	%rd110, %rd435;
	shl.b64 	%rd111, %rd9, 3;
	add.s64 	%rd112, %rd110, %rd111;
	st.global.u64 	[%rd112], %rd109;
$L__BB52_223:
	ld.param.u32 	%r2088, [_ZN3cub18CUB_300001_SM_10006detail10radix_sort29DeviceRadixSortOnesweepKernelINS1_5radix10policy_hubIiiyE10Policy1000ELNS0_9SortOrderE0EiiyiiNS1_21identity_decomposer_tEEEvPT5_SB_PT3_PKSC_PT1_PKSG_PT2_PKSK_T4_iiT6__param_8];
	ld.param.u64 	%rd438, [_ZN3cub18CUB_300001_SM_10006detail10radix_sort29DeviceRadixSortOnesweepKernelINS1_5radix10policy_hubIiiyE10Policy1000ELNS0_9SortOrderE0EiiyiiNS1_21identity_decomposer_tEEEvPT5_SB_PT3_PKSC_PT1_PKSG_PT2_PKSK_T4_iiT6__param_4];
	cvta.to.global.u64 	%rd22, %rd438;
	shl.b32 	%r1591, %r1, 2;
	add.s32 	%r350, %r783, %r1591;
	setp.gt.s32 	%p151, %r349, %r2088;
	bar.sync 	0;
	@%p151 bra 	$L__BB52_225;
	ld.param.u32 	%r2112, [_ZN3cub18CUB_300001_SM_10006detail10radix_sort29DeviceRadixSortOnesweepKernelINS1_5radix10policy_hubIiiyE10Policy1000ELNS0_9SortOrderE0EiiyiiNS1_21identity_decomposer_tEEEvPT5_SB_PT3_PKSC_PT1_PKSG_PT2_PKSK_T4_iiT6__param_9];
	ld.shared.u32 	%r1593, [%r350];
	shr.u32 	%r1594, %r1593, %r2112;
	and.b32  	%r1595, %r1594, %r221;
	shl.b32 	%r1596, %r1595, 3;
	add.s32 	%r1598, %r783, 26112;
	add.s32 	%r1599, %r1598, %r1596;
	ld.shared.u64 	%rd113, [%r1599];
	add.s64 	%rd114, %rd113, %rd9;
	xor.b32  	%r1600, %r1593, -2147483648;
	shl.b64 	%rd115, %rd114, 2;
	add.s64 	%rd116, %rd22, %rd115;
	st.global.u32 	[%rd116], %r1600;
	bar.warp.sync 	-1;
	ld.shared.u32 	%r1601, [%r350+1536];
	shr.u32 	%r1602, %r1601, %r2112;
	and.b32  	%r1603, %r1602, %r221;
	shl.b32 	%r1604, %r1603, 3;
	add.s32 	%r1605, %r1598, %r1604;
	ld.shared.u64 	%rd117, [%r1605];
	add.s64 	%rd118, %rd117, %rd9;
	xor.b32  	%r1606, %r1601, -2147483648;
	shl.b64 	%rd119, %rd118, 2;
	add.s64 	%rd120, %rd22, %rd119;
	st.global.u32 	[%rd120+1536], %r1606;
	bar.warp.sync 	-1;
	ld.shared.u32 	%r1607, [%r350+3072];
	shr.u32 	%r1608, %r1607, %r2112;
	and.b32  	%r1609, %r1608, %r221;
	shl.b32 	%r1610, %r1609, 3;
	add.s32 	%r1611, %r1598, %r1610;
	ld.shared.u64 	%rd121, [%r1611];
	add.s64 	%rd122, %rd121, %rd9;
	xor.b32  	%r1612, %r1607, -2147483648;
	shl.b64 	%rd123, %rd122, 2;
	add.s64 	%rd124, %rd22, %rd123;
	st.global.u32 	[%rd124+3072], %r1612;
	bar.warp.sync 	-1;
	ld.shared.u32 	%r1613, [%r350+4608];
	shr.u32 	%r1614, %r1613, %r2112;
	and.b32  	%r1615, %r1614, %r221;
	shl.b32 	%r1616, %r1615, 3;
	add.s32 	%r1617, %r1598, %r1616;
	ld.shared.u64 	%rd125, [%r1617];
	add.s64 	%rd126, %rd125, %rd9;
	xor.b32  	%r1618, %r1613, -2147483648;
	shl.b64 	%rd127, %rd126, 2;
	add.s64 	%rd128, %rd22, %rd127;
	st.global.u32 	[%rd128+4608], %r1618;
	bar.warp.sync 	-1;
	ld.shared.u32 	%r1619, [%r350+6144];
	shr.u32 	%r1620, %r1619, %r2112;
	and.b32  	%r1621, %r1620, %r221;
	shl.b32 	%r1622, %r1621, 3;
	add.s32 	%r1623, %r1598, %r1622;
	ld.shared.u64 	%rd129, [%r1623];
	add.s64 	%rd130, %rd129, %rd9;
	xor.b32  	%r1624, %r1619, -2147483648;
	shl.b64 	%rd131, %rd130, 2;
	add.s64 	%rd132, %rd22, %rd131;
	st.global.u32 	[%rd132+6144], %r1624;
	bar.warp.sync 	-1;
	ld.shared.u32 	%r1625, [%r350+7680];
	shr.u32 	%r1626, %r1625, %r2112;
	and.b32  	%r1627, %r1626, %r221;
	shl.b32 	%r1628, %r1627, 3;
	add.s32 	%r1629, %r1598, %r1628;
	ld.shared.u64 	%rd133, [%r1629];
	add.s64 	%rd134, %rd133, %rd9;
	xor.b32  	%r1630, %r1625, -2147483648;
	shl.b64 	%rd135, %rd134, 2;
	add.s64 	%rd136, %rd22, %rd135;
	st.global.u32 	[%rd136+7680], %r1630;
	bar.warp.sync 	-1;
	ld.shared.u32 	%r1631, [%r350+9216];
	shr.u32 	%r1632, %r1631, %r2112;
	and.b32  	%r1633, %r1632, %r221;
	shl.b32 	%r1634, %r1633, 3;
	add.s32 	%r1635, %r1598, %r1634;
	ld.shared.u64 	%rd137, [%r1635];
	add.s64 	%rd138, %rd137, %rd9;
	xor.b32  	%r1636, %r1631, -2147483648;
	shl.b64 	%rd139, %rd138, 2;
	add.s64 	%rd140, %rd22, %rd139;
	st.global.u32 	[%rd140+9216], %r1636;
	bar.warp.sync 	-1;
	ld.shared.u32 	%r1637, [%r350+10752];
	shr.u32 	%r1638, %r1637, %r2112;
	and.b32  	%r1639, %r1638, %r221;
	shl.b32 	%r1640, %r1639, 3;
	add.s32 	%r1641, %r1598, %r1640;
	ld.shared.u64 	%rd141, [%r1641];
	add.s64 	%rd142, %rd141, %rd9;
	xor.b32  	%r1642, %r1637, -2147483648;
	shl.b64 	%rd143, %rd142, 2;
	add.s64 	%rd144, %rd22, %rd143;
	st.global.u32 	[%rd144+10752], %r1642;
	bar.warp.sync 	-1;
	ld.shared.u32 	%r1643, [%r350+12288];
	shr.u32 	%r1644, %r1643, %r2112;
	and.b32  	%r1645, %r1644, %r221;
	shl.b32 	%r1646, %r1645, 3;
	add.s32 	%r1647, %r1598, %r1646;
	ld.shared.u64 	%rd145, [%r1647];
	add.s64 	%rd146, %rd145, %rd9;
	xor.b32  	%r1648, %r1643, -2147483648;
	shl.b64 	%rd147, %rd146, 2;
	add.s64 	%rd148, %rd22, %rd147;
	st.global.u32 	[%rd148+12288], %r1648;
	bar.warp.sync 	-1;
	ld.shared.u32 	%r1649, [%r350+13824];
	shr.u32 	%r1650, %r1649, %r2112;
	and.b32  	%r1651, %r1650, %r221;
	shl.b32 	%r1652, %r1651, 3;
	add.s32 	%r1653, %r1598, %r1652;
	ld.shared.u64 	%rd149, [%r1653];
	add.s64 	%rd150, %rd149, %rd9;
	xor.b32  	%r1654, %r1649, -2147483648;
	shl.b64 	%rd151, %rd150, 2;
	add.s64 	%rd152, %rd22, %rd151;
	st.global.u32 	[%rd152+13824], %r1654;
	bar.warp.sync 	-1;
	ld.shared.u32 	%r1655, [%r350+15360];
	shr.u32 	%r1656, %r1655, %r2112;
	and.b32  	%r1657, %r1656, %r221;
	shl.b32 	%r1658, %r1657, 3;
	add.s32 	%r1659, %r1598, %r1658;
	ld.shared.u64 	%rd153, [%r1659];
	add.s64 	%rd154, %rd153, %rd9;
	xor.b32  	%r1660, %r1655, -2147483648;
	shl.b64 	%rd155, %rd154, 2;
	add.s64 	%rd156, %rd22, %rd155;
	st.global.u32 	[%rd156+15360], %r1660;
	bar.warp.sync 	-1;
	ld.shared.u32 	%r1661, [%r350+16896];
	shr.u32 	%r1662, %r1661, %r2112;
	and.b32  	%r1663, %r1662, %r221;
	shl.b32 	%r1664, %r1663, 3;
	add.s32 	%r1665, %r1598, %r1664;
	ld.shared.u64 	%rd157, [%r1665];
	add.s64 	%rd158, %rd157, %rd9;
	xor.b32  	%r1666, %r1661, -2147483648;
	shl.b64 	%rd159, %rd158, 2;
	add.s64 	%rd160, %rd22, %rd159;
	st.global.u32 	[%rd160+16896], %r1666;
	bar.warp.sync 	-1;
	ld.shared.u32 	%r1667, [%r350+18432];
	shr.u32 	%r1668, %r1667, %r2112;
	and.b32  	%r1669, %r1668, %r221;
	shl.b32 	%r1670, %r1669, 3;
	add.s32 	%r1671, %r1598, %r1670;
	ld.shared.u64 	%rd161, [%r1671];
	add.s64 	%rd162, %rd161, %rd9;
	xor.b32  	%r1672, %r1667, -2147483648;
	shl.b64 	%rd163, %rd162, 2;
	add.s64 	%rd164, %rd22, %rd163;
	st.global.u32 	[%rd164+18432], %r1672;
	bar.warp.sync 	-1;
	ld.shared.u32 	%r1673, [%r350+19968];
	shr.u32 	%r1674, %r1673, %r2112;
	and.b32  	%r1675, %r1674, %r221;
	shl.b32 	%r1676, %r1675, 3;
	add.s32 	%r1677, %r1598, %r1676;
	ld.shared.u64 	%rd165, [%r1677];
	add.s64 	%rd166, %rd165, %rd9;
	xor.b32  	%r1678, %r1673, -2147483648;
	shl.b64 	%rd167, %rd166, 2;
	add.s64 	%rd168, %rd22, %rd167;
	st.global.u32 	[%rd168+19968], %r1678;
	bar.warp.sync 	-1;
	ld.shared.u32 	%r1679, [%r350+21504];
	shr.u32 	%r1680, %r1679, %r2112;
	and.b32  	%r1681, %r1680, %r221;
	shl.b32 	%r1682, %r1681, 3;
	add.s32 	%r1683, %r1598, %r1682;
	ld.shared.u64 	%rd169, [%r1683];
	add.s64 	%rd170, %rd169, %rd9;
	xor.b32  	%r1684, %r1679, -2147483648;
	shl.b64 	%rd171, %rd170, 2;
	add.s64 	%rd172, %rd22, %rd171;
	st.global.u32 	[%rd172+21504], %r1684;
	bar.warp.sync 	-1;
	ld.shared.u32 	%r1685, [%r350+23040];
	shr.u32 	%r1686, %r1685, %r2112;
	and.b32  	%r1687, %r1686, %r221;
	shl.b32 	%r1688, %r1687, 3;
	add.s32 	%r1689, %r1598, %r1688;
	ld.shared.u64 	%rd173, [%r1689];
	add.s64 	%rd174, %rd173, %rd9;
	xor.b32  	%r1690, %r1685, -2147483648;
	shl.b64 	%rd175, %rd174, 2;
	add.s64 	%rd176, %rd22, %rd175;
	st.global.u32 	[%rd176+23040], %r1690;
	bar.warp.sync 	-1;
	ld.shared.u32 	%r1691, [%r350+24576];
	shr.u32 	%r1692, %r1691, %r2112;
	and.b32  	%r1693, %r1692, %r221;
	shl.b32 	%r1694, %r1693, 3;
	add.s32 	%r1695, %r1598, %r1694;
	ld.shared.u64 	%rd177, [%r1695];
	add.s64 	%rd178, %rd177, %rd9;
	xor.b32  	%r1696, %r1691, -2147483648;
	shl.b64 	%rd179, %rd178, 2;
	add.s64 	%rd180, %rd22, %rd179;
	st.global.u32 	[%rd180+24576], %r1696;
	bar.warp.sync 	-1;
	bra.uni 	$L__BB52_260;
$L__BB52_225:
	ld.param.u32 	%r2089, [_ZN3cub18CUB_300001_SM_10006detail10radix_sort29DeviceRadixSortOnesweepKernelINS1_5radix10policy_hubIiiyE10Policy1000ELNS0_9SortOrderE0EiiyiiNS1_21identity_decomposer_tEEEvPT5_SB_PT3_PKSC_PT1_PKSG_PT2_PKSK_T4_iiT6__param_8];
	mad.lo.s32 	%r351, %r3, -6528, %r2089;
	setp.ge.s32 	%p152, %r1, %r351;
	@%p152 bra 	$L__BB52_227;
	ld.param.u32 	%r2113, [_ZN3cub18CUB_300001_SM_10006detail10radix_sort29DeviceRadixSortOnesweepKernelINS1_5radix10policy_hubIiiyE10Policy1000ELNS0_9SortOrderE0EiiyiiNS1_21identity_decomposer_tEEEvPT5_SB_PT3_PKSC_PT1_PKSG_PT2_PKSK_T4_iiT6__param_9];
	ld.shared.u32 	%r1697, [%r350];
	shr.u32 	%r1698, %r1697, %r2113;
	and.b32  	%r1699, %r1698, %r221;
	shl.b32 	%r1700, %r1699, 3;
	add.s32 	%r1702, %r783, %r1700;
	ld.shared.u64 	%rd181, [%r1702+26112];
	xor.b32  	%r1703, %r1697, -2147483648;
	add.s64 	%rd182, %rd181, %rd9;
	shl.b64 	%rd183, %rd182, 2;
	add.s64 	%rd184, %rd22, %rd183;
	st.global.u32 	[%rd184], %r1703;
$L__BB52_227:
	bar.warp.sync 	-1;
	add.s32 	%r1704, %r1, 384;
	setp.ge.s32 	%p153, %r1704, %r351;
	@%p153 bra 	$L__BB52_229;
	ld.param.u32 	%r2114, [_ZN3cub18CUB_300001_SM_10006detail10radix_sort29DeviceRadixSortOnesweepKernelINS1_5radix10policy_hubIiiyE10Policy1000ELNS0_9SortOrderE0EiiyiiNS1_21identity_decomposer_tEEEvPT5_SB_PT3_PKSC_PT1_PKSG_PT2_PKSK_T4_iiT6__param_9];
	ld.shared.u32 	%r1705, [%r350+1536];
	shr.u32 	%r1706, %r1705, %r2114;
	and.b32  	%r1707, %r1706, %r221;
	shl.b32 	%r1708, %r1707, 3;
	add.s32 	%r1710, %r783, %r1708;
	ld.shared.u64 	%rd185, [%r1710+26112];
	xor.b32  	%r1711, %r1705, -2147483648;
	add.s64 	%rd186, %rd185, %rd9;
	shl.b64 	%rd187, %rd186, 2;
	add.s64 	%rd188, %rd22, %rd187;
	st.global.u32 	[%rd188+1536], %r1711;
$L__BB52_229:
	bar.warp.sync 	-1;
	add.s32 	%r1712, %r1, 768;
	setp.ge.s32 	%p154, %r1712, %r351;
	@%p154 bra 	$L__BB52_231;
	ld.param.u32 	%r2115, [_ZN3cub18CUB_300001_SM_10006detail10radix_sort29DeviceRadixSortOnesweepKernelINS1_5radix10policy_hubIiiyE10Policy1000ELNS0_9SortOrderE0EiiyiiNS1_21identity_decomposer_tEEEvPT5_SB_PT3_PKSC_PT1_PKSG_PT2_PKSK_T4_iiT6__param_9];
	ld.shared.u32 	%r1713, [%r350+3072];
	shr.u32 	%r1714, %r1713, %r2115;
	and.b32  	%r1715, %r1714, %r221;
	shl.b32 	%r1716, %r1715, 3;
	add.s32 	%r1718, %r783, %r1716;
	ld.shared.u64 	%rd189, [%r1718+26112];
	xor.b32  	%r1719, %r1713, -2147483648;
	add.s64 	%rd190, %rd189, %rd9;
	shl.b64 	%rd191, %rd190, 2;
	add.s64 	%rd192, %rd22, %rd191;
	st.global.u32 	[%rd192+3072], %r1719;
$L__BB52_231:
	bar.warp.sync 	-1;
	add.s32 	%r1720, %r1, 1152;
	setp.ge.s32 	%p155, %r1720, %r351;
	@%p155 bra 	$L__BB52_233;
	ld.param.u32 	%r2116, [_ZN3cub18CUB_300001_SM_10006detail10radix_sort29DeviceRadixSortOnesweepKernelINS1_5radix10policy_hubIiiyE10Policy1000ELNS0_9SortOrderE0EiiyiiNS1_21identity_decomposer_tEEEvPT5_SB_PT3_PKSC_PT1_PKSG_PT2_PKSK_T4_iiT6__param_9];
	ld.shared.u32 	%r1721, [%r350+4608];
	shr.u32 	%r1722, %r1721, %r2116;
	and.b32  	%r1723, %r1722, %r221;
	shl.b32 	%r1724, %r1723, 3;
	add.s32 	%r1726, %r783, %r1724;
	ld.shared.u64 	%rd193, [%r1726+26112];
	xor.b32  	%r1727, %r1721, -2147483648;
	add.s64 	%rd194, %rd193, %rd9;
	shl.b64 	%rd195, %rd194, 2;
	add.s64 	%rd196, %rd22, %rd195;
	st.global.u32 	[%rd196+4608], %r1727;
$L__BB52_233:
	bar.warp.sync 	-1;
	add.s32 	%r1728, %r1, 1536;
	setp.ge.s32 	%p156, %r1728, %r351;
	@%p156 bra 	$L__BB52_235;
	ld.param.u32 	%r2117, [_ZN3cub18CUB_300001_SM_10006detail10radix_sort29DeviceRadixSortOnesweepKernelINS1_5radix10policy_hubIiiyE10Policy1000ELNS0_9SortOrderE0EiiyiiNS1_21identity_decomposer_tEEEvPT5_SB_PT3_PKSC_PT1_PKSG_PT2_PKSK_T4_iiT6__param_9];
	ld.shared.u32 	%r1729, [%r350+6144];
	shr.u32 	%r1730, %r1729, %r2117;
	and.b32  	%r1731, %r1730, %r221;
	shl.b32 	%r1732, %r1731, 3;
	add.s32 	%r1734, %r783, %r1732;
	ld.shared.u64 	%rd197, [%r1734+26112];
	xor.b32  	%r1735, %r1729, -2147483648;
	add.s64 	%rd198, %rd197, %rd9;
	shl.b64 	%rd199, %rd198, 2;
	add.s64 	%rd200, %rd22, %rd199;
	st.global.u32 	[%rd200+6144], %r1735;
$L__BB52_235:
	bar.warp.sync 	-1;
	add.s32 	%r1736, %r1, 1920;
	setp.ge.s32 	%p157, %r1736, %r351;
	@%p157 bra 	$L__BB52_237;
	ld.param.u32 	%r2118, [_ZN3cub18CUB_300001_SM_10006detail10radix_sort29DeviceRadixSortOnesweepKernelINS1_5radix10policy_hubIiiyE10Policy1000ELNS0_9SortOrderE0EiiyiiNS1_21identity_decomposer_tEEEvPT5_SB_PT3_PKSC_PT1_PKSG_PT2_PKSK_T4_iiT6__param_9];
	ld.shared.u32 	%r1737, [%r350+7680];
	shr.u32 	%r1738, %r1737, %r2118;
	and.b32  	%r1739, %r1738, %r221;
	shl.b32 	%r1740, %r1739, 3;
	add.s32 	%r1742, %r783, %r1740;
	ld.shared.u64 	%rd201, [%r1742+26112];
	xor.b32  	%r1743, %r1737, -2147483648;
	add.s64 	%rd202, %rd201, %rd9;
	shl.b64 	%rd203, %rd202, 2;
	add.s64 	%rd204, %rd22, %rd203;
	st.global.u32 	[%rd204+7680], %r1743;
$L__BB52_237:
	bar.warp.sync 	-1;
	add.s32 	%r1744, %r1, 2304;
	setp.ge.s32 	%p158, %r1744, %r351;
	@%p158 bra 	$L__BB52_239;
	ld.param.u32 	%r2119, [_ZN3cub18CUB_300001_SM_10006detail10radix_sort29DeviceRadixSortOnesweepKernelINS1_5radix10policy_hubIiiyE10Policy1000ELNS0_9SortOrderE0EiiyiiNS1_21identity_decomposer_tEEEvPT5_SB_PT3_PKSC_PT1_PKSG_PT2_PKSK_T4_iiT6__param_9];
	ld.shared.u32 	%r1745, [%r350+9216];
	shr.u32 	%r1746, %r1745, %r2119;
	and.b32  	%r1747, %r1746, %r221;
	shl.b32 	%r1748, %r1747, 3;
	add.s32 	%r1750, %r783, %r1748;
	ld.shared.u64 	%rd205, [%r1750+26112];
	xor.b32  	%r1751, %r1745, -2147483648;
	add.s64 	%rd206, %rd205, %rd9;
	shl.b64 	%rd207, %rd206, 2;
	add.s64 	%rd208, %rd22, %rd207;
	st.global.u32 	[%rd208+9216], %r1751;
$L__BB52_239:
	bar.warp.sync 	-1;
	add.s32 	%r1752, %r1, 2688;
	setp.ge.s32 	%p159, %r1752, %r351;
	@%p159 bra 	$L__BB52_241;
	ld.param.u32 	%r2120, [_ZN3cub18CUB_300001_SM_10006detail10radix_sort29DeviceRadixSortOnesweepKernelINS1_5radix10policy_hubIiiyE10Policy1000ELNS0_9SortOrderE0EiiyiiNS1_21identity_decomposer_tEEEvPT5_SB_PT3_PKSC_PT1_PKSG_PT2_PKSK_T4_iiT6__param_9];
	ld.shared.u32 	%r1753, [%r350+10752];
	shr.u32 	%r1754, %r1753, %r2120;
	and.b32  	%r1755, %r1754, %r221;
	shl.b32 	%r1756, %r1755, 3;
	add.s32 	%r1758, %r783, %r1756;
	ld.shared.u64 	%rd209, [%r1758+26112];
	xor.b32  	%r1759, %r1753, -2147483648;
	add.s64 	%rd210, %rd209, %rd9;
	shl.b64 	%rd211, %rd210, 2;
	add.s64 	%rd212, %rd22, %rd211;
	st.global.u32 	[%rd212+10752], %r1759;
$L__BB52_241:
	bar.warp.sync 	-1;
	or.b32  	%r1760, %r1, 3072;
	setp.ge.s32 	%p160, %r1760, %r351;
	@%p160 bra 	$L__BB52_243;
	ld.param.u32 	%r2121, [_ZN3cub18CUB_300001_SM_10006detail10radix_sort29DeviceRadixSortOnesweepKernelINS1_5radix10policy_hubIiiyE10Policy1000ELNS0_9SortOrderE0EiiyiiNS1_21identity_decomposer_tEEEvPT5_SB_PT3_PKSC_PT1_PKSG_PT2_PKSK_T4_iiT6__param_9];
	ld.shared.u32 	%r1761, [%r350+12288];
	shr.u32 	%r1762, %r1761, %r2121;
	and.b32  	%r1763, %r1762, %r221;
	shl.b32 	%r1764, %r1763, 3;
	add.s32 	%r1766, %r783, %r1764;
	ld.shared.u64 	%rd213, [%r1766+26112];
	xor.b32  	%r1767, %r1761, -2147483648;
	add.s64 	%rd214, %rd213, %rd9;
	shl.b64 	%rd215, %rd214, 2;
	add.s64 	%rd216, %rd22, %rd215;
	st.global.u32 	[%rd216+12288], %r1767;
$L__BB52_243:
	bar.warp.sync 	-1;
	add.s32 	%r1768, %r1, 3456;
	setp.ge.s32 	%p161, %r1768, %r351;
	@%p161 bra 	$L__BB52_245;
	ld.param.u32 	%r2122, [_ZN3cub18CUB_300001_SM_10006detail10radix_sort29DeviceRadixSortOnesweepKernelINS1_5radix10policy_hubIiiyE10Policy1000ELNS0_9SortOrderE0EiiyiiNS1_21identity_decomposer_tEEEvPT5_SB_PT3_PKSC_PT1_PKSG_PT2_PKSK_T4_iiT6__param_9];
	ld.shared.u32 	%r1769, [%r350+13824];
	shr.u32 	%r1770, %r1769, %r2122;
	and.b32  	%r1771, %r1770, %r221;
	shl.b32 	%r1772, %r1771, 3;
	add.s32 	%r1774, %r783, %r1772;
	ld.shared.u64 	%rd217, [%r1774+26112];
	xor.b32  	%r1775, %r1769, -2147483648;
	add.s64 	%rd218, %rd217, %rd9;
	shl.b64 	%rd219, %rd218, 2;
	add.s64 	%rd220, %rd22, %rd219;
	st.global.u32 	[%rd220+13824], %r1775;
$L__BB52_245:
	bar.warp.sync 	-1;
	add.s32 	%r1776, %r1, 3840;
	setp.ge.s32 	%p162, %r1776, %r351;
	@%p162 bra 	$L__BB52_247;
	ld.param.u32 	%r2123, [_ZN3cub18CUB_300001_SM_10006detail10radix_sort29DeviceRadixSortOnesweepKernelINS1_5radix10policy_hubIiiyE10Policy1000ELNS0_9SortOrderE0EiiyiiNS1_21identity_decomposer_tEEEvPT5_SB_PT3_PKSC_PT1_PKSG_PT2_PKSK_T4_iiT6__param_9];
	ld.shared.u32 	%r1777, [%r350+15360];
	shr.u32 	%r1778, %r1777, %r2123;
	and.b32  	%r1779, %r1778, %r221;
	shl.b32 	%r1780, %r1779, 3;
	add.s32 	%r1782, %r783, %r1780;
	ld.shared.u64 	%rd221, [%r1782+26112];
	xor.b32  	%r1783, %r1777, -2147483648;
	add.s64 	%rd222, %rd221, %rd9;
	shl.b64 	%rd223, %rd222, 2;
	add.s64 	%rd224, %rd22, %rd223;
	st.global.u32 	[%rd224+15360], %r1783;
$L__BB52_247:
	bar.warp.sync 	-1;
	add.s32 	%r1784, %r1, 4224;
	setp.ge.s32 	%p163, %r1784, %r351;
	@%p163 bra 	$L__BB52_249;
	ld.param.u32 	%r2124, [_ZN3cub18CUB_300001_SM_10006detail10radix_sort29DeviceRadixSortOnesweepKernelINS1_5radix10policy_hubIiiyE10Policy1000ELNS0_9SortOrderE0EiiyiiNS1_21identity_decomposer_tEEEvPT5_SB_PT3_PKSC_PT1_PKSG_PT2_PKSK_T4_iiT6__param_9];
	ld.shared.u32 	%r1785, [%r350+16896];
	shr.u32 	%r1786, %r1785, %r2124;
	and.b32  	%r1787, %r1786, %r221;
	shl.b32 	%r1788, %r1787, 3;
	add.s32 	%r1790, %r783, %r1788;
	ld.shared.u64 	%rd225, [%r1790+26112];
	xor.b32  	%r1791, %r1785, -2147483648;
	add.s64 	%rd226, %rd225, %rd9;
	shl.b64 	%rd227, %rd226, 2;
	add.s64 	%rd228, %rd22, %rd227;
	st.global.u32 	[%rd228+16896], %r1791;
$L__BB52_249:
	bar.warp.sync 	-1;
	add.s32 	%r1792, %r1, 4608;
	setp.ge.s32 	%p164, %r1792, %r351;
	@%p164 bra 	$L__BB52_251;
	ld.param.u32 	%r2125, [_ZN3cub18CUB_300001_SM_10006detail10radix_sort29DeviceRadixSortOnesweepKernelINS1_5radix10policy_hubIiiyE10Policy1000ELNS0_9SortOrderE0EiiyiiNS1_21identity_decomposer_tEEEvPT5_SB_PT3_PKSC_PT1_PKSG_PT2_PKSK_T4_iiT6__param_9];
	ld.shared.u32 	%r1793, [%r350+18432];
	shr.u32 	%r1794, %r1793, %r2125;
	and.b32  	%r1795, %r1794, %r221;
	shl.b32 	%r1796, %r1795, 3;
	add.s32 	%r1798, %r783, %r1796;
	ld.shared.u64 	%rd229, [%r1798+26112];
	xor.b32  	%r1799, %r1793, -2147483648;
	add.s64 	%rd230, %rd229, %rd9;
	shl.b64 	%rd231, %rd230, 2;
	add.s64 	%rd232, %rd22, %rd231;
	st.global.u32 	[%rd232+18432], %r1799;
$L__BB52_251:
	bar.warp.sync 	-1;
	add.s32 	%r1800, %r1, 4992;
	setp.ge.s32 	%p165, %r1800, %r351;
	@%p165 bra 	$L__BB52_253;
	ld.param.u32 	%r2126, [_ZN3cub18CUB_300001_SM_10006detail10radix_sort29DeviceRadixSortOnesweepKernelINS1_5radix10policy_hubIiiyE10Policy1000ELNS0_9SortOrderE0EiiyiiNS1_21identity_decomposer_tEEEvPT5_SB_PT3_PKSC_PT1_PKSG_PT2_PKSK_T4_iiT6__param_9];
	ld.shared.u32 	%r1801, [%r350+19968];
	shr.u32 	%r1802, %r1801, %r2126;
	and.b32  	%r1803, %r1802, %r221;
	shl.b32 	%r1804, %r1803, 3;
	add.s32 	%r1806, %r783, %r1804;
	ld.shared.u64 	%rd233, [%r1806+26112];
	xor.b32  	%r1807, %r1801, -2147483648;
	add.s64 	%rd234, %rd233, %rd9;
	shl.b64 	%rd235, %rd234, 2;
	add.s64 	%rd236, %rd22, %rd235;
	st.global.u32 	[%rd236+19968], %r1807;
$L__BB52_253:
	bar.warp.sync 	-1;
	add.s32 	%r1808, %r1, 5376;
	setp.ge.s32 	%p166, %r1808, %r351;
	@%p166 bra 	$L__BB52_255;
	ld.param.u32 	%r2127, [_ZN3cub18CUB_300001_SM_10006detail10radix_sort29DeviceRadixSortOnesweepKernelINS1_5radix10policy_hubIiiyE10Policy1000ELNS0_9SortOrderE0EiiyiiNS1_21identity_decomposer_tEEEvPT5_SB_PT3_PKSC_PT1_PKSG_PT2_PKSK_T4_iiT6__param_9];
	ld.shared.u32 	%r1809, [%r350+21504];
	shr.u32 	%r1810, %r1809, %r2127;
	and.b32  	%r1811, %r1810, %r221;
	shl.b32 	%r1812, %r1811, 3;
	add.s32 	%r1814, %r783, %r1812;
	ld.shared.u64 	%rd237, [%r1814+26112];
	xor.b32  	%r1815, %r1809, -2147483648;
	add.s64 	%rd238, %rd237, %rd9;
	shl.b64 	%rd239, %rd238, 2;
	add.s64 	%rd240, %rd22, %rd239;
	st.global.u32 	[%rd240+21504], %r1815;
$L__BB52_255:
	bar.warp.sync 	-1;
	add.s32 	%r1816, %r1, 5760;
	setp.ge.s32 	%p167, %r1816, %r351;
	@%p167 bra 	$L__BB52_257;
	ld.param.u32 	%r2128, [_ZN3cub18CUB_300001_SM_10006detail10radix_sort29DeviceRadixSortOnesweepKernelINS1_5radix10policy_hubIiiyE10Policy1000ELNS0_9SortOrderE0EiiyiiNS1_21identity_decomposer_tEEEvPT5_SB_PT3_PKSC_PT1_PKSG_PT2_PKSK_T4_iiT6__param_9];
	ld.shared.u32 	%r1817, [%r350+23040];
	shr.u32 	%r1818, %r1817, %r2128;
	and.b32  	%r1819, %r1818, %r221;
	shl.b32 	%r1820, %r1819, 3;
	add.s32 	%r1822, %r783, %r1820;
	ld.shared.u64 	%rd241, [%r1822+26112];
	xor.b32  	%r1823, %r1817, -2147483648;
	add.s64 	%rd242, %rd241, %rd9;
	shl.b64 	%rd243, %rd242, 2;
	add.s64 	%rd244, %rd22, %rd243;
	st.global.u32 	[%rd244+23040], %r1823;
$L__BB52_257:
	bar.warp.sync 	-1;
	or.b32  	%r1824, %r1, 6144;
	setp.ge.s32 	%p168, %r1824, %r351;
	@%p168 bra 	$L__BB52_259;
	ld.param.u32 	%r2129, [_ZN3cub18CUB_300001_SM_10006detail10radix_sort29DeviceRadixSortOnesweepKernelINS1_5radix10policy_hubIiiyE10Policy1000ELNS0_9SortOrderE0EiiyiiNS1_21identity_decomposer_tEEEvPT5_SB_PT3_PKSC_PT1_PKSG_PT2_PKSK_T4_iiT6__param_9];
	ld.shared.u32 	%r1825, [%r350+24576];
	shr.u32 	%r1826, %r1825, %r2129;
	and.b32  	%r1827, %r1826, %r221;
	shl.b32 	%r1828, %r1827, 3;
	add.s32 	%r1830, %r783, %r1828;
	ld.shared.u64 	%rd245, [%r1830+26112];
	xor.b32  	%r1831, %r1825, -2147483648;
	add.s64 	%rd246, %rd245, %rd9;
	shl.b64 	%rd247, %rd246, 2;
	add.s64 	%rd248, %rd22, %rd247;
	st.global.u32 	[%rd248+24576], %r1831;
$L__BB52_259:
	bar.warp.sync 	-1;
$L__BB52_260:
	ld.param.u32 	%r2130, [_ZN3cub18CUB_300001_SM_10006detail10radix_sort29DeviceRadixSortOnesweepKernelINS1_5radix10policy_hubIiiyE10Policy1000ELNS0_9SortOrderE0EiiyiiNS1_21identity_decomposer_tEEEvPT5_SB_PT3_PKSC_PT1_PKSG_PT2_PKSK_T4_iiT6__param_9];
	ld.param.u32 	%r2090, [_ZN3cub18CUB_300001_SM_10006detail10radix_sort29DeviceRadixSortOnesweepKernelINS1_5radix10policy_hubIiiyE10Policy1000ELNS0_9SortOrderE0EiiyiiNS1_21identity_decomposer_tEEEvPT5_SB_PT3_PKSC_PT1_PKSG_PT2_PKSK_T4_iiT6__param_8];
	setp.gt.s32 	%p169, %r349, %r2090;
	ld.shared.u32 	%r1832, [%r350];
	shr.u32 	%r1833, %r1832, %r2130;
	and.b32  	%r352, %r1833, %r221;
	ld.shared.u32 	%r1834, [%r350+1536];
	shr.u32 	%r1835, %r1834, %r2130;
	and.b32  	%r353, %r1835, %r221;
	ld.shared.u32 	%r1836, [%r350+3072];
	shr.u32 	%r1837, %r1836, %r2130;
	and.b32  	%r354, %r1837, %r221;
	ld.shared.u32 	%r1838, [%r350+4608];
	shr.u32 	%r1839, %r1838, %r2130;
	and.b32  	%r355, %r1839, %r221;
	ld.shared.u32 	%r1840, [%r350+6144];
	shr.u32 	%r1841, %r1840, %r2130;
	and.b32  	%r356, %r1841, %r221;
	ld.shared.u32 	%r1842, [%r350+7680];
	shr.u32 	%r1843, %r1842, %r2130;
	and.b32  	%r357, %r1843, %r221;
	ld.shared.u32 	%r1844, [%r350+9216];
	shr.u32 	%r1845, %r1844, %r2130;
	and.b32  	%r358, %r1845, %r221;
	ld.shared.u32 	%r1846, [%r350+10752];
	shr.u32 	%r1847, %r1846, %r2130;
	and.b32  	%r359, %r1847, %r221;
	ld.shared.u32 	%r1848, [%r350+12288];
	shr.u32 	%r1849, %r1848, %r2130;
	and.b32  	%r360, %r1849, %r221;
	ld.shared.u32 	%r1850, [%r350+13824];
	shr.u32 	%r1851, %r1850, %r2130;
	and.b32  	%r361, %r1851, %r221;
	ld.shared.u32 	%r1852, [%r350+15360];
	shr.u32 	%r1853, %r1852, %r2130;
	and.b32  	%r362, %r1853, %r221;
	ld.shared.u32 	%r1854, [%r350+16896];
	shr.u32 	%r1855, %r1854, %r2130;
	and.b32  	%r363, %r1855, %r221;
	ld.shared.u32 	%r1856, [%r350+18432];
	shr.u32 	%r1857, %r1856, %r2130;
	and.b32  	%r364, %r1857, %r221;
	ld.shared.u32 	%r1858, [%r350+19968];
	shr.u32 	%r1859, %r1858, %r2130;
	and.b32  	%r365, %r1859, %r221;
	ld.shared.u32 	%r1860, [%r350+21504];
	shr.u32 	%r1861, %r1860, %r2130;
	and.b32  	%r366, %r1861, %r221;
	ld.shared.u32 	%r1862, [%r350+23040];
	shr.u32 	%r1863, %r1862, %r2130;
	and.b32  	%r367, %r1863, %r221;
	ld.shared.u32 	%r1864, [%r350+24576];
	shr.u32 	%r1865, %r1864, %r2130;
	and.b32  	%r368, %r1865, %r221;
	@%p169 bra 	$L__BB52_262;
	ld.param.u64 	%rd443, [_ZN3cub18CUB_300001_SM_10006detail10radix_sort29DeviceRadixSortOnesweepKernelINS1_5radix10policy_hubIiiyE10Policy1000ELNS0_9SortOrderE0EiiyiiNS1_21identity_decomposer_tEEEvPT5_SB_PT3_PKSC_PT1_PKSG_PT2_PKSK_T4_iiT6__param_7];
	cvta.to.global.u64 	%rd249, %rd443;
	and.b32  	%r1869, %r1, 31;
	or.b32  	%r1870, %r647, %r1869;
	cvt.u64.u32 	%rd250, %r1870;
	mul.lo.s32 	%r1871, %r3, 6528;
	cvt.s64.s32 	%rd251, %r1871;
	add.s64 	%rd252, %rd250, %rd251;
	shl.b64 	%rd253, %rd252, 2;
	add.s64 	%rd254, %rd249, %rd253;
	ld.global.u32 	%r2266, [%rd254];
	ld.global.u32 	%r2267, [%rd254+128];
	ld.global.u32 	%r2268, [%rd254+256];
	ld.global.u32 	%r2269, [%rd254+384];
	ld.global.u32 	%r2270, [%rd254+512];
	ld.global.u32 	%r2271, [%rd254+640];
	ld.global.u32 	%r2272, [%rd254+768];
	ld.global.u32 	%r2273, [%rd254+896];
	ld.global.u32 	%r2274, [%rd254+1024];
	ld.global.u32 	%r2275, [%rd254+1152];
	ld.global.u32 	%r2276, [%rd254+1280];
	ld.global.u32 	%r2277, [%rd254+1408];
	ld.global.u32 	%r2278, [%rd254+1536];
	ld.global.u32 	%r2279, [%rd254+1664];
	ld.global.u32 	%r2280, [%rd254+1792];
	ld.global.u32 	%r2281, [%rd254+1920];
	ld.global.u32 	%r2282, [%rd254+2048];
	bra.uni 	$L__BB52_296;
$L__BB52_262:
	ld.param.u32 	%r2091, [_ZN3cub18CUB_300001_SM_10006detail10radix_sort29DeviceRadixSortOnesweepKernelINS1_5radix10policy_hubIiiyE10Policy1000ELNS0_9SortOrderE0EiiyiiNS1_21identity_decomposer_tEEEvPT5_SB_PT3_PKSC_PT1_PKSG_PT2_PKSK_T4_iiT6__param_8];
	ld.param.u64 	%rd444, [_ZN3cub18CUB_300001_SM_10006detail10radix_sort29DeviceRadixSortOnesweepKernelINS1_5radix10policy_hubIiiyE10Policy1000ELNS0_9SortOrderE0EiiyiiNS1_21identity_decomposer_tEEEvPT5_SB_PT3_PKSC_PT1_PKSG_PT2_PKSK_T4_iiT6__param_7];
	cvta.to.global.u64 	%rd255, %rd444;
	add.s64 	%rd23, %rd255, %rd63;
	cvt.u32.u64 	%r1874, %rd7;
	sub.s32 	%r386, %r2091, %r649;
	setp.ge.s32 	%p170, %r1874, %r386;
	@%p170 bra 	$L__BB52_264;
	ld.global.u32 	%r2266, [%rd23];
$L__BB52_264:
	add.s32 	%r1877, %r1874, 32;
	setp.ge.s32 	%p171, %r1877, %r386;
	@%p171 bra 	$L__BB52_266;
	ld.global.u32 	%r2267, [%rd23+128];
$L__BB52_266:
	add.s32 	%r1880, %r1874, 64;
	setp.ge.s32 	%p172, %r1880, %r386;
	@%p172 bra 	$L__BB52_268;
	ld.global.u32 	%r2268, [%rd23+256];
$L__BB52_268:
	add.s32 	%r1883, %r1874, 96;
	setp.ge.s32 	%p173, %r1883, %r386;
	@%p173 bra 	$L__BB52_270;
	ld.global.u32 	%r2269, [%rd23+384];
$L__BB52_270:
	add.s32 	%r1886, %r1874, 128;
	setp.ge.s32 	%p174, %r1886, %r386;
	@%p174 bra 	$L__BB52_272;
	ld.global.u32 	%r2270, [%rd23+512];
$L__BB52_272:
	add.s32 	%r1889, %r1874, 160;
	setp.ge.s32 	%p175, %r1889, %r386;
	@%p175 bra 	$L__BB52_274;
	ld.global.u32 	%r2271, [%rd23+640];
$L__BB52_274:
	add.s32 	%r1892, %r1874, 192;
	setp.ge.s32 	%p176, %r1892, %r386;
	@%p176 bra 	$L__BB52_276;
	ld.global.u32 	%r2272, [%rd23+768];
$L__BB52_276:
	add.s32 	%r1895, %r1874, 224;
	setp.ge.s32 	%p177, %r1895, %r386;
	@%p177 bra 	$L__BB52_278;
	ld.param.u64 	%rd445, [_ZN3cub18CUB_300001_SM_10006detail10radix_sort29DeviceRadixSortOnesweepKernelINS1_5radix10policy_hubIiiyE10Policy1000ELNS0_9SortOrderE0EiiyiiNS1_21identity_decomposer_tEEEvPT5_SB_PT3_PKSC_PT1_PKSG_PT2_PKSK_T4_iiT6__param_7];
	cvta.to.global.u64 	%rd259, %rd445;
	cvt.s64.s32 	%rd260, %r649;
	add.s64 	%rd261, %rd7, %rd260;
	shl.b64 	%rd262, %rd261, 2;
	add.s64 	%rd263, %rd259, %rd262;
	ld.global.u32 	%r2273, [%rd263+896];
$L__BB52_278:
	add.s32 	%r1899, %r1874, 256;
	setp.ge.s32 	%p178, %r1899, %r386;
	@%p178 bra 	$L__BB52_280;
	ld.param.u64 	%rd446, [_ZN3cub18CUB_300001_SM_10006detail10radix_sort29DeviceRadixSortOnesweepKernelINS1_5radix10policy_hubIiiyE10Policy1000ELNS0_9SortOrderE0EiiyiiNS1_21identity_decomposer_tEEEvPT5_SB_PT3_PKSC_PT1_PKSG_PT2_PKSK_T4_iiT6__param_7];
	cvta.to.global.u64 	%rd264, %rd446;
	cvt.s64.s32 	%rd265, %r649;
	add.s64 	%rd266, %rd7, %rd265;
	shl.b64 	%rd267, %rd266, 2;
	add.s64 	%rd268, %rd264, %rd267;
	ld.global.u32 	%r2274, [%rd268+1024];
$L__BB52_280:
	add.s32 	%r1903, %r1874, 288;
	setp.ge.s32 	%p179, %r1903, %r386;
	@%p179 bra 	$L__BB52_282;
	ld.param.u64 	%rd447, [_ZN3cub18CUB_300001_SM_10006detail10radix_sort29DeviceRadixSortOnesweepKernelINS1_5radix10policy_hubIiiyE10Policy1000ELNS0_9SortOrderE0EiiyiiNS1_21identity_decomposer_tEEEvPT5_SB_PT3_PKSC_PT1_PKSG_PT2_PKSK_T4_iiT6__param_7];
	cvta.to.global.u64 	%rd269, %rd447;
	cvt.s64.s32 	%rd270, %r649;
	add.s64 	%rd271, %rd7, %rd270;
	shl.b64 	%rd272, %rd271, 2;
	add.s64 	%rd273, %rd269, %rd272;
	ld.global.u32 	%r2275, [%rd273+1152];
$L__BB52_282:
	add.s32 	%r1907, %r1874, 320;
	setp.ge.s32 	%p180, %r1907, %r386;
	@%p180 bra 	$L__BB52_284;
	ld.param.u64 	%rd448, [_ZN3cub18CUB_300001_SM_10006detail10radix_sort29DeviceRadixSortOnesweepKernelINS1_5radix10policy_hubIiiyE10Policy1000ELNS0_9SortOrderE0EiiyiiNS1_21identity_decomposer_tEEEvPT5_SB_PT3_PKSC_PT1_PKSG_PT2_PKSK_T4_iiT6__param_7];
	cvta.to.global.u64 	%rd274, %rd448;
	cvt.s64.s32 	%rd275, %r649;
	add.s64 	%rd276, %rd7, %rd275;
	shl.b64 	%rd277, %rd276, 2;
	add.s64 	%rd278, %rd274, %rd277;
	ld.global.u32 	%r2276, [%rd278+1280];
$L__BB52_284:
	add.s32 	%r1911, %r1874, 352;
	setp.ge.s32 	%p181, %r1911, %r386;
	@%p181 bra 	$L__BB52_286;
	ld.param.u64 	%rd449, [_ZN3cub18CUB_300001_SM_10006detail10radix_sort29DeviceRadixSortOnesweepKernelINS1_5radix10policy_hubIiiyE10Policy1000ELNS0_9SortOrderE0EiiyiiNS1_21identity_decomposer_tEEEvPT5_SB_PT3_PKSC_PT1_PKSG_PT2_PKSK_T4_iiT6__param_7];
	cvta.to.global.u64 	%rd279, %rd449;
	mul.lo.s32 	%r1912, %r3, 6528;
	cvt.s64.s32 	%rd280, %r1912;
	add.s64 	%rd281, %rd7, %rd280;
	shl.b64 	%rd282, %rd281, 2;
	add.s64 	%rd283, %rd279, %rd282;
	ld.global.u32 	%r2277, [%rd283+1408];
$L__BB52_286:
	add.s32 	%r1915, %r1874, 384;
	setp.ge.s32 	%p182, %r1915, %r386;
	@%p182 bra 	$L__BB52_288;
	ld.param.u64 	%rd450, [_ZN3cub18CUB_300001_SM_10006detail10radix_sort29DeviceRadixSortOnesweepKernelINS1_5radix10policy_hubIiiyE10Policy1000ELNS0_9SortOrderE0EiiyiiNS1_21identity_decomposer_tEEEvPT5_SB_PT3_PKSC_PT1_PKSG_PT2_PKSK_T4_iiT6__param_7];
	cvta.to.global.u64 	%rd284, %rd450;
	mul.lo.s32 	%r1916, %r3, 6528;
	cvt.s64.s32 	%rd285, %r1916;
	add.s64 	%rd286, %rd7, %rd285;
	shl.b64 	%rd287, %rd286, 2;
	add.s64 	%rd288, %rd284, %rd287;
	ld.global.u32 	%r2278, [%rd288+1536];
$L__BB52_288:
	cvt.u32.u64 	%r1918, %rd7;
	add.s32 	%r1919, %r1918, 416;
	setp.ge.s32 	%p183, %r1919, %r386;
	@%p183 bra 	$L__BB52_290;
	ld.param.u64 	%rd451, [_ZN3cub18CUB_300001_SM_10006detail10radix_sort29DeviceRadixSortOnesweepKernelINS1_5radix10policy_hubIiiyE10Policy1000ELNS0_9SortOrderE0EiiyiiNS1_21identity_decomposer_tEEEvPT5_SB_PT3_PKSC_PT1_PKSG_PT2_PKSK_T4_iiT6__param_7];
	cvta.to.global.u64 	%rd289, %rd451;
	mul.lo.s32 	%r1920, %r3, 6528;
	cvt.s64.s32 	%rd290, %r1920;
	add.s64 	%rd291, %rd7, %rd290;
	shl.b64 	%rd292, %rd291, 2;
	add.s64 	%rd293, %rd289, %rd292;
	ld.global.u32 	%r2279, [%rd293+1664];
$L__BB52_290:
	cvt.u32.u64 	%r1922, %rd7;
	add.s32 	%r1923, %r1922, 448;
	setp.ge.s32 	%p184, %r1923, %r386;
	@%p184 bra 	$L__BB52_292;
	ld.param.u64 	%rd452, [_ZN3cub18CUB_300001_SM_10006detail10radix_sort29DeviceRadixSortOnesweepKernelINS1_5radix10policy_hubIiiyE10Policy1000ELNS0_9SortOrderE0EiiyiiNS1_21identity_decomposer_tEEEvPT5_SB_PT3_PKSC_PT1_PKSG_PT2_PKSK_T4_iiT6__param_7];
	cvta.to.global.u64 	%rd294, %rd452;
	mul.lo.s32 	%r1924, %r3, 6528;
	cvt.s64.s32 	%rd295, %r1924;
	add.s64 	%rd296, %rd7, %rd295;
	shl.b64 	%rd297, %rd296, 2;
	add.s64 	%rd298, %rd294, %rd297;
	ld.global.u32 	%r2280, [%rd298+1792];
$L__BB52_292:
	cvt.u32.u64 	%r1926, %rd7;
	add.s32 	%r1927, %r1926, 480;
	setp.ge.s32 	%p185, %r1927, %r386;
	@%p185 bra 	$L__BB52_294;
	ld.param.u64 	%rd453, [_ZN3cub18CUB_300001_SM_10006detail10radix_sort29DeviceRadixSortOnesweepKernelINS1_5radix10policy_hubIiiyE10Policy1000ELNS0_9SortOrderE0EiiyiiNS1_21identity_decomposer_tEEEvPT5_SB_PT3_PKSC_PT1_PKSG_PT2_PKSK_T4_iiT6__param_7];
	cvta.to.global.u64 	%rd299, %rd453;
	mul.lo.s32 	%r1928, %r3, 6528;
	cvt.s64.s32 	%rd300, %r1928;
	add.s64 	%rd301, %rd7, %rd300;
	shl.b64 	%rd302, %rd301, 2;
	add.s64 	%rd303, %rd299, %rd302;
	ld.global.u32 	%r2281, [%rd303+1920];
$L__BB52_294:
	cvt.u32.u64 	%r1930, %rd7;
	add.s32 	%r1931, %r1930, 512;
	setp.ge.s32 	%p186, %r1931, %r386;
	@%p186 bra 	$L__BB52_296;
	ld.param.u64 	%rd454, [_ZN3cub18CUB_300001_SM_10006detail10radix_sort29DeviceRadixSortOnesweepKernelINS1_5radix10policy_hubIiiyE10Policy1000ELNS0_9SortOrderE0EiiyiiNS1_21identity_decomposer_tEEEvPT5_SB_PT3_PKSC_PT1_PKSG_PT2_PKSK_T4_iiT6__param_7];
	cvta.to.global.u64 	%rd304, %rd454;
	mov.u32 	%r1932, %tid.x;
	and.b32  	%r1933, %r1932, 992;
	mul.lo.s32 	%r1934, %r1933, 17;
	and.b32  	%r1935, %r1932, 31;
	or.b32  	%r1936, %r1934, %r1935;
	cvt.u64.u32 	%rd305, %r1936;
	mul.lo.s32 	%r1937, %r3, 6528;
	cvt.s64.s32 	%rd306, %r1937;
	add.s64 	%rd307, %rd305, %rd306;
	shl.b64 	%rd308, %rd307, 2;
	add.s64 	%rd309, %rd304, %rd308;
	ld.global.u32 	%r2282, [%rd309+2048];
$L__BB52_296:
	ld.param.u32 	%r2092, [_ZN3cub18CUB_300001_SM_10006detail10radix_sort29DeviceRadixSortOnesweepKernelINS1_5radix10policy_hubIiiyE10Policy1000ELNS0_9SortOrderE0EiiyiiNS1_21identity_decomposer_tEEEvPT5_SB_PT3_PKSC_PT1_PKSG_PT2_PKSK_T4_iiT6__param_8];
	ld.param.u64 	%rd441, [_ZN3cub18CUB_300001_SM_10006detail10radix_sort29DeviceRadixSortOnesweepKernelINS1_5radix10policy_hubIiiyE10Policy1000ELNS0_9SortOrderE0EiiyiiNS1_21identity_decomposer_tEEEvPT5_SB_PT3_PKSC_PT1_PKSG_PT2_PKSK_T4_iiT6__param_6];
	cvta.to.global.u64 	%rd24, %rd441;
	mov.u32 	%r437, %tid.x;
	cvt.u64.u32 	%rd25, %r437;
	shl.b32 	%r1938, %r437, 2;
	mov.u32 	%r1939, _ZZN3cub18CUB_300001_SM_10006detail10radix_sort29DeviceRadixSortOnesweepKernelINS1_5radix10policy_hubIiiyE10Policy1000ELNS0_9SortOrderE0EiiyiiNS1_21identity_decomposer_tEEEvPT5_SB_PT3_PKSC_PT1_PKSG_PT2_PKSK_T4_iiT6_E1s;
	add.s32 	%r438, %r1939, %r1938;
	mad.lo.s32 	%r1940, %r3, 6528, 6528;
	setp.gt.s32 	%p187, %r1940, %r2092;
	bar.sync 	0;
	st.shared.u32 	[%r323+-4], %r2266;
	st.shared.u32 	[%r324+-4], %r2267;
	st.shared.u32 	[%r325+-4], %r2268;
	st.shared.u32 	[%r326+-4], %r2269;
	st.shared.u32 	[%r327+-4], %r2270;
	st.shared.u32 	[%r328+-4], %r2271;
	st.shared.u32 	[%r329+-4], %r2272;
	st.shared.u32 	[%r330+-4], %r2273;
	st.shared.u32 	[%r331+-4], %r2274;
	st.shared.u32 	[%r332+-4], %r2275;
	st.shared.u32 	[%r333+-4], %r2276;
	st.shared.u32 	[%r334+-4], %r2277;
	st.shared.u32 	[%r335+-4], %r2278;
	st.shared.u32 	[%r336+-4], %r2279;
	st.shared.u32 	[%r337+-4], %r2280;
	st.shared.u32 	[%r338+-4], %r2281;
	st.shared.u32 	[%r339+-4], %r2282;
	bar.sync 	0;
	@%p187 bra 	$L__BB52_298;
	ld.shared.u32 	%r1941, [%r438];
	shl.b32 	%r1942, %r352, 3;
	add.s32 	%r1944, %r1939, 26112;
	add.s32 	%r1945, %r1944, %r1942;
	ld.shared.u64 	%rd310, [%r1945];
	add.s64 	%rd311, %rd310, %rd25;
	shl.b64 	%rd312, %rd311, 2;
	add.s64 	%rd313, %rd24, %rd312;
	st.global.u32 	[%rd313], %r1941;
	bar.warp.sync 	-1;
	ld.shared.u32 	%r1946, [%r438+1536];
	shl.b32 	%r1947, %r353, 3;
	add.s32 	%r1948, %r1944, %r1947;
	ld.shared.u64 	%rd314, [%r1948];
	add.s64 	%rd315, %rd314, %rd25;
	shl.b64 	%rd316, %rd315, 2;
	add.s64 	%rd317, %rd24, %rd316;
	st.global.u32 	[%rd317+1536], %r1946;
	bar.warp.sync 	-1;
	ld.shared.u32 	%r1949, [%r438+3072];
	shl.b32 	%r1950, %r354, 3;
	add.s32 	%r1951, %r1944, %r1950;
	ld.shared.u64 	%rd318, [%r1951];
	add.s64 	%rd319, %rd318, %rd25;
	shl.b64 	%rd320, %rd319, 2;
	add.s64 	%rd321, %rd24, %rd320;
	st.global.u32 	[%rd321+3072], %r1949;
	bar.warp.sync 	-1;
	ld.shared.u32 	%r1952, [%r438+4608];
	shl.b32 	%r1953, %r355, 3;
	add.s32 	%r1954, %r1944, %r1953;
	ld.shared.u64 	%rd322, [%r1954];
	add.s64 	%rd323, %rd322, %rd25;
	shl.b64 	%rd324, %rd323, 2;
	add.s64 	%rd325, %rd24, %rd324;
	st.global.u32 	[%rd325+4608], %r1952;
	bar.warp.sync 	-1;
	ld.shared.u32 	%r1955, [%r438+6144];
	shl.b32 	%r1956, %r356, 3;
	add.s32 	%r1957, %r1944, %r1956;
	ld.shared.u64 	%rd326, [%r1957];
	add.s64 	%rd327, %rd326, %rd25;
	shl.b64 	%rd328, %rd327, 2;
	add.s64 	%rd329, %rd24, %rd328;
	st.global.u32 	[%rd329+6144], %r1955;
	bar.warp.sync 	-1;
	ld.shared.u32 	%r1958, [%r438+7680];
	shl.b32 	%r1959, %r357, 3;
	add.s32 	%r1960, %r1944, %r1959;
	ld.shared.u64 	%rd330, [%r1960];
	add.s64 	%rd331, %rd330, %rd25;
	shl.b64 	%rd332, %rd331, 2;
	add.s64 	%rd333, %rd24, %rd332;
	st.global.u32 	[%rd333+7680], %r1958;
	bar.warp.sync 	-1;
	ld.shared.u32 	%r1961, [%r438+9216];
	shl.b32 	%r1962, %r358, 3;
	add.s32 	%r1963, %r1944, %r1962;
	ld.shared.u64 	%rd334, [%r1963];
	add.s64 	%rd335, %rd334, %rd25;
	shl.b64 	%rd336, %rd335, 2;
	add.s64 	%rd337, %rd24, %rd336;
	st.global.u32 	[%rd337+9216], %r1961;
	bar.warp.sync 	-1;
	ld.shared.u32 	%r1964, [%r438+10752];
	shl.b32 	%r1965, %r359, 3;
	add.s32 	%r1966, %r1944, %r1965;
	ld.shared.u64 	%rd338, [%r1966];
	add.s64 	%rd339, %rd338, %rd25;
	shl.b64 	%rd340, %rd339, 2;
	add.s64 	%rd341, %rd24, %rd340;
	st.global.u32 	[%rd341+10752], %r1964;
	bar.warp.sync 	-1;
	ld.shared.u32 	%r1967, [%r438+12288];
	shl.b32 	%r1968, %r360, 3;
	add.s32 	%r1969, %r1944, %r1968;
	ld.shared.u64 	%rd342, [%r1969];
	add.s64 	%rd343, %rd342, %rd25;
	shl.b64 	%rd344, %rd343, 2;
	add.s64 	%rd345, %rd24, %rd344;
	st.global.u32 	[%rd345+12288], %r1967;
	bar.warp.sync 	-1;
	ld.shared.u32 	%r1970, [%r438+13824];
	shl.b32 	%r1971, %r361, 3;
	add.s32 	%r1972, %r1944, %r1971;
	ld.shared.u64 	%rd346, [%r1972];
	add.s64 	%rd347, %rd346, %rd25;
	shl.b64 	%rd348, %rd347, 2;
	add.s64 	%rd349, %rd24, %rd348;
	st.global.u32 	[%rd349+13824], %r1970;
	bar.warp.sync 	-1;
	ld.shared.u32 	%r1973, [%r438+15360];
	shl.b32 	%r1974, %r362, 3;
	add.s32 	%r1975, %r1944, %r1974;
	ld.shared.u64 	%rd350, [%r1975];
	add.s64 	%rd351, %rd350, %rd25;
	shl.b64 	%rd352, %rd351, 2;
	add.s64 	%rd353, %rd24, %rd352;
	st.global.u32 	[%rd353+15360], %r1973;
	bar.warp.sync 	-1;
	ld.shared.u32 	%r1976, [%r438+16896];
	shl.b32 	%r1977, %r363, 3;
	add.s32 	%r1978, %r1944, %r1977;
	ld.shared.u64 	%rd354, [%r1978];
	add.s64 	%rd355, %rd354, %rd25;
	shl.b64 	%rd356, %rd355, 2;
	add.s64 	%rd357, %rd24, %rd356;
	st.global.u32 	[%rd357+16896], %r1976;
	bar.warp.sync 	-1;
	ld.shared.u32 	%r1979, [%r438+18432];
	shl.b32 	%r1980, %r364, 3;
	add.s32 	%r1981, %r1944, %r1980;
	ld.shared.u64 	%rd358, [%r1981];
	add.s64 	%rd359, %rd358, %rd25;
	shl.b64 	%rd360, %rd359, 2;
	add.s64 	%rd361, %rd24, %rd360;
	st.global.u32 	[%rd361+18432], %r1979;
	bar.warp.sync 	-1;
	ld.shared.u32 	%r1982, [%r438+19968];
	shl.b32 	%r1983, %r365, 3;
	add.s32 	%r1984, %r1944, %r1983;
	ld.shared.u64 	%rd362, [%r1984];
	add.s64 	%rd363, %rd362, %rd25;
	shl.b64 	%rd364, %rd363, 2;
	add.s64 	%rd365, %rd24, %rd364;
	st.global.u32 	[%rd365+19968], %r1982;
	bar.warp.sync 	-1;
	ld.shared.u32 	%r1985, [%r438+21504];
	shl.b32 	%r1986, %r366, 3;
	add.s32 	%r1987, %r1944, %r1986;
	ld.shared.u64 	%rd366, [%r1987];
	add.s64 	%rd367, %rd366, %rd25;
	shl.b64 	%rd368, %rd367, 2;
	add.s64 	%rd369, %rd24, %rd368;
	st.global.u32 	[%rd369+21504], %r1985;
	bar.warp.sync 	-1;
	ld.shared.u32 	%r1988, [%r438+23040];
	shl.b32 	%r1989, %r367, 3;
	add.s32 	%r1990, %r1944, %r1989;
	ld.shared.u64 	%rd370, [%r1990];
	add.s64 	%rd371, %rd370, %rd25;
	shl.b64 	%rd372, %rd371, 2;
	add.s64 	%rd373, %rd24, %rd372;
	st.global.u32 	[%rd373+23040], %r1988;
	bar.warp.sync 	-1;
	ld.shared.u32 	%r1991, [%r438+24576];
	shl.b32 	%r1992, %r368, 3;
	add.s32 	%r1993, %r1944, %r1992;
	ld.shared.u64 	%rd374, [%r1993];
	add.s64 	%rd375, %rd374, %rd25;
	shl.b64 	%rd376, %rd375, 2;
	add.s64 	%rd377, %rd24, %rd376;
	st.global.u32 	[%rd377+24576], %r1991;
	bar.warp.sync 	-1;
	bra.uni 	$L__BB52_333;
$L__BB52_298:
	ld.param.u32 	%r2093, [_ZN3cub18CUB_300001_SM_10006detail10radix_sort29DeviceRadixSortOnesweepKernelINS1_5radix10policy_hubIiiyE10Policy1000ELNS0_9SortOrderE0EiiyiiNS1_21identity_decomposer_tEEEvPT5_SB_PT3_PKSC_PT1_PKSG_PT2_PKSK_T4_iiT6__param_8];
	mad.lo.s32 	%r439, %r3, -6528, %r2093;
	shl.b32 	%r1994, %r352, 3;
	add.s32 	%r1996, %r1939, %r1994;
	ld.shared.u64 	%rd26, [%r1996+26112];
	setp.ge.s32 	%p188, %r437, %r439;
	@%p188 bra 	$L__BB52_300;
	ld.shared.u32 	%r1997, [%r438];
	add.s64 	%rd378, %rd26, %rd25;
	shl.b64 	%rd379, %rd378, 2;
	add.s64 	%rd380, %rd24, %rd379;
	st.global.u32 	[%rd380], %r1997;
$L__BB52_300:
	bar.warp.sync 	-1;
	shl.b32 	%r1998, %r353, 3;
	add.s32 	%r2000, %r1939, %r1998;
	ld.shared.u64 	%rd27, [%r2000+26112];
	add.s32 	%r2001, %r437, 384;
	setp.ge.s32 	%p189, %r2001, %r439;
	@%p189 bra 	$L__BB52_302;
	ld.shared.u32 	%r2002, [%r438+1536];
	add.s64 	%rd381, %rd27, %rd25;
	shl.b64 	%rd382, %rd381, 2;
	add.s64 	%rd383, %rd24, %rd382;
	st.global.u32 	[%rd383+1536], %r2002;
$L__BB52_302:
	bar.warp.sync 	-1;
	shl.b32 	%r2003, %r354, 3;
	add.s32 	%r2005, %r1939, %r2003;
	ld.shared.u64 	%rd28, [%r2005+26112];
	add.s32 	%r2006, %r437, 768;
	setp.ge.s32 	%p190, %r2006, %r439;
	@%p190 bra 	$L__BB52_304;
	ld.shared.u32 	%r2007, [%r438+3072];
	add.s64 	%rd384, %rd28, %rd25;
	shl.b64 	%rd385, %rd384, 2;
	add.s64 	%rd386, %rd24, %rd385;
	st.global.u32 	[%rd386+3072], %r2007;
$L__BB52_304:
	bar.warp.sync 	-1;
	shl.b32 	%r2008, %r355, 3;
	add.s32 	%r2010, %r1939, %r2008;
	ld.shared.u64 	%rd29, [%r2010+26112];
	add.s32 	%r2011, %r437, 1152;
	setp.ge.s32 	%p191, %r2011, %r439;
	@%p191 bra 	$L__BB52_306;
	ld.shared.u32 	%r2012, [%r438+4608];
	add.s64 	%rd387, %rd29, %rd25;
	shl.b64 	%rd388, %rd387, 2;
	add.s64 	%rd389, %rd24, %rd388;
	st.global.u32 	[%rd389+4608], %r2012;
$L__BB52_306:
	bar.warp.sync 	-1;
	shl.b32 	%r2013, %r356, 3;
	add.s32 	%r2015, %r1939, %r2013;
	ld.shared.u64 	%rd30, [%r2015+26112];
	add.s32 	%r2016, %r437, 1536;
	setp.ge.s32 	%p192, %r2016, %r439;
	@%p192 bra 	$L__BB52_308;
	ld.shared.u32 	%r2017, [%r438+6144];
	add.s64 	%rd390, %rd30, %rd25;
	shl.b64 	%rd391, %rd390, 2;
	add.s64 	%rd392, %rd24, %rd391;
	st.global.u32 	[%rd392+6144], %r2017;
$L__BB52_308:
	bar.warp.sync 	-1;
	shl.b32 	%r2018, %r357, 3;
	add.s32 	%r2020, %r1939, %r2018;
	ld.shared.u64 	%rd31, [%r2020+26112];
	add.s32 	%r2021, %r437, 1920;
	setp.ge.s32 	%p193, %r2021, %r439;
	@%p193 bra 	$L__BB52_310;
	ld.shared.u32 	%r2022, [%r438+7680];
	add.s64 	%rd393, %rd31, %rd25;
	shl.b64 	%rd394, %rd393, 2;
	add.s64 	%rd395, %rd24, %rd394;
	st.global.u32 	[%rd395+7680], %r2022;
$L__BB52_310:
	bar.warp.sync 	-1;
	shl.b32 	%r2023, %r358, 3;
	add.s32 	%r2025, %r1939, %r2023;
	ld.shared.u64 	%rd32, [%r2025+26112];
	add.s32 	%r2026, %r437, 2304;
	setp.ge.s32 	%p194, %r2026, %r439;
	@%p194 bra 	$L__BB52_312;
	ld.shared.u32 	%r2027, [%r438+9216];
	add.s64 	%rd396, %rd32, %rd25;
	shl.b64 	%rd397, %rd396, 2;
	add.s64 	%rd398, %rd24, %rd397;
	st.global.u32 	[%rd398+9216], %r2027;
$L__BB52_312:
	bar.warp.sync 	-1;
	shl.b32 	%r2028, %r359, 3;
	add.s32 	%r2030, %r1939, %r2028;
	ld.shared.u64 	%rd33, [%r2030+26112];
	add.s32 	%r2031, %r437, 2688;
	setp.ge.s32 	%p195, %r2031, %r439;
	@%p195 bra 	$L__BB52_314;
	ld.shared.u32 	%r2032, [%r438+10752];
	add.s64 	%rd399, %rd33, %rd25;
	shl.b64 	%rd400, %rd399, 2;
	add.s64 	%rd401, %rd24, %rd400;
	st.global.u32 	[%rd401+10752], %r2032;
$L__BB52_314:
	bar.warp.sync 	-1;
	shl.b32 	%r2033, %r360, 3;
	add.s32 	%r2035, %r1939, %r2033;
	ld.shared.u64 	%rd34, [%r2035+26112];
	or.b32  	%r2036, %r437, 3072;
	setp.ge.s32 	%p196, %r2036, %r439;
	@%p196 bra 	$L__BB52_316;
	ld.shared.u32 	%r2037, [%r438+12288];
	add.s64 	%rd402, %rd34, %rd25;
	shl.b64 	%rd403, %rd402, 2;
	add.s64 	%rd404, %rd24, %rd403;
	st.global.u32 	[%rd404+12288], %r2037;
$L__BB52_316:
	bar.warp.sync 	-1;
	shl.b32 	%r2038, %r361, 3;
	add.s32 	%r2040, %r1939, %r2038;
	ld.shared.u64 	%rd35, [%r2040+26112];
	add.s32 	%r2041, %r437, 3456;
	setp.ge.s32 	%p197, %r2041, %r439;
	@%p197 bra 	$L__BB52_318;
	ld.shared.u32 	%r2042, [%r438+13824];
	add.s64 	%rd405, %rd35, %rd25;
	shl.b64 	%rd406, %rd405, 2;
	add.s64 	%rd407, %rd24, %rd406;
	st.global.u32 	[%rd407+13824], %r2042;
$L__BB52_318:
	bar.warp.sync 	-1;
	shl.b32 	%r2043, %r362, 3;
	add.s32 	%r2045, %r1939, %r2043;
	ld.shared.u64 	%rd36, [%r2045+26112];
	add.s32 	%r2046, %r437, 3840;
	setp.ge.s32 	%p198, %r2046, %r439;
	@%p198 bra 	$L__BB52_320;
	ld.shared.u32 	%r2047, [%r438+15360];
	add.s64 	%rd408, %rd36, %rd25;
	shl.b64 	%rd409, %rd408, 2;
	add.s64 	%rd410, %rd24, %rd409;
	st.global.u32 	[%rd410+15360], %r2047;
$L__BB52_320:
	bar.warp.sync 	-1;
	shl.b32 	%r2048, %r363, 3;
	add.s32 	%r2050, %r1939, %r2048;
	ld.shared.u64 	%rd37, [%r2050+26112];
	add.s32 	%r2051, %r437, 4224;
	setp.ge.s32 	%p199, %r2051, %r439;
	@%p199 bra 	$L__BB52_322;
	ld.shared.u32 	%r2052, [%r438+16896];
	add.s64 	%rd411, %rd37, %rd25;
	shl.b64 	%rd412, %rd411, 2;
	add.s64 	%rd413, %rd24, %rd412;
	st.global.u32 	[%rd413+16896], %r2052;
$L__BB52_322:
	bar.warp.sync 	-1;
	shl.b32 	%r2053, %r364, 3;
	add.s32 	%r2055, %r1939, %r2053;
	ld.shared.u64 	%rd38, [%r2055+26112];
	add.s32 	%r2056, %r437, 4608;
	setp.ge.s32 	%p200, %r2056, %r439;
	@%p200 bra 	$L__BB52_324;
	ld.shared.u32 	%r2057, [%r438+18432];
	add.s64 	%rd414, %rd38, %rd25;
	shl.b64 	%rd415, %rd414, 2;
	add.s64 	%rd416, %rd24, %rd415;
	st.global.u32 	[%rd416+18432], %r2057;
$L__BB52_324:
	bar.warp.sync 	-1;
	shl.b32 	%r2058, %r365, 3;
	add.s32 	%r2060, %r1939, %r2058;
	ld.shared.u64 	%rd39, [%r2060+26112];
	add.s32 	%r2061, %r437, 4992;
	setp.ge.s32 	%p201, %r2061, %r439;
	@%p201 bra 	$L__BB52_326;
	ld.shared.u32 	%r2062, [%r438+19968];
	add.s64 	%rd417, %rd39, %rd25;
	shl.b64 	%rd418, %rd417, 2;
	add.s64 	%rd419, %rd24, %rd418;
	st.global.u32 	[%rd419+19968], %r2062;
$L__BB52_326:
	bar.warp.sync 	-1;
	shl.b32 	%r2063, %r366, 3;
	add.s32 	%r2065, %r1939, %r2063;
	ld.shared.u64 	%rd40, [%r2065+26112];
	add.s32 	%r2066, %r437, 5376;
	setp.ge.s32 	%p202, %r2066, %r439;
	@%p202 bra 	$L__BB52_328;
	ld.shared.u32 	%r2067, [%r438+21504];
	add.s64 	%rd420, %rd40, %rd25;
	shl.b64 	%rd421, %rd420, 2;
	add.s64 	%rd422, %rd24, %rd421;
	st.global.u32 	[%rd422+21504], %r2067;
$L__BB52_328:
	bar.warp.sync 	-1;
	shl.b32 	%r2068, %r367, 3;
	add.s32 	%r2070, %r1939, %r2068;
	ld.shared.u64 	%rd41, [%r2070+26112];
	add.s32 	%r2071, %r437, 5760;
	setp.ge.s32 	%p203, %r2071, %r439;
	@%p203 bra 	$L__BB52_330;
	ld.shared.u32 	%r2072, [%r438+23040];
	add.s64 	%rd423, %rd41, %rd25;
	shl.b64 	%rd424, %rd423, 2;
	add.s64 	%rd425, %rd24, %rd424;
	st.global.u32 	[%rd425+23040], %r2072;
$L__BB52_330:
	bar.warp.sync 	-1;
	shl.b32 	%r2073, %r368, 3;
	add.s32 	%r2075, %r1939, %r2073;
	ld.shared.u64 	%rd426, [%r2075+26112];
	add.s64 	%rd42, %rd426, %rd25;
	or.b32  	%r2076, %r437, 6144;
	setp.ge.s32 	%p204, %r2076, %r439;
	@%p204 bra 	$L__BB52_332;
	ld.shared.u32 	%r2077, [%r438+24576];
	shl.b64 	%rd427, %rd42, 2;
	add.s64 	%rd428, %rd24, %rd427;
	st.global.u32 	[%rd428+24576], %r2077;
$L__BB52_332:
	bar.warp.sync 	-1;
$L__BB52_333:
	ret;

}


// ===== COMPILED SASS (sm_100) =====

	.target	sm_100

	.elftype	@"ET_EXEC"


//--------------------- .note.nv.tkinfo           --------------------------
	.section	.note.nv.tkinfo,"",@"SHT_NOTE"
	.sectionflags	@"SHF_NOTE_NV_TKINFO"
	.tkinfo
        /*0018*/ 	.word	0x00000002
        /*0030*/ 	.string	""
        /*0030*/ 	.string	"ptxas"
        /*0030*/ 	.string	"Cuda compilation tools, release 13.0, V13.0.88"
        /*0030*/ 	.string	"Build cuda_13.0.r13.0/compiler.36424714_0"
        /*0030*/ 	.string	"-arch sm_100 -m 64 "



//--------------------- .note.nv.cuinfo           --------------------------
	.section	.note.nv.cuinfo,"",@"SHT_NOTE"
	.sectionflags	@"SHF_NOTE_NV_CUINFO"
        /*0018*/ 	.short	0x0002
        /*001a*/ 	.short	0x0064
        /*001c*/ 	.short	0x0082
	.zero		2


//--------------------- .nv.info                  --------------------------
	.section	.nv.info,"",@"SHT_CUDA_INFO"
	.align	4


	//----- nvinfo : EIATTR_REGCOUNT
	.align		4
        /*0000*/ 	.byte	0x04, 0x2f
        /*0002*/ 	.short	(.L_46 - .L_45)
	.align		4
.L_45:
        /*0004*/ 	.word	index@(_Z14pointsDistancePfS_PiS0_S0_iii)
        /*0008*/ 	.word	0x00000020


	//----- nvinfo : EIATTR_FRAME_SIZE
	.align		4
.L_46:
        /*000c*/ 	.byte	0x04, 0x11
        /*000e*/ 	.short	(.L_48 - .L_47)
	.align		4
.L_47:
        /*0010*/ 	.word	index@(_Z14pointsDistancePfS_PiS0_S0_iii)
        /*0014*/ 	.word	0x00000000


	//----- nvinfo : EIATTR_REGCOUNT
	.align		4
.L_48:
        /*0018*/ 	.byte	0x04, 0x2f
        /*001a*/ 	.short	(.L_50 - .L_49)
	.align		4
.L_49:
        /*001c*/ 	.word	index@(_Z14updateClustersPfS_PiS0_iii)
        /*0020*/ 	.word	0x0000001f


	//----- nvinfo : EIATTR_FRAME_SIZE
	.align		4
.L_50:
        /*0024*/ 	.byte	0x04, 0x11
        /*0026*/ 	.short	(.L_52 - .L_51)
	.align		4
.L_51:
        /*0028*/ 	.word	index@($__internal_1_$__cuda_sm3x_div_rn_noftz_f32_slowpath)
        /*002c*/ 	.word	0x00000000


	//----- nvinfo : EIATTR_FRAME_SIZE
	.align		4
.L_52:
        /*0030*/ 	.byte	0x04, 0x11
        /*0032*/ 	.short	(.L_54 - .L_53)
	.align		4
.L_53:
        /*0034*/ 	.word	index@(_Z14updateClustersPfS_PiS0_iii)
        /*0038*/ 	.word	0x00000000


	//----- nvinfo : EIATTR_REGCOUNT
	.align		4
.L_54:
        /*003c*/ 	.byte	0x04, 0x2f
        /*003e*/ 	.short	(.L_56 - .L_55)
	.align		4
.L_55:
        /*0040*/ 	.word	index@(_Z14pickCoordinatePfS_PiS_S0_iiii)
        /*0044*/ 	.word	0x0000002e


	//----- nvinfo : EIATTR_FRAME_SIZE
	.align		4
.L_56:
        /*0048*/ 	.byte	0x04, 0x11
        /*004a*/ 	.short	(.L_58 - .L_57)
	.align		4
.L_57:
        /*004c*/ 	.word	index@($__internal_0_$__cuda_sm3x_div_rn_noftz_f32_slowpath)
        /*0050*/ 	.word	0x00000000


	//----- nvinfo : EIATTR_FRAME_SIZE
	.align		4
.L_58:
        /*0054*/ 	.byte	0x04, 0x11
        /*0056*/ 	.short	(.L_60 - .L_59)
	.align		4
.L_59:
        /*0058*/ 	.word	index@(_Z14pickCoordinatePfS_PiS_S0_iiii)
        /*005c*/ 	.word	0x00000000


	//----- nvinfo : EIATTR_REGCOUNT
	.align		4
.L_60:
        /*0060*/ 	.byte	0x04, 0x2f
        /*0062*/ 	.short	(.L_62 - .L_61)
	.align		4
.L_61:
        /*0064*/ 	.word	index@(_Z14pickMembershipPiS_iii)
        /*0068*/ 	.word	0x00000017


	//----- nvinfo : EIATTR_FRAME_SIZE
	.align		4
.L_62:
        /*006c*/ 	.byte	0x04, 0x11
        /*006e*/ 	.short	(.L_64 - .L_63)
	.align		4
.L_63:
        /*0070*/ 	.word	index@(_Z14pickMembershipPiS_iii)
        /*0074*/ 	.word	0x00000000


	//----- nvinfo : EIATTR_REGCOUNT
	.align		4
.L_64:
        /*0078*/ 	.byte	0x04, 0x2f
        /*007a*/ 	.short	(.L_66 - .L_65)
	.align		4
.L_65:
        /*007c*/ 	.word	index@(_Z12reduceGlobalILj512EiEvPT0_S1_j)
        /*0080*/ 	.word	0x00000010


	//----- nvinfo : EIATTR_FRAME_SIZE
	.align		4
.L_66:
        /*0084*/ 	.byte	0x04, 0x11
        /*0086*/ 	.short	(.L_68 - .L_67)
	.align		4
.L_67:
        /*0088*/ 	.word	index@(_Z12reduceGlobalILj512EiEvPT0_S1_j)
        /*008c*/ 	.word	0x00000000


	//----- nvinfo : EIATTR_REGCOUNT
	.align		4
.L_68:
        /*0090*/ 	.byte	0x04, 0x2f
        /*0092*/ 	.short	(.L_70 - .L_69)
	.align		4
.L_69:
        /*0094*/ 	.word	index@(_Z12reduceGlobalILj256EiEvPT0_S1_j)
        /*0098*/ 	.word	0x00000010


	//----- nvinfo : EIATTR_FRAME_SIZE
	.align		4
.L_70:
        /*009c*/ 	.byte	0x04, 0x11
        /*009e*/ 	.short	(.L_72 - .L_71)
	.align		4
.L_71:
        /*00a0*/ 	.word	index@(_Z12reduceGlobalILj256EiEvPT0_S1_j)
        /*00a4*/ 	.word	0x00000000


	//----- nvinfo : EIATTR_REGCOUNT
	.align		4
.L_72:
        /*00a8*/ 	.byte	0x04, 0x2f
        /*00aa*/ 	.short	(.L_74 - .L_73)
	.align		4
.L_73:
        /*00ac*/ 	.word	index@(_Z12reduceGlobalILj128EiEvPT0_S1_j)
        /*00b0*/ 	.word	0x00000010


	//----- nvinfo : EIATTR_FRAME_SIZE
	.align		4
.L_74:
        /*00b4*/ 	.byte	0x04, 0x11
        /*00b6*/ 	.short	(.L_76 - .L_75)
	.align		4
.L_75:
        /*00b8*/ 	.word	index@(_Z12reduceGlobalILj128EiEvPT0_S1_j)
        /*00bc*/ 	.word	0x00000000


	//----- nvinfo : EIATTR_REGCOUNT
	.align		4
.L_76:
        /*00c0*/ 	.byte	0x04, 0x2f
        /*00c2*/ 	.short	(.L_78 - .L_77)
	.align		4
.L_77:
        /*00c4*/ 	.word	index@(_Z12reduceGlobalILj64EiEvPT0_S1_j)
        /*00c8*/ 	.word	0x00000010


	//----- nvinfo : EIATTR_FRAME_SIZE
	.align		4
.L_78:
        /*00cc*/ 	.byte	0x04, 0x11
        /*00ce*/ 	.short	(.L_80 - .L_79)
	.align		4
.L_79:
        /*00d0*/ 	.word	index@(_Z12reduceGlobalILj64EiEvPT0_S1_j)
        /*00d4*/ 	.word	0x00000000


	//----- nvinfo : EIATTR_REGCOUNT
	.align		4
.L_80:
        /*00d8*/ 	.byte	0x04, 0x2f
        /*00da*/ 	.short	(.L_82 - .L_81)
	.align		4
.L_81:
        /*00dc*/ 	.word	index@(_Z12reduceGlobalILj32EiEvPT0_S1_j)
        /*00e0*/ 	.word	0x00000010


	//----- nvinfo : EIATTR_FRAME_SIZE
	.align		4
.L_82:
        /*00e4*/ 	.byte	0x04, 0x11
        /*00e6*/ 	.short	(.L_84 - .L_83)
	.align		4
.L_83:
        /*00e8*/ 	.word	index@(_Z12reduceGlobalILj32EiEvPT0_S1_j)
        /*00ec*/ 	.word	0x00000000


	//----- nvinfo : EIATTR_REGCOUNT
	.align		4
.L_84:
        /*00f0*/ 	.byte	0x04, 0x2f
        /*00f2*/ 	.short	(.L_86 - .L_85)
	.align		4
.L_85:
        /*00f4*/ 	.word	index@(_Z12reduceGlobalILj16EiEvPT0_S1_j)
        /*00f8*/ 	.word	0x00000010


	//----- nvinfo : EIATTR_FRAME_SIZE
	.align		4
.L_86:
        /*00fc*/ 	.byte	0x04, 0x11
        /*00fe*/ 	.short	(.L_88 - .L_87)
	.align		4
.L_87:
        /*0100*/ 	.word	index@(_Z12reduceGlobalILj16EiEvPT0_S1_j)
        /*0104*/ 	.word	0x00000000


	//----- nvinfo : EIATTR_REGCOUNT
	.align		4
.L_88:
        /*0108*/ 	.byte	0x04, 0x2f
        /*010a*/ 	.short	(.L_90 - .L_89)
	.align		4
.L_89:
        /*010c*/ 	.word	index@(_Z12reduceGlobalILj8EiEvPT0_S1_j)
        /*0110*/ 	.word	0x00000010


	//----- nvinfo : EIATTR_FRAME_SIZE
	.align		4
.L_90:
        /*0114*/ 	.byte	0x04, 0x11
        /*0116*/ 	.short	(.L_92 - .L_91)
	.align		4
.L_91:
        /*0118*/ 	.word	index@(_Z12reduceGlobalILj8EiEvPT0_S1_j)
        /*011c*/ 	.word	0x00000000


	//----- nvinfo : EIATTR_REGCOUNT
	.align		4
.L_92:
        /*0120*/ 	.byte	0x04, 0x2f
        /*0122*/ 	.short	(.L_94 - .L_93)
	.align		4
.L_93:
        /*0124*/ 	.word	index@(_Z12reduceGlobalILj4EiEvPT0_S1_j)
        /*0128*/ 	.word	0x00000010


	//----- nvinfo : EIATTR_FRAME_SIZE
	.align		4
.L_94:
        /*012c*/ 	.byte	0x04, 0x11
        /*012e*/ 	.short	(.L_96 - .L_95)
	.align		4
.L_95:
        /*0130*/ 	.word	index@(_Z12reduceGlobalILj4EiEvPT0_S1_j)
        /*0134*/ 	.word	0x00000000


	//----- nvinfo : EIATTR_REGCOUNT
	.align		4
.L_96:
        /*0138*/ 	.byte	0x04, 0x2f
        /*013a*/ 	.short	(.L_98 - .L_97)
	.align		4
.L_97:
        /*013c*/ 	.word	index@(_Z12reduceGlobalILj2EiEvPT0_S1_j)
        /*0140*/ 	.word	0x00000010


	//----- nvinfo : EIATTR_FRAME_SIZE
	.align		4
.L_98:
        /*0144*/ 	.byte	0x04, 0x11
        /*0146*/ 	.short	(.L_100 - .L_99)
	.align		4
.L_99:
        /*0148*/ 	.word	index@(_Z12reduceGlobalILj2EiEvPT0_S1_j)
        /*014c*/ 	.word	0x00000000


	//----- nvinfo : EIATTR_REGCOUNT
	.align		4
.L_100:
        /*0150*/ 	.byte	0x04, 0x2f
        /*0152*/ 	.short	(.L_102 - .L_101)
	.align		4
.L_101:
        /*0154*/ 	.word	index@(_Z12reduceGlobalILj1EiEvPT0_S1_j)
        /*0158*/ 	.word	0x00000010


	//----- nvinfo : EIATTR_FRAME_SIZE
	.align		4
.L_102:
        /*015c*/ 	.byte	0x04, 0x11
        /*015e*/ 	.short	(.L_104 - .L_103)
	.align		4
.L_103:
        /*0160*/ 	.word	index@(_Z12reduceGlobalILj1EiEvPT0_S1_j)
        /*0164*/ 	.word	0x00000000


	//----- nvinfo : EIATTR_REGCOUNT
	.align		4
.L_104:
        /*0168*/ 	.byte	0x04, 0x2f
        /*016a*/ 	.short	(.L_106 - .L_105)
	.align		4
.L_105:
        /*016c*/ 	.word	index@(_Z6gatherIiEvPT_ii)
        /*0170*/ 	.word	0x0000000a


	//----- nvinfo : EIATTR_FRAME_SIZE
	.align		4
.L_106:
        /*0174*/ 	.byte	0x04, 0x11
        /*0176*/ 	.short	(.L_108 - .L_107)
	.align		4
.L_107:
        /*0178*/ 	.word	index@(_Z6gatherIiEvPT_ii)
        /*017c*/ 	.word	0x00000000


	//----- nvinfo : EIATTR_REGCOUNT
	.align		4
.L_108:
        /*0180*/ 	.byte	0x04, 0x2f
        /*0182*/ 	.short	(.L_110 - .L_109)
	.align		4
.L_109:
        /*0184*/ 	.word	index@(_Z12reduceGlobalILj512EfEvPT0_S1_j)
        /*0188*/ 	.word	0x00000010


	//----- nvinfo : EIATTR_FRAME_SIZE
	.align		4
.L_110:
        /*018c*/ 	.byte	0x04, 0x11
        /*018e*/ 	.short	(.L_112 - .L_111)
	.align		4
.L_111:
        /*0190*/ 	.word	index@(_Z12reduceGlobalILj512EfEvPT0_S1_j)
        /*0194*/ 	.word	0x00000000


	//----- nvinfo : EIATTR_REGCOUNT
	.align		4
.L_112:
        /*0198*/ 	.byte	0x04, 0x2f
        /*019a*/ 	.short	(.L_114 - .L_113)
	.align		4
.L_113:
        /*019c*/ 	.word	index@(_Z12reduceGlobalILj256EfEvPT0_S1_j)
        /*01a0*/ 	.word	0x00000010


	//----- nvinfo : EIATTR_FRAME_SIZE
	.align		4
.L_114:
        /*01a4*/ 	.byte	0x04, 0x11
        /*01a6*/ 	.short	(.L_116 - .L_115)
	.align		4
.L_115:
        /*01a8*/ 	.word	index@(_Z12reduceGlobalILj256EfEvPT0_S1_j)
        /*01ac*/ 	.word	0x00000000


	//----- nvinfo : EIATTR_REGCOUNT
	.align		4
.L_116:
        /*01b0*/ 	.byte	0x04, 0x2f
        /*01b2*/ 	.short	(.L_118 - .L_117)
	.align		4
.L_117:
        /*01b4*/ 	.word	index@(_Z12reduceGlobalILj128EfEvPT0_S1_j)
        /*01b8*/ 	.word	0x00000010


	//----- nvinfo : EIATTR_FRAME_SIZE
	.align		4
.L_118:
        /*01bc*/ 	.byte	0x04, 0x11
        /*01be*/ 	.short	(.L_120 - .L_119)
	.align		4
.L_119:
        /*01c0*/ 	.word	index@(_Z12reduceGlobalILj128EfEvPT0_S1_j)
        /*01c4*/ 	.word	0x00000000


	//----- nvinfo : EIATTR_REGCOUNT
	.align		4
.L_120:
        /*01c8*/ 	.byte	0x04, 0x2f
        /*01ca*/ 	.short	(.L_122 - .L_121)
	.align		4
.L_121:
        /*01cc*/ 	.word	index@(_Z12reduceGlobalILj64EfEvPT0_S1_j)
        /*01d0*/ 	.word	0x00000010


	//----- nvinfo : EIATTR_FRAME_SIZE
	.align		4
.L_122:
        /*01d4*/ 	.byte	0x04, 0x11
        /*01d6*/ 	.short	(.L_124 - .L_123)
	.align		4
.L_123:
        /*01d8*/ 	.word	index@(_Z12reduceGlobalILj64EfEvPT0_S1_j)
        /*01dc*/ 	.word	0x00000000


	//----- nvinfo : EIATTR_REGCOUNT
	.align		4
.L_124:
        /*01e0*/ 	.byte	0x04, 0x2f
        /*01e2*/ 	.short	(.L_126 - .L_125)
	.align		4
.L_125:
        /*01e4*/ 	.word	index@(_Z12reduceGlobalILj32EfEvPT0_S1_j)
        /*01e8*/ 	.word	0x00000010


	//----- nvinfo : EIATTR_FRAME_SIZE
	.align		4
.L_126:
        /*01ec*/ 	.byte	0x04, 0x11
        /*01ee*/ 	.short	(.L_128 - .L_127)
	.align		4
.L_127:
        /*01f0*/ 	.word	index@(_Z12reduceGlobalILj32EfEvPT0_S1_j)
        /*01f4*/ 	.word	0x00000000


	//----- nvinfo : EIATTR_REGCOUNT
	.align		4
.L_128:
        /*01f8*/ 	.byte	0x04, 0x2f
        /*01fa*/ 	.short	(.L_130 - .L_129)
	.align		4
.L_129:
        /*01fc*/ 	.word	index@(_Z12reduceGlobalILj16EfEvPT0_S1_j)
        /*0200*/ 	.word	0x00000010


	//----- nvinfo : EIATTR_FRAME_SIZE
	.align		4
.L_130:
        /*0204*/ 	.byte	0x04, 0x11
        /*0206*/ 	.short	(.L_132 - .L_131)
	.align		4
.L_131:
        /*0208*/ 	.word	index@(_Z12reduceGlobalILj16EfEvPT0_S1_j)
        /*020c*/ 	.word	0x00000000


	//----- nvinfo : EIATTR_REGCOUNT
	.align		4
.L_132:
        /*0210*/ 	.byte	0x04, 0x2f
        /*0212*/ 	.short	(.L_134 - .L_133)
	.align		4
.L_133:
        /*0214*/ 	.word	index@(_Z12reduceGlobalILj8EfEvPT0_S1_j)
        /*0218*/ 	.word	0x00000010


	//----- nvinfo : EIATTR_FRAME_SIZE
	.align		4
.L_134:
        /*021c*/ 	.byte	0x04, 0x11
        /*021e*/ 	.short	(.L_136 - .L_135)
	.align		4
.L_135:
        /*0220*/ 	.word	index@(_Z12reduceGlobalILj8EfEvPT0_S1_j)
        /*0224*/ 	.word	0x00000000


	//----- nvinfo : EIATTR_REGCOUNT
	.align		4
.L_136:
        /*0228*/ 	.byte	0x04, 0x2f
        /*022a*/ 	.short	(.L_138 - .L_137)
	.align		4
.L_137:
        /*022c*/ 	.word	index@(_Z12reduceGlobalILj4EfEvPT0_S1_j)
        /*0230*/ 	.word	0x00000010


	//----- nvinfo : EIATTR_FRAME_SIZE
	.align		4
.L_138:
        /*0234*/ 	.byte	0x04, 0x11
        /*0236*/ 	.short	(.L_140 - .L_139)
	.align		4
.L_139:
        /*0238*/ 	.word	index@(_Z12reduceGlobalILj4EfEvPT0_S1_j)
        /*023c*/ 	.word	0x00000000


	//----- nvinfo : EIATTR_REGCOUNT
	.align		4
.L_140:
        /*0240*/ 	.byte	0x04, 0x2f
        /*0242*/ 	.short	(.L_142 - .L_141)
	.align		4
.L_141:
        /*0244*/ 	.word	index@(_Z12reduceGlobalILj2EfEvPT0_S1_j)
        /*0248*/ 	.word	0x00000010


	//----- nvinfo : EIATTR_FRAME_SIZE
	.align		4
.L_142:
        /*024c*/ 	.byte	0x04, 0x11
        /*024e*/ 	.short	(.L_144 - .L_143)
	.align		4
.L_143:
        /*0250*/ 	.word	index@(_Z12reduceGlobalILj2EfEvPT0_S1_j)
        /*0254*/ 	.word	0x00000000


	//----- nvinfo : EIATTR_REGCOUNT
	.align		4
.L_144:
        /*0258*/ 	.byte	0x04, 0x2f
        /*025a*/ 	.short	(.L_146 - .L_145)
	.align		4
.L_145:
        /*025c*/ 	.word	index@(_Z12reduceGlobalILj1EfEvPT0_S1_j)
        /*0260*/ 	.word	0x00000010


	//----- nvinfo : EIATTR_FRAME_SIZE
	.align		4
.L_146:
        /*0264*/ 	.byte	0x04, 0x11
        /*0266*/ 	.short	(.L_148 - .L_147)
	.align		4
.L_147:
        /*0268*/ 	.word	index@(_Z12reduceGlobalILj1EfEvPT0_S1_j)
        /*026c*/ 	.word	0x00000000


	//----- nvinfo : EIATTR_REGCOUNT
	.align		4
.L_148:
        /*0270*/ 	.byte	0x04, 0x2f
        /*0272*/ 	.short	(.L_150 - .L_149)
	.align		4
.L_149:
        /*0274*/ 	.word	index@(_Z6gatherIfEvPT_ii)
        /*0278*/ 	.word	0x0000000a


	//----- nvinfo : EIATTR_FRAME_SIZE
	.align		4
.L_150:
        /*027c*/ 	.byte	0x04, 0x11
        /*027e*/ 	.short	(.L_152 - .L_151)
	.align		4
.L_151:
        /*0280*/ 	.word	index@(_Z6gatherIfEvPT_ii)
        /*0284*/ 	.word	0x00000000


	//----- nvinfo : EIATTR_REGCOUNT
	.align		4
.L_152:
        /*0288*/ 	.byte	0x04, 0x2f
        /*028a*/ 	.short	(.L_154 - .L_153)
	.align		4
.L_153:
        /*028c*/ 	.word	index@(_ZN6thrust24THRUST_300001_SM_1000_NS8cuda_cub4core6detail13_kernel_agentINS1_15__reduce_by_key9InitAgentIN3cub18CUB_300001_SM_100024ReduceByKeyScanTileStateIiiLb1EEEiPiEEJSA_iSB_EEEvDpT0_)
        /*0290*/ 	.word	0x0000000e


	//----- nvinfo : EIATTR_FRAME_SIZE
	.align		4
.L_154:
        /*0294*/ 	.byte	0x04, 0x11
        /*0296*/ 	.short	(.L_156 - .L_155)
	.align		4
.L_155:
        /*0298*/ 	.word	index@(_ZN6thrust24THRUST_300001_SM_1000_NS8cuda_cub4core6detail13_kernel_agentINS1_15__reduce_by_key9InitAgentIN3cub18CUB_300001_SM_100024ReduceByKeyScanTileStateIiiLb1EEEiPiEEJSA_iSB_EEEvDpT0_)
        /*029c*/ 	.word	0x00000000


	//----- nvinfo : EIATTR_REGCOUNT
	.align		4
.L_156:
        /*02a0*/ 	.byte	0x04, 0x2f
        /*02a2*/ 	.short	(.L_158 - .L_157)
	.align		4
.L_157:
        /*02a4*/ 	.word	index@(_ZN6thrust24THRUST_300001_SM_1000_NS8cuda_cub4core6detail13_kernel_agentINS1_15__reduce_by_key16ReduceByKeyAgentIPiNS0_17constant_iteratorIiNS0_11use_defaultES9_EES7_S7_N4cuda3std3__48equal_toIiEENSD_4plusIiEES7_iEEJS7_SA_S7_S7_S7_N3cub18CUB_300001_SM_100024ReduceByKeyScanTileStateIiiLb1EEESF_SH_iiEEEvDpT0_)
        /*02a8*/ 	.word	0x0000003e


	//----- nvinfo : EIATTR_FRAME_SIZE
	.align		4
.L_158:
        /*02ac*/ 	.byte	0x04, 0x11
        /*02ae*/ 	.short	(.L_160 - .L_159)
	.align		4
.L_159:
        /*02b0*/ 	.word	index@(_ZN6thrust24THRUST_300001_SM_1000_NS8cuda_cub4core6detail13_kernel_agentINS1_15__reduce_by_key16ReduceByKeyAgentIPiNS0_17constant_iteratorIiNS0_11use_defaultES9_EES7_S7_N4cuda3std3__48equal_toIiEENSD_4plusIiEES7_iEEJS7_SA_S7_S7_S7_N3cub18CUB_300001_SM_100024ReduceByKeyScanTileStateIiiLb1EEESF_SH_iiEEEvDpT0_)
        /*02b4*/ 	.word	0x00000000


	//----- nvinfo : EIATTR_REGCOUNT
	.align		4
.L_160:
        /*02b8*/ 	.byte	0x04, 0x2f
        /*02ba*/ 	.short	(.L_162 - .L_161)
	.align		4
.L_161:
        /*02bc*/ 	.word	index@(_ZN6thrust24THRUST_300001_SM_1000_NS8cuda_cub4core6detail13_kernel_agentINS1_15__reduce_by_key9InitAgentIN3cub18CUB_300001_SM_100024ReduceByKeyScanTileStateIilLb1EEElPlEEJSA_lSB_EEEvDpT0_)
        /*02c0*/ 	.word	0x0000000e


	//----- nvinfo : EIATTR_FRAME_SIZE
	.align		4
.L_162:
        /*02c4*/ 	.byte	0x04, 0x11
        /*02c6*/ 	.short	(.L_164 - .L_163)
	.align		4
.L_163:
        /*02c8*/ 	.word	index@(_ZN6thrust24THRUST_300001_SM_1000_NS8cuda_cub4core6detail13_kernel_agentINS1_15__reduce_by_key9InitAgentIN3cub18CUB_300001_SM_100024ReduceByKeyScanTileStateIilLb1EEElPlEEJSA_lSB_EEEvDpT0_)
        /*02cc*/ 	.word	0x00000000


	//----- nvinfo : EIATTR_REGCOUNT
	.align		4
.L_164:
        /*02d0*/ 	.byte	0x04, 0x2f
        /*02d2*/ 	.short	(.L_166 - .L_165)
	.align		4
.L_165:
        /*02d4*/ 	.word	index@(_ZN6thrust24THRUST_300001_SM_1000_NS8cuda_cub4core6detail13_kernel_agentINS1_15__reduce_by_key16ReduceByKeyAgentIPiNS0_17constant_iteratorIiNS0_11use_defaultES9_EES7_S7_N4cuda3std3__48equal_toIiEENSD_4plusIiEEPllEEJS7_SA_S7_S7_SI_N3cub18CUB_300001_SM_100024ReduceByKeyScanTileStateIilLb1EEESF_SH_llEEEvDpT0_)
        /*02d8*/ 	.word	0x0000003a


	//----- nvinfo : EIATTR_FRAME_SIZE
	.align		4
.L_166:
        /*02dc*/ 	.byte	0x04, 0x11
        /*02de*/ 	.short	(.L_168 - .L_167)
	.align		4
.L_167:
        /*02e0*/ 	.word	index@(_ZN6thrust24THRUST_300001_SM_1000_NS8cuda_cub4core6detail13_kernel_agentINS1_15__reduce_by_key16ReduceByKeyAgentIPiNS0_17constant_iteratorIiNS0_11use_defaultES9_EES7_S7_N4cuda3std3__48equal_toIiEENSD_4plusIiEEPllEEJS7_SA_S7_S7_SI_N3cub18CUB_300001_SM_100024ReduceByKeyScanTileStateIilLb1EEESF_SH_llEEEvDpT0_)
        /*02e4*/ 	.word	0x00000000


	//----- nvinfo : EIATTR_REGCOUNT
	.align		4
.L_168:
        /*02e8*/ 	.byte	0x04, 0x2f
        /*02ea*/ 	.short	(.L_170 - .L_169)
	.align		4
.L_169:
        /*02ec*/ 	.word	index@(_ZN6thrust24THRUST_300001_SM_1000_NS8cuda_cub4core6detail13_kernel_agentINS1_15__reduce_by_key9InitAgentIN3cub18CUB_300001_SM_100024ReduceByKeyScanTileStateIfiLb1EEEiPiEEJSA_iSB_EEEvDpT0_)
        /*02f0*/ 	.word	0x0000000e


	//----- nvinfo : EIATTR_FRAME_SIZE
	.align		4
.L_170:
        /*02f4*/ 	.byte	0x04, 0x11
        /*02f6*/ 	.short	(.L_172 - .L_171)
	.align		4
.L_171:
        /*02f8*/ 	.word	index@(_ZN6thrust24THRUST_300001_SM_1000_NS8cuda_cub4core6detail13_kernel_agentINS1_15__reduce_by_key9InitAgentIN3cub18CUB_300001_SM_100024ReduceByKeyScanTileStateIfiLb1EEEiPiEEJSA_iSB_EEEvDpT0_)
        /*02fc*/ 	.word	0x00000000


	//----- nvinfo : EIATTR_REGCOUNT
	.align		4
.L_172:
        /*0300*/ 	.byte	0x04, 0x2f
        /*0302*/ 	.short	(.L_174 - .L_173)
	.align		4
.L_173:
        /*0304*/ 	.word	index@(_ZN6thrust24THRUST_300001_SM_1000_NS8cuda_cub4core6detail13_kernel_agentINS1_15__reduce_by_key16ReduceByKeyAgentIPiPfNS0_16discard_iteratorINS0_11use_defaultEEES8_N4cuda3std3__48equal_toIiEENSE_4plusIfEES7_iEEJS7_S8_SB_S8_S7_N3cub18CUB_300001_SM_100024ReduceByKeyScanTileStateIfiLb1EEESG_SI_iiEEEvDpT0_)
        /*0308*/ 	.word	0x0000003a


	//----- nvinfo : EIATTR_FRAME_SIZE
	.align		4
.L_174:
        /*030c*/ 	.byte	0x04, 0x11
        /*030e*/ 	.short	(.L_176 - .L_175)
	.align		4
.L_175:
        /*0310*/ 	.word	index@(_ZN6thrust24THRUST_300001_SM_1000_NS8cuda_cub4core6detail13_kernel_agentINS1_15__reduce_by_key16ReduceByKeyAgentIPiPfNS0_16discard_iteratorINS0_11use_defaultEEES8_N4cuda3std3__48equal_toIiEENSE_4plusIfEES7_iEEJS7_S8_SB_S8_S7_N3cub18CUB_300001_SM_100024ReduceByKeyScanTileStateIfiLb1EEESG_SI_iiEEEvDpT0_)
        /*0314*/ 	.word	0x00000000


	//----- nvinfo : EIATTR_REGCOUNT
	.align		4
.L_176:
        /*0318*/ 	.byte	0x04, 0x2f
        /*031a*/ 	.short	(.L_178 - .L_177)
	.align		4
.L_177:
        /*031c*/ 	.word	index@(_ZN6thrust24THRUST_300001_SM_1000_NS8cuda_cub4core6detail13_kernel_agentINS1_15__reduce_by_key9InitAgentIN3cub18CUB_300001_SM_100024ReduceByKeyScanTileStateIflLb1EEElPlEEJSA_lSB_EEEvDpT0_)
        /*0320*/ 	.word	0x0000000e


	//----- nvinfo : EIATTR_FRAME_SIZE
	.align		4
.L_178:
        /*0324*/ 	.byte	0x04, 0x11
        /*0326*/ 	.short	(.L_180 - .L_179)
	.align		4
.L_179:
        /*0328*/ 	.word	index@(_ZN6thrust24THRUST_300001_SM_1000_NS8cuda_cub4core6detail13_kernel_agentINS1_15__reduce_by_key9InitAgentIN3cub18CUB_300001_SM_100024ReduceByKeyScanTileStateIflLb1EEElPlEEJSA_lSB_EEEvDpT0_)
        /*032c*/ 	.word	0x00000000


	//----- nvinfo : EIATTR_REGCOUNT
	.align		4
.L_180:
        /*0330*/ 	.byte	0x04, 0x2f
        /*0332*/ 	.short	(.L_182 - .L_181)
	.align		4
.L_181:
        /*0334*/ 	.word	index@(_ZN6thrust24THRUST_300001_SM_1000_NS8cuda_cub4core6detail13_kernel_agentINS1_15__reduce_by_key16ReduceByKeyAgentIPiPfNS0_16discard_iteratorINS0_11use_defaultEEES8_N4cuda3std3__48equal_toIiEENSE_4plusIfEEPllEEJS7_S8_SB_S8_SJ_N3cub18CUB_300001_SM_100024ReduceByKeyScanTileStateIflLb1EEESG_SI_llEEEvDpT0_)
        /*0338*/ 	.word	0x00000040


	//----- nvinfo : EIATTR_FRAME_SIZE
	.align		4
.L_182:
        /*033c*/ 	.byte	0x04, 0x11
        /*033e*/ 	.short	(.L_184 - .L_183)
	.align		4
.L_183:
        /*0340*/ 	.word	index@(_ZN6thrust24THRUST_300001_SM_1000_NS8cuda_cub4core6detail13_kernel_agentINS1_15__reduce_by_key16ReduceByKeyAgentIPiPfNS0_16discard_iteratorINS0_11use_defaultEEES8_N4cuda3std3__48equal_toIiEENSE_4plusIfEEPllEEJS7_S8_SB_S8_SJ_N3cub18CUB_300001_SM_100024ReduceByKeyScanTileStateIflLb1EEESG_SI_llEEEvDpT0_)
        /*0344*/ 	.word	0x00000000


	//----- nvinfo : EIATTR_REGCOUNT
	.align		4
.L_184:
        /*0348*/ 	.byte	0x04, 0x2f
        /*034a*/ 	.short	(.L_186 - .L_185)
	.align		4
.L_185:
        /*034c*/ 	.word	index@(_ZN3cub18CUB_300001_SM_10006detail11EmptyKernelIvEEvv)
        /*0350*/ 	.word	0x00000004


	//----- nvinfo : EIATTR_FRAME_SIZE
	.align		4
.L_186:
        /*0354*/ 	.byte	0x04, 0x11
        /*0356*/ 	.short	(.L_188 - .L_187)
	.align		4
.L_187:
        /*0358*/ 	.word	index@(_ZN3cub18CUB_300001_SM_10006detail11EmptyKernelIvEEvv)
        /*035c*/ 	.word	0x00000000


	//----- nvinfo : EIATTR_REGCOUNT
	.align		4
.L_188:
        /*0360*/ 	.byte	0x04, 0x2f
        /*0362*/ 	.short	(.L_190 - .L_189)
	.align		4
.L_189:
        /*0364*/ 	.word	index@(_ZN3cub18CUB_300001_SM_10006detail6reduce28DeviceReduceSingleTileKernelINS2_10policy_hubIijN4cuda3std3__44plusIiEEE10Policy1000EPiSC_jS9_iiNS7_10__identityEEEvT0_T1_T2_T3_T4_T6_)
        /*0368*/ 	.word	0x0000001e


	//----- nvinfo : EIATTR_FRAME_SIZE
	.align		4
.L_190:
        /*036c*/ 	.byte	0x04, 0x11
        /*036e*/ 	.short	(.L_192 - .L_191)
	.align		4
.L_191:
        /*0370*/ 	.word	index@(_ZN3cub18CUB_300001_SM_10006detail6reduce28DeviceReduceSingleTileKernelINS2_10policy_hubIijN4cuda3std3__44plusIiEEE10Policy1000EPiSC_jS9_iiNS7_10__identityEEEvT0_T1_T2_T3_T4_T6_)
        /*0374*/ 	.word	0x00000000


	//----- nvinfo : EIATTR_REGCOUNT
	.align		4
.L_192:
        /*0378*/ 	.byte	0x04, 0x2f
        /*037a*/ 	.short	(.L_194 - .L_193)
	.align		4
.L_193:
        /*037c*/ 	.word	index@(_ZN3cub18CUB_300001_SM_10006detail6reduce18DeviceReduceKernelINS2_10policy_hubIijN4cuda3std3__44plusIiEEE10Policy1000EPijS9_iNS7_10__identityEEEvT0_PT3_T1_NS0_13GridEvenShareISH_EET2_T4_)
        /*0380*/ 	.word	0x00000020


	//----- nvinfo : EIATTR_FRAME_SIZE
	.align		4
.L_194:
        /*0384*/ 	.byte	0x04, 0x11
        /*0386*/ 	.short	(.L_196 - .L_195)
	.align		4
.L_195:
        /*0388*/ 	.word	index@(_ZN3cub18CUB_300001_SM_10006detail6reduce18DeviceReduceKernelINS2_10policy_hubIijN4cuda3std3__44plusIiEEE10Policy1000EPijS9_iNS7_10__identityEEEvT0_PT3_T1_NS0_13GridEvenShareISH_EET2_T4_)
        /*038c*/ 	.word	0x00000000


	//----- nvinfo : EIATTR_REGCOUNT
	.align		4
.L_196:
        /*0390*/ 	.byte	0x04, 0x2f
        /*0392*/ 	.short	(.L_198 - .L_197)
	.align		4
.L_197:
        /*0394*/ 	.word	index@(_ZN3cub18CUB_300001_SM_10006detail6reduce28DeviceReduceSingleTileKernelINS2_10policy_hubIijN4cuda3std3__44plusIiEEE10Policy1000EPiSC_iS9_iiNS7_10__identityEEEvT0_T1_T2_T3_T4_T6_)
        /*0398*/ 	.word	0x00000020


	//----- nvinfo : EIATTR_FRAME_SIZE
	.align		4
.L_198:
        /*039c*/ 	.byte	0x04, 0x11
        /*039e*/ 	.short	(.L_200 - .L_199)
	.align		4
.L_199:
        /*03a0*/ 	.word	index@(_ZN3cub18CUB_300001_SM_10006detail6reduce28DeviceReduceSingleTileKernelINS2_10policy_hubIijN4cuda3std3__44plusIiEEE10Policy1000EPiSC_iS9_iiNS7_10__identityEEEvT0_T1_T2_T3_T4_T6_)
        /*03a4*/ 	.word	0x00000000


	//----- nvinfo : EIATTR_REGCOUNT
	.align		4
.L_200:
        /*03a8*/ 	.byte	0x04, 0x2f
        /*03aa*/ 	.short	(.L_202 - .L_201)
	.align		4
.L_201:
        /*03ac*/ 	.word	index@(_ZN3cub18CUB_300001_SM_10006detail6reduce28DeviceReduceSingleTileKernelINS2_10policy_hubIiyN4cuda3std3__44plusIiEEE10Policy1000EPiSC_yS9_iiNS7_10__identityEEEvT0_T1_T2_T3_T4_T6_)
        /*03b0*/ 	.word	0x00000020


	//----- nvinfo : EIATTR_FRAME_SIZE
	.align		4
.L_202:
        /*03b4*/ 	.byte	0x04, 0x11
        /*03b6*/ 	.short	(.L_204 - .L_203)
	.align		4
.L_203:
        /*03b8*/ 	.word	index@(_ZN3cub18CUB_300001_SM_10006detail6reduce28DeviceReduceSingleTileKernelINS2_10policy_hubIiyN4cuda3std3__44plusIiEEE10Policy1000EPiSC_yS9_iiNS7_10__identityEEEvT0_T1_T2_T3_T4_T6_)
        /*03bc*/ 	.word	0x00000000


	//----- nvinfo : EIATTR_REGCOUNT
	.align		4
.L_204:
        /*03c0*/ 	.byte	0x04, 0x2f
        /*03c2*/ 	.short	(.L_206 - .L_205)
	.align		4
.L_205:
        /*03c4*/ 	.word	index@(_ZN3cub18CUB_300001_SM_10006detail6reduce18DeviceReduceKernelINS2_10policy_hubIiyN4cuda3std3__44plusIiEEE10Policy1000EPiyS9_iNS7_10__identityEEEvT0_PT3_T1_NS0_13GridEvenShareISH_EET2_T4_)
        /*03c8*/ 	.word	0x0000001d


	//----- nvinfo : EIATTR_FRAME_SIZE
	.align		4
.L_206:
        /*03cc*/ 	.byte	0x04, 0x11
        /*03ce*/ 	.short	(.L_208 - .L_207)
	.align		4
.L_207:
        /*03d0*/ 	.word	index@(_ZN3cub18CUB_300001_SM_10006detail6reduce18DeviceReduceKernelINS2_10policy_hubIiyN4cuda3std3__44plusIiEEE10Policy1000EPiyS9_iNS7_10__identityEEEvT0_PT3_T1_NS0_13GridEvenShareISH_EET2_T4_)
        /*03d4*/ 	.word	0x00000000


	//----- nvinfo : EIATTR_REGCOUNT
	.align		4
.L_208:
        /*03d8*/ 	.byte	0x04, 0x2f
        /*03da*/ 	.short	(.L_210 - .L_209)
	.align		4
.L_209:
        /*03dc*/ 	.word	index@(_ZN3cub18CUB_300001_SM_10006detail6reduce28DeviceReduceSingleTileKernelINS2_10policy_hubIiyN4cuda3std3__44plusIiEEE10Policy1000EPiSC_iS9_iiNS7_10__identityEEEvT0_T1_T2_T3_T4_T6_)
        /*03e0*/ 	.word	0x00000020


	//----- nvinfo : EIATTR_FRAME_SIZE
	.align		4
.L_210:
        /*03e4*/ 	.byte	0x04, 0x11
        /*03e6*/ 	.short	(.L_212 - .L_211)
	.align		4
.L_211:
        /*03e8*/ 	.word	index@(_ZN3cub18CUB_300001_SM_10006detail6reduce28DeviceReduceSingleTileKernelINS2_10policy_hubIiyN4cuda3std3__44plusIiEEE10Policy1000EPiSC_iS9_iiNS7_10__identityEEEvT0_T1_T2_T3_T4_T6_)
        /*03ec*/ 	.word	0x00000000


	//----- nvinfo : EIATTR_REGCOUNT
	.align		4
.L_212:
        /*03f0*/ 	.byte	0x04, 0x2f
        /*03f2*/ 	.short	(.L_214 - .L_213)
	.align		4
.L_213:
        /*03f4*/ 	.word	index@(_ZN3cub18CUB_300001_SM_10006detail10radix_sort31DeviceRadixSortSingleTileKernelINS1_5radix10policy_hubIiNS0_8NullTypeEyE10Policy1000ELNS0_9SortOrderE0EiS6_yNS1_21identity_decomposer_tEEEvPKT1_PSB_PKT2_PSF_T3_iiT4_)
        /*03f8*/ 	.word	0x0000007f


	//----- nvinfo : EIATTR_FRAME_SIZE
	.align		4
.L_214:
        /*03fc*/ 	.byte	0x04, 0x11
        /*03fe*/ 	.short	(.L_216 - .L_215)
	.align		4
.L_215:
        /*0400*/ 	.word	index@(_ZN3cub18CUB_300001_SM_10006detail10radix_sort31DeviceRadixSortSingleTileKernelINS1_5radix10policy_hubIiNS0_8NullTypeEyE10Policy1000ELNS0_9SortOrderE0EiS6_yNS1_21identity_decomposer_tEEEvPKT1_PSB_PKT2_PSF_T3_iiT4_)
        /*0404*/ 	.word	0x00000000


	//----- nvinfo : EIATTR_REGCOUNT
	.align		4
.L_216:
        /*0408*/ 	.byte	0x04, 0x2f
        /*040a*/ 	.short	(.L_218 - .L_217)
	.align		4
.L_217:
        /*040c*/ 	.word	index@(_ZN3cub18CUB_300001_SM_10006detail10radix_sort30DeviceRadixSortHistogramKernelINS1_5radix10policy_hubIiNS0_8NullTypeEyE10Policy1000ELNS0_9SortOrderE0EiyNS1_21identity_decomposer_tEEEvPT2_PKT1_SB_iiT3_)
        /*0410*/ 	.word	0x00000020


	//----- nvinfo : EIATTR_FRAME_SIZE
	.align		4
.L_218:
        /*0414*/ 	.byte	0x04, 0x11
        /*0416*/ 	.short	(.L_220 - .L_219)
	.align		4
.L_219:
        /*0418*/ 	.word	index@(_ZN3cub18CUB_300001_SM_10006detail10radix_sort30DeviceRadixSortHistogramKernelINS1_5radix10policy_hubIiNS0_8NullTypeEyE10Policy1000ELNS0_9SortOrderE0EiyNS1_21identity_decomposer_tEEEvPT2_PKT1_SB_iiT3_)
        /*041c*/ 	.word	0x00000000


	//----- nvinfo : EIATTR_REGCOUNT
	.align		4
.L_220:
        /*0420*/ 	.byte	0x04, 0x2f
        /*0422*/ 	.short	(.L_222 - .L_221)
	.align		4
.L_221:
        /*0424*/ 	.word	index@(_ZN3cub18CUB_300001_SM_10006detail10radix_sort33DeviceRadixSortExclusiveSumKernelINS1_5radix10policy_hubIiNS0_8NullTypeEyE10Policy1000EyEEvPT0_)
        /*0428*/ 	.word	0x00000020


	//----- nvinfo : EIATTR_FRAME_SIZE
	.align		4
.L_222:
        /*042c*/ 	.byte	0x04, 0x11
        /*042e*/ 	.short	(.L_224 - .L_223)
	.align		4
.L_223:
        /*0430*/ 	.word	index@(_ZN3cub18CUB_300001_SM_10006detail10radix_sort33DeviceRadixSortExclusiveSumKernelINS1_5radix10policy_hubIiNS0_8NullTypeEyE10Policy1000EyEEvPT0_)
        /*0434*/ 	.word	0x00000000


	//----- nvinfo : EIATTR_REGCOUNT
	.align		4
.L_224:
        /*0438*/ 	.byte	0x04, 0x2f
        /*043a*/ 	.short	(.L_226 - .L_225)
	.align		4
.L_225:
        /*043c*/ 	.word	index@(_ZN3cub18CUB_300001_SM_10006detail10radix_sort29DeviceRadixSortOnesweepKernelINS1_5radix10policy_hubIiNS0_8NullTypeEyE10Policy1000ELNS0_9SortOrderE0EiS6_yiiNS1_21identity_decomposer_tEEEvPT5_SC_PT3_PKSD_PT1_PKSH_PT2_PKSL_T4_iiT6_)
        /*0440*/ 	.word	0x00000038


	//----- nvinfo : EIATTR_FRAME_SIZE
	.align		4
.L_226:
        /*0444*/ 	.byte	0x04, 0x11
        /*0446*/ 	.short	(.L_228 - .L_227)
	.align		4
.L_227:
        /*0448*/ 	.word	index@(_ZN3cub18CUB_300001_SM_10006detail10radix_sort29DeviceRadixSortOnesweepKernelINS1_5radix10policy_hubIiNS0_8NullTypeEyE10Policy1000ELNS0_9SortOrderE0EiS6_yiiNS1_21identity_decomposer_tEEEvPT5_SC_PT3_PKSD_PT1_PKSH_PT2_PKSL_T4_iiT6_)
        /*044c*/ 	.word	0x00000000


	//----- nvinfo : EIATTR_REGCOUNT
	.align		4
.L_228:
        /*0450*/ 	.byte	0x04, 0x2f
        /*0452*/ 	.short	(.L_230 - .L_229)
	.align		4
.L_229:
        /*0454*/ 	.word	index@(_ZN3cub18CUB_300001_SM_10006detail10radix_sort31DeviceRadixSortSingleTileKernelINS1_5radix10policy_hubIifyE10Policy1000ELNS0_9SortOrderE0EifyNS1_21identity_decomposer_tEEEvPKT1_PSA_PKT2_PSE_T3_iiT4_)
        /*0458*/ 	.word	0x00000099


	//----- nvinfo : EIATTR_FRAME_SIZE
	.align		4
.L_230:
        /*045c*/ 	.byte	0x04, 0x11
        /*045e*/ 	.short	(.L_232 - .L_231)
	.align		4
.L_231:
        /*0460*/ 	.word	index@(_ZN3cub18CUB_300001_SM_10006detail10radix_sort31DeviceRadixSortSingleTileKernelINS1_5radix10policy_hubIifyE10Policy1000ELNS0_9SortOrderE0EifyNS1_21identity_decomposer_tEEEvPKT1_PSA_PKT2_PSE_T3_iiT4_)
        /*0464*/ 	.word	0x00000000


	//----- nvinfo : EIATTR_REGCOUNT
	.align		4
.L_232:
        /*0468*/ 	.byte	0x04, 0x2f
        /*046a*/ 	.short	(.L_234 - .L_233)
	.align		4
.L_233:
        /*046c*/ 	.word	index@(_ZN3cub18CUB_300001_SM_10006detail10radix_sort30DeviceRadixSortHistogramKernelINS1_5radix10policy_hubIifyE10Policy1000ELNS0_9SortOrderE0EiyNS1_21identity_decomposer_tEEEvPT2_PKT1_SA_iiT3_)
        /*0470*/ 	.word	0x00000020


	//----- nvinfo : EIATTR_FRAME_SIZE
	.align		4
.L_234:
        /*0474*/ 	.byte	0x04, 0x11
        /*0476*/ 	.short	(.L_236 - .L_235)
	.align		4
.L_235:
        /*0478*/ 	.word	index@(_ZN3cub18CUB_300001_SM_10006detail10radix_sort30DeviceRadixSortHistogramKernelINS1_5radix10policy_hubIifyE10Policy1000ELNS0_9SortOrderE0EiyNS1_21identity_decomposer_tEEEvPT2_PKT1_SA_iiT3_)
        /*047c*/ 	.word	0x00000000


	//----- nvinfo : EIATTR_REGCOUNT
	.align		4
.L_236:
        /*0480*/ 	.byte	0x04, 0x2f
        /*0482*/ 	.short	(.L_238 - .L_237)
	.align		4
.L_237:
        /*0484*/ 	.word	index@(_ZN3cub18CUB_300001_SM_10006detail10radix_sort33DeviceRadixSortExclusiveSumKernelINS1_5radix10policy_hubIifyE10Policy1000EyEEvPT0_)
        /*0488*/ 	.word	0x00000020


	//----- nvinfo : EIATTR_FRAME_SIZE
	.align		4
.L_238:
        /*048c*/ 	.byte	0x04, 0x11
        /*048e*/ 	.short	(.L_240 - .L_239)
	.align		4
.L_239:
        /*0490*/ 	.word	index@(_ZN3cub18CUB_300001_SM_10006detail10radix_sort33DeviceRadixSortExclusiveSumKernelINS1_5radix10policy_hubIifyE10Policy1000EyEEvPT0_)
        /*0494*/ 	.word	0x00000000


	//----- nvinfo : EIATTR_REGCOUNT
	.align		4
.L_240:
        /*0498*/ 	.byte	0x04, 0x2f
        /*049a*/ 	.short	(.L_242 - .L_241)
	.align		4
.L_241:
        /*049c*/ 	.word	index@(_ZN3cub18CUB_300001_SM_10006detail10radix_sort29DeviceRadixSortOnesweepKernelINS1_5radix10policy_hubIifyE10Policy1000ELNS0_9SortOrderE0EifyiiNS1_21identity_decomposer_tEEEvPT5_SB_PT3_PKSC_PT1_PKSG_PT2_PKSK_T4_iiT6_)
        /*04a0*/ 	.word	0x00000049


	//----- nvinfo : EIATTR_FRAME_SIZE
	.align		4
.L_242:
        /*04a4*/ 	.byte	0x04, 0x11
        /*04a6*/ 	.short	(.L_244 - .L_243)
	.align		4
.L_243:
        /*04a8*/ 	.word	index@(_ZN3cub18CUB_300001_SM_10006detail10radix_sort29DeviceRadixSortOnesweepKernelINS1_5radix10policy_hubIifyE10Policy1000ELNS0_9SortOrderE0EifyiiNS1_21identity_decomposer_tEEEvPT5_SB_PT3_PKSC_PT1_PKSG_PT2_PKSK_T4_iiT6_)
        /*04ac*/ 	.word	0x00000000


	//----- nvinfo : EIATTR_REGCOUNT
	.align		4
.L_244:
        /*04b0*/ 	.byte	0x04, 0x2f
        /*04b2*/ 	.short	(.L_246 - .L_245)
	.align		4
.L_245:
        /*04b4*/ 	.word	index@(_ZN3cub18CUB_300001_SM_10006detail10radix_sort31DeviceRadixSortSingleTileKernelINS1_5radix10policy_hubIiiyE10Policy1000ELNS0_9SortOrderE0EiiyNS1_21identity_decomposer_tEEEvPKT1_PSA_PKT2_PSE_T3_iiT4_)
        /*04b8*/ 	.word	0x00000099


	//----- nvinfo : EIATTR_FRAME_SIZE
	.align		4
.L_246:
        /*04bc*/ 	.byte	0x04, 0x11
        /*04be*/ 	.short	(.L_248 - .L_247)
	.align		4
.L_247:
        /*04c0*/ 	.word	index@(_ZN3cub18CUB_300001_SM_10006detail10radix_sort31DeviceRadixSortSingleTileKernelINS1_5radix10policy_hubIiiyE10Policy1000ELNS0_9SortOrderE0EiiyNS1_21identity_decomposer_tEEEvPKT1_PSA_PKT2_PSE_T3_iiT4_)
        /*04c4*/ 	.word	0x00000000


	//----- nvinfo : EIATTR_REGCOUNT
	.align		4
.L_248:
        /*04c8*/ 	.byte	0x04, 0x2f
        /*04ca*/ 	.short	(.L_250 - .L_249)
	.align		4
.L_249:
        /*04cc*/ 	.word	index@(_ZN3cub18CUB_300001_SM_10006detail10radix_sort30DeviceRadixSortHistogramKernelINS1_5radix10policy_hubIiiyE10Policy1000ELNS0_9SortOrderE0EiyNS1_21identity_decomposer_tEEEvPT2_PKT1_SA_iiT3_)
        /*04d0*/ 	.word	0x00000020


	//----- nvinfo : EIATTR_FRAME_SIZE
	.align		4
.L_250:
        /*04d4*/ 	.byte	0x04, 0x11
        /*04d6*/ 	.short	(.L_252 - .L_251)
	.align		4
.L_251:
        /*04d8*/ 	.word	index@(_ZN3cub18CUB_300001_SM_10006detail10radix_sort30DeviceRadixSortHistogramKernelINS1_5radix10policy_hubIiiyE10Policy1000ELNS0_9SortOrderE0EiyNS1_21identity_decomposer_tEEEvPT2_PKT1_SA_iiT3_)
        /*04dc*/ 	.word	0x00000000


	//----- nvinfo : EIATTR_REGCOUNT
	.align		4
.L_252:
        /*04e0*/ 	.byte	0x04, 0x2f
        /*04e2*/ 	.short	(.L_254 - .L_253)
	.align		4
.L_253:
        /*04e4*/ 	.word	index@(_ZN3cub18CUB_300001_SM_10006detail10radix_sort33DeviceRadixSortExclusiveSumKernelINS1_5radix10policy_hubIiiyE10Policy1000EyEEvPT0_)
        /*04e8*/ 	.word	0x00000020


	//----- nvinfo : EIATTR_FRAME_SIZE
	.align		4
.L_254:
        /*04ec*/ 	.byte	0x04, 0x11
        /*04ee*/ 	.short	(.L_256 - .L_255)
	.align		4
.L_255:
        /*04f0*/ 	.word	index@(_ZN3cub18CUB_300001_SM_10006detail10radix_sort33DeviceRadixSortExclusiveSumKernelINS1_5radix10policy_hubIiiyE10Policy1000EyEEvPT0_)
        /*04f4*/ 	.word	0x00000000


	//----- nvinfo : EIATTR_REGCOUNT
	.align		4
.L_256:
        /*04f8*/ 	.byte	0x04, 0x2f
        /*04fa*/ 	.short	(.L_258 - .L_257)
	.align		4
.L_257:
        /*04fc*/ 	.word	index@(_ZN3cub18CUB_300001_SM_10006detail10radix_sort29DeviceRadixSortOnesweepKernelINS1_5radix10policy_hubIiiyE10Policy1000ELNS0_9SortOrderE0EiiyiiNS1_21identity_decomposer_tEEEvPT5_SB_PT3_PKSC_PT1_PKSG_PT2_PKSK_T4_iiT6_)
        /*0500*/ 	.word	0x00000049


	//----- nvinfo : EIATTR_FRAME_SIZE
	.align		4
.L_258:
        /*0504*/ 	.byte	0x04, 0x11
        /*0506*/ 	.short	(.L_260 - .L_259)
	.align		4
.L_259:
        /*0508*/ 	.word	index@(_ZN3cub18CUB_300001_SM_10006detail10radix_sort29DeviceRadixSortOnesweepKernelINS1_5radix10policy_hubIiiyE10Policy1000ELNS0_9SortOrderE0EiiyiiNS1_21identity_decomposer_tEEEvPT5_SB_PT3_PKSC_PT1_PKSG_PT2_PKSK_T4_iiT6_)
        /*050c*/ 	.word	0x00000000


	//----- nvinfo : EIATTR_MIN_STACK_SIZE
	.align		4
.L_260:
        /*0510*/ 	.byte	0x04, 0x12
        /*0512*/ 	.short	(.L_262 - .L_261)
	.align		4
.L_261:
        /*0514*/ 	.word	index@(_ZN3cub18CUB_300001_SM_10006detail10radix_sort29DeviceRadixSortOnesweepKernelINS1_5radix10policy_hubIiiyE10Policy1000ELNS0_9SortOrderE0EiiyiiNS1_21identity_decomposer_tEEEvPT5_SB_PT3_PKSC_PT1_PKSG_PT2_PKSK_T4_iiT6_)
        /*0518*/ 	.word	0x00000000


	//----- nvinfo : EIATTR_MIN_STACK_SIZE
	.align		4
.L_262:
        /*051c*/ 	.byte	0x04, 0x12
        /*051e*/ 	.short	(.L_264 - .L_263)
	.align		4
.L_263:
        /*0520*/ 	.word	index@(_ZN3cub18CUB_300001_SM_10006detail10radix_sort33DeviceRadixSortExclusiveSumKernelINS1_5radix10policy_hubIiiyE10Policy1000EyEEvPT0_)
        /*0524*/ 	.word	0x00000000


	//----- nvinfo : EIATTR_MIN_STACK_SIZE
	.align		4
.L_264:
        /*0528*/ 	.byte	0x04, 0x12
        /*052a*/ 	.short	(.L_266 - .L_265)
	.align		4
.L_265:
        /*052c*/ 	.word	index@(_ZN3cub18CUB_300001_SM_10006detail10radix_sort30DeviceRadixSortHistogramKernelINS1_5radix10policy_hubIiiyE10Policy1000ELNS0_9SortOrderE0EiyNS1_21identity_decomposer_tEEEvPT2_PKT1_SA_iiT3_)
        /*0530*/ 	.word	0x00000000


	//----- nvinfo : EIATTR_MIN_STACK_SIZE
	.align		4
.L_266:
        /*0534*/ 	.byte	0x04, 0x12
        /*0536*/ 	.short	(.L_268 - .L_267)
	.align		4
.L_267:
        /*0538*/ 	.word	index@(_ZN3cub18CUB_300001_SM_10006detail10radix_sort31DeviceRadixSortSingleTileKernelINS1_5radix10policy_hubIiiyE10Policy1000ELNS0_9SortOrderE0EiiyNS1_21identity_decomposer_tEEEvPKT1_PSA_PKT2_PSE_T3_iiT4_)
        /*053c*/ 	.word	0x00000000


	//----- nvinfo : EIATTR_MIN_STACK_SIZE
	.align		4
.L_268:
        /*0540*/ 	.byte	0x04, 0x12
        /*0542*/ 	.short	(.L_270 - .L_269)
	.align		4
.L_269:
        /*0544*/ 	.word	index@(_ZN3cub18CUB_300001_SM_10006detail10radix_sort29DeviceRadixSortOnesweepKernelINS1_5radix10policy_hubIifyE10Policy1000ELNS0_9SortOrderE0EifyiiNS1_21identity_decomposer_tEEEvPT5_SB_PT3_PKSC_PT1_PKSG_PT2_PKSK_T4_iiT6_)
        /*0548*/ 	.word	0x00000000


	//----- nvinfo : EIATTR_MIN_STACK_SIZE
	.align		4
.L_270:
        /*054c*/ 	.byte	0x04, 0x12
        /*054e*/ 	.short	(.L_272 - .L_271)
	.align		4
.L_271:
        /*0550*/ 	.word	index@(_ZN3cub18CUB_300001_SM_10006detail10radix_sort33DeviceRadixSortExclusiveSumKernelINS1_5radix10policy_hubIifyE10Policy1000EyEEvPT0_)
        /*0554*/ 	.word	0x00000000


	//----- nvinfo : EIATTR_MIN_STACK_SIZE
	.align		4
.L_272:
        /*0558*/ 	.byte	0x04, 0x12
        /*055a*/ 	.short	(.L_274 - .L_273)
	.align		4
.L_273:
        /*055c*/ 	.word	index@(_ZN3cub18CUB_300001_SM_10006detail10radix_sort30DeviceRadixSortHistogramKernelINS1_5radix10policy_hubIifyE10Policy1000ELNS0_9SortOrderE0EiyNS1_21identity_decomposer_tEEEvPT2_PKT1_SA_iiT3_)
        /*0560*/ 	.word	0x00000000


	//----- nvinfo : EIATTR_MIN_STACK_SIZE
	.align		4
.L_274:
        /*0564*/ 	.byte	0x04, 0x12
        /*0566*/ 	.short	(.L_276 - .L_275)
	.align		4
.L_275:
        /*0568*/ 	.word	index@(_ZN3cub18CUB_300001_SM_10006detail10radix_sort31DeviceRadixSortSingleTileKernelINS1_5radix10policy_hubIifyE10Policy1000ELNS0_9SortOrderE0EifyNS1_21identity_decomposer_tEEEvPKT1_PSA_PKT2_PSE_T3_iiT4_)
        /*056c*/ 	.word	0x00000000


	//----- nvinfo : EIATTR_MIN_STACK_SIZE
	.align		4
.L_276:
        /*0570*/ 	.byte	0x04, 0x12
        /*0572*/ 	.short	(.L_278 - .L_277)
	.align		4
.L_277:
        /*0574*/ 	.word	index@(_ZN3cub18CUB_300001_SM_10006detail10radix_sort29DeviceRadixSortOnesweepKernelINS1_5radix10policy_hubIiNS0_8NullTypeEyE10Policy1000ELNS0_9SortOrderE0EiS6_yiiNS1_21identity_decomposer_tEEEvPT5_SC_PT3_PKSD_PT1_PKSH_PT2_PKSL_T4_iiT6_)
        /*0578*/ 	.word	0x00000000


	//----- nvinfo : EIATTR_MIN_STACK_SIZE
	.align		4
.L_278:
        /*057c*/ 	.byte	0x04, 0x12
        /*057e*/ 	.short	(.L_280 - .L_279)
	.align		4
.L_279:
        /*0580*/ 	.word	index@(_ZN3cub18CUB_300001_SM_10006detail10radix_sort33DeviceRadixSortExclusiveSumKernelINS1_5radix10policy_hubIiNS0_8NullTypeEyE10Policy1000EyEEvPT0_)
        /*0584*/ 	.word	0x00000000


	//----- nvinfo : EIATTR_MIN_STACK_SIZE
	.align		4
.L_280:
        /*0588*/ 	.byte	0x04, 0x12
        /*058a*/ 	.short	(.L_282 - .L_281)
	.align		4
.L_281:
        /*058c*/ 	.word	index@(_ZN3cub18CUB_300001_SM_10006detail10radix_sort30DeviceRadixSortHistogramKernelINS1_5radix10policy_hubIiNS0_8NullTypeEyE10Policy1000ELNS0_9SortOrderE0EiyNS1_21identity_decomposer_tEEEvPT2_PKT1_SB_iiT3_)
        /*0590*/ 	.word	0x00000000


	//----- nvinfo : EIATTR_MIN_STACK_SIZE
	.align		4
.L_282:
        /*0594*/ 	.byte	0x04, 0x12
        /*0596*/ 	.short	(.L_284 - .L_283)
	.align		4
.L_283:
        /*0598*/ 	.word	index@(_ZN3cub18CUB_300001_SM_10006detail10radix_sort31DeviceRadixSortSingleTileKernelINS1_5radix10policy_hubIiNS0_8NullTypeEyE10Policy1000ELNS0_9SortOrderE0EiS6_yNS1_21identity_decomposer_tEEEvPKT1_PSB_PKT2_PSF_T3_iiT4_)
        /*059c*/ 	.word	0x00000000


	//----- nvinfo : EIATTR_MIN_STACK_SIZE
	.align		4
.L_284:
        /*05a0*/ 	.byte	0x04, 0x12
        /*05a2*/ 	.short	(.L_286 - .L_285)
	.align		4
.L_285:
        /*05a4*/ 	.word	index@(_ZN3cub18CUB_300001_SM_10006detail6reduce28DeviceReduceSingleTileKernelINS2_10policy_hubIiyN4cuda3std3__44plusIiEEE10Policy1000EPiSC_iS9_iiNS7_10__identityEEEvT0_T1_T2_T3_T4_T6_)
        /*05a8*/ 	.word	0x00000000


	//----- nvinfo : EIATTR_MIN_STACK_SIZE
	.align		4
.L_286:
        /*05ac*/ 	.byte	0x04, 0x12
        /*05ae*/ 	.short	(.L_288 - .L_287)
	.align		4
.L_287:
        /*05b0*/ 	.word	index@(_ZN3cub18CUB_300001_SM_10006detail6reduce18DeviceReduceKernelINS2_10policy_hubIiyN4cuda3std3__44plusIiEEE10Policy1000EPiyS9_iNS7_10__identityEEEvT0_PT3_T1_NS0_13GridEvenShareISH_EET2_T4_)
        /*05b4*/ 	.word	0x00000000


	//----- nvinfo : EIATTR_MIN_STACK_SIZE
	.align		4
.L_288:
        /*05b8*/ 	.byte	0x04, 0x12
        /*05ba*/ 	.short	(.L_290 - .L_289)
	.align		4
.L_289:
        /*05bc*/ 	.word	index@(_ZN3cub18CUB_300001_SM_10006detail6reduce28DeviceReduceSingleTileKernelINS2_10policy_hubIiyN4cuda3std3__44plusIiEEE10Policy1000EPiSC_yS9_iiNS7_10__identityEEEvT0_T1_T2_T3_T4_T6_)
        /*05c0*/ 	.word	0x00000000


	//----- nvinfo : EIATTR_MIN_STACK_SIZE
	.align		4
.L_290:
        /*05c4*/ 	.byte	0x04, 0x12
        /*05c6*/ 	.short	(.L_292 - .L_291)
	.align		4
.L_291:
        /*05c8*/ 	.word	index@(_ZN3cub18CUB_300001_SM_10006detail6reduce28DeviceReduceSingleTileKernelINS2_10policy_hubIijN4cuda3std3__44plusIiEEE10Policy1000EPiSC_iS9_iiNS7_10__identityEEEvT0_T1_T2_T3_T4_T6_)
        /*05cc*/ 	.word	0x00000000


	//----- nvinfo : EIATTR_MIN_STACK_SIZE
	.align		4
.L_292:
        /*05d0*/ 	.byte	0x04, 0x12
        /*05d2*/ 	.short	(.L_294 - .L_293)
	.align		4
.L_293:
        /*05d4*/ 	.word	index@(_ZN3cub18CUB_300001_SM_10006detail6reduce18DeviceReduceKernelINS2_10policy_hubIijN4cuda3std3__44plusIiEEE10Policy1000EPijS9_iNS7_10__identityEEEvT0_PT3_T1_NS0_13GridEvenShareISH_EET2_T4_)
        /*05d8*/ 	.word	0x00000000


	//----- nvinfo : EIATTR_MIN_STACK_SIZE
	.align		4
.L_294:
        /*05dc*/ 	.byte	0x04, 0x12
        /*05de*/ 	.short	(.L_296 - .L_295)
	.align		4
.L_295:
        /*05e0*/ 	.word	index@(_ZN3cub18CUB_300001_SM_10006detail6reduce28DeviceReduceSingleTileKernelINS2_10policy_hubIijN4cuda3std3__44plusIiEEE10Policy1000EPiSC_jS9_iiNS7_10__identityEEEvT0_T1_T2_T3_T4_T6_)
        /*05e4*/ 	.word	0x00000000


	//----- nvinfo : EIATTR_MIN_STACK_SIZE
	.align		4
.L_296:
        /*05e8*/ 	.byte	0x04, 0x12
        /*05ea*/ 	.short	(.L_298 - .L_297)
	.align		4
.L_297:
        /*05ec*/ 	.word	index@(_ZN3cub18CUB_300001_SM_10006detail11EmptyKernelIvEEvv)
        /*05f0*/ 	.word	0x00000000


	//----- nvinfo : EIATTR_MIN_STACK_SIZE
	.align		4
.L_298:
        /*05f4*/ 	.byte	0x04, 0x12
        /*05f6*/ 	.short	(.L_300 - .L_299)
	.align		4
.L_299:
        /*05f8*/ 	.word	index@(_ZN6thrust24THRUST_300001_SM_1000_NS8cuda_cub4core6detail13_kernel_agentINS1_15__reduce_by_key16ReduceByKeyAgentIPiPfNS0_16discard_iteratorINS0_11use_defaultEEES8_N4cuda3std3__48equal_toIiEENSE_4plusIfEEPllEEJS7_S8_SB_S8_SJ_N3cub18CUB_300001_SM_100024ReduceByKeyScanTileStateIflLb1EEESG_SI_llEEEvDpT0_)
        /*05fc*/ 	.word	0x00000000


	//----- nvinfo : EIATTR_MIN_STACK_SIZE
	.align		4
.L_300:
        /*0600*/ 	.byte	0x04, 0x12
        /*0602*/ 	.short	(.L_302 - .L_301)
	.align		4
.L_301:
        /*0604*/ 	.word	index@(_ZN6thrust24THRUST_300001_SM_1000_NS8cuda_cub4core6detail13_kernel_agentINS1_15__reduce_by_key9InitAgentIN3cub18CUB_300001_SM_100024ReduceByKeyScanTileStateIflLb1EEElPlEEJSA_lSB_EEEvDpT0_)
        /*0608*/ 	.word	0x00000000


	//----- nvinfo : EIATTR_MIN_STACK_SIZE
	.align		4
.L_302:
        /*060c*/ 	.byte	0x04, 0x12
        /*060e*/ 	.short	(.L_304 - .L_303)
	.align		4
.L_303:
        /*0610*/ 	.word	index@(_ZN6thrust24THRUST_300001_SM_1000_NS8cuda_cub4core6detail13_kernel_agentINS1_15__reduce_by_key16ReduceByKeyAgentIPiPfNS0_16discard_iteratorINS0_11use_defaultEEES8_N4cuda3std3__48equal_toIiEENSE_4plusIfEES7_iEEJS7_S8_SB_S8_S7_N3cub18CUB_300001_SM_100024ReduceByKeyScanTileStateIfiLb1EEESG_SI_iiEEEvDpT0_)
        /*0614*/ 	.word	0x00000000


	//----- nvinfo : EIATTR_MIN_STACK_SIZE
	.align		4
.L_304:
        /*0618*/ 	.byte	0x04, 0x12
        /*061a*/ 	.short	(.L_306 - .L_305)
	.align		4
.L_305:
        /*061c*/ 	.word	index@(_ZN6thrust24THRUST_300001_SM_1000_NS8cuda_cub4core6detail13_kernel_agentINS1_15__reduce_by_key9InitAgentIN3cub18CUB_300001_SM_100024ReduceByKeyScanTileStateIfiLb1EEEiPiEEJSA_iSB_EEEvDpT0_)
        /*0620*/ 	.word	0x00000000


	//----- nvinfo : EIATTR_MIN_STACK_SIZE
	.align		4
.L_306:
        /*0624*/ 	.byte	0x04, 0x12
        /*0626*/ 	.short	(.L_308 - .L_307)
	.align		4
.L_307:
        /*0628*/ 	.word	index@(_ZN6thrust24THRUST_300001_SM_1000_NS8cuda_cub4core6detail13_kernel_agentINS1_15__reduce_by_key16ReduceByKeyAgentIPiNS0_17constant_iteratorIiNS0_11use_defaultES9_EES7_S7_N4cuda3std3__48equal_toIiEENSD_4plusIiEEPllEEJS7_SA_S7_S7_SI_N3cub18CUB_300001_SM_100024ReduceByKeyScanTileStateIilLb1EEESF_SH_llEEEvDpT0_)
        /*062c*/ 	.word	0x00000000


	//----- nvinfo : EIATTR_MIN_STACK_SIZE
	.align		4
.L_308:
        /*0630*/ 	.byte	0x04, 0x12
        /*0632*/ 	.short	(.L_310 - .L_309)
	.align		4
.L_309:
        /*0634*/ 	.word	index@(_ZN6thrust24THRUST_300001_SM_1000_NS8cuda_cub4core6detail13_kernel_agentINS1_15__reduce_by_key9InitAgentIN3cub18CUB_300001_SM_100024ReduceByKeyScanTileStateIilLb1EEElPlEEJSA_lSB_EEEvDpT0_)
        /*0638*/ 	.word	0x00000000


	//----- nvinfo : EIATTR_MIN_STACK_SIZE
	.align		4
.L_310:
        /*063c*/ 	.byte	0x04, 0x12
        /*063e*/ 	.short	(.L_312 - .L_311)
	.align		4
.L_311:
        /*0640*/ 	.word	index@(_ZN6thrust24THRUST_300001_SM_1000_NS8cuda_cub4core6detail13_kernel_agentINS1_15__reduce_by_key16ReduceByKeyAgentIPiNS0_17constant_iteratorIiNS0_11use_defaultES9_EES7_S7_N4cuda3std3__48equal_toIiEENSD_4plusIiEES7_iEEJS7_SA_S7_S7_S7_N3cub18CUB_300001_SM_100024ReduceByKeyScanTileStateIiiLb1EEESF_SH_iiEEEvDpT0_)
        /*0644*/ 	.word	0x00000000


	//----- nvinfo : EIATTR_MIN_STACK_SIZE
	.align		4
.L_312:
        /*0648*/ 	.byte	0x04, 0x12
        /*064a*/ 	.short	(.L_314 - .L_313)
	.align		4
.L_313:
        /*064c*/ 	.word	index@(_ZN6thrust24THRUST_300001_SM_1000_NS8cuda_cub4core6detail13_kernel_agentINS1_15__reduce_by_key9InitAgentIN3cub18CUB_300001_SM_100024ReduceByKeyScanTileStateIiiLb1EEEiPiEEJSA_iSB_EEEvDpT0_)
        /*0650*/ 	.word	0x00000000


	//----- nvinfo : EIATTR_MIN_STACK_SIZE
	.align		4
.L_314:
        /*0654*/ 	.byte	0x04, 0x12
        /*0656*/ 	.short	(.L_316 - .L_315)
	.align		4
.L_315:
        /*0658*/ 	.word	index@(_Z6gatherIfEvPT_ii)
        /*065c*/ 	.word	0x00000000


	//----- nvinfo : EIATTR_MIN_STACK_SIZE
	.align		4
.L_316:
        /*0660*/ 	.byte	0x04, 0x12
        /*0662*/ 	.short	(.L_318 - .L_317)
	.align		4
.L_317:
        /*0664*/ 	.word	index@(_Z12reduceGlobalILj1EfEvPT0_S1_j)
        /*0668*/ 	.word	0x00000000


	//----- nvinfo : EIATTR_MIN_STACK_SIZE
	.align		4
.L_318:
        /*066c*/ 	.byte	0x04, 0x12
        /*066e*/ 	.short	(.L_320 - .L_319)
	.align		4
.L_319:
        /*0670*/ 	.word	index@(_Z12reduceGlobalILj2EfEvPT0_S1_j)
        /*0674*/ 	.word	0x00000000


	//----- nvinfo : EIATTR_MIN_STACK_SIZE
	.align		4
.L_320:
        /*0678*/ 	.byte	0x04, 0x12
        /*067a*/ 	.short	(.L_322 - .L_321)
	.align		4
.L_321:
        /*067c*/ 	.word	index@(_Z12reduceGlobalILj4EfEvPT0_S1_j)
        /*0680*/ 	.word	0x00000000


	//----- nvinfo : EIATTR_MIN_STACK_SIZE
	.align		4
.L_322:
        /*0684*/ 	.byte	0x04, 0x12
        /*0686*/ 	.short	(.L_324 - .L_323)
	.align		4
.L_323:
        /*0688*/ 	.word	index@(_Z12reduceGlobalILj8EfEvPT0_S1_j)
        /*068c*/ 	.word	0x00000000


	//----- nvinfo : EIATTR_MIN_STACK_SIZE
	.align		4
.L_324:
        /*0690*/ 	.byte	0x04, 0x12
        /*0692*/ 	.short	(.L_326 - .L_325)
	.align		4
.L_325:
        /*0694*/ 	.word	index@(_Z12reduceGlobalILj16EfEvPT0_S1_j)
        /*0698*/ 	.word	0x00000000


	//----- nvinfo : EIATTR_MIN_STACK_SIZE
	.align		4
.L_326:
        /*069c*/ 	.byte	0x04, 0x12
        /*069e*/ 	.short	(.L_328 - .L_327)
	.align		4
.L_327:
        /*06a0*/ 	.word	index@(_Z12reduceGlobalILj32EfEvPT0_S1_j)
        /*06a4*/ 	.word	0x00000000


	//----- nvinfo : EIATTR_MIN_STACK_SIZE
	.align		4
.L_328:
        /*06a8*/ 	.byte	0x04, 0x12
        /*06aa*/ 	.short	(.L_330 - .L_329)
	.align		4
.L_329:
        /*06ac*/ 	.word	index@(_Z12reduceGlobalILj64EfEvPT0_S1_j)
        /*06b0*/ 	.word	0x00000000


	//----- nvinfo : EIATTR_MIN_STACK_SIZE
	.align		4
.L_330:
        /*06b4*/ 	.byte	0x04, 0x12
        /*06b6*/ 	.short	(.L_332 - .L_331)
	.align		4
.L_331:
        /*06b8*/ 	.word	index@(_Z12reduceGlobalILj128EfEvPT0_S1_j)
        /*06bc*/ 	.word	0x00000000


	//----- nvinfo : EIATTR_MIN_STACK_SIZE
	.align		4
.L_332:
        /*06c0*/ 	.byte	0x04, 0x12
        /*06c2*/ 	.short	(.L_334 - .L_333)
	.align		4
.L_333:
        /*06c4*/ 	.word	index@(_Z12reduceGlobalILj256EfEvPT0_S1_j)
        /*06c8*/ 	.word	0x00000000


	//----- nvinfo : EIATTR_MIN_STACK_SIZE
	.align		4
.L_334:
        /*06cc*/ 	.byte	0x04, 0x12
        /*06ce*/ 	.short	(.L_336 - .L_335)
	.align		4
.L_335:
        /*06d0*/ 	.word	index@(_Z12reduceGlobalILj512EfEvPT0_S1_j)
        /*06d4*/ 	.word	0x00000000


	//----- nvinfo : EIATTR_MIN_STACK_SIZE
	.align		4
.L_336:
        /*06d8*/ 	.byte	0x04, 0x12
        /*06da*/ 	.short	(.L_338 - .L_337)
	.align		4
.L_337:
        /*06dc*/ 	.word	index@(_Z6gatherIiEvPT_ii)
        /*06e0*/ 	.word	0x00000000


	//----- nvinfo : EIATTR_MIN_STACK_SIZE
	.align		4
.L_338:
        /*06e4*/ 	.byte	0x04, 0x12
        /*06e6*/ 	.short	(.L_340 - .L_339)
	.align		4
.L_339:
        /*06e8*/ 	.word	index@(_Z12reduceGlobalILj1EiEvPT0_S1_j)
        /*06ec*/ 	.word	0x00000000


	//----- nvinfo : EIATTR_MIN_STACK_SIZE
	.align		4
.L_340:
        /*06f0*/ 	.byte	0x04, 0x12
        /*06f2*/ 	.short	(.L_342 - .L_341)
	.align		4
.L_341:
        /*06f4*/ 	.word	index@(_Z12reduceGlobalILj2EiEvPT0_S1_j)
        /*06f8*/ 	.word	0x00000000


	//----- nvinfo : EIATTR_MIN_STACK_SIZE
	.align		4
.L_342:
        /*06fc*/ 	.byte	0x04, 0x12
        /*06fe*/ 	.short	(.L_344 - .L_343)
	.align		4
.L_343:
        /*0700*/ 	.word	index@(_Z12reduceGlobalILj4EiEvPT0_S1_j)
        /*0704*/ 	.word	0x00000000


	//----- nvinfo : EIATTR_MIN_STACK_SIZE
	.align		4
.L_344:
        /*0708*/ 	.byte	0x04, 0x12
        /*070a*/ 	.short	(.L_346 - .L_345)
	.align		4
.L_345:
        /*070c*/ 	.word	index@(_Z12reduceGlobalILj8EiEvPT0_S1_j)
        /*0710*/ 	.word	0x00000000


	//----- nvinfo : EIATTR_MIN_STACK_SIZE
	.align		4
.L_346:
        /*0714*/ 	.byte	0x04, 0x12
        /*0716*/ 	.short	(.L_348 - .L_347)
	.align		4
.L_347:
        /*0718*/ 	.word	index@(_Z12reduceGlobalILj16EiEvPT0_S1_j)
        /*071c*/ 	.word	0x00000000


	//----- nvinfo : EIATTR_MIN_STACK_SIZE
	.align		4
.L_348:
        /*0720*/ 	.byte	0x04, 0x12
        /*0722*/ 	.short	(.L_350 - .L_349)
	.align		4
.L_349:
        /*0724*/ 	.word	index@(_Z12reduceGlobalILj32EiEvPT0_S1_j)
        /*0728*/ 	.word	0x00000000


	//----- nvinfo : EIATTR_MIN_STACK_SIZE
	.align		4
.L_350:
        /*072c*/ 	.byte	0x04, 0x12
        /*072e*/ 	.short	(.L_352 - .L_351)
	.align		4
.L_351:
        /*0730*/ 	.word	index@(_Z12reduceGlobalILj64EiEvPT0_S1_j)
        /*0734*/ 	.word	0x00000000


	//----- nvinfo : EIATTR_MIN_STACK_SIZE
	.align		4
.L_352:
        /*0738*/ 	.byte	0x04, 0x12
        /*073a*/ 	.short	(.L_354 - .L_353)
	.align		4
.L_353:
        /*073c*/ 	.word	index@(_Z12reduceGlobalILj128EiEvPT0_S1_j)
        /*0740*/ 	.word	0x00000000


	//----- nvinfo : EIATTR_MIN_STACK_SIZE
	.align		4
.L_354:
        /*0744*/ 	.byte	0x04, 0x12
        /*0746*/ 	.short	(.L_356 - .L_355)
	.align		4
.L_355:
        /*0748*/ 	.word	index@(_Z12reduceGlobalILj256EiEvPT0_S1_j)
        /*074c*/ 	.word	0x00000000


	//----- nvinfo : EIATTR_MIN_STACK_SIZE
	.align		4
.L_356:
        /*0750*/ 	.byte	0x04, 0x12
        /*0752*/ 	.short	(.L_358 - .L_357)
	.align		4
.L_357:
        /*0754*/ 	.word	index@(_Z12reduceGlobalILj512EiEvPT0_S1_j)
        /*0758*/ 	.word	0x00000000


	//----- nvinfo : EIATTR_MIN_STACK_SIZE
	.align		4
.L_358:
        /*075c*/ 	.byte	0x04, 0x12
        /*075e*/ 	.short	(.L_360 - .L_359)
	.align		4
.L_359:
        /*0760*/ 	.word	index@(_Z14pickMembershipPiS_iii)
        /*0764*/ 	.word	0x00000000


	//----- nvinfo : EIATTR_MIN_STACK_SIZE
	.align		4
.L_360:
        /*0768*/ 	.byte	0x04, 0x12
        /*076a*/ 	.short	(.L_362 - .L_361)
	.align		4
.L_361:
        /*076c*/ 	.word	index@(_Z14pickCoordinatePfS_PiS_S0_iiii)
        /*0770*/ 	.word	0x00000000


	//----- nvinfo : EIATTR_MIN_STACK_SIZE
	.align		4
.L_362:
        /*0774*/ 	.byte	0x04, 0x12
        /*0776*/ 	.short	(.L_364 - .L_363)
	.align		4
.L_363:
        /*0778*/ 	.word	index@(_Z14updateClustersPfS_PiS0_iii)
        /*077c*/ 	.word	0x00000000


	//----- nvinfo : EIATTR_MIN_STACK_SIZE
	.align		4
.L_364:
        /*0780*/ 	.byte	0x04, 0x12
        /*0782*/ 	.short	(.L_366 - .L_365)
	.align		4
.L_365:
        /*0784*/ 	.word	index@(_Z14pointsDistancePfS_PiS0_S0_iii)
        /*0788*/ 	.word	0x00000000
.L_366:


//--------------------- .nv.compat                --------------------------
	.section	.nv.compat,"",@"SHT_CUDA_COMPAT_INFO"
	.align	4
        /*0000*/ 	.byte	0x02, 0x09, 0x00, 0x00, 0x02, 0x02, 0x01, 0x00, 0x02, 0x05, 0x05, 0x00, 0x03, 0x07, 0x01, 0x01
        /*0010*/ 	.byte	0x02, 0x03, 0x00, 0x00, 0x02, 0x06, 0x01, 0x00, 0x04, 0x0b, 0x08, 0x00, 0x01, 0x00, 0x00, 0x00
        /*0020*/ 	.byte	0x00, 0x00, 0x00, 0x00


//--------------------- .nv.info._ZN3cub18CUB_300001_SM_10006detail10radix_sort29DeviceRadixSortOnesweepKernelINS1_5radix10policy_hubIiiyE10Policy1000ELNS0_9SortOrderE0EiiyiiNS1_21identity_decomposer_tEEEvPT5_SB_PT3_PKSC_PT1_PKSG_PT2_PKSK_T4_iiT6_ --------------------------
	.section	.nv.info._ZN3cub18CUB_300001_SM_10006detail10radix_sort29DeviceRadixSortOnesweepKernelINS1_5radix10policy_hubIiiyE10Policy1000ELNS0_9SortOrderE0EiiyiiNS1_21identity_decomposer_tEEEvPT5_SB_PT3_PKSC_PT1_PKSG_PT2_PKSK_T4_iiT6_,"",@"SHT_CUDA_INFO"
	.sectionflags	@""
	.align	4


	//----- nvinfo : EIATTR_CUDA_API_VERSION
	.align		4
        /*0000*/ 	.byte	0x04, 0x37
        /*0002*/ 	.short	(.L_368 - .L_367)
.L_367:
        /*0004*/ 	.word	0x00000082


	//----- nvinfo : EIATTR_KPARAM_INFO
	.align		4
.L_368:
        /*0008*/ 	.byte	0x04, 0x17
        /*000a*/ 	.short	(.L_370 - .L_369)
.L_369:
        /*000c*/ 	.word	0x00000000
        /*0010*/ 	.short	0x000b
        /*0012*/ 	.short	0x004c
        /*0014*/ 	.byte	0x00, 0xf0, 0x05, 0x00


	//----- nvinfo : EIATTR_KPARAM_INFO
	.align		4
.L_370:
        /*0018*/ 	.byte	0x04, 0x17
        /*001a*/ 	.short	(.L_372 - .L_371)
.L_371:
        /*001c*/ 	.word	0x00000000
        /*0020*/ 	.short	0x000a
        /*0022*/ 	.short	0x0048
        /*0024*/ 	.byte	0x00, 0xf0, 0x11, 0x00


	//----- nvinfo : EIATTR_KPARAM_INFO
	.align		4
.L_372:
        /*0028*/ 	.byte	0x04, 0x17
        /*002a*/ 	.short	(.L_374 - .L_373)
.L_373:
        /*002c*/ 	.word	0x00000000
        /*0030*/ 	.short	0x0009
        /*0032*/ 	.short	0x0044
        /*0034*/ 	.byte	0x00, 0xf0, 0x11, 0x00


	//----- nvinfo : EIATTR_KPARAM_INFO
	.align		4
.L_374:
        /*0038*/ 	.byte	0x04, 0x17
        /*003a*/ 	.short	(.L_376 - .L_375)
.L_375:
        /*003c*/ 	.word	0x00000000
        /*0040*/ 	.short	0x0008
        /*0042*/ 	.short	0x0040
        /*0044*/ 	.byte	0x00, 0xf0, 0x11, 0x00


	//----- nvinfo : EIATTR_KPARAM_INFO
	.align		4
.L_376:
        /*0048*/ 	.byte	0x04, 0x17
        /*004a*/ 	.short	(.L_378 - .L_377)
.L_377:
        /*004c*/ 	.word	0x00000000
        /*0050*/ 	.short	0x0007
        /*0052*/ 	.short	0x0038
        /*0054*/ 	.byte	0x00, 0xf5, 0x21, 0x00


	//----- nvinfo : EIATTR_KPARAM_INFO
	.align		4
.L_378:
        /*0058*/ 	.byte	0x04, 0x17
        /*005a*/ 	.short	(.L_380 - .L_379)
.L_379:
        /*005c*/ 	.word	0x00000000
        /*0060*/ 	.short	0x0006
        /*0062*/ 	.short	0x0030
        /*0064*/ 	.byte	0x00, 0xf5, 0x21, 0x00


	//----- nvinfo : EIATTR_KPARAM_INFO
	.align		4
.L_380:
        /*0068*/ 	.byte	0x04, 0x17
        /*006a*/ 	.short	(.L_382 - .L_381)
.L_381:
        /*006c*/ 	.word	0x00000000
        /*0070*/ 	.short	0x0005
        /*0072*/ 	.short	0x0028
        /*0074*/ 	.byte	0x00, 0xf5, 0x21, 0x00


	//----- nvinfo : EIATTR_KPARAM_INFO
	.align		4
.L_382:
        /*0078*/ 	.byte	0x04, 0x17
        /*007a*/ 	.short	(.L_384 - .L_383)
.L_383:
        /*007c*/ 	.word	0x00000000
        /*0080*/ 	.short	0x0004
        /*0082*/ 	.short	0x0020
        /*0084*/ 	.byte	0x00, 0xf5, 0x21, 0x00


	//----- nvinfo : EIATTR_KPARAM_INFO
	.align		4
.L_384:
        /*0088*/ 	.byte	0x04, 0x17
        /*008a*/ 	.short	(.L_386 - .L_385)
.L_385:
        /*008c*/ 	.word	0x00000000
        /*0090*/ 	.short	0x0003
        /*0092*/ 	.short	0x0018
        /*0094*/ 	.byte	0x00, 0xf5, 0x21, 0x00


	//----- nvinfo : EIATTR_KPARAM_INFO
	.align		4
.L_386:
        /*0098*/ 	.byte	0x04, 0x17
        /*009a*/ 	.short	(.L_388 - .L_387)
.L_387:
        /*009c*/ 	.word	0x00000000
        /*00a0*/ 	.short	0x0002
        /*00a2*/ 	.short	0x0010
        /*00a4*/ 	.byte	0x00, 0xf5, 0x21, 0x00


	//----- nvinfo : EIATTR_KPARAM_INFO
	.align		4
.L_388:
        /*00a8*/ 	.byte	0x04, 0x17
        /*00aa*/ 	.short	(.L_390 - .L_389)
.L_389:
        /*00ac*/ 	.word	0x00000000
        /*00b0*/ 	.short	0x0001
        /*00b2*/ 	.short	0x0008
        /*00b4*/ 	.byte	0x00, 0xf5, 0x21, 0x00


	//----- nvinfo : EIATTR_KPARAM_INFO
	.align		4
.L_390:
        /*00b8*/ 	.byte	0x04, 0x17
        /*00ba*/ 	.short	(.L_392 - .L_391)
.L_391:
        /*00bc*/ 	.word	0x00000000
        /*00c0*/ 	.short	0x0000
        /*00c2*/ 	.short	0x0000
        /*00c4*/ 	.byte	0x00, 0xf5, 0x21, 0x00


	//----- nvinfo : EIATTR_SPARSE_MMA_MASK
	.align		4
.L_392:
        /*00c8*/ 	.byte	0x03, 0x50
        /*00ca*/ 	.short	0x0000


	//----- nvinfo : EIATTR_MAXREG_COUNT
	.align		4
        /*00cc*/ 	.byte	0x03, 0x1b
        /*00ce*/ 	.short	0x00a8


	//----- nvinfo : EIATTR_NUM_BARRIERS
	.align		4
        /*00d0*/ 	.byte	0x02, 0x4c
        /*00d2*/ 	.byte	0x01
	.zero		1


	//----- nvinfo : EIATTR_MERCURY_ISA_VERSION
	.align		4
        /*00d4*/ 	.byte	0x03, 0x5f
        /*00d6*/ 	.short	0x0101


	//----- nvinfo : EIATTR_COOP_GROUP_MASK_REGIDS
	.align		4
        /*00d8*/ 	.byte	0x04, 0x29
        /*00da*/ 	.short	(.L_394 - .L_393)


	//   ....[0]....
.L_393:
        /*00dc*/ 	.word	0xffffffff


	//   ....[1]....
        /*00e0*/ 	.word	0x05000006


	//   ....[2]....
        /*00e4*/ 	.word	0xffffffff


	//   ....[3]....
        /*00e8*/ 	.word	0xffffffff


	//   ....[4]....
        /*00ec*/ 	.word	0xffffffff


	//   ....[5]....
        /*00f0*/ 	.word	0xffffffff


	//   ....[6]....
        /*00f4*/ 	.word	0xffffffff


	//   ....[7]....
        /*00f8*/ 	.word	0xffffffff


	//   ....[8]....
        /*00fc*/ 	.word	0xffffffff


	//   ....[9]....
        /*0100*/ 	.word	0xffffffff


	//   ....[10]....
        /*0104*/ 	.word	0xffffffff


	//   ....[11]....
        /*0108*/ 	.word	0xffffffff


	//   ....[12]....
        /*010c*/ 	.word	0xffffffff


	//   ....[13]....
        /*0110*/ 	.word	0xffffffff


	//   ....[14]....
        /*0114*/ 	.word	0xffffffff


	//   ....[15]....
        /*0118*/ 	.word	0xffffffff


	//   ....[16]....
        /*011c*/ 	.word	0xffffffff


	//   ....[17]....
        /*0120*/ 	.word	0xffffffff


	//   ....[18]....
        /*0124*/ 	.word	0xffffffff


	//   ....[19]....
        /*0128*/ 	.word	0xffffffff


	//   ....[20]....
        /*012c*/ 	.word	0xffffffff


	//   ....[21]....
        /*0130*/ 	.word	0xffffffff


	//   ....[22]....
        /*0134*/ 	.word	0xffffffff


	//   ....[23]....
        /*0138*/ 	.word	0xffffffff


	//   ....[24]....
        /*013c*/ 	.word	0xffffffff


	//   ....[25]....
        /*0140*/ 	.word	0xffffffff


	//   ....[26]....
        /*0144*/ 	.word	0xffffffff


	//   ....[27]....
        /*0148*/ 	.word	0xffffffff


	//   ....[28]....
        /*014c*/ 	.word	0xffffffff


	//   ....[29]....
        /*0150*/ 	.word	0xffffffff


	//   ....[30]....
        /*0154*/ 	.word	0xffffffff


	//   ....[31]....
        /*0158*/ 	.word	0xffffffff


	//   ....[32]....
        /*015c*/ 	.word	0xffffffff


	//   ....[33]....
        /*0160*/ 	.word	0xffffffff


	//   ....[34]....
        /*0164*/ 	.word	0xffffffff


	//   ....[35]....
        /*0168*/ 	.word	0xffffffff


	//   ....[36]....
        /*016c*/ 	.word	0xffffffff


	//   ....[37]....
        /*0170*/ 	.word	0xffffffff


	//   ....[38]....
        /*0174*/ 	.word	0xffffffff


	//   ....[39]....
        /*0178*/ 	.word	0xffffffff


	//   ....[40]....
        /*017c*/ 	.word	0xffffffff


	//   ....[41]....
        /*0180*/ 	.word	0xffffffff


	//   ....[42]....
        /*0184*/ 	.word	0xffffffff


	//   ....[43]....
        /*0188*/ 	.word	0xffffffff


	//   ....[44]....
        /*018c*/ 	.word	0xffffffff


	//   ....[45]....
        /*0190*/ 	.word	0xffffffff


	//   ....[46]....
        /*0194*/ 	.word	0xffffffff


	//   ....[47]....
        /*0198*/ 	.word	0xffffffff


	//   ....[48]....
        /*019c*/ 	.word	0xffffffff


	//   ....[49]....
        /*01a0*/ 	.word	0xffffffff


	//   ....[50]....
        /*01a4*/ 	.word	0xffffffff


	//   ....[51]....
        /*01a8*/ 	.word	0xffffffff


	//   ....[52]....
        /*01ac*/ 	.word	0xffffffff


	//   ....[53]....
        /*01b0*/ 	.word	0xffffffff


	//   ....[54]....
        /*01b4*/ 	.word	0xffffffff


	//   ....[55]....
        /*01b8*/ 	.word	0xffffffff


	//   ....[56]....
        /*01bc*/ 	.word	0xffffffff


	//   ....[57]....
        /*01c0*/ 	.word	0xffffffff


	//   ....[58]....
        /*01c4*/ 	.word	0xffffffff


	//   ....[59]....
        /*01c8*/ 	.word	0xffffffff


	//   ....[60]....
        /*01cc*/ 	.word	0xffffffff


	//   ....[61]....
        /*01d0*/ 	.word	0xffffffff


	//   ....[62]....
        /*01d4*/ 	.word	0xffffffff


	//   ....[63]....
        /*01d8*/ 	.word	0xffffffff


	//   ....[64]....
        /*01dc*/ 	.word	0xffffffff


	//   ....[65]....
        /*01e0*/ 	.word	0xffffffff


	//   ....[66]....
        /*01e4*/ 	.word	0xffffffff


	//   ....[67]....
        /*01e8*/ 	.word	0xffffffff


	//   ....[68]....
        /*01ec*/ 	.word	0xffffffff


	//   ....[69]....
        /*01f0*/ 	.word	0xffffffff


	//   ....[70]....
        /*01f4*/ 	.word	0xffffffff


	//   ....[71]....
        /*01f8*/ 	.word	0xffffffff


	//   ....[72]....
        /*01fc*/ 	.word	0xffffffff


	//   ....[73]....
        /*0200*/ 	.word	0xffffffff


	//   ....[74]....
        /*0204*/ 	.word	0xffffffff


	//   ....[75]....
        /*0208*/ 	.word	0xffffffff


	//   ....[76]....
        /*020c*/ 	.word	0xffffffff


	//   ....[77]....
        /*0210*/ 	.word	0xffffffff


	//   ....[78]....
        /*0214*/ 	.word	0xffffffff


	//   ....[79]....
        /*0218*/ 	.word	0xffffffff


	//   ....[80]....
        /*021c*/ 	.word	0xffffffff


	//   ....[81]....
        /*0220*/ 	.word	0xffffffff


	//   ....[82]....
        /*0224*/ 	.word	0xffffffff


	//   ....[83]....
        /*0228*/ 	.word	0xffffffff


	//   ....[84]....
        /*022c*/ 	.word	0xffffffff


	//   ....[85]....
        /*0230*/ 	.word	0xffffffff


	//   ....[86]....
        /*0234*/ 	.word	0xffffffff


	//   ....[87]....
        /*0238*/ 	.word	0xffffffff


	//   ....[88]....
        /*023c*/ 	.word	0xffffffff


	//   ....[89]....
        /*0240*/ 	.word	0xffffffff


	//   ....[90]....
        /*0244*/ 	.word	0xffffffff


	//   ....[91]....
        /*0248*/ 	.word	0xffffffff


	//   ....[92]....
        /*024c*/ 	.word	0xffffffff


	//   ....[93]....
        /*0250*/ 	.word	0xffffffff


	//   ....[94]....
        /*0254*/ 	.word	0xffffffff


	//   ....[95]....
        /*0258*/ 	.word	0xffffffff


	//   ....[96]....
        /*025c*/ 	.word	0xffffffff


	//   ....[97]....
        /*0260*/ 	.word	0xffffffff


	//   ....[98]....
        /*0264*/ 	.word	0xffffffff


	//   ....[99]....
        /*0268*/ 	.word	0xffffffff


	//   ....[100]....
        /*026c*/ 	.word	0xffffffff


	//   ....[101]....
        /*0270*/ 	.word	0xffffffff


	//   ....[102]....
        /*0274*/ 	.word	0xffffffff


	//   ....[103]....
        /*0278*/ 	.word	0xffffffff


	//   ....[104]....
        /*027c*/ 	.word	0xffffffff


	//   ....[105]....
        /*0280*/ 	.word	0xffffffff


	//   ....[106]....
        /*0284*/ 	.word	0xffffffff


	//   ....[107]....
        /*0288*/ 	.word	0xffffffff


	//   ....[108]....
        /*028c*/ 	.word	0xffffffff


	//   ....[109]....
        /*0290*/ 	.word	0xffffffff


	//   ....[110]....
        /*0294*/ 	.word	0xffffffff


	//   ....[111]....
        /*0298*/ 	.word	0xffffffff


	//   ....[112]....
        /*029c*/ 	.word	0xffffffff


	//   ....[113]....
        /*02a0*/ 	.word	0xffffffff


	//   ....[114]....
        /*02a4*/ 	.word	0xffffffff


	//   ....[115]....
        /*02a8*/ 	.word	0xffffffff


	//   ....[116]....
        /*02ac*/ 	.word	0xffffffff


	//   ....[117]....
        /*02b0*/ 	.word	0xffffffff


	//   ....[118]....
        /*02b4*/ 	.word	0xffffffff


	//   ....[119]....
        /*02b8*/ 	.word	0xffffffff


	//   ....[120]....
        /*02bc*/ 	.word	0xffffffff


	//   ....[121]....
        /*02c0*/ 	.word	0xffffffff


	//   ....[122]....
        /*02c4*/ 	.word	0xffffffff


	//   ....[123]....
        /*02c8*/ 	.word	0xffffffff


	//   ....[124]....
        /*02cc*/ 	.word	0xffffffff


	//   ....[125]....
        /*02d0*/ 	.word	0xffffffff


	//   ....[126]....
        /*02d4*/ 	.word	0xffffffff


	//   ....[127]....
        /*02d8*/ 	.word	0xffffffff


	//   ....[128]....
        /*02dc*/ 	.word	0xffffffff


	//   ....[129]....
        /*02e0*/ 	.word	0xffffffff


	//   ....[130]....
        /*02e4*/ 	.word	0xffffffff


	//   ....[131]....
        /*02e8*/ 	.word	0xffffffff


	//   ....[132]....
        /*02ec*/ 	.word	0xffffffff


	//   ....[133]....
        /*02f0*/ 	.word	0xffffffff


	//   ....[134]....
        /*02f4*/ 	.word	0xffffffff


	//   ....[135]....
        /*02f8*/ 	.word	0xffffffff


	//   ....[136]....
        /*02fc*/ 	.word	0xffffffff


	//   ....[137]....
        /*0300*/ 	.word	0xffffffff


	//   ....[138]....
        /*0304*/ 	.word	0xffffffff


	//   ....[139]....
        /*0308*/ 	.word	0xffffffff


	//   ....[140]....
        /*030c*/ 	.word	0xffffffff


	//   ....[141]....
        /*0310*/ 	.word	0xffffffff


	//   ....[142]....
        /*0314*/ 	.word	0xffffffff


	//   ....[143]....
        /*0318*/ 	.word	0xffffffff


	//   ....[144]....
        /*031c*/ 	.word	0xffffffff


	//   ....[145]....
        /*0320*/ 	.word	0xffffffff


	//   ....[146]....
        /*0324*/ 	.word	0xffffffff


	//   ....[147]....
        /*0328*/ 	.word	0xffffffff


	//   ....[148]....
        /*032c*/ 	.word	0xffffffff


	//   ....[149]....
        /*0330*/ 	.word	0xffffffff


	//   ....[150]....
        /*0334*/ 	.word	0xffffffff


	//   ....[151]....
        /*0338*/ 	.word	0xffffffff


	//   ....[152]....
        /*033c*/ 	.word	0xffffffff


	//   ....[153]....
        /*0340*/ 	.word	0xffffffff


	//   ....[154]....
        /*0344*/ 	.word	0xffffffff


	//   ....[155]....
        /*0348*/ 	.word	0xffffffff


	//   ....[156]....
        /*034c*/ 	.word	0xffffffff


	//   ....[157]....
        /*0350*/ 	.word	0xffffffff


	//   ....[158]....
        /*0354*/ 	.word	0xffffffff


	//   ....[159]....
        /*0358*/ 	.word	0xffffffff


	//   ....[160]....
        /*035c*/ 	.word	0x05000006


	//   ....[161]....
        /*0360*/ 	.word	0xffffffff


	//   ....[162]....
        /*0364*/ 	.word	0xffffffff


	//   ....[163]....
        /*0368*/ 	.word	0xffffffff


	//   ....[164]....
        /*036c*/ 	.word	0xffffffff


	//   ....[165]....
        /*0370*/ 	.word	0xffffffff


	//   ....[166]....
        /*0374*/ 	.word	0xffffffff


	//   ....[167]....
        /*0378*/ 	.word	0xffffffff


	//   ....[168]....
        /*037c*/ 	.word	0xffffffff


	//   ....[169]....
        /*0380*/ 	.word	0xffffffff


	//   ....[170]....
        /*0384*/ 	.word	0xffffffff


	//   ....[171]....
        /*0388*/ 	.word	0xffffffff


	//   ....[172]....
        /*038c*/ 	.word	0xffffffff


	//   ....[173]....
        /*0390*/ 	.word	0xffffffff


	//   ....[174]....
        /*0394*/ 	.word	0xffffffff


	//   ....[175]....
        /*0398*/ 	.word	0xffffffff


	//   ....[176]....
        /*039c*/ 	.word	0xffffffff


	//   ....[177]....
        /*03a0*/ 	.word	0xffffffff


	//   ....[178]....
        /*03a4*/ 	.word	0xffffffff


	//   ....[179]....
        /*03a8*/ 	.word	0xffffffff


	//   ....[180]....
        /*03ac*/ 	.word	0xffffffff


	//   ....[181]....
        /*03b0*/ 	.word	0xffffffff


	//   ....[182]....
        /*03b4*/ 	.word	0xffffffff


	//   ....[183]....
        /*03b8*/ 	.word	0xffffffff


	//   ....[184]....
        /*03bc*/ 	.word	0xffffffff


	//   ....[185]....
        /*03c0*/ 	.word	0xffffffff


	//   ....[186]....
        /*03c4*/ 	.word	0xffffffff


	//   ....[187]....
        /*03c8*/ 	.word	0xffffffff


	//   ....[188]....
        /*03cc*/ 	.word	0xffffffff


	//   ....[189]....
        /*03d0*/ 	.word	0xffffffff


	//   ....[190]....
        /*03d4*/ 	.word	0xffffffff


	//   ....[191]....
        /*03d8*/ 	.word	0xffffffff


	//   ....[192]....
        /*03dc*/ 	.word	0xffffffff


	//   ....[193]....
        /*03e0*/ 	.word	0xffffffff


	//   ....[194]....
        /*03e4*/ 	.word	0xffffffff


	//   ....[195]....
        /*03e8*/ 	.word	0xffffffff


	//   ....[196]....
        /*03ec*/ 	.word	0xffffffff


	//   ....[197]....
        /*03f0*/ 	.word	0xffffffff


	//   ....[198]....
        /*03f4*/ 	.word	0xffffffff


	//   ....[199]....
        /*03f8*/ 	.word	0xffffffff


	//   ....[200]....
        /*03fc*/ 	.word	0xffffffff


	//   ....[201]....
        /*0400*/ 	.word	0xffffffff


	//   ....[202]....
        /*0404*/ 	.word	0xffffffff


	//   ....[203]....
        /*0408*/ 	.word	0xffffffff


	//   ....[204]....
        /*040c*/ 	.word	0xffffffff


	//   ....[205]....
        /*0410*/ 	.word	0xffffffff


	//   ....[206]....
        /*0414*/ 	.word	0xffffffff


	//   ....[207]....
        /*0418*/ 	.word	0xffffffff


	//   ....[208]....
        /*041c*/ 	.word	0xffffffff


	//   ....[209]....
        /*0420*/ 	.word	0xffffffff


	//   ....[210]....
        /*0424*/ 	.word	0xffffffff


	//   ....[211]....
        /*0428*/ 	.word	0xffffffff


	//   ....[212]....
        /*042c*/ 	.word	0xffffffff


	//   ....[213]....
        /*0430*/ 	.word	0xffffffff


	//   ....[214]....
        /*0434*/ 	.word	0xffffffff


	//   ....[215]....
        /*0438*/ 	.word	0xffffffff


	//   ....[216]....
        /*043c*/ 	.word	0xffffffff


	//   ....[217]....
        /*0440*/ 	.word	0xffffffff


	//   ....[218]....
        /*0444*/ 	.word	0xffffffff


	//   ....[219]....
        /*0448*/ 	.word	0xffffffff


	//   ....[220]....
        /*044c*/ 	.word	0xffffffff


	//   ....[221]....
        /*0450*/ 	.word	0xffffffff


	//   ....[222]....
        /*0454*/ 	.word	0xffffffff


	//   ....[223]....
        /*0458*/ 	.word	0xffffffff


	//   ....[224]....
        /*045c*/ 	.word	0xffffffff


	//   ....[225]....
        /*0460*/ 	.word	0xffffffff


	//   ....[226]....
        /*0464*/ 	.word	0xffffffff


	//   ....[227]....
        /*0468*/ 	.word	0xffffffff


	//   ....[228]....
        /*046c*/ 	.word	0xffffffff


	//   ....[229]....
        /*0470*/ 	.word	0x0500002f


	//   ....[230]....
        /*0474*/ 	.word	0x0500002f


	//   ....[231]....
        /*0478*/ 	.word	0x0500002f


	//   ....[232]....
        /*047c*/ 	.word	0x0500002f


	//   ....[233]....
        /*0480*/ 	.word	0x0500002f


	//----- nvinfo : EIATTR_COOP_GROUP_INSTR_OFFSETS
	.align		4
.L_394:
        /*0484*/ 	.byte	0x04, 0x28
        /*0486*/ 	.short	(.L_396 - .L_395)


	//   ....[0]....
.L_395:
        /*0488*/ 	.word	0x00000e40


	//   ....[1]....
        /*048c*/ 	.word	0x00001890


	//   ....[2]....
        /*0490*/ 	.word	0x00002ad0


	//   ....[3]....
        /*0494*/ 	.word	0x00002af0


	//   ....[4]....
        /*0498*/ 	.word	0x00002b10


	//   ....[5]....
        /*049c*/ 	.word	0x00002b30


	//   ....[6]....
        /*04a0*/ 	.word	0x00002b50


	//   ....[7]....
        /*04a4*/ 	.word	0x00003000


	//   ....[8]....
        /*04a8*/ 	.word	0x00003010


	//   ....[9]....
        /*04ac*/ 	.word	0x00003030


	//   ....[10]....
        /*04b0*/ 	.word	0x00003050


	//   ....[11]....
        /*04b4*/ 	.word	0x000030a0


	//   ....[12]....
        /*04b8*/ 	.word	0x000030d0


	//   ....[13]....
        /*04bc*/ 	.word	0x00003120


	//   ....[14]....
        /*04c0*/ 	.word	0x00003160


	//   ....[15]....
        /*04c4*/ 	.word	0x00003250


	//   ....[16]....
        /*04c8*/ 	.word	0x00003280


	//   ....[17]....
        /*04cc*/ 	.word	0x00003290


	//   ....[18]....
        /*04d0*/ 	.word	0x000032b0


	//   ....[19]....
        /*04d4*/ 	.word	0x000032f0


	//   ....[20]....
        /*04d8*/ 	.word	0x00003320


	//   ....[21]....
        /*04dc*/ 	.word	0x00003360


	//   ....[22]....
        /*04e0*/ 	.word	0x00003380


	//   ....[23]....
        /*04e4*/ 	.word	0x000033a0


	//   ....[24]....
        /*04e8*/ 	.word	0x00003490


	//   ....[25]....
        /*04ec*/ 	.word	0x000034c0


	//   ....[26]....
        /*04f0*/ 	.word	0x000034d0


	//   ....[27]....
        /*04f4*/ 	.word	0x000034f0


	//   ....[28]....
        /*04f8*/ 	.word	0x00003530


	//   ....[29]....
        /*04fc*/ 	.word	0x00003560


	//   ....[30]....
        /*0500*/ 	.word	0x000035a0


	//   ....[31]....
        /*0504*/ 	.word	0x000035c0


	//   ....[32]....
        /*0508*/ 	.word	0x000035e0


	//   ....[33]....
        /*050c*/ 	.word	0x000036d0


	//   ....[34]....
        /*0510*/ 	.word	0x00003700


	//   ....[35]....
        /*0514*/ 	.word	0x00003710


	//   ....[36]....
        /*0518*/ 	.word	0x00003730


	//   ....[37]....
        /*051c*/ 	.word	0x00003770


	//   ....[38]....
        /*0520*/ 	.word	0x000037a0


	//   ....[39]....
        /*0524*/ 	.word	0x000037e0


	//   ....[40]....
        /*0528*/ 	.word	0x00003800


	//   ....[41]....
        /*052c*/ 	.word	0x00003820


	//   ....[42]....
        /*0530*/ 	.word	0x00003930


	//   ....[43]....
        /*0534*/ 	.word	0x00003960


	//   ....[44]....
        /*0538*/ 	.word	0x00003970


	//   ....[45]....
        /*053c*/ 	.word	0x00003990


	//   ....[46]....
        /*0540*/ 	.word	0x000039d0


	//   ....[47]....
        /*0544*/ 	.word	0x00003a00


	//   ....[48]....
        /*0548*/ 	.word	0x00003a40


	//   ....[49]....
        /*054c*/ 	.word	0x00003a60


	//   ....[50]....
        /*0550*/ 	.word	0x00003a80


	//   ....[51]....
        /*0554*/ 	.word	0x00003b90


	//   ....[52]....
        /*0558*/ 	.word	0x00003bc0


	//   ....[53]....
        /*055c*/ 	.word	0x00003bd0


	//   ....[54]....
        /*0560*/ 	.word	0x00003bf0


	//   ....[55]....
        /*0564*/ 	.word	0x00003c30


	//   ....[56]....
        /*0568*/ 	.word	0x00003c60


	//   ....[57]....
        /*056c*/ 	.word	0x00003ca0


	//   ....[58]....
        /*0570*/ 	.word	0x00003cc0


	//   ....[59]....
        /*0574*/ 	.word	0x00003ce0


	//   ....[60]....
        /*0578*/ 	.word	0x00003df0


	//   ....[61]....
        /*057c*/ 	.word	0x00003e20


	//   ....[62]....
        /*0580*/ 	.word	0x00003e30


	//   ....[63]....
        /*0584*/ 	.word	0x00003e50


	//   ....[64]....
        /*0588*/ 	.word	0x00003e90


	//   ....[65]....
        /*058c*/ 	.word	0x00003ec0


	//   ....[66]....
        /*0590*/ 	.word	0x00003f00


	//   ....[67]....
        /*0594*/ 	.word	0x00003f20


	//   ....[68]....
        /*0598*/ 	.word	0x00003f40


	//   ....[69]....
        /*059c*/ 	.word	0x00004050


	//   ....[70]....
        /*05a0*/ 	.word	0x00004080


	//   ....[71]....
        /*05a4*/ 	.word	0x00004090


	//   ....[72]....
        /*05a8*/ 	.word	0x000040b0


	//   ....[73]....
        /*05ac*/ 	.word	0x000040f0


	//   ....[74]....
        /*05b0*/ 	.word	0x00004120


	//   ....[75]....
        /*05b4*/ 	.word	0x00004160


	//   ....[76]....
        /*05b8*/ 	.word	0x00004180


	//   ....[77]....
        /*05bc*/ 	.word	0x000041a0


	//   ....[78]....
        /*05c0*/ 	.word	0x000042b0


	//   ....[79]....
        /*05c4*/ 	.word	0x00004300


	//   ....[80]....
        /*05c8*/ 	.word	0x00004310


	//   ....[81]....
        /*05cc*/ 	.word	0x00004330


	//   ....[82]....
        /*05d0*/ 	.word	0x00004370


	//   ....[83]....
        /*05d4*/ 	.word	0x000043a0


	//   ....[84]....
        /*05d8*/ 	.word	0x000043e0


	//   ....[85]....
        /*05dc*/ 	.word	0x00004400


	//   ....[86]....
        /*05e0*/ 	.word	0x00004420


	//   ....[87]....
        /*05e4*/ 	.word	0x00004510


	//   ....[88]....
        /*05e8*/ 	.word	0x00004560


	//   ....[89]....
        /*05ec*/ 	.word	0x00004570


	//   ....[90]....
        /*05f0*/ 	.word	0x000045a0


	//   ....[91]....
        /*05f4*/ 	.word	0x000045c0


	//   ....[92]....
        /*05f8*/ 	.word	0x00004610


	//   ....[93]....
        /*05fc*/ 	.word	0x00004630


	//   ....[94]....
        /*0600*/ 	.word	0x00004670


	//   ....[95]....
        /*0604*/ 	.word	0x00004690


	//   ....[96]....
        /*0608*/ 	.word	0x00004770


	//   ....[97]....
        /*060c*/ 	.word	0x000047c0


	//   ....[98]....
        /*0610*/ 	.word	0x000047d0


	//   ....[99]....
        /*0614*/ 	.word	0x00004820


	//   ....[100]....
        /*0618*/ 	.word	0x00004850


	//   ....[101]....
        /*061c*/ 	.word	0x00004880


	//   ....[102]....
        /*0620*/ 	.word	0x000048b0


	//   ....[103]....
        /*0624*/ 	.word	0x000048e0


	//   ....[104]....
        /*0628*/ 	.word	0x00004910


	//   ....[105]....
        /*062c*/ 	.word	0x000049d0


	//   ....[106]....
        /*0630*/ 	.word	0x00004a20


	//   ....[107]....
        /*0634*/ 	.word	0x00004a30


	//   ....[108]....
        /*0638*/ 	.word	0x00004a80


	//   ....[109]....
        /*063c*/ 	.word	0x00004ab0


	//   ....[110]....
        /*0640*/ 	.word	0x00004ae0


	//   ....[111]....
        /*0644*/ 	.word	0x00004b10


	//   ....[112]....
        /*0648*/ 	.word	0x00004b40


	//   ....[113]....
        /*064c*/ 	.word	0x00004b70


	//   ....[114]....
        /*0650*/ 	.word	0x00004c60


	//   ....[115]....
        /*0654*/ 	.word	0x00004c80


	//   ....[116]....
        /*0658*/ 	.word	0x00004c90


	//   ....[117]....
        /*065c*/ 	.word	0x00004ce0


	//   ....[118]....
        /*0660*/ 	.word	0x00004d10


	//   ....[119]....
        /*0664*/ 	.word	0x00004d40


	//   ....[120]....
        /*0668*/ 	.word	0x00004d70


	//   ....[121]....
        /*066c*/ 	.word	0x00004da0


	//   ....[122]....
        /*0670*/ 	.word	0x00004dd0


	//   ....[123]....
        /*0674*/ 	.word	0x00004ec0


	//   ....[124]....
        /*0678*/ 	.word	0x00004f00


	//   ....[125]....
        /*067c*/ 	.word	0x00004f10


	//   ....[126]....
        /*0680*/ 	.word	0x00004f60


	//   ....[127]....
        /*0684*/ 	.word	0x00004f90


	//   ....[128]....
        /*0688*/ 	.word	0x00004fc0


	//   ....[129]....
        /*068c*/ 	.word	0x00004ff0


	//   ....[130]....
        /*0690*/ 	.word	0x00005020


	//   ....[131]....
        /*0694*/ 	.word	0x00005050


	//   ....[132]....
        /*0698*/ 	.word	0x00005140


	//   ....[133]....
        /*069c*/ 	.word	0x00005170


	//   ....[134]....
        /*06a0*/ 	.word	0x00005180


	//   ....[135]....
        /*06a4*/ 	.word	0x000051d0


	//   ....[136]....
        /*06a8*/ 	.word	0x00005200


	//   ....[137]....
        /*06ac*/ 	.word	0x00005230


	//   ....[138]....
        /*06b0*/ 	.word	0x00005260


	//   ....[139]....
        /*06b4*/ 	.word	0x00005290


	//   ....[140]....
        /*06b8*/ 	.word	0x000052c0


	//   ....[141]....
        /*06bc*/ 	.word	0x000053e0


	//   ....[142]....
        /*06c0*/ 	.word	0x000053f0


	//   ....[143]....
        /*06c4*/ 	.word	0x00005440


	//   ....[144]....
        /*06c8*/ 	.word	0x00005470


	//   ....[145]....
        /*06cc*/ 	.word	0x000054a0


	//   ....[146]....
        /*06d0*/ 	.word	0x000054d0


	//   ....[147]....
        /*06d4*/ 	.word	0x00005500


	//   ....[148]....
        /*06d8*/ 	.word	0x00005530


	//   ....[149]....
        /*06dc*/ 	.word	0x00005560


	//   ....[150]....
        /*06e0*/ 	.word	0x00005600


	//   ....[151]....
        /*06e4*/ 	.word	0x00005620


	//   ....[152]....
        /*06e8*/ 	.word	0x00005630


	//   ....[153]....
        /*06ec*/ 	.word	0x00005680


	//   ....[154]....
        /*06f0*/ 	.word	0x000056b0


	//   ....[155]....
        /*06f4*/ 	.word	0x000056e0


	//   ....[156]....
        /*06f8*/ 	.word	0x00005710


	//   ....[157]....
        /*06fc*/ 	.word	0x00005740


	//   ....[158]....
        /*0700*/ 	.word	0x00005770


	//   ....[159]....
        /*0704*/ 	.word	0x000058a0


	//   ....[160]....
        /*0708*/ 	.word	0x00005d40


	//   ....[161]....
        /*070c*/ 	.word	0x00006070


	//   ....[162]....
        /*0710*/ 	.word	0x00006130


	//   ....[163]....
        /*0714*/ 	.word	0x000061f0


	//   ....[164]....
        /*0718*/ 	.word	0x000062b0


	//   ....[165]....
        /*071c*/ 	.word	0x00006370


	//   ....[166]....
        /*0720*/ 	.word	0x00006430


	//   ....[167]....
        /*0724*/ 	.word	0x000064f0


	//   ....[168]....
        /*0728*/ 	.word	0x000065b0


	//   ....[169]....
        /*072c*/ 	.word	0x00006670


	//   ....[170]....
        /*0730*/ 	.word	0x00006730


	//   ....[171]....
        /*0734*/ 	.word	0x000067f0


	//   ....[172]....
        /*0738*/ 	.word	0x000068b0


	//   ....[173]....
        /*073c*/ 	.word	0x00006970


	//   ....[174]....
        /*0740*/ 	.word	0x00006a30


	//   ....[175]....
        /*0744*/ 	.word	0x00006af0


	//   ....[176]....
        /*0748*/ 	.word	0x00006bb0


	//   ....[177]....
        /*074c*/ 	.word	0x00006c70


	//   ....[178]....
        /*0750*/ 	.word	0x00006e60


	//   ....[179]....
        /*0754*/ 	.word	0x00006f90


	//   ....[180]....
        /*0758*/ 	.word	0x000070c0


	//   ....[181]....
        /*075c*/ 	.word	0x000071f0


	//   ....[182]....
        /*0760*/ 	.word	0x00007320


	//   ....[183]....
        /*0764*/ 	.word	0x00007450


	//   ....[184]....
        /*0768*/ 	.word	0x00007580


	//   ....[185]....
        /*076c*/ 	.word	0x000076b0


	//   ....[186]....
        /*0770*/ 	.word	0x000077e0


	//   ....[187]....
        /*0774*/ 	.word	0x00007910


	//   ....[188]....
        /*0778*/ 	.word	0x00007a40


	//   ....[189]....
        /*077c*/ 	.word	0x00007b60


	//   ....[190]....
        /*0780*/ 	.word	0x00007c70


	//   ....[191]....
        /*0784*/ 	.word	0x00007d80


	//   ....[192]....
        /*0788*/ 	.word	0x00007e90


	//   ....[193]....
        /*078c*/ 	.word	0x00007fa0


	//   ....[194]....
        /*0790*/ 	.word	0x000080b0


	//   ....[195]....
        /*0794*/ 	.word	0x00008eb0


	//   ....[196]....
        /*0798*/ 	.word	0x00008f40


	//   ....[197]....
        /*079c*/ 	.word	0x00008fc0


	//   ....[198]....
        /*07a0*/ 	.word	0x00009050


	//   ....[199]....
        /*07a4*/ 	.word	0x000090d0


	//   ....[200]....
        /*07a8*/ 	.word	0x00009160


	//   ....[201]....
        /*07ac*/ 	.word	0x000091e0


	//   ....[202]....
        /*07b0*/ 	.word	0x00009270


	//   ....[203]....
        /*07b4*/ 	.word	0x000092f0


	//   ....[204]....
        /*07b8*/ 	.word	0x00009380


	//   ....[205]....
        /*07bc*/ 	.word	0x00009400


	//   ....[206]....
        /*07c0*/ 	.word	0x00009490


	//   ....[207]....
        /*07c4*/ 	.word	0x00009510


	//   ....[208]....
        /*07c8*/ 	.word	0x000095a0


	//   ....[209]....
        /*07cc*/ 	.word	0x00009620


	//   ....[210]....
        /*07d0*/ 	.word	0x000096b0


	//   ....[211]....
        /*07d4*/ 	.word	0x00009730


	//   ....[212]....
        /*07d8*/ 	.word	0x00009890


	//   ....[213]....
        /*07dc*/ 	.word	0x00009960


	//   ....[214]....
        /*07e0*/ 	.word	0x00009a10


	//   ....[215]....
        /*07e4*/ 	.word	0x00009ad0


	//   ....[216]....
        /*07e8*/ 	.word	0x00009b80


	//   ....[217]....
        /*07ec*/ 	.word	0x00009c40


	//   ....[218]....
        /*07f0*/ 	.word	0x00009cf0


	//   ....[219]....
        /*07f4*/ 	.word	0x00009db0


	//   ....[220]....
        /*07f8*/ 	.word	0x00009e60


	//   ....[221]....
        /*07fc*/ 	.word	0x00009f20


	//   ....[222]....
        /*0800*/ 	.word	0x00009fd0


	//   ....[223]....
        /*0804*/ 	.word	0x0000a090


	//   ....[224]....
        /*0808*/ 	.word	0x0000a140


	//   ....[225]....
        /*080c*/ 	.word	0x0000a200


	//   ....[226]....
        /*0810*/ 	.word	0x0000a2a0


	//   ....[227]....
        /*0814*/ 	.word	0x0000a360


	//   ....[228]....
        /*0818*/ 	.word	0x0000a400


	//   ....[229]....
        /*081c*/ 	.word	0x0000a470


	//   ....[230]....
        /*0820*/ 	.word	0x0000a4e0


	//   ....[231]....
        /*0824*/ 	.word	0x0000a550


	//   ....[232]....
        /*0828*/ 	.word	0x0000a5c0


	//   ....[233]....
        /*082c*/ 	.word	0x0000a630


	//----- nvinfo : EIATTR_VRC_CTA_INIT_COUNT
	.align		4
.L_396:
        /*0830*/ 	.byte	0x02, 0x4a
	.zero		1
	.zero		1


	//----- nvinfo : EIATTR_EXIT_INSTR_OFFSETS
	.align		4
        /*0834*/ 	.byte	0x04, 0x1c
        /*0836*/ 	.short	(.L_398 - .L_397)


	//   ....[0]....
.L_397:
        /*0838*/ 	.word	0x00002570


	//   ....[1]....
        /*083c*/ 	.word	0x000028d0


	//   ....[2]....
        /*0840*/ 	.word	0x000028f0


	//   ....[3]....
        /*0844*/ 	.word	0x00009740


	//   ....[4]....
        /*0848*/ 	.word	0x0000a410


	//----- nvinfo : EIATTR_MAX_THREADS
	.align		4
.L_398:
        /*084c*/ 	.byte	0x04, 0x05
        /*084e*/ 	.short	(.L_400 - .L_399)
.L_399:
        /*0850*/ 	.word	0x00000180
        /*0854*/ 	.word	0x00000001
        /*0858*/ 	.word	0x00000001


	//----- nvinfo : EIATTR_CRS_STACK_SIZE
	.align		4
.L_400:
        /*085c*/ 	.byte	0x04, 0x1e
        /*085e*/ 	.short	(.L_402 - .L_401)
.L_401:
        /*0860*/ 	.word	0x00000000


	//----- nvinfo : EIATTR_CBANK_PARAM_SIZE
	.align		4
.L_402:
        /*0864*/ 	.byte	0x03, 0x19
        /*0866*/ 	.short	0x004d


	//----- nvinfo : EIATTR_PARAM_CBANK
	.align		4
        /*0868*/ 	.byte	0x04, 0x0a
        /*086a*/ 	.short	(.L_404 - .L_403)
	.align		4
.L_403:
        /*086c*/ 	.word	index@(.nv.constant0._ZN3cub18CUB_300001_SM_10006detail10radix_sort29DeviceRadixSortOnesweepKernelINS1_5radix10policy_hubIiiyE10Policy1000ELNS0_9SortOrderE0EiiyiiNS1_21identity_decomposer_tEEEvPT5_SB_PT3_PKSC_PT1_PKSG_PT2_PKSK_T4_iiT6_)
        /*0870*/ 	.short	0x0380
        /*0872*/ 	.short	0x004d


	//----- nvinfo : EIATTR_SW_WAR
	.align		4
.L_404:
        /*0874*/ 	.byte	0x04, 0x36
        /*0876*/ 	.short	(.L_406 - .L_405)
.L_405:
        /*0878*/ 	.word	0x00000008
.L_406:


//--------------------- .nv.info._ZN3cub18CUB_300001_SM_10006detail10radix_sort33DeviceRadixSortExclusiveSumKernelINS1_5radix10policy_hubIiiyE10Policy1000EyEEvPT0_ --------------------------
	.section	.nv.info._ZN3cub18CUB_300001_SM_10006detail10radix_sort33DeviceRadixSortExclusiveSumKernelINS1_5radix10policy_hubIiiyE10Policy1000EyEEvPT0_,"",@"SHT_CUDA_INFO"
	.sectionflags	@""
	.align	4


	//----- nvinfo : EIATTR_CUDA_API_VERSION
	.align		4
        /*0000*/ 	.byte	0x04, 0x37
        /*0002*/ 	.short	(.L_408 - .L_407)
.L_407:
        /*0004*/ 	.word	0x00000082


	//----- nvinfo : EIATTR_KPARAM_INFO
	.align		4
.L_408:
        /*0008*/ 	.byte	0x04, 0x17
        /*000a*/ 	.short	(.L_410 - .L_409)
.L_409:
        /*000c*/ 	.word	0x00000000
        /*0010*/ 	.short	0x0000
        /*0012*/ 	.short	0x0000
        /*0014*/ 	.byte	0x00, 0xf5, 0x21, 0x00


	//----- nvinfo : EIATTR_SPARSE_MMA_MASK
	.align		4
.L_410:
        /*0018*/ 	.byte	0x03, 0x50
        /*001a*/ 	.short	0x0000


	//----- nvinfo : EIATTR_MAXREG_COUNT
	.align		4
        /*001c*/ 	.byte	0x03, 0x1b
        /*001e*/ 	.short	0x00ff


	//----- nvinfo : EIATTR_NUM_BARRIERS
	.align		4
        /*0020*/ 	.byte	0x02, 0x4c
        /*0022*/ 	.byte	0x01
	.zero		1


	//----- nvinfo : EIATTR_MERCURY_ISA_VERSION
	.align		4
        /*0024*/ 	.byte	0x03, 0x5f
        /*0026*/ 	.short	0x0101


	//----- nvinfo : EIATTR_COOP_GROUP_MASK_REGIDS
	.align		4
        /*0028*/ 	.byte	0x04, 0x29
        /*002a*/ 	.short	(.L_412 - .L_411)


	//   ....[0]....
.L_411:
        /*002c*/ 	.word	0xffffffff


	//   ....[1]....
        /*0030*/ 	.word	0xffffffff


	//   ....[2]....
        /*0034*/ 	.word	0xffffffff


	//   ....[3]....
        /*0038*/ 	.word	0xffffffff


	//   ....[4]....
        /*003c*/ 	.word	0xffffffff


	//   ....[5]....
        /*0040*/ 	.word	0xffffffff


	//   ....[6]....
        /*0044*/ 	.word	0xffffffff


	//   ....[7]....
        /*0048*/ 	.word	0xffffffff


	//   ....[8]....
        /*004c*/ 	.word	0xffffffff


	//   ....[9]....
        /*0050*/ 	.word	0xffffffff


	//   ....[10]....
        /*0054*/ 	.word	0x05000015


	//   ....[11]....
        /*0058*/ 	.word	0x05000015


	//   ....[12]....
        /*005c*/ 	.word	0x05000015


	//   ....[13]....
        /*0060*/ 	.word	0x05000015


	//   ....[14]....
        /*0064*/ 	.word	0x05000015


	//   ....[15]....
        /*0068*/ 	.word	0x05000015


	//   ....[16]....
        /*006c*/ 	.word	0x05000015


	//   ....[17]....
        /*0070*/ 	.word	0x05000015


	//   ....[18]....
        /*0074*/ 	.word	0x05000015


	//   ....[19]....
        /*0078*/ 	.word	0x05000015


	//----- nvinfo : EIATTR_COOP_GROUP_INSTR_OFFSETS
	.align		4
.L_412:
        /*007c*/ 	.byte	0x04, 0x28
        /*007e*/ 	.short	(.L_414 - .L_413)


	//   ....[0]....
.L_413:
        /*0080*/ 	.word	0x00000250


	//   ....[1]....
        /*0084*/ 	.word	0x00000260


	//   ....[2]....
        /*0088*/ 	.word	0x000002a0


	//   ....[3]....
        /*008c*/ 	.word	0x000002c0


	//   ....[4]....
        /*0090*/ 	.word	0x00000310


	//   ....[5]....
        /*0094*/ 	.word	0x00000320


	//   ....[6]....
        /*0098*/ 	.word	0x00000360


	//   ....[7]....
        /*009c*/ 	.word	0x00000380


	//   ....[8]....
        /*00a0*/ 	.word	0x000003d0


	//   ....[9]....
        /*00a4*/ 	.word	0x000003e0


	//   ....[10]....
        /*00a8*/ 	.word	0x00000660


	//   ....[11]....
        /*00ac*/ 	.word	0x000006b0


	//   ....[12]....
        /*00b0*/ 	.word	0x00000740


	//   ....[13]....
        /*00b4*/ 	.word	0x00000790


	//   ....[14]....
        /*00b8*/ 	.word	0x00000820


	//   ....[15]....
        /*00bc*/ 	.word	0x00000870


	//   ....[16]....
        /*00c0*/ 	.word	0x00000900


	//   ....[17]....
        /*00c4*/ 	.word	0x00000950


	//   ....[18]....
        /*00c8*/ 	.word	0x000009e0


	//   ....[19]....
        /*00cc*/ 	.word	0x00000a30


	//----- nvinfo : EIATTR_VRC_CTA_INIT_COUNT
	.align		4
.L_414:
        /*00d0*/ 	.byte	0x02, 0x4a
	.zero		1
	.zero		1


	//----- nvinfo : EIATTR_EXIT_INSTR_OFFSETS
	.align		4
        /*00d4*/ 	.byte	0x04, 0x1c
        /*00d6*/ 	.short	(.L_416 - .L_415)


	//   ....[0]....
.L_415:
        /*00d8*/ 	.word	0x000005d0


	//   ....[1]....
        /*00dc*/ 	.word	0x00000600


	//----- nvinfo : EIATTR_CRS_STACK_SIZE
	.align		4
.L_416:
        /*00e0*/ 	.byte	0x04, 0x1e
        /*00e2*/ 	.short	(.L_418 - .L_417)
.L_417:
        /*00e4*/ 	.word	0x00000000


	//----- nvinfo : EIATTR_CBANK_PARAM_SIZE
	.align		4
.L_418:
        /*00e8*/ 	.byte	0x03, 0x19
        /*00ea*/ 	.short	0x0008


	//----- nvinfo : EIATTR_PARAM_CBANK
	.align		4
        /*00ec*/ 	.byte	0x04, 0x0a
        /*00ee*/ 	.short	(.L_420 - .L_419)
	.align		4
.L_419:
        /*00f0*/ 	.word	index@(.nv.constant0._ZN3cub18CUB_300001_SM_10006detail10radix_sort33DeviceRadixSortExclusiveSumKernelINS1_5radix10policy_hubIiiyE10Policy1000EyEEvPT0_)
        /*00f4*/ 	.short	0x0380
        /*00f6*/ 	.short	0x0008


	//----- nvinfo : EIATTR_SW_WAR
	.align		4
.L_420:
        /*00f8*/ 	.byte	0x04, 0x36
        /*00fa*/ 	.short	(.L_422 - .L_421)
.L_421:
        /*00fc*/ 	.word	0x00000008
.L_422:


//--------------------- .nv.info._ZN3cub18CUB_300001_SM_10006detail10radix_sort30DeviceRadixSortHistogramKernelINS1_5radix10policy_hubIiiyE10Policy1000ELNS0_9SortOrderE0EiyNS1_21identity_decomposer_tEEEvPT2_PKT1_SA_iiT3_ --------------------------
	.section	.nv.info._ZN3cub18CUB_300001_SM_10006detail10radix_sort30DeviceRadixSortHistogramKernelINS1_5radix10policy_hubIiiyE10Policy1000ELNS0_9SortOrderE0EiyNS1_21identity_decomposer_tEEEvPT2_PKT1_SA_iiT3_,"",@"SHT_CUDA_INFO"
	.sectionflags	@""
	.align	4


	//----- nvinfo : EIATTR_CUDA_API_VERSION
	.align		4
        /*0000*/ 	.byte	0x04, 0x37
        /*0002*/ 	.short	(.L_424 - .L_423)
.L_423:
        /*0004*/ 	.word	0x00000082


	//----- nvinfo : EIATTR_KPARAM_INFO
	.align		4
.L_424:
        /*0008*/ 	.byte	0x04, 0x17
        /*000a*/ 	.short	(.L_426 - .L_425)
.L_425:
        /*000c*/ 	.word	0x00000000
        /*0010*/ 	.short	0x0005
        /*0012*/ 	.short	0x0020
        /*0014*/ 	.byte	0x00, 0xf0, 0x05, 0x00


	//----- nvinfo : EIATTR_KPARAM_INFO
	.align		4
.L_426:
        /*0018*/ 	.byte	0x04, 0x17
        /*001a*/ 	.short	(.L_428 - .L_427)
.L_427:
        /*001c*/ 	.word	0x00000000
        /*0020*/ 	.short	0x0004
        /*0022*/ 	.short	0x001c
        /*0024*/ 	.byte	0x00, 0xf0, 0x11, 0x00


	//----- nvinfo : EIATTR_KPARAM_INFO
	.align		4
.L_428:
        /*0028*/ 	.byte	0x04, 0x17
        /*002a*/ 	.short	(.L_430 - .L_429)
.L_429:
        /*002c*/ 	.word	0x00000000
        /*0030*/ 	.short	0x0003
        /*0032*/ 	.short	0x0018
        /*0034*/ 	.byte	0x00, 0xf0, 0x11, 0x00


	//----- nvinfo : EIATTR_KPARAM_INFO
	.align		4
.L_430:
        /*0038*/ 	.byte	0x04, 0x17
        /*003a*/ 	.short	(.L_432 - .L_431)
.L_431:
        /*003c*/ 	.word	0x00000000
        /*0040*/ 	.short	0x0002
        /*0042*/ 	.short	0x0010
        /*0044*/ 	.byte	0x00, 0xf0, 0x21, 0x00


	//----- nvinfo : EIATTR_KPARAM_INFO
	.align		4
.L_432:
        /*0048*/ 	.byte	0x04, 0x17
        /*004a*/ 	.short	(.L_434 - .L_433)
.L_433:
        /*004c*/ 	.word	0x00000000
        /*0050*/ 	.short	0x0001
        /*0052*/ 	.short	0x0008
        /*0054*/ 	.byte	0x00, 0xf5, 0x21, 0x00


	//----- nvinfo : EIATTR_KPARAM_INFO
	.align		4
.L_434:
        /*0058*/ 	.byte	0x04, 0x17
        /*005a*/ 	.short	(.L_436 - .L_435)
.L_435:
        /*005c*/ 	.word	0x00000000
        /*0060*/ 	.short	0x0000
        /*0062*/ 	.short	0x0000
        /*0064*/ 	.byte	0x00, 0xf5, 0x21, 0x00


	//----- nvinfo : EIATTR_SPARSE_MMA_MASK
	.align		4
.L_436:
        /*0068*/ 	.byte	0x03, 0x50
        /*006a*/ 	.short	0x0000


	//----- nvinfo : EIATTR_MAXREG_COUNT
	.align		4
        /*006c*/ 	.byte	0x03, 0x1b
        /*006e*/ 	.short	0x00ff


	//----- nvinfo : EIATTR_NUM_BARRIERS
	.align		4
        /*0070*/ 	.byte	0x02, 0x4c
        /*0072*/ 	.byte	0x01
	.zero		1


	//----- nvinfo : EIATTR_MERCURY_ISA_VERSION
	.align		4
        /*0074*/ 	.byte	0x03, 0x5f
        /*0076*/ 	.short	0x0101


	//----- nvinfo : EIATTR_VRC_CTA_INIT_COUNT
	.align		4
        /*0078*/ 	.byte	0x02, 0x4a
	.zero		1
	.zero		1


	//----- nvinfo : EIATTR_EXIT_INSTR_OFFSETS
	.align		4
        /*007c*/ 	.byte	0x04, 0x1c
        /*007e*/ 	.short	(.L_438 - .L_437)


	//   ....[0]....
.L_437:
        /*0080*/ 	.word	0x00000040


	//   ....[1]....
        /*0084*/ 	.word	0x00002ee0


	//----- nvinfo : EIATTR_MAX_THREADS
	.align		4
.L_438:
        /*0088*/ 	.byte	0x04, 0x05
        /*008a*/ 	.short	(.L_440 - .L_439)
.L_439:
        /*008c*/ 	.word	0x00000080
        /*0090*/ 	.word	0x00000001
        /*0094*/ 	.word	0x00000001


	//----- nvinfo : EIATTR_CRS_STACK_SIZE
	.align		4
.L_440:
        /*0098*/ 	.byte	0x04, 0x1e
        /*009a*/ 	.short	(.L_442 - .L_441)
.L_441:
        /*009c*/ 	.word	0x00000000


	//----- nvinfo : EIATTR_CBANK_PARAM_SIZE
	.align		4
.L_442:
        /*00a0*/ 	.byte	0x03, 0x19
        /*00a2*/ 	.short	0x0021


	//----- nvinfo : EIATTR_PARAM_CBANK
	.align		4
        /*00a4*/ 	.byte	0x04, 0x0a
        /*00a6*/ 	.short	(.L_444 - .L_443)
	.align		4
.L_443:
        /*00a8*/ 	.word	index@(.nv.constant0._ZN3cub18CUB_300001_SM_10006detail10radix_sort30DeviceRadixSortHistogramKernelINS1_5radix10policy_hubIiiyE10Policy1000ELNS0_9SortOrderE0EiyNS1_21identity_decomposer_tEEEvPT2_PKT1_SA_iiT3_)
        /*00ac*/ 	.short	0x0380
        /*00ae*/ 	.short	0x0021


	//----- nvinfo : EIATTR_SW_WAR
	.align		4
.L_444:
        /*00b0*/ 	.byte	0x04, 0x36
        /*00b2*/ 	.short	(.L_446 - .L_445)
.L_445:
        /*00b4*/ 	.word	0x00000008
.L_446:


//--------------------- .nv.info._ZN3cub18CUB_300001_SM_10006detail10radix_sort31DeviceRadixSortSingleTileKernelINS1_5radix10policy_hubIiiyE10Policy1000ELNS0_9SortOrderE0EiiyNS1_21identity_decomposer_tEEEvPKT1_PSA_PKT2_PSE_T3_iiT4_ --------------------------
	.section	.nv.info._ZN3cub18CUB_300001_SM_10006detail10radix_sort31DeviceRadixSortSingleTileKernelINS1_5radix10policy_hubIiiyE10Policy1000ELNS0_9SortOrderE0EiiyNS1_21identity_decomposer_tEEEvPKT1_PSA_PKT2_PSE_T3_iiT4_,"",@"SHT_CUDA_INFO"
	.sectionflags	@""
	.align	4


	//----- nvinfo : EIATTR_CUDA_API_VERSION
	.align		4
        /*0000*/ 	.byte	0x04, 0x37
        /*0002*/ 	.short	(.L_448 - .L_447)
.L_447:
        /*0004*/ 	.word	0x00000082


	//----- nvinfo : EIATTR_KPARAM_INFO
	.align		4
.L_448:
        /*0008*/ 	.byte	0x04, 0x17
        /*000a*/ 	.short	(.L_450 - .L_449)
.L_449:
        /*000c*/ 	.word	0x00000000
        /*0010*/ 	.short	0x0007
        /*0012*/ 	.short	0x0030
        /*0014*/ 	.byte	0x00, 0xf0, 0x05, 0x00


	//----- nvinfo : EIATTR_KPARAM_INFO
	.align		4
.L_450:
        /*0018*/ 	.byte	0x04, 0x17
        /*001a*/ 	.short	(.L_452 - .L_451)
.L_451:
        /*001c*/ 	.word	0x00000000
        /*0020*/ 	.short	0x0006
        /*0022*/ 	.short	0x002c
        /*0024*/ 	.byte	0x00, 0xf0, 0x11, 0x00


	//----- nvinfo : EIATTR_KPARAM_INFO
	.align		4
.L_452:
        /*0028*/ 	.byte	0x04, 0x17
        /*002a*/ 	.short	(.L_454 - .L_453)
.L_453:
        /*002c*/ 	.word	0x00000000
        /*0030*/ 	.short	0x0005
        /*0032*/ 	.short	0x0028
        /*0034*/ 	.byte	0x00, 0xf0, 0x11, 0x00


	//----- nvinfo : EIATTR_KPARAM_INFO
	.align		4
.L_454:
        /*0038*/ 	.byte	0x04, 0x17
        /*003a*/ 	.short	(.L_456 - .L_455)
.L_455:
        /*003c*/ 	.word	0x00000000
        /*0040*/ 	.short	0x0004
        /*0042*/ 	.short	0x0020
        /*0044*/ 	.byte	0x00, 0xf0, 0x21, 0x00


	//----- nvinfo : EIATTR_KPARAM_INFO
	.align		4
.L_456:
        /*0048*/ 	.byte	0x04, 0x17
        /*004a*/ 	.short	(.L_458 - .L_457)
.L_457:
        /*004c*/ 	.word	0x00000000
        /*0050*/ 	.short	0x0003
        /*0052*/ 	.short	0x0018
        /*0054*/ 	.byte	0x00, 0xf5, 0x21, 0x00


	//----- nvinfo : EIATTR_KPARAM_INFO
	.align		4
.L_458:
        /*0058*/ 	.byte	0x04, 0x17
        /*005a*/ 	.short	(.L_460 - .L_459)
.L_459:
        /*005c*/ 	.word	0x00000000
        /*0060*/ 	.short	0x0002
        /*0062*/ 	.short	0x0010
        /*0064*/ 	.byte	0x00, 0xf5, 0x21, 0x00


	//----- nvinfo : EIATTR_KPARAM_INFO
	.align		4
.L_460:
        /*0068*/ 	.byte	0x04, 0x17
        /*006a*/ 	.short	(.L_462 - .L_461)
.L_461:
        /*006c*/ 	.word	0x00000000
        /*0070*/ 	.short	0x0001
        /*0072*/ 	.short	0x0008
        /*0074*/ 	.byte	0x00, 0xf5, 0x21, 0x00


	//----- nvinfo : EIATTR_KPARAM_INFO
	.align		4
.L_462:
        /*0078*/ 	.byte	0x04, 0x17
        /*007a*/ 	.short	(.L_464 - .L_463)
.L_463:
        /*007c*/ 	.word	0x00000000
        /*0080*/ 	.short	0x0000
        /*0082*/ 	.short	0x0000
        /*0084*/ 	.byte	0x00, 0xf5, 0x21, 0x00


	//----- nvinfo : EIATTR_SPARSE_MMA_MASK
	.align		4
.L_464:
        /*0088*/ 	.byte	0x03, 0x50
        /*008a*/ 	.short	0x0000


	//----- nvinfo : EIATTR_MAXREG_COUNT
	.align		4
        /*008c*/ 	.byte	0x03, 0x1b
        /*008e*/ 	.short	0x00ff


	//----- nvinfo : EIATTR_NUM_BARRIERS
	.align		4
        /*0090*/ 	.byte	0x02, 0x4c
        /*0092*/ 	.byte	0x01
	.zero		1


	//----- nvinfo : EIATTR_MERCURY_ISA_VERSION
	.align		4
        /*0094*/ 	.byte	0x03, 0x5f
        /*0096*/ 	.short	0x0101


	//----- nvinfo : EIATTR_COOP_GROUP_MASK_REGIDS
	.align		4
        /*0098*/ 	.byte	0x04, 0x29
        /*009a*/ 	.short	(.L_466 - .L_465)


	//   ....[0]....
.L_465:
        /*009c*/ 	.word	0xffffffff


	//   ....[1]....
        /*00a0*/ 	.word	0xffffffff


	//   ....[2]....
        /*00a4*/ 	.word	0xffffffff


	//   ....[3]....
        /*00a8*/ 	.word	0xffffffff


	//   ....[4]....
        /*00ac*/ 	.word	0xffffffff


	//----- nvinfo : EIATTR_COOP_GROUP_INSTR_OFFSETS
	.align		4
.L_466:
        /*00b0*/ 	.byte	0x04, 0x28
        /*00b2*/ 	.short	(.L_468 - .L_467)


	//   ....[0]....
.L_467:
        /*00b4*/ 	.word	0x00001e20


	//   ....[1]....
        /*00b8*/ 	.word	0x00001e40


	//   ....[2]....
        /*00bc*/ 	.word	0x00001e60


	//   ....[3]....
        /*00c0*/ 	.word	0x00001e80


	//   ....[4]....
        /*00c4*/ 	.word	0x00001ea0


	//----- nvinfo : EIATTR_VRC_CTA_INIT_COUNT
	.align		4
.L_468:
        /*00c8*/ 	.byte	0x02, 0x4a
	.zero		1
	.zero		1


	//----- nvinfo : EIATTR_EXIT_INSTR_OFFSETS
	.align		4
        /*00cc*/ 	.byte	0x04, 0x1c
        /*00ce*/ 	.short	(.L_470 - .L_469)


	//   ....[0]....
.L_469:
        /*00d0*/ 	.word	0x00003bf0


	//   ....[1]....
        /*00d4*/ 	.word	0x00003c40


	//----- nvinfo : EIATTR_MAX_THREADS
	.align		4
.L_470:
        /*00d8*/ 	.byte	0x04, 0x05
        /*00da*/ 	.short	(.L_472 - .L_471)
.L_471:
        /*00dc*/ 	.word	0x00000100
        /*00e0*/ 	.word	0x00000001
        /*00e4*/ 	.word	0x00000001


	//----- nvinfo : EIATTR_CBANK_PARAM_SIZE
	.align		4
.L_472:
        /*00e8*/ 	.byte	0x03, 0x19
        /*00ea*/ 	.short	0x0031


	//----- nvinfo : EIATTR_PARAM_CBANK
	.align		4
        /*00ec*/ 	.byte	0x04, 0x0a
        /*00ee*/ 	.short	(.L_474 - .L_473)
	.align		4
.L_473:
        /*00f0*/ 	.word	index@(.nv.constant0._ZN3cub18CUB_300001_SM_10006detail10radix_sort31DeviceRadixSortSingleTileKernelINS1_5radix10policy_hubIiiyE10Policy1000ELNS0_9SortOrderE0EiiyNS1_21identity_decomposer_tEEEvPKT1_PSA_PKT2_PSE_T3_iiT4_)
        /*00f4*/ 	.short	0x0380
        /*00f6*/ 	.short	0x0031


	//----- nvinfo : EIATTR_SW_WAR
	.align		4
.L_474:
        /*00f8*/ 	.byte	0x04, 0x36
        /*00fa*/ 	.short	(.L_476 - .L_475)
.L_475:
        /*00fc*/ 	.word	0x00000008
.L_476:


//--------------------- .nv.info._ZN3cub18CUB_300001_SM_10006detail10radix_sort29DeviceRadixSortOnesweepKernelINS1_5radix10policy_hubIifyE10Policy1000ELNS0_9SortOrderE0EifyiiNS1_21identity_decomposer_tEEEvPT5_SB_PT3_PKSC_PT1_PKSG_PT2_PKSK_T4_iiT6_ --------------------------
	.section	.nv.info._ZN3cub18CUB_300001_SM_10006detail10radix_sort29DeviceRadixSortOnesweepKernelINS1_5radix10policy_hubIifyE10Policy1000ELNS0_9SortOrderE0EifyiiNS1_21identity_decomposer_tEEEvPT5_SB_PT3_PKSC_PT1_PKSG_PT2_PKSK_T4_iiT6_,"",@"SHT_CUDA_INFO"
	.sectionflags	@""
	.align	4


	//----- nvinfo : EIATTR_CUDA_API_VERSION
	.align		4
        /*0000*/ 	.byte	0x04, 0x37
        /*0002*/ 	.short	(.L_478 - .L_477)
.L_477:
        /*0004*/ 	.word	0x00000082


	//----- nvinfo : EIATTR_KPARAM_INFO
	.align		4
.L_478:
        /*0008*/ 	.byte	0x04, 0x17
        /*000a*/ 	.short	(.L_480 - .L_479)
.L_479:
        /*000c*/ 	.word	0x00000000
        /*0010*/ 	.short	0x000b
        /*0012*/ 	.short	0x004c
        /*0014*/ 	.byte	0x00, 0xf0, 0x05, 0x00


	//----- nvinfo : EIATTR_KPARAM_INFO
	.align		4
.L_480:
        /*0018*/ 	.byte	0x04, 0x17
        /*001a*/ 	.short	(.L_482 - .L_481)
.L_481:
        /*001c*/ 	.word	0x00000000
        /*0020*/ 	.short	0x000a
        /*0022*/ 	.short	0x0048
        /*0024*/ 	.byte	0x00, 0xf0, 0x11, 0x00


	//----- nvinfo : EIATTR_KPARAM_INFO
	.align		4
.L_482:
        /*0028*/ 	.byte	0x04, 0x17
        /*002a*/ 	.short	(.L_484 - .L_483)
.L_483:
        /*002c*/ 	.word	0x00000000
        /*0030*/ 	.short	0x0009
        /*0032*/ 	.short	0x0044
        /*0034*/ 	.byte	0x00, 0xf0, 0x11, 0x00


	//----- nvinfo : EIATTR_KPARAM_INFO
	.align		4
.L_484:
        /*0038*/ 	.byte	0x04, 0x17
        /*003a*/ 	.short	(.L_486 - .L_485)
.L_485:
        /*003c*/ 	.word	0x00000000
        /*0040*/ 	.short	0x0008
        /*0042*/ 	.short	0x0040
        /*0044*/ 	.byte	0x00, 0xf0, 0x11, 0x00


	//----- nvinfo : EIATTR_KPARAM_INFO
	.align		4
.L_486:
        /*0048*/ 	.byte	0x04, 0x17
        /*004a*/ 	.short	(.L_488 - .L_487)
.L_487:
        /*004c*/ 	.word	0x00000000
        /*0050*/ 	.short	0x0007
        /*0052*/ 	.short	0x0038
        /*0054*/ 	.byte	0x00, 0xf5, 0x21, 0x00


	//----- nvinfo : EIATTR_KPARAM_INFO
	.align		4
.L_488:
        /*0058*/ 	.byte	0x04, 0x17
        /*005a*/ 	.short	(.L_490 - .L_489)
.L_489:
        /*005c*/ 	.word	0x00000000
        /*0060*/ 	.short	0x0006
        /*0062*/ 	.short	0x0030
        /*0064*/ 	.byte	0x00, 0xf5, 0x21, 0x00


	//----- nvinfo : EIATTR_KPARAM_INFO
	.align		4
.L_490:
        /*0068*/ 	.byte	0x04, 0x17
        /*006a*/ 	.short	(.L_492 - .L_491)
.L_491:
        /*006c*/ 	.word	0x00000000
        /*0070*/ 	.short	0x0005
        /*0072*/ 	.short	0x0028
        /*0074*/ 	.byte	0x00, 0xf5, 0x21, 0x00


	//----- nvinfo : EIATTR_KPARAM_INFO
	.align		4
.L_492:
        /*0078*/ 	.byte	0x04, 0x17
        /*007a*/ 	.short	(.L_494 - .L_493)
.L_493:
        /*007c*/ 	.word	0x00000000
        /*0080*/ 	.short	0x0004
        /*0082*/ 	.short	0x0020
        /*0084*/ 	.byte	0x00, 0xf5, 0x21, 0x00


	//----- nvinfo : EIATTR_KPARAM_INFO
	.align		4
.L_494:
        /*0088*/ 	.byte	0x04, 0x17
        /*008a*/ 	.short	(.L_496 - .L_495)
.L_495:
        /*008c*/ 	.word	0x00000000
        /*0090*/ 	.short	0x0003
        /*0092*/ 	.short	0x0018
        /*0094*/ 	.byte	0x00, 0xf5, 0x21, 0x00


	//----- nvinfo : EIATTR_KPARAM_INFO
	.align		4
.L_496:
        /*0098*/ 	.byte	0x04, 0x17
        /*009a*/ 	.short	(.L_498 - .L_497)
.L_497:
        /*009c*/ 	.word	0x00000000
        /*00a0*/ 	.short	0x0002
        /*00a2*/ 	.short	0x0010
        /*00a4*/ 	.byte	0x00, 0xf5, 0x21, 0x00


	//----- nvinfo : EIATTR_KPARAM_INFO
	.align		4
.L_498:
        /*00a8*/ 	.byte	0x04, 0x17
        /*00aa*/ 	.short	(.L_500 - .L_499)
.L_499:
        /*00ac*/ 	.word	0x00000000
        /*00b0*/ 	.short	0x0001
        /*00b2*/ 	.short	0x0008
        /*00b4*/ 	.byte	0x00, 0xf5, 0x21, 0x00


	//----- nvinfo : EIATTR_KPARAM_INFO
	.align		4
.L_500:
        /*00b8*/ 	.byte	0x04, 0x17
        /*00ba*/ 	.short	(.L_502 - .L_501)
.L_501:
        /*00bc*/ 	.word	0x00000000
        /*00c0*/ 	.short	0x0000
        /*00c2*/ 	.short	0x0000
        /*00c4*/ 	.byte	0x00, 0xf5, 0x21, 0x00


	//----- nvinfo : EIATTR_SPARSE_MMA_MASK
	.align		4
.L_502:
        /*00c8*/ 	.byte	0x03, 0x50
        /*00ca*/ 	.short	0x0000


	//----- nvinfo : EIATTR_MAXREG_COUNT
	.align		4
        /*00cc*/ 	.byte	0x03, 0x1b
        /*00ce*/ 	.short	0x00a8


	//----- nvinfo : EIATTR_NUM_BARRIERS
	.align		4
        /*00d0*/ 	.byte	0x02, 0x4c
        /*00d2*/ 	.byte	0x01
	.zero		1


	//----- nvinfo : EIATTR_MERCURY_ISA_VERSION
	.align		4
        /*00d4*/ 	.byte	0x03, 0x5f
        /*00d6*/ 	.short	0x0101


	//----- nvinfo : EIATTR_COOP_GROUP_MASK_REGIDS
	.align		4
        /*00d8*/ 	.byte	0x04, 0x29
        /*00da*/ 	.short	(.L_504 - .L_503)


	//   ....[0]....
.L_503:
        /*00dc*/ 	.word	0xffffffff


	//   ....[1]....
        /*00e0*/ 	.word	0x05000006


	//   ....[2]....
        /*00e4*/ 	.word	0xffffffff


	//   ....[3]....
        /*00e8*/ 	.word	0xffffffff


	//   ....[4]....
        /*00ec*/ 	.word	0xffffffff


	//   ....[5]....
        /*00f0*/ 	.word	0xffffffff


	//   ....[6]....
        /*00f4*/ 	.word	0xffffffff


	//   ....[7]....
        /*00f8*/ 	.word	0xffffffff


	//   ....[8]....
        /*00fc*/ 	.word	0xffffffff


	//   ....[9]....
        /*0100*/ 	.word	0xffffffff


	//   ....[10]....
        /*0104*/ 	.word	0xffffffff


	//   ....[11]....
        /*0108*/ 	.word	0xffffffff


	//   ....[12]....
        /*010c*/ 	.word	0xffffffff


	//   ....[13]....
        /*0110*/ 	.word	0xffffffff


	//   ....[14]....
        /*0114*/ 	.word	0xffffffff


	//   ....[15]....
        /*0118*/ 	.word	0xffffffff


	//   ....[16]....
        /*011c*/ 	.word	0xffffffff


	//   ....[17]....
        /*0120*/ 	.word	0xffffffff


	//   ....[18]....
        /*0124*/ 	.word	0xffffffff


	//   ....[19]....
        /*0128*/ 	.word	0xffffffff


	//   ....[20]....
        /*012c*/ 	.word	0xffffffff


	//   ....[21]....
        /*0130*/ 	.word	0xffffffff


	//   ....[22]....
        /*0134*/ 	.word	0xffffffff


	//   ....[23]....
        /*0138*/ 	.word	0xffffffff


	//   ....[24]....
        /*013c*/ 	.word	0xffffffff


	//   ....[25]....
        /*0140*/ 	.word	0xffffffff


	//   ....[26]....
        /*0144*/ 	.word	0xffffffff


	//   ....[27]....
        /*0148*/ 	.word	0xffffffff


	//   ....[28]....
        /*014c*/ 	.word	0xffffffff


	//   ....[29]....
        /*0150*/ 	.word	0xffffffff


	//   ....[30]....
        /*0154*/ 	.word	0xffffffff


	//   ....[31]....
        /*0158*/ 	.word	0xffffffff


	//   ....[32]....
        /*015c*/ 	.word	0xffffffff


	//   ....[33]....
        /*0160*/ 	.word	0xffffffff


	//   ....[34]....
        /*0164*/ 	.word	0xffffffff


	//   ....[35]....
        /*0168*/ 	.word	0xffffffff


	//   ....[36]....
        /*016c*/ 	.word	0xffffffff


	//   ....[37]....
        /*0170*/ 	.word	0xffffffff


	//   ....[38]....
        /*0174*/ 	.word	0xffffffff


	//   ....[39]....
        /*0178*/ 	.word	0xffffffff


	//   ....[40]....
        /*017c*/ 	.word	0xffffffff


	//   ....[41]....
        /*0180*/ 	.word	0xffffffff


	//   ....[42]....
        /*0184*/ 	.word	0xffffffff


	//   ....[43]....
        /*0188*/ 	.word	0xffffffff


	//   ....[44]....
        /*018c*/ 	.word	0xffffffff


	//   ....[45]....
        /*0190*/ 	.word	0xffffffff


	//   ....[46]....
        /*0194*/ 	.word	0xffffffff


	//   ....[47]....
        /*0198*/ 	.word	0xffffffff


	//   ....[48]....
        /*019c*/ 	.word	0xffffffff


	//   ....[49]....
        /*01a0*/ 	.word	0xffffffff


	//   ....[50]....
        /*01a4*/ 	.word	0xffffffff


	//   ....[51]....
        /*01a8*/ 	.word	0xffffffff


	//   ....[52]....
        /*01ac*/ 	.word	0xffffffff


	//   ....[53]....
        /*01b0*/ 	.word	0xffffffff


	//   ....[54]....
        /*01b4*/ 	.word	0xffffffff


	//   ....[55]....
        /*01b8*/ 	.word	0xffffffff


	//   ....[56]....
        /*01bc*/ 	.word	0xffffffff


	//   ....[57]....
        /*01c0*/ 	.word	0xffffffff


	//   ....[58]....
        /*01c4*/ 	.word	0xffffffff


	//   ....[59]....
        /*01c8*/ 	.word	0xffffffff


	//   ....[60]....
        /*01cc*/ 	.word	0xffffffff


	//   ....[61]....
        /*01d0*/ 	.word	0xffffffff


	//   ....[62]....
        /*01d4*/ 	.word	0xffffffff


	//   ....[63]....
        /*01d8*/ 	.word	0xffffffff


	//   ....[64]....
        /*01dc*/ 	.word	0xffffffff


	//   ....[65]....
        /*01e0*/ 	.word	0xffffffff


	//   ....[66]....
        /*01e4*/ 	.word	0xffffffff


	//   ....[67]....
        /*01e8*/ 	.word	0xffffffff


	//   ....[68]....
        /*01ec*/ 	.word	0xffffffff


	//   ....[69]....
        /*01f0*/ 	.word	0xffffffff


	//   ....[70]....
        /*01f4*/ 	.word	0xffffffff


	//   ....[71]....
        /*01f8*/ 	.word	0xffffffff


	//   ....[72]....
        /*01fc*/ 	.word	0xffffffff


	//   ....[73]....
        /*0200*/ 	.word	0xffffffff


	//   ....[74]....
        /*0204*/ 	.word	0xffffffff


	//   ....[75]....
        /*0208*/ 	.word	0xffffffff


	//   ....[76]....
        /*020c*/ 	.word	0xffffffff


	//   ....[77]....
        /*0210*/ 	.word	0xffffffff


	//   ....[78]....
        /*0214*/ 	.word	0xffffffff


	//   ....[79]....
        /*0218*/ 	.word	0xffffffff


	//   ....[80]....
        /*021c*/ 	.word	0xffffffff


	//   ....[81]....
        /*0220*/ 	.word	0xffffffff


	//   ....[82]....
        /*0224*/ 	.word	0xffffffff


	//   ....[83]....
        /*0228*/ 	.word	0xffffffff


	//   ....[84]....
        /*022c*/ 	.word	0xffffffff


	//   ....[85]....
        /*0230*/ 	.word	0xffffffff


	//   ....[86]....
        /*0234*/ 	.word	0xffffffff


	//   ....[87]....
        /*0238*/ 	.word	0xffffffff


	//   ....[88]....
        /*023c*/ 	.word	0xffffffff


	//   ....[89]....
        /*0240*/ 	.word	0xffffffff


	//   ....[90]....
        /*0244*/ 	.word	0xffffffff


	//   ....[91]....
        /*0248*/ 	.word	0xffffffff


	//   ....[92]....
        /*024c*/ 	.word	0xffffffff


	//   ....[93]....
        /*0250*/ 	.word	0xffffffff


	//   ....[94]....
        /*0254*/ 	.word	0xffffffff


	//   ....[95]....
        /*0258*/ 	.word	0xffffffff


	//   ....[96]....
        /*025c*/ 	.word	0xffffffff


	//   ....[97]....
        /*0260*/ 	.word	0xffffffff


	//   ....[98]....
        /*0264*/ 	.word	0xffffffff


	//   ....[99]....
        /*0268*/ 	.word	0xffffffff


	//   ....[100]....
        /*026c*/ 	.word	0xffffffff


	//   ....[101]....
        /*0270*/ 	.word	0xffffffff


	//   ....[102]....
        /*0274*/ 	.word	0xffffffff


	//   ....[103]....
        /*0278*/ 	.word	0xffffffff


	//   ....[104]....
        /*027c*/ 	.word	0xffffffff


	//   ....[105]....
        /*0280*/ 	.word	0xffffffff


	//   ....[106]....
        /*0284*/ 	.word	0xffffffff


	//   ....[107]....
        /*0288*/ 	.word	0xffffffff


	//   ....[108]....
        /*028c*/ 	.word	0xffffffff


	//   ....[109]....
        /*0290*/ 	.word	0xffffffff


	//   ....[110]....
        /*0294*/ 	.word	0xffffffff


	//   ....[111]....
        /*0298*/ 	.word	0xffffffff


	//   ....[112]....
        /*029c*/ 	.word	0xffffffff


	//   ....[113]....
        /*02a0*/ 	.word	0xffffffff


	//   ....[114]....
        /*02a4*/ 	.word	0xffffffff


	//   ....[115]....
        /*02a8*/ 	.word	0xffffffff


	//   ....[116]....
        /*02ac*/ 	.word	0xffffffff


	//   ....[117]....
        /*02b0*/ 	.word	0xffffffff


	//   ....[118]....
        /*02b4*/ 	.word	0xffffffff


	//   ....[119]....
        /*02b8*/ 	.word	0xffffffff


	//   ....[120]....
        /*02bc*/ 	.word	0xffffffff


	//   ....[121]....
        /*02c0*/ 	.word	0xffffffff


	//   ....[122]....
        /*02c4*/ 	.word	0xffffffff


	//   ....[123]....
        /*02c8*/ 	.word	0xffffffff


	//   ....[124]....
        /*02cc*/ 	.word	0xffffffff


	//   ....[125]....
        /*02d0*/ 	.word	0xffffffff


	//   ....[126]....
        /*02d4*/ 	.word	0xffffffff


	//   ....[127]....
        /*02d8*/ 	.word	0xffffffff


	//   ....[128]....
        /*02dc*/ 	.word	0xffffffff


	//   ....[129]....
        /*02e0*/ 	.word	0xffffffff


	//   ....[130]....
        /*02e4*/ 	.word	0xffffffff


	//   ....[131]....
        /*02e8*/ 	.word	0xffffffff


	//   ....[132]....
        /*02ec*/ 	.word	0xffffffff


	//   ....[133]....
        /*02f0*/ 	.word	0xffffffff


	//   ....[134]....
        /*02f4*/ 	.word	0xffffffff


	//   ....[135]....
        /*02f8*/ 	.word	0xffffffff


	//   ....[136]....
        /*02fc*/ 	.word	0xffffffff


	//   ....[137]....
        /*0300*/ 	.word	0xffffffff


	//   ....[138]....
        /*0304*/ 	.word	0xffffffff


	//   ....[139]....
        /*0308*/ 	.word	0xffffffff


	//   ....[140]....
        /*030c*/ 	.word	0xffffffff


	//   ....[141]....
        /*0310*/ 	.word	0xffffffff


	//   ....[142]....
        /*0314*/ 	.word	0xffffffff


	//   ....[143]....
        /*0318*/ 	.word	0xffffffff


	//   ....[144]....
        /*031c*/ 	.word	0xffffffff


	//   ....[145]....
        /*0320*/ 	.word	0xffffffff


	//   ....[146]....
        /*0324*/ 	.word	0xffffffff


	//   ....[147]....
        /*0328*/ 	.word	0xffffffff


	//   ....[148]....
        /*032c*/ 	.word	0xffffffff


	//   ....[149]....
        /*0330*/ 	.word	0xffffffff


	//   ....[150]....
        /*0334*/ 	.word	0xffffffff


	//   ....[151]....
        /*0338*/ 	.word	0xffffffff


	//   ....[152]....
        /*033c*/ 	.word	0xffffffff


	//   ....[153]....
        /*0340*/ 	.word	0xffffffff


	//   ....[154]....
        /*0344*/ 	.word	0xffffffff


	//   ....[155]....
        /*0348*/ 	.word	0xffffffff


	//   ....[156]....
        /*034c*/ 	.word	0xffffffff


	//   ....[157]....
        /*0350*/ 	.word	0xffffffff


	//   ....[158]....
        /*0354*/ 	.word	0xffffffff


	//   ....[159]....
        /*0358*/ 	.word	0xffffffff


	//   ....[160]....
        /*035c*/ 	.word	0x05000006


	//   ....[161]....
        /*0360*/ 	.word	0xffffffff


	//   ....[162]....
        /*0364*/ 	.word	0xffffffff


	//   ....[163]....
        /*0368*/ 	.word	0xffffffff


	//   ....[164]....
        /*036c*/ 	.word	0xffffffff


	//   ....[165]....
        /*0370*/ 	.word	0xffffffff


	//   ....[166]....
        /*0374*/ 	.word	0xffffffff


	//   ....[167]....
        /*0378*/ 	.word	0xffffffff


	//   ....[168]....
        /*037c*/ 	.word	0xffffffff


	//   ....[169]....
        /*0380*/ 	.word	0xffffffff


	//   ....[170]....
        /*0384*/ 	.word	0xffffffff


	//   ....[171]....
        /*0388*/ 	.word	0xffffffff


	//   ....[172]....
        /*038c*/ 	.word	0xffffffff


	//   ....[173]....
        /*0390*/ 	.word	0xffffffff


	//   ....[174]....
        /*0394*/ 	.word	0xffffffff


	//   ....[175]....
        /*0398*/ 	.word	0xffffffff


	//   ....[176]....
        /*039c*/ 	.word	0xffffffff


	//   ....[177]....
        /*03a0*/ 	.word	0xffffffff


	//   ....[178]....
        /*03a4*/ 	.word	0xffffffff


	//   ....[179]....
        /*03a8*/ 	.word	0xffffffff


	//   ....[180]....
        /*03ac*/ 	.word	0xffffffff


	//   ....[181]....
        /*03b0*/ 	.word	0xffffffff


	//   ....[182]....
        /*03b4*/ 	.word	0xffffffff


	//   ....[183]....
        /*03b8*/ 	.word	0xffffffff


	//   ....[184]....
        /*03bc*/ 	.word	0xffffffff


	//   ....[185]....
        /*03c0*/ 	.word	0xffffffff


	//   ....[186]....
        /*03c4*/ 	.word	0xffffffff


	//   ....[187]....
        /*03c8*/ 	.word	0xffffffff


	//   ....[188]....
        /*03cc*/ 	.word	0xffffffff


	//   ....[189]....
        /*03d0*/ 	.word	0xffffffff


	//   ....[190]....
        /*03d4*/ 	.word	0xffffffff


	//   ....[191]....
        /*03d8*/ 	.word	0xffffffff


	//   ....[192]....
        /*03dc*/ 	.word	0xffffffff


	//   ....[193]....
        /*03e0*/ 	.word	0xffffffff


	//   ....[194]....
        /*03e4*/ 	.word	0xffffffff


	//   ....[195]....
        /*03e8*/ 	.word	0xffffffff


	//   ....[196]....
        /*03ec*/ 	.word	0xffffffff


	//   ....[197]....
        /*03f0*/ 	.word	0xffffffff


	//   ....[198]....
        /*03f4*/ 	.word	0xffffffff


	//   ....[199]....
        /*03f8*/ 	.word	0xffffffff


	//   ....[200]....
        /*03fc*/ 	.word	0xffffffff


	//   ....[201]....
        /*0400*/ 	.word	0xffffffff


	//   ....[202]....
        /*0404*/ 	.word	0xffffffff


	//   ....[203]....
        /*0408*/ 	.word	0xffffffff


	//   ....[204]....
        /*040c*/ 	.word	0xffffffff


	//   ....[205]....
        /*0410*/ 	.word	0xffffffff


	//   ....[206]....
        /*0414*/ 	.word	0xffffffff


	//   ....[207]....
        /*0418*/ 	.word	0xffffffff


	//   ....[208]....
        /*041c*/ 	.word	0xffffffff


	//   ....[209]....
        /*0420*/ 	.word	0xffffffff


	//   ....[210]....
        /*0424*/ 	.word	0xffffffff


	//   ....[211]....
        /*0428*/ 	.word	0xffffffff


	//   ....[212]....
        /*042c*/ 	.word	0xffffffff


	//   ....[213]....
        /*0430*/ 	.word	0xffffffff


	//   ....[214]....
        /*0434*/ 	.word	0xffffffff


	//   ....[215]....
        /*0438*/ 	.word	0xffffffff


	//   ....[216]....
        /*043c*/ 	.word	0xffffffff


	//   ....[217]....
        /*0440*/ 	.word	0xffffffff


	//   ....[218]....
        /*0444*/ 	.word	0xffffffff


	//   ....[219]....
        /*0448*/ 	.word	0xffffffff


	//   ....[220]....
        /*044c*/ 	.word	0xffffffff


	//   ....[221]....
        /*0450*/ 	.word	0xffffffff


	//   ....[222]....
        /*0454*/ 	.word	0xffffffff


	//   ....[223]....
        /*0458*/ 	.word	0xffffffff


	//   ....[224]....
        /*045c*/ 	.word	0xffffffff


	//   ....[225]....
        /*0460*/ 	.word	0xffffffff


	//   ....[226]....
        /*0464*/ 	.word	0xffffffff


	//   ....[227]....
        /*0468*/ 	.word	0xffffffff


	//   ....[228]....
        /*046c*/ 	.word	0xffffffff


	//   ....[229]....
        /*0470*/ 	.word	0x0500002f


	//   ....[230]....
        /*0474*/ 	.word	0x0500002f


	//   ....[231]....
        /*0478*/ 	.word	0x0500002f


	//   ....[232]....
        /*047c*/ 	.word	0x0500002f


	//   ....[233]....
        /*0480*/ 	.word	0x0500002f


	//----- nvinfo : EIATTR_COOP_GROUP_INSTR_OFFSETS
	.align		4
.L_504:
        /*0484*/ 	.byte	0x04, 0x28
        /*0486*/ 	.short	(.L_506 - .L_505)


	//   ....[0]....
.L_505:
        /*0488*/ 	.word	0x00000e40


	//   ....[1]....
        /*048c*/ 	.word	0x00001890


	//   ....[2]....
        /*0490*/ 	.word	0x00002ad0


	//   ....[3]....
        /*0494*/ 	.word	0x00002af0


	//   ....[4]....
        /*0498*/ 	.word	0x00002b10


	//   ....[5]....
        /*049c*/ 	.word	0x00002b30


	//   ....[6]....
        /*04a0*/ 	.word	0x00002b50


	//   ....[7]....
        /*04a4*/ 	.word	0x00003000


	//   ....[8]....
        /*04a8*/ 	.word	0x00003010


	//   ....[9]....
        /*04ac*/ 	.word	0x00003030


	//   ....[10]....
        /*04b0*/ 	.word	0x00003050


	//   ....[11]....
        /*04b4*/ 	.word	0x000030a0


	//   ....[12]....
        /*04b8*/ 	.word	0x000030d0


	//   ....[13]....
        /*04bc*/ 	.word	0x00003120


	//   ....[14]....
        /*04c0*/ 	.word	0x00003160


	//   ....[15]....
        /*04c4*/ 	.word	0x00003250


	//   ....[16]....
        /*04c8*/ 	.word	0x00003280


	//   ....[17]....
        /*04cc*/ 	.word	0x00003290


	//   ....[18]....
        /*04d0*/ 	.word	0x000032b0


	//   ....[19]....
        /*04d4*/ 	.word	0x000032f0


	//   ....[20]....
        /*04d8*/ 	.word	0x00003320


	//   ....[21]....
        /*04dc*/ 	.word	0x00003360


	//   ....[22]....
        /*04e0*/ 	.word	0x00003380


	//   ....[23]....
        /*04e4*/ 	.word	0x000033a0


	//   ....[24]....
        /*04e8*/ 	.word	0x00003490


	//   ....[25]....
        /*04ec*/ 	.word	0x000034c0


	//   ....[26]....
        /*04f0*/ 	.word	0x000034d0


	//   ....[27]....
        /*04f4*/ 	.word	0x000034f0


	//   ....[28]....
        /*04f8*/ 	.word	0x00003530


	//   ....[29]....
        /*04fc*/ 	.word	0x00003560


	//   ....[30]....
        /*0500*/ 	.word	0x000035a0


	//   ....[31]....
        /*0504*/ 	.word	0x000035c0


	//   ....[32]....
        /*0508*/ 	.word	0x000035e0


	//   ....[33]....
        /*050c*/ 	.word	0x000036d0


	//   ....[34]....
        /*0510*/ 	.word	0x00003700


	//   ....[35]....
        /*0514*/ 	.word	0x00003710


	//   ....[36]....
        /*0518*/ 	.word	0x00003730


	//   ....[37]....
        /*051c*/ 	.word	0x00003770


	//   ....[38]....
        /*0520*/ 	.word	0x000037a0


	//   ....[39]....
        /*0524*/ 	.word	0x000037e0


	//   ....[40]....
        /*0528*/ 	.word	0x00003800


	//   ....[41]....
        /*052c*/ 	.word	0x00003820


	//   ....[42]....
        /*0530*/ 	.word	0x00003930


	//   ....[43]....
        /*0534*/ 	.word	0x00003960


	//   ....[44]....
        /*0538*/ 	.word	0x00003970


	//   ....[45]....
        /*053c*/ 	.word	0x00003990


	//   ....[46]....
        /*0540*/ 	.word	0x000039d0


	//   ....[47]....
        /*0544*/ 	.word	0x00003a00


	//   ....[48]....
        /*0548*/ 	.word	0x00003a40


	//   ....[49]....
        /*054c*/ 	.word	0x00003a60


	//   ....[50]....
        /*0550*/ 	.word	0x00003a80


	//   ....[51]....
        /*0554*/ 	.word	0x00003b90


	//   ....[52]....
        /*0558*/ 	.word	0x00003bc0


	//   ....[53]....
        /*055c*/ 	.word	0x00003bd0


	//   ....[54]....
        /*0560*/ 	.word	0x00003bf0


	//   ....[55]....
        /*0564*/ 	.word	0x00003c30


	//   ....[56]....
        /*0568*/ 	.word	0x00003c60


	//   ....[57]....
        /*056c*/ 	.word	0x00003ca0


	//   ....[58]....
        /*0570*/ 	.word	0x00003cc0


	//   ....[59]....
        /*0574*/ 	.word	0x00003ce0


	//   ....[60]....
        /*0578*/ 	.word	0x00003df0


	//   ....[61]....
        /*057c*/ 	.word	0x00003e20


	//   ....[62]....
        /*0580*/ 	.word	0x00003e30


	//   ....[63]....
        /*0584*/ 	.word	0x00003e50


	//   ....[64]....
        /*0588*/ 	.word	0x00003e90


	//   ....[65]....
        /*058c*/ 	.word	0x00003ec0


	//   ....[66]....
        /*0590*/ 	.word	0x00003f00


	//   ....[67]....
        /*0594*/ 	.word	0x00003f20


	//   ....[68]....
        /*0598*/ 	.word	0x00003f40


	//   ....[69]....
        /*059c*/ 	.word	0x00004050


	//   ....[70]....
        /*05a0*/ 	.word	0x00004080


	//   ....[71]....
        /*05a4*/ 	.word	0x00004090


	//   ....[72]....
        /*05a8*/ 	.word	0x000040b0


	//   ....[73]....
        /*05ac*/ 	.word	0x000040f0


	//   ....[74]....
        /*05b0*/ 	.word	0x00004120


	//   ....[75]....
        /*05b4*/ 	.word	0x00004160


	//   ....[76]....
        /*05b8*/ 	.word	0x00004180


	//   ....[77]....
        /*05bc*/ 	.word	0x000041a0


	//   ....[78]....
        /*05c0*/ 	.word	0x000042b0


	//   ....[79]....
        /*05c4*/ 	.word	0x00004300


	//   ....[80]....
        /*05c8*/ 	.word	0x00004310


	//   ....[81]....
        /*05cc*/ 	.word	0x00004330


	//   ....[82]....
        /*05d0*/ 	.word	0x00004370


	//   ....[83]....
        /*05d4*/ 	.word	0x000043a0


	//   ....[84]....
        /*05d8*/ 	.word	0x000043e0


	//   ....[85]....
        /*05dc*/ 	.word	0x00004400


	//   ....[86]....
        /*05e0*/ 	.word	0x00004420


	//   ....[87]....
        /*05e4*/ 	.word	0x00004510


	//   ....[88]....
        /*05e8*/ 	.word	0x00004560


	//   ....[89]....
        /*05ec*/ 	.word	0x00004570


	//   ....[90]....
        /*05f0*/ 	.word	0x000045a0


	//   ....[91]....
        /*05f4*/ 	.word	0x000045c0


	//   ....[92]....
        /*05f8*/ 	.word	0x00004610


	//   ....[93]....
        /*05fc*/ 	.word	0x00004630


	//   ....[94]....
        /*0600*/ 	.word	0x00004670


	//   ....[95]....
        /*0604*/ 	.word	0x00004690


	//   ....[96]....
        /*0608*/ 	.word	0x00004770


	//   ....[97]....
        /*060c*/ 	.word	0x000047c0


	//   ....[98]....
        /*0610*/ 	.word	0x000047d0


	//   ....[99]....
        /*0614*/ 	.word	0x00004820


	//   ....[100]....
        /*0618*/ 	.word	0x00004850


	//   ....[101]....
        /*061c*/ 	.word	0x00004880


	//   ....[102]....
        /*0620*/ 	.word	0x000048b0


	//   ....[103]....
        /*0624*/ 	.word	0x000048e0


	//   ....[104]....
        /*0628*/ 	.word	0x00004910


	//   ....[105]....
        /*062c*/ 	.word	0x000049d0


	//   ....[106]....
        /*0630*/ 	.word	0x00004a20


	//   ....[107]....
        /*0634*/ 	.word	0x00004a30


	//   ....[108]....
        /*0638*/ 	.word	0x00004a80


	//   ....[109]....
        /*063c*/ 	.word	0x00004ab0


	//   ....[110]....
        /*0640*/ 	.word	0x00004ae0


	//   ....[111]....
        /*0644*/ 	.word	0x00004b10


	//   ....[112]....
        /*0648*/ 	.word	0x00004b40


	//   ....[113]....
        /*064c*/ 	.word	0x00004b70


	//   ....[114]....
        /*0650*/ 	.word	0x00004c60


	//   ....[115]....
        /*0654*/ 	.word	0x00004c80


	//   ....[116]....
        /*0658*/ 	.word	0x00004c90


	//   ....[117]....
        /*065c*/ 	.word	0x00004ce0


	//   ....[118]....
        /*0660*/ 	.word	0x00004d10


	//   ....[119]....
        /*0664*/ 	.word	0x00004d40


	//   ....[120]....
        /*0668*/ 	.word	0x00004d70


	//   ....[121]....
        /*066c*/ 	.word	0x00004da0


	//   ....[122]....
        /*0670*/ 	.word	0x00004dd0


	//   ....[123]....
        /*0674*/ 	.word	0x00004ec0


	//   ....[124]....
        /*0678*/ 	.word	0x00004f00


	//   ....[125]....
        /*067c*/ 	.word	0x00004f10


	//   ....[126]....
        /*0680*/ 	.word	0x00004f60


	//   ....[127]....
        /*0684*/ 	.word	0x00004f90


	//   ....[128]....
        /*0688*/ 	.word	0x00004fc0


	//   ....[129]....
        /*068c*/ 	.word	0x00004ff0


	//   ....[130]....
        /*0690*/ 	.word	0x00005020


	//   ....[131]....
        /*0694*/ 	.word	0x00005050


	//   ....[132]....
        /*0698*/ 	.word	0x00005140


	//   ....[133]....
        /*069c*/ 	.word	0x00005170


	//   ....[134]....
        /*06a0*/ 	.word	0x00005180


	//   ....[135]....
        /*06a4*/ 	.word	0x000051d0


	//   ....[136]....
        /*06a8*/ 	.word	0x00005200


	//   ....[137]....
        /*06ac*/ 	.word	0x00005230


	//   ....[138]....
        /*06b0*/ 	.word	0x00005260


	//   ....[139]....
        /*06b4*/ 	.word	0x00005290


	//   ....[140]....
        /*06b8*/ 	.word	0x000052c0


	//   ....[141]....
        /*06bc*/ 	.word	0x000053e0


	//   ....[142]....
        /*06c0*/ 	.word	0x000053f0


	//   ....[143]....
        /*06c4*/ 	.word	0x00005440


	//   ....[144]....
        /*06c8*/ 	.word	0x00005470


	//   ....[145]....
        /*06cc*/ 	.word	0x000054a0


	//   ....[146]....
        /*06d0*/ 	.word	0x000054d0


	//   ....[147]....
        /*06d4*/ 	.word	0x00005500


	//   ....[148]....
        /*06d8*/ 	.word	0x00005530


	//   ....[149]....
        /*06dc*/ 	.word	0x00005560


	//   ....[150]....
        /*06e0*/ 	.word	0x00005600


	//   ....[151]....
        /*06e4*/ 	.word	0x00005620


	//   ....[152]....
        /*06e8*/ 	.word	0x00005630


	//   ....[153]....
        /*06ec*/ 	.word	0x00005680


	//   ....[154]....
        /*06f0*/ 	.word	0x000056b0


	//   ....[155]....
        /*06f4*/ 	.word	0x000056e0


	//   ....[156]....
        /*06f8*/ 	.word	0x00005710


	//   ....[157]....
        /*06fc*/ 	.word	0x00005740


	//   ....[158]....
        /*0700*/ 	.word	0x00005770


	//   ....[159]....
        /*0704*/ 	.word	0x000058a0


	//   ....[160]....
        /*0708*/ 	.word	0x00005d40


	//   ....[161]....
        /*070c*/ 	.word	0x00006070


	//   ....[162]....
        /*0710*/ 	.word	0x00006130


	//   ....[163]....
        /*0714*/ 	.word	0x000061f0


	//   ....[164]....
        /*0718*/ 	.word	0x000062b0


	//   ....[165]....
        /*071c*/ 	.word	0x00006370


	//   ....[166]....
        /*0720*/ 	.word	0x00006430


	//   ....[167]....
        /*0724*/ 	.word	0x000064f0


	//   ....[168]....
        /*0728*/ 	.word	0x000065b0


	//   ....[169]....
        /*072c*/ 	.word	0x00006670


	//   ....[170]....
        /*0730*/ 	.word	0x00006730


	//   ....[171]....
        /*0734*/ 	.word	0x000067f0


	//   ....[172]....
        /*0738*/ 	.word	0x000068b0


	//   ....[173]....
        /*073c*/ 	.word	0x00006970


	//   ....[174]....
        /*0740*/ 	.word	0x00006a30


	//   ....[175]....
        /*0744*/ 	.word	0x00006af0


	//   ....[176]....
        /*0748*/ 	.word	0x00006bb0


	//   ....[177]....
        /*074c*/ 	.word	0x00006c70


	//   ....[178]....
        /*0750*/ 	.word	0x00006e60


	//   ....[179]....
        /*0754*/ 	.word	0x00006f90


	//   ....[180]....
        /*0758*/ 	.word	0x000070c0


	//   ....[181]....
        /*075c*/ 	.word	0x000071f0


	//   ....[182]....
        /*0760*/ 	.word	0x00007320


	//   ....[183]....
        /*0764*/ 	.word	0x00007450


	//   ....[184]....
        /*0768*/ 	.word	0x00007580


	//   ....[185]....
        /*076c*/ 	.word	0x000076b0


	//   ....[186]....
        /*0770*/ 	.word	0x000077e0


	//   ....[187]....
        /*0774*/ 	.word	0x00007910


	//   ....[188]....
        /*0778*/ 	.word	0x00007a40


	//   ....[189]....
        /*077c*/ 	.word	0x00007b60


	//   ....[190]....
        /*0780*/ 	.word	0x00007c70


	//   ....[191]....
        /*0784*/ 	.word	0x00007d80


	//   ....[192]....
        /*0788*/ 	.word	0x00007e90


	//   ....[193]....
        /*078c*/ 	.word	0x00007fa0


	//   ....[194]....
        /*0790*/ 	.word	0x000080b0


	//   ....[195]....
        /*0794*/ 	.word	0x00008eb0


	//   ....[196]....
        /*0798*/ 	.word	0x00008f40


	//   ....[197]....
        /*079c*/ 	.word	0x00008fc0


	//   ....[198]....
        /*07a0*/ 	.word	0x00009050


	//   ....[199]....
        /*07a4*/ 	.word	0x000090d0


	//   ....[200]....
        /*07a8*/ 	.word	0x00009160


	//   ....[201]....
        /*07ac*/ 	.word	0x000091e0


	//   ....[202]....
        /*07b0*/ 	.word	0x00009270


	//   ....[203]....
        /*07b4*/ 	.word	0x000092f0


	//   ....[204]....
        /*07b8*/ 	.word	0x00009380


	//   ....[205]....
        /*07bc*/ 	.word	0x00009400


	//   ....[206]....
        /*07c0*/ 	.word	0x00009490


	//   ....[207]....
        /*07c4*/ 	.word	0x00009510


	//   ....[208]....
        /*07c8*/ 	.word	0x000095a0


	//   ....[209]....
        /*07cc*/ 	.word	0x00009620


	//   ....[210]....
        /*07d0*/ 	.word	0x000096b0


	//   ....[211]....
        /*07d4*/ 	.word	0x00009730


	//   ....[212]....
        /*07d8*/ 	.word	0x00009890


	//   ....[213]....
        /*07dc*/ 	.word	0x00009960


	//   ....[214]....
        /*07e0*/ 	.word	0x00009a10


	//   ....[215]....
        /*07e4*/ 	.word	0x00009ad0


	//   ....[216]....
        /*07e8*/ 	.word	0x00009b80


	//   ....[217]....
        /*07ec*/ 	.word	0x00009c40


	//   ....[218]....
        /*07f0*/ 	.word	0x00009cf0


	//   ....[219]....
        /*07f4*/ 	.word	0x00009db0


	//   ....[220]....
        /*07f8*/ 	.word	0x00009e60


	//   ....[221]....
        /*07fc*/ 	.word	0x00009f20


	//   ....[222]....
        /*0800*/ 	.word	0x00009fd0


	//   ....[223]....
        /*0804*/ 	.word	0x0000a090


	//   ....[224]....
        /*0808*/ 	.word	0x0000a140


	//   ....[225]....
        /*080c*/ 	.word	0x0000a200


	//   ....[226]....
        /*0810*/ 	.word	0x0000a2a0


	//   ....[227]....
        /*0814*/ 	.word	0x0000a360


	//   ....[228]....
        /*0818*/ 	.word	0x0000a400


	//   ....[229]....
        /*081c*/ 	.word	0x0000a470


	//   ....[230]....
        /*0820*/ 	.word	0x0000a4e0


	//   ....[231]....
        /*0824*/ 	.word	0x0000a550


	//   ....[232]....
        /*0828*/ 	.word	0x0000a5c0


	//   ....[233]....
        /*082c*/ 	.word	0x0000a630


	//----- nvinfo : EIATTR_VRC_CTA_INIT_COUNT
	.align		4
.L_506:
        /*0830*/ 	.byte	0x02, 0x4a
	.zero		1
	.zero		1


	//----- nvinfo : EIATTR_EXIT_INSTR_OFFSETS
	.align		4
        /*0834*/ 	.byte	0x04, 0x1c
        /*0836*/ 	.short	(.L_508 - .L_507)


	//   ....[0]....
.L_507:
        /*0838*/ 	.word	0x00002570


	//   ....[1]....
        /*083c*/ 	.word	0x000028d0


	//   ....[2]....
        /*0840*/ 	.word	0x000028f0


	//   ....[3]....
        /*0844*/ 	.word	0x00009740


	//   ....[4]....
        /*0848*/ 	.word	0x0000a410


	//----- nvinfo : EIATTR_MAX_THREADS
	.align		4
.L_508:
        /*084c*/ 	.byte	0x04, 0x05
        /*084e*/ 	.short	(.L_510 - .L_509)
.L_509:
        /*0850*/ 	.word	0x00000180
        /*0854*/ 	.word	0x00000001
        /*0858*/ 	.word	0x00000001


	//----- nvinfo : EIATTR_CRS_STACK_SIZE
	.align		4
.L_510:
        /*085c*/ 	.byte	0x04, 0x1e
        /*085e*/ 	.short	(.L_512 - .L_511)
.L_511:
        /*0860*/ 	.word	0x00000000


	//----- nvinfo : EIATTR_CBANK_PARAM_SIZE
	.align		4
.L_512:
        /*0864*/ 	.byte	0x03, 0x19
        /*0866*/ 	.short	0x004d


	//----- nvinfo : EIATTR_PARAM_CBANK
	.align		4
        /*0868*/ 	.byte	0x04, 0x0a
        /*086a*/ 	.short	(.L_514 - .L_513)
	.align		4
.L_513:
        /*086c*/ 	.word	index@(.nv.constant0._ZN3cub18CUB_300001_SM_10006detail10radix_sort29DeviceRadixSortOnesweepKernelINS1_5radix10policy_hubIifyE10Policy1000ELNS0_9SortOrderE0EifyiiNS1_21identity_decomposer_tEEEvPT5_SB_PT3_PKSC_PT1_PKSG_PT2_PKSK_T4_iiT6_)
        /*0870*/ 	.short	0x0380
        /*0872*/ 	.short	0x004d


	//----- nvinfo : EIATTR_SW_WAR
	.align		4
.L_514:
        /*0874*/ 	.byte	0x04, 0x36
        /*0876*/ 	.short	(.L_516 - .L_515)
.L_515:
        /*0878*/ 	.word	0x00000008
.L_516:


//--------------------- .nv.info._ZN3cub18CUB_300001_SM_10006detail10radix_sort33DeviceRadixSortExclusiveSumKernelINS1_5radix10policy_hubIifyE10Policy1000EyEEvPT0_ --------------------------
	.section	.nv.info._ZN3cub18CUB_300001_SM_10006detail10radix_sort33DeviceRadixSortExclusiveSumKernelINS1_5radix10policy_hubIifyE10Policy1000EyEEvPT0_,"",@"SHT_CUDA_INFO"
	.sectionflags	@""
	.align	4


	//----- nvinfo : EIATTR_CUDA_API_VERSION
	.align		4
        /*0000*/ 	.byte	0x04, 0x37
        /*0002*/ 	.short	(.L_518 - .L_517)
.L_517:
        /*0004*/ 	.word	0x00000082


	//----- nvinfo : EIATTR_KPARAM_INFO
	.align		4
.L_518:
        /*0008*/ 	.byte	0x04, 0x17
        /*000a*/ 	.short	(.L_520 - .L_519)
.L_519:
        /*000c*/ 	.word	0x00000000
        /*0010*/ 	.short	0x0000
        /*0012*/ 	.short	0x0000
        /*0014*/ 	.byte	0x00, 0xf5, 0x21, 0x00


	//----- nvinfo : EIATTR_SPARSE_MMA_MASK
	.align		4
.L_520:
        /*0018*/ 	.byte	0x03, 0x50
        /*001a*/ 	.short	0x0000


	//----- nvinfo : EIATTR_MAXREG_COUNT
	.align		4
        /*001c*/ 	.byte	0x03, 0x1b
        /*001e*/ 	.short	0x00ff


	//----- nvinfo : EIATTR_NUM_BARRIERS
	.align		4
        /*0020*/ 	.byte	0x02, 0x4c
        /*0022*/ 	.byte	0x01
	.zero		1


	//----- nvinfo : EIATTR_MERCURY_ISA_VERSION
	.align		4
        /*0024*/ 	.byte	0x03, 0x5f
        /*0026*/ 	.short	0x0101


	//----- nvinfo : EIATTR_COOP_GROUP_MASK_REGIDS
	.align		4
        /*0028*/ 	.byte	0x04, 0x29
        /*002a*/ 	.short	(.L_522 - .L_521)


	//   ....[0]....
.L_521:
        /*002c*/ 	.word	0xffffffff


	//   ....[1]....
        /*0030*/ 	.word	0xffffffff


	//   ....[2]....
        /*0034*/ 	.word	0xffffffff


	//   ....[3]....
        /*0038*/ 	.word	0xffffffff


	//   ....[4]....
        /*003c*/ 	.word	0xffffffff


	//   ....[5]....
        /*0040*/ 	.word	0xffffffff


	//   ....[6]....
        /*0044*/ 	.word	0xffffffff


	//   ....[7]....
        /*0048*/ 	.word	0xffffffff


	//   ....[8]....
        /*004c*/ 	.word	0xffffffff


	//   ....[9]....
        /*0050*/ 	.word	0xffffffff


	//   ....[10]....
        /*0054*/ 	.word	0x05000015


	//   ....[11]....
        /*0058*/ 	.word	0x05000015


	//   ....[12]....
        /*005c*/ 	.word	0x05000015


	//   ....[13]....
        /*0060*/ 	.word	0x05000015


	//   ....[14]....
        /*0064*/ 	.word	0x05000015


	//   ....[15]....
        /*0068*/ 	.word	0x05000015


	//   ....[16]....
        /*006c*/ 	.word	0x05000015


	//   ....[17]....
        /*0070*/ 	.word	0x05000015


	//   ....[18]....
        /*0074*/ 	.word	0x05000015


	//   ....[19]....
        /*0078*/ 	.word	0x05000015


	//----- nvinfo : EIATTR_COOP_GROUP_INSTR_OFFSETS
	.align		4
.L_522:
        /*007c*/ 	.byte	0x04, 0x28
        /*007e*/ 	.short	(.L_524 - .L_523)


	//   ....[0]....
.L_523:
        /*0080*/ 	.word	0x00000250


	//   ....[1]....
        /*0084*/ 	.word	0x00000260


	//   ....[2]....
        /*0088*/ 	.word	0x000002a0


	//   ....[3]....
        /*008c*/ 	.word	0x000002c0


	//   ....[4]....
        /*0090*/ 	.word	0x00000310


	//   ....[5]....
        /*0094*/ 	.word	0x00000320


	//   ....[6]....
        /*0098*/ 	.word	0x00000360


	//   ....[7]....
        /*009c*/ 	.word	0x00000380


	//   ....[8]....
        /*00a0*/ 	.word	0x000003d0


	//   ....[9]....
        /*00a4*/ 	.word	0x000003e0


	//   ....[10]....
        /*00a8*/ 	.word	0x00000660


	//   ....[11]....
        /*00ac*/ 	.word	0x000006b0


	//   ....[12]....
        /*00b0*/ 	.word	0x00000740


	//   ....[13]....
        /*00b4*/ 	.word	0x00000790


	//   ....[14]....
        /*00b8*/ 	.word	0x00000820


	//   ....[15]....
        /*00bc*/ 	.word	0x00000870


	//   ....[16]....
        /*00c0*/ 	.word	0x00000900


	//   ....[17]....
        /*00c4*/ 	.word	0x00000950


	//   ....[18]....
        /*00c8*/ 	.word	0x000009e0


	//   ....[19]....
        /*00cc*/ 	.word	0x00000a30


	//----- nvinfo : EIATTR_VRC_CTA_INIT_COUNT
	.align		4
.L_524:
        /*00d0*/ 	.byte	0x02, 0x4a
	.zero		1
	.zero		1


	//----- nvinfo : EIATTR_EXIT_INSTR_OFFSETS
	.align		4
        /*00d4*/ 	.byte	0x04, 0x1c
        /*00d6*/ 	.short	(.L_526 - .L_525)


	//   ....[0]....
.L_525:
        /*00d8*/ 	.word	0x000005d0


	//   ....[1]....
        /*00dc*/ 	.word	0x00000600


	//----- nvinfo : EIATTR_CRS_STACK_SIZE
	.align		4
.L_526:
        /*00e0*/ 	.byte	0x04, 0x1e
        /*00e2*/ 	.short	(.L_528 - .L_527)
.L_527:
        /*00e4*/ 	.word	0x00000000


	//----- nvinfo : EIATTR_CBANK_PARAM_SIZE
	.align		4
.L_528:
        /*00e8*/ 	.byte	0x03, 0x19
        /*00ea*/ 	.short	0x0008


	//----- nvinfo : EIATTR_PARAM_CBANK
	.align		4
        /*00ec*/ 	.byte	0x04, 0x0a
        /*00ee*/ 	.short	(.L_530 - .L_529)
	.align		4
.L_529:
        /*00f0*/ 	.word	index@(.nv.constant0._ZN3cub18CUB_300001_SM_10006detail10radix_sort33DeviceRadixSortExclusiveSumKernelINS1_5radix10policy_hubIifyE10Policy1000EyEEvPT0_)
        /*00f4*/ 	.short	0x0380
        /*00f6*/ 	.short	0x0008


	//----- nvinfo : EIATTR_SW_WAR
	.align		4
.L_530:
        /*00f8*/ 	.byte	0x04, 0x36
        /*00fa*/ 	.short	(.L_532 - .L_531)
.L_531:
        /*00fc*/ 	.word	0x00000008
.L_532:


//--------------------- .nv.info._ZN3cub18CUB_300001_SM_10006detail10radix_sort30DeviceRadixSortHistogramKernelINS1_5radix10policy_hubIifyE10Policy1000ELNS0_9SortOrderE0EiyNS1_21identity_decomposer_tEEEvPT2_PKT1_SA_iiT3_ --------------------------
	.section	.nv.info._ZN3cub18CUB_300001_SM_10006detail10radix_sort30DeviceRadixSortHistogramKernelINS1_5radix10policy_hubIifyE10Policy1000ELNS0_9SortOrderE0EiyNS1_21identity_decomposer_tEEEvPT2_PKT1_SA_iiT3_,"",@"SHT_CUDA_INFO"
	.sectionflags	@""
	.align	4


	//----- nvinfo : EIATTR_CUDA_API_VERSION
	.align		4
        /*0000*/ 	.byte	0x04, 0x37
        /*0002*/ 	.short	(.L_534 - .L_533)
.L_533:
        /*0004*/ 	.word	0x00000082


	//----- nvinfo : EIATTR_KPARAM_INFO
	.align		4
.L_534:
        /*0008*/ 	.byte	0x04, 0x17
        /*000a*/ 	.short	(.L_536 - .L_535)
.L_535:
        /*000c*/ 	.word	0x00000000
        /*0010*/ 	.short	0x0005
        /*0012*/ 	.short	0x0020
        /*0014*/ 	.byte	0x00, 0xf0, 0x05, 0x00


	//----- nvinfo : EIATTR_KPARAM_INFO
	.align		4
.L_536:
        /*0018*/ 	.byte	0x04, 0x17
        /*001a*/ 	.short	(.L_538 - .L_537)
.L_537:
        /*001c*/ 	.word	0x00000000
        /*0020*/ 	.short	0x0004
        /*0022*/ 	.short	0x001c
        /*0024*/ 	.byte	0x00, 0xf0, 0x11, 0x00


	//----- nvinfo : EIATTR_KPARAM_INFO
	.align		4
.L_538:
        /*0028*/ 	.byte	0x04, 0x17
        /*002a*/ 	.short	(.L_540 - .L_539)
.L_539:
        /*002c*/ 	.word	0x00000000
        /*0030*/ 	.short	0x0003
        /*0032*/ 	.short	0x0018
        /*0034*/ 	.byte	0x00, 0xf0, 0x11, 0x00


	//----- nvinfo : EIATTR_KPARAM_INFO
	.align		4
.L_540:
        /*0038*/ 	.byte	0x04, 0x17
        /*003a*/ 	.short	(.L_542 - .L_541)
.L_541:
        /*003c*/ 	.word	0x00000000
        /*0040*/ 	.short	0x0002
        /*0042*/ 	.short	0x0010
        /*0044*/ 	.byte	0x00, 0xf0, 0x21, 0x00


	//----- nvinfo : EIATTR_KPARAM_INFO
	.align		4
.L_542:
        /*0048*/ 	.byte	0x04, 0x17
        /*004a*/ 	.short	(.L_544 - .L_543)
.L_543:
        /*004c*/ 	.word	0x00000000
        /*0050*/ 	.short	0x0001
        /*0052*/ 	.short	0x0008
        /*0054*/ 	.byte	0x00, 0xf5, 0x21, 0x00


	//----- nvinfo : EIATTR_KPARAM_INFO
	.align		4
.L_544:
        /*0058*/ 	.byte	0x04, 0x17
        /*005a*/ 	.short	(.L_546 - .L_545)
.L_545:
        /*005c*/ 	.word	0x00000000
        /*0060*/ 	.short	0x0000
        /*0062*/ 	.short	0x0000
        /*0064*/ 	.byte	0x00, 0xf5, 0x21, 0x00


	//----- nvinfo : EIATTR_SPARSE_MMA_MASK
	.align		4
.L_546:
        /*0068*/ 	.byte	0x03, 0x50
        /*006a*/ 	.short	0x0000


	//----- nvinfo : EIATTR_MAXREG_COUNT
	.align		4
        /*006c*/ 	.byte	0x03, 0x1b
        /*006e*/ 	.short	0x00ff


	//----- nvinfo : EIATTR_NUM_BARRIERS
	.align		4
        /*0070*/ 	.byte	0x02, 0x4c
        /*0072*/ 	.byte	0x01
	.zero		1


	//----- nvinfo : EIATTR_MERCURY_ISA_VERSION
	.align		4
        /*0074*/ 	.byte	0x03, 0x5f
        /*0076*/ 	.short	0x0101


	//----- nvinfo : EIATTR_VRC_CTA_INIT_COUNT
	.align		4
        /*0078*/ 	.byte	0x02, 0x4a
	.zero		1
	.zero		1


	//----- nvinfo : EIATTR_EXIT_INSTR_OFFSETS
	.align		4
        /*007c*/ 	.byte	0x04, 0x1c
        /*007e*/ 	.short	(.L_548 - .L_547)


	//   ....[0]....
.L_547:
        /*0080*/ 	.word	0x00000040


	//   ....[1]....
        /*0084*/ 	.word	0x00002ee0


	//----- nvinfo : EIATTR_MAX_THREADS
	.align		4
.L_548:
        /*0088*/ 	.byte	0x04, 0x05
        /*008a*/ 	.short	(.L_550 - .L_549)
.L_549:
        /*008c*/ 	.word	0x00000080
        /*0090*/ 	.word	0x00000001
        /*0094*/ 	.word	0x00000001


	//----- nvinfo : EIATTR_CRS_STACK_SIZE
	.align		4
.L_550:
        /*0098*/ 	.byte	0x04, 0x1e
        /*009a*/ 	.short	(.L_552 - .L_551)
.L_551:
        /*009c*/ 	.word	0x00000000


	//----- nvinfo : EIATTR_CBANK_PARAM_SIZE
	.align		4
.L_552:
        /*00a0*/ 	.byte	0x03, 0x19
        /*00a2*/ 	.short	0x0021


	//----- nvinfo : EIATTR_PARAM_CBANK
	.align		4
        /*00a4*/ 	.byte	0x04, 0x0a
        /*00a6*/ 	.short	(.L_554 - .L_553)
	.align		4
.L_553:
        /*00a8*/ 	.word	index@(.nv.constant0._ZN3cub18CUB_300001_SM_10006detail10radix_sort30DeviceRadixSortHistogramKernelINS1_5radix10policy_hubIifyE10Policy1000ELNS0_9SortOrderE0EiyNS1_21identity_decomposer_tEEEvPT2_PKT1_SA_iiT3_)
        /*00ac*/ 	.short	0x0380
        /*00ae*/ 	.short	0x0021


	//----- nvinfo : EIATTR_SW_WAR
	.align		4
.L_554:
        /*00b0*/ 	.byte	0x04, 0x36
        /*00b2*/ 	.short	(.L_556 - .L_555)
.L_555:
        /*00b4*/ 	.word	0x00000008
.L_556:


//--------------------- .nv.info._ZN3cub18CUB_300001_SM_10006detail10radix_sort31DeviceRadixSortSingleTileKernelINS1_5radix10policy_hubIifyE10Policy1000ELNS0_9SortOrderE0EifyNS1_21identity_decomposer_tEEEvPKT1_PSA_PKT2_PSE_T3_iiT4_ --------------------------
	.section	.nv.info._ZN3cub18CUB_300001_SM_10006detail10radix_sort31DeviceRadixSortSingleTileKernelINS1_5radix10policy_hubIifyE10Policy1000ELNS0_9SortOrderE0EifyNS1_21identity_decomposer_tEEEvPKT1_PSA_PKT2_PSE_T3_iiT4_,"",@"SHT_CUDA_INFO"
	.sectionflags	@""
	.align	4


	//----- nvinfo : EIATTR_CUDA_API_VERSION
	.align		4
        /*0000*/ 	.byte	0x04, 0x37
        /*0002*/ 	.short	(.L_558 - .L_557)
.L_557:
        /*0004*/ 	.word	0x00000082


	//----- nvinfo : EIATTR_KPARAM_INFO
	.align		4
.L_558:
        /*0008*/ 	.byte	0x04, 0x17
        /*000a*/ 	.short	(.L_560 - .L_559)
.L_559:
        /*000c*/ 	.word	0x00000000
        /*0010*/ 	.short	0x0007
        /*0012*/ 	.short	0x0030
        /*0014*/ 	.byte	0x00, 0xf0, 0x05, 0x00


	//----- nvinfo : EIATTR_KPARAM_INFO
	.align		4
.L_560:
        /*0018*/ 	.byte	0x04, 0x17
        /*001a*/ 	.short	(.L_562 - .L_561)
.L_561:
        /*001c*/ 	.word	0x00000000
        /*0020*/ 	.short	0x0006
        /*0022*/ 	.short	0x002c
        /*0024*/ 	.byte	0x00, 0xf0, 0x11, 0x00


	//----- nvinfo : EIATTR_KPARAM_INFO
	.align		4
.L_562:
        /*0028*/ 	.byte	0x04, 0x17
        /*002a*/ 	.short	(.L_564 - .L_563)
.L_563:
        /*002c*/ 	.word	0x00000000
        /*0030*/ 	.short	0x0005
        /*0032*/ 	.short	0x0028
        /*0034*/ 	.byte	0x00, 0xf0, 0x11, 0x00


	//----- nvinfo : EIATTR_KPARAM_INFO
	.align		4
.L_564:
        /*0038*/ 	.byte	0x04, 0x17
        /*003a*/ 	.short	(.L_566 - .L_565)
.L_565:
        /*003c*/ 	.word	0x00000000
        /*0040*/ 	.short	0x0004
        /*0042*/ 	.short	0x0020
        /*0044*/ 	.byte	0x00, 0xf0, 0x21, 0x00


	//----- nvinfo : EIATTR_KPARAM_INFO
	.align		4
.L_566:
        /*0048*/ 	.byte	0x04, 0x17
        /*004a*/ 	.short	(.L_568 - .L_567)
.L_567:
        /*004c*/ 	.word	0x00000000
        /*0050*/ 	.short	0x0003
        /*0052*/ 	.short	0x0018
        /*0054*/ 	.byte	0x00, 0xf5, 0x21, 0x00


	//----- nvinfo : EIATTR_KPARAM_INFO
	.align		4
.L_568:
        /*0058*/ 	.byte	0x04, 0x17
        /*005a*/ 	.short	(.L_570 - .L_569)
.L_569:
        /*005c*/ 	.word	0x00000000
        /*0060*/ 	.short	0x0002
        /*0062*/ 	.short	0x0010
        /*0064*/ 	.byte	0x00, 0xf5, 0x21, 0x00


	//----- nvinfo : EIATTR_KPARAM_INFO
	.align		4
.L_570:
        /*0068*/ 	.byte	0x04, 0x17
        /*006a*/ 	.short	(.L_572 - .L_571)
.L_571:
        /*006c*/ 	.word	0x00000000
        /*0070*/ 	.short	0x0001
        /*0072*/ 	.short	0x0008
        /*0074*/ 	.byte	0x00, 0xf5, 0x21, 0x00


	//----- nvinfo : EIATTR_KPARAM_INFO
	.align		4
.L_572:
        /*0078*/ 	.byte	0x04, 0x17
        /*007a*/ 	.short	(.L_574 - .L_573)
.L_573:
        /*007c*/ 	.word	0x00000000
        /*0080*/ 	.short	0x0000
        /*0082*/ 	.short	0x0000
        /*0084*/ 	.byte	0x00, 0xf5, 0x21, 0x00


	//----- nvinfo : EIATTR_SPARSE_MMA_MASK
	.align		4
.L_574:
        /*0088*/ 	.byte	0x03, 0x50
        /*008a*/ 	.short	0x0000


	//----- nvinfo : EIATTR_MAXREG_COUNT
	.align		4
        /*008c*/ 	.byte	0x03, 0x1b
        /*008e*/ 	.short	0x00ff


	//----- nvinfo : EIATTR_NUM_BARRIERS
	.align		4
        /*0090*/ 	.byte	0x02, 0x4c
        /*0092*/ 	.byte	0x01
	.zero		1


	//----- nvinfo : EIATTR_MERCURY_ISA_VERSION
	.align		4
        /*0094*/ 	.byte	0x03, 0x5f
        /*0096*/ 	.short	0x0101


	//----- nvinfo : EIATTR_COOP_GROUP_MASK_REGIDS
	.align		4
        /*0098*/ 	.byte	0x04, 0x29
        /*009a*/ 	.short	(.L_576 - .L_575)


	//   ....[0]....
.L_575:
        /*009c*/ 	.word	0xffffffff


	//   ....[1]....
        /*00a0*/ 	.word	0xffffffff


	//   ....[2]....
        /*00a4*/ 	.word	0xffffffff


	//   ....[3]....
        /*00a8*/ 	.word	0xffffffff


	//   ....[4]....
        /*00ac*/ 	.word	0xffffffff


	//----- nvinfo : EIATTR_COOP_GROUP_INSTR_OFFSETS
	.align		4
.L_576:
        /*00b0*/ 	.byte	0x04, 0x28
        /*00b2*/ 	.short	(.L_578 - .L_577)


	//   ....[0]....
.L_577:
        /*00b4*/ 	.word	0x00001e20


	//   ....[1]....
        /*00b8*/ 	.word	0x00001e40


	//   ....[2]....
        /*00bc*/ 	.word	0x00001e60


	//   ....[3]....
        /*00c0*/ 	.word	0x00001e80


	//   ....[4]....
        /*00c4*/ 	.word	0x00001ea0


	//----- nvinfo : EIATTR_VRC_CTA_INIT_COUNT
	.align		4
.L_578:
        /*00c8*/ 	.byte	0x02, 0x4a
	.zero		1
	.zero		1


	//----- nvinfo : EIATTR_EXIT_INSTR_OFFSETS
	.align		4
        /*00cc*/ 	.byte	0x04, 0x1c
        /*00ce*/ 	.short	(.L_580 - .L_579)


	//   ....[0]....
.L_579:
        /*00d0*/ 	.word	0x00003bf0


	//   ....[1]....
        /*00d4*/ 	.word	0x00003c40


	//----- nvinfo : EIATTR_MAX_THREADS
	.align		4
.L_580:
        /*00d8*/ 	.byte	0x04, 0x05
        /*00da*/ 	.short	(.L_582 - .L_581)
.L_581:
        /*00dc*/ 	.word	0x00000100
        /*00e0*/ 	.word	0x00000001
        /*00e4*/ 	.word	0x00000001


	//----- nvinfo : EIATTR_CBANK_PARAM_SIZE
	.align		4
.L_582:
        /*00e8*/ 	.byte	0x03, 0x19
        /*00ea*/ 	.short	0x0031


	//----- nvinfo : EIATTR_PARAM_CBANK
	.align		4
        /*00ec*/ 	.byte	0x04, 0x0a
        /*00ee*/ 	.short	(.L_584 - .L_583)
	.align		4
.L_583:
        /*00f0*/ 	.word	index@(.nv.constant0._ZN3cub18CUB_300001_SM_10006detail10radix_sort31DeviceRadixSortSingleTileKernelINS1_5radix10policy_hubIifyE10Policy1000ELNS0_9SortOrderE0EifyNS1_21identity_decomposer_tEEEvPKT1_PSA_PKT2_PSE_T3_iiT4_)
        /*00f4*/ 	.short	0x0380
        /*00f6*/ 	.short	0x0031


	//----- nvinfo : EIATTR_SW_WAR
	.align		4
.L_584:
        /*00f8*/ 	.byte	0x04, 0x36
        /*00fa*/ 	.short	(.L_586 - .L_585)
.L_585:
        /*00fc*/ 	.word	0x00000008
.L_586:


//--------------------- .nv.info._ZN3cub18CUB_300001_SM_10006detail10radix_sort29DeviceRadixSortOnesweepKernelINS1_5radix10policy_hubIiNS0_8NullTypeEyE10Policy1000ELNS0_9SortOrderE0EiS6_yiiNS1_21identity_decomposer_tEEEvPT5_SC_PT3_PKSD_PT1_PKSH_PT2_PKSL_T4_iiT6_ --------------------------
	.section	.nv.info._ZN3cub18CUB_300001_SM_10006detail10radix_sort29DeviceRadixSortOnesweepKernelINS1_5radix10policy_hubIiNS0_8NullTypeEyE10Policy1000ELNS0_9SortOrderE0EiS6_yiiNS1_21identity_decomposer_tEEEvPT5_SC_PT3_PKSD_PT1_PKSH_PT2_PKSL_T4_iiT6_,"",@"SHT_CUDA_INFO"
	.sectionflags	@""
	.align	4


	//----- nvinfo : EIATTR_CUDA_API_VERSION
	.align		4
        /*0000*/ 	.byte	0x04, 0x37
        /*0002*/ 	.short	(.L_588 - .L_587)
.L_587:
        /*0004*/ 	.word	0x00000082


	//----- nvinfo : EIATTR_KPARAM_INFO
	.align		4
.L_588:
        /*0008*/ 	.byte	0x04, 0x17
        /*000a*/ 	.short	(.L_590 - .L_589)
.L_589:
        /*000c*/ 	.word	0x00000000
        /*0010*/ 	.short	0x000b
        /*0012*/ 	.short	0x004c
        /*0014*/ 	.byte	0x00, 0xf0, 0x05, 0x00


	//----- nvinfo : EIATTR_KPARAM_INFO
	.align		4
.L_590:
        /*0018*/ 	.byte	0x04, 0x17
        /*001a*/ 	.short	(.L_592 - .L_591)
.L_591:
        /*001c*/ 	.word	0x00000000
        /*0020*/ 	.short	0x000a
        /*0022*/ 	.short	0x0048
        /*0024*/ 	.byte	0x00, 0xf0, 0x11, 0x00


	//----- nvinfo : EIATTR_KPARAM_INFO
	.align		4
.L_592:
        /*0028*/ 	.byte	0x04, 0x17
        /*002a*/ 	.short	(.L_594 - .L_593)
.L_593:
        /*002c*/ 	.word	0x00000000
        /*0030*/ 	.short	0x0009
        /*0032*/ 	.short	0x0044
        /*0034*/ 	.byte	0x00, 0xf0, 0x11, 0x00


	//----- nvinfo : EIATTR_KPARAM_INFO
	.align		4
.L_594:
        /*0038*/ 	.byte	0x04, 0x17
        /*003a*/ 	.short	(.L_596 - .L_595)
.L_595:
        /*003c*/ 	.word	0x00000000
        /*0040*/ 	.short	0x0008
        /*0042*/ 	.short	0x0040
        /*0044*/ 	.byte	0x00, 0xf0, 0x11, 0x00


	//----- nvinfo : EIATTR_KPARAM_INFO
	.align		4
.L_596:
        /*0048*/ 	.byte	0x04, 0x17
        /*004a*/ 	.short	(.L_598 - .L_597)
.L_597:
        /*004c*/ 	.word	0x00000000
        /*0050*/ 	.short	0x0007
        /*0052*/ 	.short	0x0038
        /*0054*/ 	.byte	0x00, 0xf5, 0x21, 0x00


	//----- nvinfo : EIATTR_KPARAM_INFO
	.align		4
.L_598:
        /*0058*/ 	.byte	0x04, 0x17
        /*005a*/ 	.short	(.L_600 - .L_599)
.L_599:
        /*005c*/ 	.word	0x00000000
        /*0060*/ 	.short	0x0006
        /*0062*/ 	.short	0x0030
        /*0064*/ 	.byte	0x00, 0xf5, 0x21, 0x00


	//----- nvinfo : EIATTR_KPARAM_INFO
	.align		4
.L_600:
        /*0068*/ 	.byte	0x04, 0x17
        /*006a*/ 	.short	(.L_602 - .L_601)
.L_601:
        /*006c*/ 	.word	0x00000000
        /*0070*/ 	.short	0x0005
        /*0072*/ 	.short	0x0028
        /*0074*/ 	.byte	0x00, 0xf5, 0x21, 0x00


	//----- nvinfo : EIATTR_KPARAM_INFO
	.align		4
.L_602:
        /*0078*/ 	.byte	0x04, 0x17
        /*007a*/ 	.short	(.L_604 - .L_603)
.L_603:
        /*007c*/ 	.word	0x00000000
        /*0080*/ 	.short	0x0004
        /*0082*/ 	.short	0x0020
        /*0084*/ 	.byte	0x00, 0xf5, 0x21, 0x00


	//----- nvinfo : EIATTR_KPARAM_INFO
	.align		4
.L_604:
        /*0088*/ 	.byte	0x04, 0x17
        /*008a*/ 	.short	(.L_606 - .L_605)
.L_605:
        /*008c*/ 	.word	0x00000000
        /*0090*/ 	.short	0x0003
        /*0092*/ 	.short	0x0018
        /*0094*/ 	.byte	0x00, 0xf5, 0x21, 0x00


	//----- nvinfo : EIATTR_KPARAM_INFO
	.align		4
.L_606:
        /*0098*/ 	.byte	0x04, 0x17
        /*009a*/ 	.short	(.L_608 - .L_607)
.L_607:
        /*009c*/ 	.word	0x00000000
        /*00a0*/ 	.short	0x0002
        /*00a2*/ 	.short	0x0010
        /*00a4*/ 	.byte	0x00, 0xf5, 0x21, 0x00


	//----- nvinfo : EIATTR_KPARAM_INFO
	.align		4
.L_608:
        /*00a8*/ 	.byte	0x04, 0x17
        /*00aa*/ 	.short	(.L_610 - .L_609)
.L_609:
        /*00ac*/ 	.word	0x00000000
        /*00b0*/ 	.short	0x0001
        /*00b2*/ 	.short	0x0008
        /*00b4*/ 	.byte	0x00, 0xf5, 0x21, 0x00


	//----- nvinfo : EIATTR_KPARAM_INFO
	.align		4
.L_610:
        /*00b8*/ 	.byte	0x04, 0x17
        /*00ba*/ 	.short	(.L_612 - .L_611)
.L_611:
        /*00bc*/ 	.word	0x00000000
        /*00c0*/ 	.short	0x0000
        /*00c2*/ 	.short	0x0000
        /*00c4*/ 	.byte	0x00, 0xf5, 0x21, 0x00


	//----- nvinfo : EIATTR_SPARSE_MMA_MASK
	.align		4
.L_612:
        /*00c8*/ 	.byte	0x03, 0x50
        /*00ca*/ 	.short	0x0000


	//----- nvinfo : EIATTR_MAXREG_COUNT
	.align		4
        /*00cc*/ 	.byte	0x03, 0x1b
        /*00ce*/ 	.short	0x00a8


	//----- nvinfo : EIATTR_NUM_BARRIERS
	.align		4
        /*00d0*/ 	.byte	0x02, 0x4c
        /*00d2*/ 	.byte	0x01
	.zero		1


	//----- nvinfo : EIATTR_MERCURY_ISA_VERSION
	.align		4
        /*00d4*/ 	.byte	0x03, 0x5f
        /*00d6*/ 	.short	0x0101


	//----- nvinfo : EIATTR_COOP_GROUP_MASK_REGIDS
	.align		4
        /*00d8*/ 	.byte	0x04, 0x29
        /*00da*/ 	.short	(.L_614 - .L_613)


	//   ....[0]....
.L_613:
        /*00dc*/ 	.word	0xffffffff


	//   ....[1]....
        /*00e0*/ 	.word	0x05000019


	//   ....[2]....
        /*00e4*/ 	.word	0xffffffff


	//   ....[3]....
        /*00e8*/ 	.word	0xffffffff


	//   ....[4]....
        /*00ec*/ 	.word	0xffffffff


	//   ....[5]....
        /*00f0*/ 	.word	0xffffffff


	//   ....[6]....
        /*00f4*/ 	.word	0xffffffff


	//   ....[7]....
        /*00f8*/ 	.word	0xffffffff


	//   ....[8]....
        /*00fc*/ 	.word	0xffffffff


	//   ....[9]....
        /*0100*/ 	.word	0xffffffff


	//   ....[10]....
        /*0104*/ 	.word	0xffffffff


	//   ....[11]....
        /*0108*/ 	.word	0xffffffff


	//   ....[12]....
        /*010c*/ 	.word	0xffffffff


	//   ....[13]....
        /*0110*/ 	.word	0xffffffff


	//   ....[14]....
        /*0114*/ 	.word	0xffffffff


	//   ....[15]....
        /*0118*/ 	.word	0xffffffff


	//   ....[16]....
        /*011c*/ 	.word	0xffffffff


	//   ....[17]....
        /*0120*/ 	.word	0xffffffff


	//   ....[18]....
        /*0124*/ 	.word	0xffffffff


	//   ....[19]....
        /*0128*/ 	.word	0xffffffff


	//   ....[20]....
        /*012c*/ 	.word	0xffffffff


	//   ....[21]....
        /*0130*/ 	.word	0xffffffff


	//   ....[22]....
        /*0134*/ 	.word	0xffffffff


	//   ....[23]....
        /*0138*/ 	.word	0xffffffff


	//   ....[24]....
        /*013c*/ 	.word	0xffffffff


	//   ....[25]....
        /*0140*/ 	.word	0xffffffff


	//   ....[26]....
        /*0144*/ 	.word	0xffffffff


	//   ....[27]....
        /*0148*/ 	.word	0xffffffff


	//   ....[28]....
        /*014c*/ 	.word	0xffffffff


	//   ....[29]....
        /*0150*/ 	.word	0xffffffff


	//   ....[30]....
        /*0154*/ 	.word	0xffffffff


	//   ....[31]....
        /*0158*/ 	.word	0xffffffff


	//   ....[32]....
        /*015c*/ 	.word	0xffffffff


	//   ....[33]....
        /*0160*/ 	.word	0xffffffff


	//   ....[34]....
        /*0164*/ 	.word	0xffffffff


	//   ....[35]....
        /*0168*/ 	.word	0xffffffff


	//   ....[36]....
        /*016c*/ 	.word	0xffffffff


	//   ....[37]....
        /*0170*/ 	.word	0xffffffff


	//   ....[38]....
        /*0174*/ 	.word	0xffffffff


	//   ....[39]....
        /*0178*/ 	.word	0xffffffff


	//   ....[40]....
        /*017c*/ 	.word	0xffffffff


	//   ....[41]....
        /*0180*/ 	.word	0xffffffff


	//   ....[42]....
        /*0184*/ 	.word	0xffffffff


	//   ....[43]....
        /*0188*/ 	.word	0xffffffff


	//   ....[44]....
        /*018c*/ 	.word	0xffffffff


	//   ....[45]....
        /*0190*/ 	.word	0xffffffff


	//   ....[46]....
        /*0194*/ 	.word	0xffffffff


	//   ....[47]....
        /*0198*/ 	.word	0xffffffff


	//   ....[48]....
        /*019c*/ 	.word	0xffffffff


	//   ....[49]....
        /*01a0*/ 	.word	0xffffffff


	//   ....[50]....
        /*01a4*/ 	.word	0xffffffff


	//   ....[51]....
        /*01a8*/ 	.word	0xffffffff


	//   ....[52]....
        /*01ac*/ 	.word	0xffffffff


	//   ....[53]....
        /*01b0*/ 	.word	0xffffffff


	//   ....[54]....
        /*01b4*/ 	.word	0xffffffff


	//   ....[55]....
        /*01b8*/ 	.word	0xffffffff


	//   ....[56]....
        /*01bc*/ 	.word	0xffffffff


	//   ....[57]....
        /*01c0*/ 	.word	0xffffffff


	//   ....[58]....
        /*01c4*/ 	.word	0xffffffff


	//   ....[59]....
        /*01c8*/ 	.word	0xffffffff


	//   ....[60]....
        /*01cc*/ 	.word	0xffffffff


	//   ....[61]....
        /*01d0*/ 	.word	0xffffffff


	//   ....[62]....
        /*01d4*/ 	.word	0xffffffff


	//   ....[63]....
        /*01d8*/ 	.word	0xffffffff


	//   ....[64]....
        /*01dc*/ 	.word	0xffffffff


	//   ....[65]....
        /*01e0*/ 	.word	0xffffffff


	//   ....[66]....
        /*01e4*/ 	.word	0xffffffff


	//   ....[67]....
        /*01e8*/ 	.word	0xffffffff


	//   ....[68]....
        /*01ec*/ 	.word	0xffffffff


	//   ....[69]....
        /*01f0*/ 	.word	0xffffffff


	//   ....[70]....
        /*01f4*/ 	.word	0xffffffff


	//   ....[71]....
        /*01f8*/ 	.word	0xffffffff


	//   ....[72]....
        /*01fc*/ 	.word	0xffffffff


	//   ....[73]....
        /*0200*/ 	.word	0xffffffff


	//   ....[74]....
        /*0204*/ 	.word	0xffffffff


	//   ....[75]....
        /*0208*/ 	.word	0xffffffff


	//   ....[76]....
        /*020c*/ 	.word	0xffffffff


	//   ....[77]....
        /*0210*/ 	.word	0xffffffff


	//   ....[78]....
        /*0214*/ 	.word	0xffffffff


	//   ....[79]....
        /*0218*/ 	.word	0xffffffff


	//   ....[80]....
        /*021c*/ 	.word	0xffffffff


	//   ....[81]....
        /*0220*/ 	.word	0xffffffff


	//   ....[82]....
        /*0224*/ 	.word	0xffffffff


	//   ....[83]....
        /*0228*/ 	.word	0xffffffff


	//   ....[84]....
        /*022c*/ 	.word	0xffffffff


	//   ....[85]....
        /*0230*/ 	.word	0xffffffff


	//   ....[86]....
        /*0234*/ 	.word	0xffffffff


	//   ....[87]....
        /*0238*/ 	.word	0xffffffff


	//   ....[88]....
        /*023c*/ 	.word	0xffffffff


	//   ....[89]....
        /*0240*/ 	.word	0xffffffff


	//   ....[90]....
        /*0244*/ 	.word	0xffffffff


	//   ....[91]....
        /*0248*/ 	.word	0xffffffff


	//   ....[92]....
        /*024c*/ 	.word	0xffffffff


	//   ....[93]....
        /*0250*/ 	.word	0xffffffff


	//   ....[94]....
        /*0254*/ 	.word	0xffffffff


	//   ....[95]....
        /*0258*/ 	.word	0xffffffff


	//   ....[96]....
        /*025c*/ 	.word	0xffffffff


	//   ....[97]....
        /*0260*/ 	.word	0xffffffff


	//   ....[98]....
        /*0264*/ 	.word	0xffffffff


	//   ....[99]....
        /*0268*/ 	.word	0xffffffff


	//   ....[100]....
        /*026c*/ 	.word	0xffffffff


	//   ....[101]....
        /*0270*/ 	.word	0xffffffff


	//   ....[102]....
        /*0274*/ 	.word	0xffffffff


	//   ....[103]....
        /*0278*/ 	.word	0xffffffff


	//   ....[104]....
        /*027c*/ 	.word	0xffffffff


	//   ....[105]....
        /*0280*/ 	.word	0xffffffff


	//   ....[106]....
        /*0284*/ 	.word	0xffffffff


	//   ....[107]....
        /*0288*/ 	.word	0xffffffff


	//   ....[108]....
        /*028c*/ 	.word	0xffffffff


	//   ....[109]....
        /*0290*/ 	.word	0xffffffff


	//   ....[110]....
        /*0294*/ 	.word	0xffffffff


	//   ....[111]....
        /*0298*/ 	.word	0xffffffff


	//   ....[112]....
        /*029c*/ 	.word	0xffffffff


	//   ....[113]....
        /*02a0*/ 	.word	0xffffffff


	//   ....[114]....
        /*02a4*/ 	.word	0xffffffff


	//   ....[115]....
        /*02a8*/ 	.word	0xffffffff


	//   ....[116]....
        /*02ac*/ 	.word	0xffffffff


	//   ....[117]....
        /*02b0*/ 	.word	0xffffffff


	//   ....[118]....
        /*02b4*/ 	.word	0xffffffff


	//   ....[119]....
        /*02b8*/ 	.word	0xffffffff


	//   ....[120]....
        /*02bc*/ 	.word	0xffffffff


	//   ....[121]....
        /*02c0*/ 	.word	0xffffffff


	//   ....[122]....
        /*02c4*/ 	.word	0xffffffff


	//   ....[123]....
        /*02c8*/ 	.word	0xffffffff


	//   ....[124]....
        /*02cc*/ 	.word	0xffffffff


	//   ....[125]....
        /*02d0*/ 	.word	0xffffffff


	//   ....[126]....
        /*02d4*/ 	.word	0xffffffff


	//   ....[127]....
        /*02d8*/ 	.word	0xffffffff


	//   ....[128]....
        /*02dc*/ 	.word	0xffffffff


	//   ....[129]....
        /*02e0*/ 	.word	0xffffffff


	//   ....[130]....
        /*02e4*/ 	.word	0xffffffff


	//   ....[131]....
        /*02e8*/ 	.word	0xffffffff


	//   ....[132]....
        /*02ec*/ 	.word	0xffffffff


	//   ....[133]....
        /*02f0*/ 	.word	0xffffffff


	//   ....[134]....
        /*02f4*/ 	.word	0xffffffff


	//   ....[135]....
        /*02f8*/ 	.word	0xffffffff


	//   ....[136]....
        /*02fc*/ 	.word	0xffffffff


	//   ....[137]....
        /*0300*/ 	.word	0xffffffff


	//   ....[138]....
        /*0304*/ 	.word	0xffffffff


	//   ....[139]....
        /*0308*/ 	.word	0xffffffff


	//   ....[140]....
        /*030c*/ 	.word	0xffffffff


	//   ....[141]....
        /*0310*/ 	.word	0xffffffff


	//   ....[142]....
        /*0314*/ 	.word	0xffffffff


	//   ....[143]....
        /*0318*/ 	.word	0xffffffff


	//   ....[144]....
        /*031c*/ 	.word	0xffffffff


	//   ....[145]....
        /*0320*/ 	.word	0xffffffff


	//   ....[146]....
        /*0324*/ 	.word	0xffffffff


	//   ....[147]....
        /*0328*/ 	.word	0xffffffff


	//   ....[148]....
        /*032c*/ 	.word	0xffffffff


	//   ....[149]....
        /*0330*/ 	.word	0xffffffff


	//   ....[150]....
        /*0334*/ 	.word	0xffffffff


	//   ....[151]....
        /*0338*/ 	.word	0xffffffff


	//   ....[152]....
        /*033c*/ 	.word	0xffffffff


	//   ....[153]....
        /*0340*/ 	.word	0xffffffff


	//   ....[154]....
        /*0344*/ 	.word	0xffffffff


	//   ....[155]....
        /*0348*/ 	.word	0xffffffff


	//   ....[156]....
        /*034c*/ 	.word	0xffffffff


	//   ....[157]....
        /*0350*/ 	.word	0xffffffff


	//   ....[158]....
        /*0354*/ 	.word	0xffffffff


	//   ....[159]....
        /*0358*/ 	.word	0xffffffff


	//   ....[160]....
        /*035c*/ 	.word	0xffffffff


	//   ....[161]....
        /*0360*/ 	.word	0xffffffff


	//   ....[162]....
        /*0364*/ 	.word	0xffffffff


	//   ....[163]....
        /*0368*/ 	.word	0xffffffff


	//   ....[164]....
        /*036c*/ 	.word	0xffffffff


	//   ....[165]....
        /*0370*/ 	.word	0xffffffff


	//   ....[166]....
        /*0374*/ 	.word	0xffffffff


	//   ....[167]....
        /*0378*/ 	.word	0xffffffff


	//   ....[168]....
        /*037c*/ 	.word	0xffffffff


	//   ....[169]....
        /*0380*/ 	.word	0xffffffff


	//   ....[170]....
        /*0384*/ 	.word	0xffffffff


	//   ....[171]....
        /*0388*/ 	.word	0xffffffff


	//   ....[172]....
        /*038c*/ 	.word	0xffffffff


	//   ....[173]....
        /*0390*/ 	.word	0xffffffff


	//   ....[174]....
        /*0394*/ 	.word	0xffffffff


	//   ....[175]....
        /*0398*/ 	.word	0xffffffff


	//   ....[176]....
        /*039c*/ 	.word	0xffffffff


	//   ....[177]....
        /*03a0*/ 	.word	0xffffffff


	//   ....[178]....
        /*03a4*/ 	.word	0x05000006


	//   ....[179]....
        /*03a8*/ 	.word	0xffffffff


	//   ....[180]....
        /*03ac*/ 	.word	0xffffffff


	//   ....[181]....
        /*03b0*/ 	.word	0xffffffff


	//   ....[182]....
        /*03b4*/ 	.word	0xffffffff


	//   ....[183]....
        /*03b8*/ 	.word	0xffffffff


	//   ....[184]....
        /*03bc*/ 	.word	0xffffffff


	//   ....[185]....
        /*03c0*/ 	.word	0xffffffff


	//   ....[186]....
        /*03c4*/ 	.word	0xffffffff


	//   ....[187]....
        /*03c8*/ 	.word	0xffffffff


	//   ....[188]....
        /*03cc*/ 	.word	0xffffffff


	//   ....[189]....
        /*03d0*/ 	.word	0xffffffff


	//   ....[190]....
        /*03d4*/ 	.word	0xffffffff


	//   ....[191]....
        /*03d8*/ 	.word	0xffffffff


	//   ....[192]....
        /*03dc*/ 	.word	0xffffffff


	//   ....[193]....
        /*03e0*/ 	.word	0xffffffff


	//   ....[194]....
        /*03e4*/ 	.word	0xffffffff


	//   ....[195]....
        /*03e8*/ 	.word	0xffffffff


	//   ....[196]....
        /*03ec*/ 	.word	0xffffffff


	//   ....[197]....
        /*03f0*/ 	.word	0xffffffff


	//   ....[198]....
        /*03f4*/ 	.word	0xffffffff


	//   ....[199]....
        /*03f8*/ 	.word	0xffffffff


	//   ....[200]....
        /*03fc*/ 	.word	0xffffffff


	//   ....[201]....
        /*0400*/ 	.word	0xffffffff


	//   ....[202]....
        /*0404*/ 	.word	0xffffffff


	//   ....[203]....
        /*0408*/ 	.word	0xffffffff


	//   ....[204]....
        /*040c*/ 	.word	0xffffffff


	//   ....[205]....
        /*0410*/ 	.word	0xffffffff


	//   ....[206]....
        /*0414*/ 	.word	0xffffffff


	//   ....[207]....
        /*0418*/ 	.word	0xffffffff


	//   ....[208]....
        /*041c*/ 	.word	0xffffffff


	//   ....[209]....
        /*0420*/ 	.word	0xffffffff


	//   ....[210]....
        /*0424*/ 	.word	0xffffffff


	//   ....[211]....
        /*0428*/ 	.word	0xffffffff


	//   ....[212]....
        /*042c*/ 	.word	0xffffffff


	//   ....[213]....
        /*0430*/ 	.word	0xffffffff


	//   ....[214]....
        /*0434*/ 	.word	0xffffffff


	//   ....[215]....
        /*0438*/ 	.word	0xffffffff


	//   ....[216]....
        /*043c*/ 	.word	0xffffffff


	//   ....[217]....
        /*0440*/ 	.word	0x0500002f


	//   ....[218]....
        /*0444*/ 	.word	0x0500002f


	//   ....[219]....
        /*0448*/ 	.word	0x0500002f


	//   ....[220]....
        /*044c*/ 	.word	0x0500002f


	//   ....[221]....
        /*0450*/ 	.word	0x0500002f


	//----- nvinfo : EIATTR_COOP_GROUP_INSTR_OFFSETS
	.align		4
.L_614:
        /*0454*/ 	.byte	0x04, 0x28
        /*0456*/ 	.short	(.L_616 - .L_615)


	//   ....[0]....
.L_615:
        /*0458*/ 	.word	0x00000ee0


	//   ....[1]....
        /*045c*/ 	.word	0x00001970


	//   ....[2]....
        /*0460*/ 	.word	0x00002370


	//   ....[3]....
        /*0464*/ 	.word	0x00002390


	//   ....[4]....
        /*0468*/ 	.word	0x000023b0


	//   ....[5]....
        /*046c*/ 	.word	0x000023d0


	//   ....[6]....
        /*0470*/ 	.word	0x000023f0


	//   ....[7]....
        /*0474*/ 	.word	0x000028c0


	//   ....[8]....
        /*0478*/ 	.word	0x000028d0


	//   ....[9]....
        /*047c*/ 	.word	0x000028f0


	//   ....[10]....
        /*0480*/ 	.word	0x00002910


	//   ....[11]....
        /*0484*/ 	.word	0x00002960


	//   ....[12]....
        /*0488*/ 	.word	0x00002990


	//   ....[13]....
        /*048c*/ 	.word	0x000029d0


	//   ....[14]....
        /*0490*/ 	.word	0x000029f0


	//   ....[15]....
        /*0494*/ 	.word	0x00002b20


	//   ....[16]....
        /*0498*/ 	.word	0x00002b50


	//   ....[17]....
        /*049c*/ 	.word	0x00002b60


	//   ....[18]....
        /*04a0*/ 	.word	0x00002b80


	//   ....[19]....
        /*04a4*/ 	.word	0x00002bc0


	//   ....[20]....
        /*04a8*/ 	.word	0x00002bf0


	//   ....[21]....
        /*04ac*/ 	.word	0x00002c30


	//   ....[22]....
        /*04b0*/ 	.word	0x00002c50


	//   ....[23]....
        /*04b4*/ 	.word	0x00002c70


	//   ....[24]....
        /*04b8*/ 	.word	0x00002d80


	//   ....[25]....
        /*04bc*/ 	.word	0x00002da0


	//   ....[26]....
        /*04c0*/ 	.word	0x00002db0


	//   ....[27]....
        /*04c4*/ 	.word	0x00002dd0


	//   ....[28]....
        /*04c8*/ 	.word	0x00002e10


	//   ....[29]....
        /*04cc*/ 	.word	0x00002e40


	//   ....[30]....
        /*04d0*/ 	.word	0x00002e80


	//   ....[31]....
        /*04d4*/ 	.word	0x00002ea0


	//   ....[32]....
        /*04d8*/ 	.word	0x00002ec0


	//   ....[33]....
        /*04dc*/ 	.word	0x00002fe0


	//   ....[34]....
        /*04e0*/ 	.word	0x00003000


	//   ....[35]....
        /*04e4*/ 	.word	0x00003010


	//   ....[36]....
        /*04e8*/ 	.word	0x00003030


	//   ....[37]....
        /*04ec*/ 	.word	0x00003070


	//   ....[38]....
        /*04f0*/ 	.word	0x000030a0


	//   ....[39]....
        /*04f4*/ 	.word	0x000030e0


	//   ....[40]....
        /*04f8*/ 	.word	0x00003100


	//   ....[41]....
        /*04fc*/ 	.word	0x00003120


	//   ....[42]....
        /*0500*/ 	.word	0x00003240


	//   ....[43]....
        /*0504*/ 	.word	0x00003270


	//   ....[44]....
        /*0508*/ 	.word	0x00003280


	//   ....[45]....
        /*050c*/ 	.word	0x000032a0


	//   ....[46]....
        /*0510*/ 	.word	0x000032e0


	//   ....[47]....
        /*0514*/ 	.word	0x00003310


	//   ....[48]....
        /*0518*/ 	.word	0x00003350


	//   ....[49]....
        /*051c*/ 	.word	0x00003370


	//   ....[50]....
        /*0520*/ 	.word	0x00003390


	//   ....[51]....
        /*0524*/ 	.word	0x000034a0


	//   ....[52]....
        /*0528*/ 	.word	0x000034c0


	//   ....[53]....
        /*052c*/ 	.word	0x000034d0


	//   ....[54]....
        /*0530*/ 	.word	0x000034f0


	//   ....[55]....
        /*0534*/ 	.word	0x00003530


	//   ....[56]....
        /*0538*/ 	.word	0x00003560


	//   ....[57]....
        /*053c*/ 	.word	0x000035a0


	//   ....[58]....
        /*0540*/ 	.word	0x000035c0


	//   ....[59]....
        /*0544*/ 	.word	0x000035e0


	//   ....[60]....
        /*0548*/ 	.word	0x00003700


	//   ....[61]....
        /*054c*/ 	.word	0x00003720


	//   ....[62]....
        /*0550*/ 	.word	0x00003730


	//   ....[63]....
        /*0554*/ 	.word	0x00003750


	//   ....[64]....
        /*0558*/ 	.word	0x00003790


	//   ....[65]....
        /*055c*/ 	.word	0x000037c0


	//   ....[66]....
        /*0560*/ 	.word	0x00003800


	//   ....[67]....
        /*0564*/ 	.word	0x00003820


	//   ....[68]....
        /*0568*/ 	.word	0x00003840


	//   ....[69]....
        /*056c*/ 	.word	0x00003940


	//   ....[70]....
        /*0570*/ 	.word	0x00003970


	//   ....[71]....
        /*0574*/ 	.word	0x00003980


	//   ....[72]....
        /*0578*/ 	.word	0x000039a0


	//   ....[73]....
        /*057c*/ 	.word	0x000039e0


	//   ....[74]....
        /*0580*/ 	.word	0x00003a10


	//   ....[75]....
        /*0584*/ 	.word	0x00003a50


	//   ....[76]....
        /*0588*/ 	.word	0x00003a70


	//   ....[77]....
        /*058c*/ 	.word	0x00003a90


	//   ....[78]....
        /*0590*/ 	.word	0x00003b80


	//   ....[79]....
        /*0594*/ 	.word	0x00003bb0


	//   ....[80]....
        /*0598*/ 	.word	0x00003bc0


	//   ....[81]....
        /*059c*/ 	.word	0x00003bf0


	//   ....[82]....
        /*05a0*/ 	.word	0x00003c10


	//   ....[83]....
        /*05a4*/ 	.word	0x00003c60


	//   ....[84]....
        /*05a8*/ 	.word	0x00003c80


	//   ....[85]....
        /*05ac*/ 	.word	0x00003cc0


	//   ....[86]....
        /*05b0*/ 	.word	0x00003ce0


	//   ....[87]....
        /*05b4*/ 	.word	0x00003de0


	//   ....[88]....
        /*05b8*/ 	.word	0x00003e30


	//   ....[89]....
        /*05bc*/ 	.word	0x00003e40


	//   ....[90]....
        /*05c0*/ 	.word	0x00003e90


	//   ....[91]....
        /*05c4*/ 	.word	0x00003ec0


	//   ....[92]....
        /*05c8*/ 	.word	0x00003ef0


	//   ....[93]....
        /*05cc*/ 	.word	0x00003f20


	//   ....[94]....
        /*05d0*/ 	.word	0x00003f50


	//   ....[95]....
        /*05d4*/ 	.word	0x00003f80


	//   ....[96]....
        /*05d8*/ 	.word	0x00004040


	//   ....[97]....
        /*05dc*/ 	.word	0x00004060


	//   ....[98]....
        /*05e0*/ 	.word	0x00004070


	//   ....[99]....
        /*05e4*/ 	.word	0x000040c0


	//   ....[100]....
        /*05e8*/ 	.word	0x000040f0


	//   ....[101]....
        /*05ec*/ 	.word	0x00004120


	//   ....[102]....
        /*05f0*/ 	.word	0x00004150


	//   ....[103]....
        /*05f4*/ 	.word	0x00004180


	//   ....[104]....
        /*05f8*/ 	.word	0x000041b0


	//   ....[105]....
        /*05fc*/ 	.word	0x000042d0


	//   ....[106]....
        /*0600*/ 	.word	0x000042e0


	//   ....[107]....
        /*0604*/ 	.word	0x000042f0


	//   ....[108]....
        /*0608*/ 	.word	0x00004350


	//   ....[109]....
        /*060c*/ 	.word	0x00004380


	//   ....[110]....
        /*0610*/ 	.word	0x000043b0


	//   ....[111]....
        /*0614*/ 	.word	0x000043e0


	//   ....[112]....
        /*0618*/ 	.word	0x00004410


	//   ....[113]....
        /*061c*/ 	.word	0x00004440


	//   ....[114]....
        /*0620*/ 	.word	0x00004530


	//   ....[115]....
        /*0624*/ 	.word	0x00004570


	//   ....[116]....
        /*0628*/ 	.word	0x00004580


	//   ....[117]....
        /*062c*/ 	.word	0x000045d0


	//   ....[118]....
        /*0630*/ 	.word	0x00004600


	//   ....[119]....
        /*0634*/ 	.word	0x00004630


	//   ....[120]....
        /*0638*/ 	.word	0x00004660


	//   ....[121]....
        /*063c*/ 	.word	0x00004690


	//   ....[122]....
        /*0640*/ 	.word	0x000046c0


	//   ....[123]....
        /*0644*/ 	.word	0x000047b0


	//   ....[124]....
        /*0648*/ 	.word	0x00004800


	//   ....[125]....
        /*064c*/ 	.word	0x00004810


	//   ....[126]....
        /*0650*/ 	.word	0x00004860


	//   ....[127]....
        /*0654*/ 	.word	0x00004890


	//   ....[128]....
        /*0658*/ 	.word	0x000048a0


	//   ....[129]....
        /*065c*/ 	.word	0x000048e0


	//   ....[130]....
        /*0660*/ 	.word	0x00004910


	//   ....[131]....
        /*0664*/ 	.word	0x00004940


	//   ....[132]....
        /*0668*/ 	.word	0x00004a30


	//   ....[133]....
        /*066c*/ 	.word	0x00004a90


	//   ....[134]....
        /*0670*/ 	.word	0x00004aa0


	//   ....[135]....
        /*0674*/ 	.word	0x00004af0


	//   ....[136]....
        /*0678*/ 	.word	0x00004b20


	//   ....[137]....
        /*067c*/ 	.word	0x00004b30


	//   ....[138]....
        /*0680*/ 	.word	0x00004b70


	//   ....[139]....
        /*0684*/ 	.word	0x00004ba0


	//   ....[140]....
        /*0688*/ 	.word	0x00004bd0


	//   ....[141]....
        /*068c*/ 	.word	0x00004cb0


	//   ....[142]....
        /*0690*/ 	.word	0x00004d10


	//   ....[143]....
        /*0694*/ 	.word	0x00004d20


	//   ....[144]....
        /*0698*/ 	.word	0x00004d70


	//   ....[145]....
        /*069c*/ 	.word	0x00004da0


	//   ....[146]....
        /*06a0*/ 	.word	0x00004db0


	//   ....[147]....
        /*06a4*/ 	.word	0x00004df0


	//   ....[148]....
        /*06a8*/ 	.word	0x00004e20


	//   ....[149]....
        /*06ac*/ 	.word	0x00004e50


	//   ....[150]....
        /*06b0*/ 	.word	0x00004f30


	//   ....[151]....
        /*06b4*/ 	.word	0x00004f90


	//   ....[152]....
        /*06b8*/ 	.word	0x00004fa0


	//   ....[153]....
        /*06bc*/ 	.word	0x00004ff0


	//   ....[154]....
        /*06c0*/ 	.word	0x00005020


	//   ....[155]....
        /*06c4*/ 	.word	0x00005050


	//   ....[156]....
        /*06c8*/ 	.word	0x00005080


	//   ....[157]....
        /*06cc*/ 	.word	0x000050b0


	//   ....[158]....
        /*06d0*/ 	.word	0x000050e0


	//   ....[159]....
        /*06d4*/ 	.word	0x000051b0


	//   ....[160]....
        /*06d8*/ 	.word	0x00005200


	//   ....[161]....
        /*06dc*/ 	.word	0x00005210


	//   ....[162]....
        /*06e0*/ 	.word	0x00005260


	//   ....[163]....
        /*06e4*/ 	.word	0x00005290


	//   ....[164]....
        /*06e8*/ 	.word	0x000052a0


	//   ....[165]....
        /*06ec*/ 	.word	0x000052e0


	//   ....[166]....
        /*06f0*/ 	.word	0x00005310


	//   ....[167]....
        /*06f4*/ 	.word	0x00005340


	//   ....[168]....
        /*06f8*/ 	.word	0x00005420


	//   ....[169]....
        /*06fc*/ 	.word	0x00005440


	//   ....[170]....
        /*0700*/ 	.word	0x00005450


	//   ....[171]....
        /*0704*/ 	.word	0x00005480


	//   ....[172]....
        /*0708*/ 	.word	0x000054a0


	//   ....[173]....
        /*070c*/ 	.word	0x000054f0


	//   ....[174]....
        /*0710*/ 	.word	0x00005520


	//   ....[175]....
        /*0714*/ 	.word	0x00005560


	//   ....[176]....
        /*0718*/ 	.word	0x00005590


	//   ....[177]....
        /*071c*/ 	.word	0x00005650


	//   ....[178]....
        /*0720*/ 	.word	0x00005b80


	//   ....[179]....
        /*0724*/ 	.word	0x00005ee0


	//   ....[180]....
        /*0728*/ 	.word	0x00005fa0


	//   ....[181]....
        /*072c*/ 	.word	0x00006060


	//   ....[182]....
        /*0730*/ 	.word	0x00006120


	//   ....[183]....
        /*0734*/ 	.word	0x000061e0


	//   ....[184]....
        /*0738*/ 	.word	0x000062a0


	//   ....[185]....
        /*073c*/ 	.word	0x00006360


	//   ....[186]....
        /*0740*/ 	.word	0x00006420


	//   ....[187]....
        /*0744*/ 	.word	0x000064e0


	//   ....[188]....
        /*0748*/ 	.word	0x000065a0


	//   ....[189]....
        /*074c*/ 	.word	0x00006660


	//   ....[190]....
        /*0750*/ 	.word	0x00006720


	//   ....[191]....
        /*0754*/ 	.word	0x000067e0


	//   ....[192]....
        /*0758*/ 	.word	0x000068a0


	//   ....[193]....
        /*075c*/ 	.word	0x00006960


	//   ....[194]....
        /*0760*/ 	.word	0x00006a20


	//   ....[195]....
        /*0764*/ 	.word	0x00006ae0


	//   ....[196]....
        /*0768*/ 	.word	0x00006ba0


	//   ....[197]....
        /*076c*/ 	.word	0x00006c60


	//   ....[198]....
        /*0770*/ 	.word	0x00006e80


	//   ....[199]....
        /*0774*/ 	.word	0x00006fb0


	//   ....[200]....
        /*0778*/ 	.word	0x000070e0


	//   ....[201]....
        /*077c*/ 	.word	0x00007210


	//   ....[202]....
        /*0780*/ 	.word	0x00007340


	//   ....[203]....
        /*0784*/ 	.word	0x00007470


	//   ....[204]....
        /*0788*/ 	.word	0x000075a0


	//   ....[205]....
        /*078c*/ 	.word	0x000076d0


	//   ....[206]....
        /*0790*/ 	.word	0x00007800


	//   ....[207]....
        /*0794*/ 	.word	0x00007930


	//   ....[208]....
        /*0798*/ 	.word	0x00007a60


	//   ....[209]....
        /*079c*/ 	.word	0x00007b80


	//   ....[210]....
        /*07a0*/ 	.word	0x00007c90


	//   ....[211]....
        /*07a4*/ 	.word	0x00007da0


	//   ....[212]....
        /*07a8*/ 	.word	0x00007eb0


	//   ....[213]....
        /*07ac*/ 	.word	0x00007fc0


	//   ....[214]....
        /*07b0*/ 	.word	0x000080d0


	//   ....[215]....
        /*07b4*/ 	.word	0x000081e0


	//   ....[216]....
        /*07b8*/ 	.word	0x000082e0


	//   ....[217]....
        /*07bc*/ 	.word	0x00008350


	//   ....[218]....
        /*07c0*/ 	.word	0x000083c0


	//   ....[219]....
        /*07c4*/ 	.word	0x00008430


	//   ....[220]....
        /*07c8*/ 	.word	0x000084a0


	//   ....[221]....
        /*07cc*/ 	.word	0x00008510


	//----- nvinfo : EIATTR_VRC_CTA_INIT_COUNT
	.align		4
.L_616:
        /*07d0*/ 	.byte	0x02, 0x4a
	.zero		1
	.zero		1


	//----- nvinfo : EIATTR_EXIT_INSTR_OFFSETS
	.align		4
        /*07d4*/ 	.byte	0x04, 0x1c
        /*07d6*/ 	.short	(.L_618 - .L_617)


	//   ....[0]....
.L_617:
        /*07d8*/ 	.word	0x00001d40


	//   ....[1]....
        /*07dc*/ 	.word	0x00002160


	//   ....[2]....
        /*07e0*/ 	.word	0x00002180


	//   ....[3]....
        /*07e4*/ 	.word	0x00006c70


	//   ....[4]....
        /*07e8*/ 	.word	0x000082f0


	//----- nvinfo : EIATTR_MAX_THREADS
	.align		4
.L_618:
        /*07ec*/ 	.byte	0x04, 0x05
        /*07ee*/ 	.short	(.L_620 - .L_619)
.L_619:
        /*07f0*/ 	.word	0x00000180
        /*07f4*/ 	.word	0x00000001
        /*07f8*/ 	.word	0x00000001


	//----- nvinfo : EIATTR_CRS_STACK_SIZE
	.align		4
.L_620:
        /*07fc*/ 	.byte	0x04, 0x1e
        /*07fe*/ 	.short	(.L_622 - .L_621)
.L_621:
        /*0800*/ 	.word	0x00000000


	//----- nvinfo : EIATTR_CBANK_PARAM_SIZE
	.align		4
.L_622:
        /*0804*/ 	.byte	0x03, 0x19
        /*0806*/ 	.short	0x004d


	//----- nvinfo : EIATTR_PARAM_CBANK
	.align		4
        /*0808*/ 	.byte	0x04, 0x0a
        /*080a*/ 	.short	(.L_624 - .L_623)
	.align		4
.L_623:
        /*080c*/ 	.word	index@(.nv.constant0._ZN3cub18CUB_300001_SM_10006detail10radix_sort29DeviceRadixSortOnesweepKernelINS1_5radix10policy_hubIiNS0_8NullTypeEyE10Policy1000ELNS0_9SortOrderE0EiS6_yiiNS1_21identity_decomposer_tEEEvPT5_SC_PT3_PKSD_PT1_PKSH_PT2_PKSL_T4_iiT6_)
        /*0810*/ 	.short	0x0380
        /*0812*/ 	.short	0x004d


	//----- nvinfo : EIATTR_SW_WAR
	.align		4
.L_624:
        /*0814*/ 	.byte	0x04, 0x36
        /*0816*/ 	.short	(.L_626 - .L_625)
.L_625:
        /*0818*/ 	.word	0x00000008
.L_626:


//--------------------- .nv.info._ZN3cub18CUB_300001_SM_10006detail10radix_sort33DeviceRadixSortExclusiveSumKernelINS1_5radix10policy_hubIiNS0_8NullTypeEyE10Policy1000EyEEvPT0_ --------------------------
	.section	.nv.info._ZN3cub18CUB_300001_SM_10006detail10radix_sort33DeviceRadixSortExclusiveSumKernelINS1_5radix10policy_hubIiNS0_8NullTypeEyE10Policy1000EyEEvPT0_,"",@"SHT_CUDA_INFO"
	.sectionflags	@""
	.align	4


	//----- nvinfo : EIATTR_CUDA_API_VERSION
	.align		4
        /*0000*/ 	.byte	0x04, 0x37
        /*0002*/ 	.short	(.L_628 - .L_627)
.L_627:
        /*0004*/ 	.word	0x00000082


	//----- nvinfo : EIATTR_KPARAM_INFO
	.align		4
.L_628:
        /*0008*/ 	.byte	0x04, 0x17
        /*000a*/ 	.short	(.L_630 - .L_629)
.L_629:
        /*000c*/ 	.word	0x00000000
        /*0010*/ 	.short	0x0000
        /*0012*/ 	.short	0x0000
        /*0014*/ 	.byte	0x00, 0xf5, 0x21, 0x00


	//----- nvinfo : EIATTR_SPARSE_MMA_MASK
	.align		4
.L_630:
        /*0018*/ 	.byte	0x03, 0x50
        /*001a*/ 	.short	0x0000


	//----- nvinfo : EIATTR_MAXREG_COUNT
	.align		4
        /*001c*/ 	.byte	0x03, 0x1b
        /*001e*/ 	.short	0x00ff


	//----- nvinfo : EIATTR_NUM_BARRIERS
	.align		4
        /*0020*/ 	.byte	0x02, 0x4c
        /*0022*/ 	.byte	0x01
	.zero		1


	//----- nvinfo : EIATTR_MERCURY_ISA_VERSION
	.align		4
        /*0024*/ 	.byte	0x03, 0x5f
        /*0026*/ 	.short	0x0101


	//----- nvinfo : EIATTR_COOP_GROUP_MASK_REGIDS
	.align		4
        /*0028*/ 	.byte	0x04, 0x29
        /*002a*/ 	.short	(.L_632 - .L_631)


	//   ....[0]....
.L_631:
        /*002c*/ 	.word	0xffffffff


	//   ....[1]....
        /*0030*/ 	.word	0xffffffff


	//   ....[2]....
        /*0034*/ 	.word	0xffffffff


	//   ....[3]....
        /*0038*/ 	.word	0xffffffff


	//   ....[4]....
        /*003c*/ 	.word	0xffffffff


	//   ....[5]....
        /*0040*/ 	.word	0xffffffff


	//   ....[6]....
        /*0044*/ 	.word	0xffffffff


	//   ....[7]....
        /*0048*/ 	.word	0xffffffff


	//   ....[8]....
        /*004c*/ 	.word	0xffffffff


	//   ....[9]....
        /*0050*/ 	.word	0xffffffff


	//   ....[10]....
        /*0054*/ 	.word	0x05000015


	//   ....[11]....
        /*0058*/ 	.word	0x05000015


	//   ....[12]....
        /*005c*/ 	.word	0x05000015


	//   ....[13]....
        /*0060*/ 	.word	0x05000015


	//   ....[14]....
        /*0064*/ 	.word	0x05000015


	//   ....[15]....
        /*0068*/ 	.word	0x05000015


	//   ....[16]....
        /*006c*/ 	.word	0x05000015


	//   ....[17]....
        /*0070*/ 	.word	0x05000015


	//   ....[18]....
        /*0074*/ 	.word	0x05000015


	//   ....[19]....
        /*0078*/ 	.word	0x05000015


	//----- nvinfo : EIATTR_COOP_GROUP_INSTR_OFFSETS
	.align		4
.L_632:
        /*007c*/ 	.byte	0x04, 0x28
        /*007e*/ 	.short	(.L_634 - .L_633)


	//   ....[0]....
.L_633:
        /*0080*/ 	.word	0x00000250


	//   ....[1]....
        /*0084*/ 	.word	0x00000260


	//   ....[2]....
        /*0088*/ 	.word	0x000002a0


	//   ....[3]....
        /*008c*/ 	.word	0x000002c0


	//   ....[4]....
        /*0090*/ 	.word	0x00000310


	//   ....[5]....
        /*0094*/ 	.word	0x00000320


	//   ....[6]....
        /*0098*/ 	.word	0x00000360


	//   ....[7]....
        /*009c*/ 	.word	0x00000380


	//   ....[8]....
        /*00a0*/ 	.word	0x000003d0


	//   ....[9]....
        /*00a4*/ 	.word	0x000003e0


	//   ....[10]....
        /*00a8*/ 	.word	0x00000660


	//   ....[11]....
        /*00ac*/ 	.word	0x000006b0


	//   ....[12]....
        /*00b0*/ 	.word	0x00000740


	//   ....[13]....
        /*00b4*/ 	.word	0x00000790


	//   ....[14]....
        /*00b8*/ 	.word	0x00000820


	//   ....[15]....
        /*00bc*/ 	.word	0x00000870


	//   ....[16]....
        /*00c0*/ 	.word	0x00000900


	//   ....[17]....
        /*00c4*/ 	.word	0x00000950


	//   ....[18]....
        /*00c8*/ 	.word	0x000009e0


	//   ....[19]....
        /*00cc*/ 	.word	0x00000a30


	//----- nvinfo : EIATTR_VRC_CTA_INIT_COUNT
	.align		4
.L_634:
        /*00d0*/ 	.byte	0x02, 0x4a
	.zero		1
	.zero		1


	//----- nvinfo : EIATTR_EXIT_INSTR_OFFSETS
	.align		4
        /*00d4*/ 	.byte	0x04, 0x1c
        /*00d6*/ 	.short	(.L_636 - .L_635)


	//   ....[0]....
.L_635:
        /*00d8*/ 	.word	0x000005d0


	//   ....[1]....
        /*00dc*/ 	.word	0x00000600


	//----- nvinfo : EIATTR_CRS_STACK_SIZE
	.align		4
.L_636:
        /*00e0*/ 	.byte	0x04, 0x1e
        /*00e2*/ 	.short	(.L_638 - .L_637)
.L_637:
        /*00e4*/ 	.word	0x00000000


	//----- nvinfo : EIATTR_CBANK_PARAM_SIZE
	.align		4
.L_638:
        /*00e8*/ 	.byte	0x03, 0x19
        /*00ea*/ 	.short	0x0008


	//----- nvinfo : EIATTR_PARAM_CBANK
	.align		4
        /*00ec*/ 	.byte	0x04, 0x0a
        /*00ee*/ 	.short	(.L_640 - .L_639)
	.align		4
.L_639:
        /*00f0*/ 	.word	index@(.nv.constant0._ZN3cub18CUB_300001_SM_10006detail10radix_sort33DeviceRadixSortExclusiveSumKernelINS1_5radix10policy_hubIiNS0_8NullTypeEyE10Policy1000EyEEvPT0_)
        /*00f4*/ 	.short	0x0380
        /*00f6*/ 	.short	0x0008


	//----- nvinfo : EIATTR_SW_WAR
	.align		4
.L_640:
        /*00f8*/ 	.byte	0x04, 0x36
        /*00fa*/ 	.short	(.L_642 - .L_641)
.L_641:
        /*00fc*/ 	.word	0x00000008
.L_642:


//--------------------- .nv.info._ZN3cub18CUB_300001_SM_10006detail10radix_sort30DeviceRadixSortHistogramKernelINS1_5radix10policy_hubIiNS0_8NullTypeEyE10Policy1000ELNS0_9SortOrderE0EiyNS1_21identity_decomposer_tEEEvPT2_PKT1_SB_iiT3_ --------------------------
	.section	.nv.info._ZN3cub18CUB_300001_SM_10006detail10radix_sort30DeviceRadixSortHistogramKernelINS1_5radix10policy_hubIiNS0_8NullTypeEyE10Policy1000ELNS0_9SortOrderE0EiyNS1_21identity_decomposer_tEEEvPT2_PKT1_SB_iiT3_,"",@"SHT_CUDA_INFO"
	.sectionflags	@""
	.align	4


	//----- nvinfo : EIATTR_CUDA_API_VERSION
	.align		4
        /*0000*/ 	.byte	0x04, 0x37
        /*0002*/ 	.short	(.L_644 - .L_643)
.L_643:
        /*0004*/ 	.word	0x00000082


	//----- nvinfo : EIATTR_KPARAM_INFO
	.align		4
.L_644:
        /*0008*/ 	.byte	0x04, 0x17
        /*000a*/ 	.short	(.L_646 - .L_645)
.L_645:
        /*000c*/ 	.word	0x00000000
        /*0010*/ 	.short	0x0005
        /*0012*/ 	.short	0x0020
        /*0014*/ 	.byte	0x00, 0xf0, 0x05, 0x00


	//----- nvinfo : EIATTR_KPARAM_INFO
	.align		4
.L_646:
        /*0018*/ 	.byte	0x04, 0x17
        /*001a*/ 	.short	(.L_648 - .L_647)
.L_647:
        /*001c*/ 	.word	0x00000000
        /*0020*/ 	.short	0x0004
        /*0022*/ 	.short	0x001c
        /*0024*/ 	.byte	0x00, 0xf0, 0x11, 0x00


	//----- nvinfo : EIATTR_KPARAM_INFO
	.align		4
.L_648:
        /*0028*/ 	.byte	0x04, 0x17
        /*002a*/ 	.short	(.L_650 - .L_649)
.L_649:
        /*002c*/ 	.word	0x00000000
        /*0030*/ 	.short	0x0003
        /*0032*/ 	.short	0x0018
        /*0034*/ 	.byte	0x00, 0xf0, 0x11, 0x00


	//----- nvinfo : EIATTR_KPARAM_INFO
	.align		4
.L_650:
        /*0038*/ 	.byte	0x04, 0x17
        /*003a*/ 	.short	(.L_652 - .L_651)
.L_651:
        /*003c*/ 	.word	0x00000000
        /*0040*/ 	.short	0x0002
        /*0042*/ 	.short	0x0010
        /*0044*/ 	.byte	0x00, 0xf0, 0x21, 0x00


	//----- nvinfo : EIATTR_KPARAM_INFO
	.align		4
.L_652:
        /*0048*/ 	.byte	0x04, 0x17
        /*004a*/ 	.short	(.L_654 - .L_653)
.L_653:
        /*004c*/ 	.word	0x00000000
        /*0050*/ 	.short	0x0001
        /*0052*/ 	.short	0x0008
        /*0054*/ 	.byte	0x00, 0xf5, 0x21, 0x00


	//----- nvinfo : EIATTR_KPARAM_INFO
	.align		4
.L_654:
        /*0058*/ 	.byte	0x04, 0x17
        /*005a*/ 	.short	(.L_656 - .L_655)
.L_655:
        /*005c*/ 	.word	0x00000000
        /*0060*/ 	.short	0x0000
        /*0062*/ 	.short	0x0000
        /*0064*/ 	.byte	0x00, 0xf5, 0x21, 0x00


	//----- nvinfo : EIATTR_SPARSE_MMA_MASK
	.align		4
.L_656:
        /*0068*/ 	.byte	0x03, 0x50
        /*006a*/ 	.short	0x0000


	//----- nvinfo : EIATTR_MAXREG_COUNT
	.align		4
        /*006c*/ 	.byte	0x03, 0x1b
        /*006e*/ 	.short	0x00ff


	//----- nvinfo : EIATTR_NUM_BARRIERS
	.align		4
        /*0070*/ 	.byte	0x02, 0x4c
        /*0072*/ 	.byte	0x01
	.zero		1


	//----- nvinfo : EIATTR_MERCURY_ISA_VERSION
	.align		4
        /*0074*/ 	.byte	0x03, 0x5f
        /*0076*/ 	.short	0x0101


	//----- nvinfo : EIATTR_VRC_CTA_INIT_COUNT
	.align		4
        /*0078*/ 	.byte	0x02, 0x4a
	.zero		1
	.zero		1


	//----- nvinfo : EIATTR_EXIT_INSTR_OFFSETS
	.align		4
        /*007c*/ 	.byte	0x04, 0x1c
        /*007e*/ 	.short	(.L_658 - .L_657)


	//   ....[0]....
.L_657:
        /*0080*/ 	.word	0x00000040


	//   ....[1]....
        /*0084*/ 	.word	0x00002ee0


	//----- nvinfo : EIATTR_MAX_THREADS
	.align		4
.L_658:
        /*0088*/ 	.byte	0x04, 0x05
        /*008a*/ 	.short	(.L_660 - .L_659)
.L_659:
        /*008c*/ 	.word	0x00000080
        /*0090*/ 	.word	0x00000001
        /*0094*/ 	.word	0x00000001


	//----- nvinfo : EIATTR_CRS_STACK_SIZE
	.align		4
.L_660:
        /*0098*/ 	.byte	0x04, 0x1e
        /*009a*/ 	.short	(.L_662 - .L_661)
.L_661:
        /*009c*/ 	.word	0x00000000


	//----- nvinfo : EIATTR_CBANK_PARAM_SIZE
	.align		4
.L_662:
        /*00a0*/ 	.byte	0x03, 0x19
        /*00a2*/ 	.short	0x0021


	//----- nvinfo : EIATTR_PARAM_CBANK
	.align		4
        /*00a4*/ 	.byte	0x04, 0x0a
        /*00a6*/ 	.short	(.L_664 - .L_663)
	.align		4
.L_663:
        /*00a8*/ 	.word	index@(.nv.constant0._ZN3cub18CUB_300001_SM_10006detail10radix_sort30DeviceRadixSortHistogramKernelINS1_5radix10policy_hubIiNS0_8NullTypeEyE10Policy1000ELNS0_9SortOrderE0EiyNS1_21identity_decomposer_tEEEvPT2_PKT1_SB_iiT3_)
        /*00ac*/ 	.short	0x0380
        /*00ae*/ 	.short	0x0021


	//----- nvinfo : EIATTR_SW_WAR
	.align		4
.L_664:
        /*00b0*/ 	.byte	0x04, 0x36
        /*00b2*/ 	.short	(.L_666 - .L_665)
.L_665:
        /*00b4*/ 	.word	0x00000008
.L_666:


//--------------------- .nv.info._ZN3cub18CUB_300001_SM_10006detail10radix_sort31DeviceRadixSortSingleTileKernelINS1_5radix10policy_hubIiNS0_8NullTypeEyE10Policy1000ELNS0_9SortOrderE0EiS6_yNS1_21identity_decomposer_tEEEvPKT1_PSB_PKT2_PSF_T3_iiT4_ --------------------------
	.section	.nv.info._ZN3cub18CUB_300001_SM_10006detail10radix_sort31DeviceRadixSortSingleTileKernelINS1_5radix10policy_hubIiNS0_8NullTypeEyE10Policy1000ELNS0_9SortOrderE0EiS6_yNS1_21identity_decomposer_tEEEvPKT1_PSB_PKT2_PSF_T3_iiT4_,"",@"SHT_CUDA_INFO"
	.sectionflags	@""
	.align	4


	//----- nvinfo : EIATTR_CUDA_API_VERSION
	.align		4
        /*0000*/ 	.byte	0x04, 0x37
        /*0002*/ 	.short	(.L_668 - .L_667)
.L_667:
        /*0004*/ 	.word	0x00000082


	//----- nvinfo : EIATTR_KPARAM_INFO
	.align		4
.L_668:
        /*0008*/ 	.byte	0x04, 0x17
        /*000a*/ 	.short	(.L_670 - .L_669)
.L_669:
        /*000c*/ 	.word	0x00000000
        /*0010*/ 	.short	0x0007
        /*0012*/ 	.short	0x0030
        /*0014*/ 	.byte	0x00, 0xf0, 0x05, 0x00


	//----- nvinfo : EIATTR_KPARAM_INFO
	.align		4
.L_670:
        /*0018*/ 	.byte	0x04, 0x17
        /*001a*/ 	.short	(.L_672 - .L_671)
.L_671:
        /*001c*/ 	.word	0x00000000
        /*0020*/ 	.short	0x0006
        /*0022*/ 	.short	0x002c
        /*0024*/ 	.byte	0x00, 0xf0, 0x11, 0x00


	//----- nvinfo : EIATTR_KPARAM_INFO
	.align		4
.L_672:
        /*0028*/ 	.byte	0x04, 0x17
        /*002a*/ 	.short	(.L_674 - .L_673)
.L_673:
        /*002c*/ 	.word	0x00000000
        /*0030*/ 	.short	0x0005
        /*0032*/ 	.short	0x0028
        /*0034*/ 	.byte	0x00, 0xf0, 0x11, 0x00


	//----- nvinfo : EIATTR_KPARAM_INFO
	.align		4
.L_674:
        /*0038*/ 	.byte	0x04, 0x17
        /*003a*/ 	.short	(.L_676 - .L_675)
.L_675:
        /*003c*/ 	.word	0x00000000
        /*0040*/ 	.short	0x0004
        /*0042*/ 	.short	0x0020
        /*0044*/ 	.byte	0x00, 0xf0, 0x21, 0x00


	//----- nvinfo : EIATTR_KPARAM_INFO
	.align		4
.L_676:
        /*0048*/ 	.byte	0x04, 0x17
        /*004a*/ 	.short	(.L_678 - .L_677)
.L_677:
        /*004c*/ 	.word	0x00000000
        /*0050*/ 	.short	0x0003
        /*0052*/ 	.short	0x0018
        /*0054*/ 	.byte	0x00, 0xf5, 0x21, 0x00


	//----- nvinfo : EIATTR_KPARAM_INFO
	.align		4
.L_678:
        /*0058*/ 	.byte	0x04, 0x17
        /*005a*/ 	.short	(.L_680 - .L_679)
.L_679:
        /*005c*/ 	.word	0x00000000
        /*0060*/ 	.short	0x0002
        /*0062*/ 	.short	0x0010
        /*0064*/ 	.byte	0x00, 0xf5, 0x21, 0x00


	//----- nvinfo : EIATTR_KPARAM_INFO
	.align		4
.L_680:
        /*0068*/ 	.byte	0x04, 0x17
        /*006a*/ 	.short	(.L_682 - .L_681)
.L_681:
        /*006c*/ 	.word	0x00000000
        /*0070*/ 	.short	0x0001
        /*0072*/ 	.short	0x0008
        /*0074*/ 	.byte	0x00, 0xf5, 0x21, 0x00


	//----- nvinfo : EIATTR_KPARAM_INFO
	.align		4
.L_682:
        /*0078*/ 	.byte	0x04, 0x17
        /*007a*/ 	.short	(.L_684 - .L_683)
.L_683:
        /*007c*/ 	.word	0x00000000
        /*0080*/ 	.short	0x0000
        /*0082*/ 	.short	0x0000
        /*0084*/ 	.byte	0x00, 0xf5, 0x21, 0x00


	//----- nvinfo : EIATTR_SPARSE_MMA_MASK
	.align		4
.L_684:
        /*0088*/ 	.byte	0x03, 0x50
        /*008a*/ 	.short	0x0000


	//----- nvinfo : EIATTR_MAXREG_COUNT
	.align		4
        /*008c*/ 	.byte	0x03, 0x1b
        /*008e*/ 	.short	0x00ff


	//----- nvinfo : EIATTR_NUM_BARRIERS
	.align		4
        /*0090*/ 	.byte	0x02, 0x4c
        /*0092*/ 	.byte	0x01
	.zero		1


	//----- nvinfo : EIATTR_MERCURY_ISA_VERSION
	.align		4
        /*0094*/ 	.byte	0x03, 0x5f
        /*0096*/ 	.short	0x0101


	//----- nvinfo : EIATTR_COOP_GROUP_MASK_REGIDS
	.align		4
        /*0098*/ 	.byte	0x04, 0x29
        /*009a*/ 	.short	(.L_686 - .L_685)


	//   ....[0]....
.L_685:
        /*009c*/ 	.word	0xffffffff


	//   ....[1]....
        /*00a0*/ 	.word	0xffffffff


	//   ....[2]....
        /*00a4*/ 	.word	0xffffffff


	//   ....[3]....
        /*00a8*/ 	.word	0xffffffff


	//   ....[4]....
        /*00ac*/ 	.word	0xffffffff


	//----- nvinfo : EIATTR_COOP_GROUP_INSTR_OFFSETS
	.align		4
.L_686:
        /*00b0*/ 	.byte	0x04, 0x28
        /*00b2*/ 	.short	(.L_688 - .L_687)


	//   ....[0]....
.L_687:
        /*00b4*/ 	.word	0x000019f0


	//   ....[1]....
        /*00b8*/ 	.word	0x00001a10


	//   ....[2]....
        /*00bc*/ 	.word	0x00001a30


	//   ....[3]....
        /*00c0*/ 	.word	0x00001a50


	//   ....[4]....
        /*00c4*/ 	.word	0x00001a70


	//----- nvinfo : EIATTR_VRC_CTA_INIT_COUNT
	.align		4
.L_688:
        /*00c8*/ 	.byte	0x02, 0x4a
	.zero		1
	.zero		1


	//----- nvinfo : EIATTR_EXIT_INSTR_OFFSETS
	.align		4
        /*00cc*/ 	.byte	0x04, 0x1c
        /*00ce*/ 	.short	(.L_690 - .L_689)


	//   ....[0]....
.L_689:
        /*00d0*/ 	.word	0x000030e0


	//   ....[1]....
        /*00d4*/ 	.word	0x00003120


	//----- nvinfo : EIATTR_MAX_THREADS
	.align		4
.L_690:
        /*00d8*/ 	.byte	0x04, 0x05
        /*00da*/ 	.short	(.L_692 - .L_691)
.L_691:
        /*00dc*/ 	.word	0x00000100
        /*00e0*/ 	.word	0x00000001
        /*00e4*/ 	.word	0x00000001


	//----- nvinfo : EIATTR_CBANK_PARAM_SIZE
	.align		4
.L_692:
        /*00e8*/ 	.byte	0x03, 0x19
        /*00ea*/ 	.short	0x0031


	//----- nvinfo : EIATTR_PARAM_CBANK
	.align		4
        /*00ec*/ 	.byte	0x04, 0x0a
        /*00ee*/ 	.short	(.L_694 - .L_693)
	.align		4
.L_693:
        /*00f0*/ 	.word	index@(.nv.constant0._ZN3cub18CUB_300001_SM_10006detail10radix_sort31DeviceRadixSortSingleTileKernelINS1_5radix10policy_hubIiNS0_8NullTypeEyE10Policy1000ELNS0_9SortOrderE0EiS6_yNS1_21identity_decomposer_tEEEvPKT1_PSB_PKT2_PSF_T3_iiT4_)
        /*00f4*/ 	.short	0x0380
        /*00f6*/ 	.short	0x0031


	//----- nvinfo : EIATTR_SW_WAR
	.align		4
.L_694:
        /*00f8*/ 	.byte	0x04, 0x36
        /*00fa*/ 	.short	(.L_696 - .L_695)
.L_695:
        /*00fc*/ 	.word	0x00000008
.L_696:


//--------------------- .nv.info._ZN3cub18CUB_300001_SM_10006detail6reduce28DeviceReduceSingleTileKernelINS2_10policy_hubIiyN4cuda3std3__44plusIiEEE10Policy1000EPiSC_iS9_iiNS7_10__identityEEEvT0_T1_T2_T3_T4_T6_ --------------------------
	.section	.nv.info._ZN3cub18CUB_300001_SM_10006detail6reduce28DeviceReduceSingleTileKernelINS2_10policy_hubIiyN4cuda3std3__44plusIiEEE10Policy1000EPiSC_iS9_iiNS7_10__identityEEEvT0_T1_T2_T3_T4_T6_,"",@"SHT_CUDA_INFO"
	.sectionflags	@""
	.align	4


	//----- nvinfo : EIATTR_CUDA_API_VERSION
	.align		4
        /*0000*/ 	.byte	0x04, 0x37
        /*0002*/ 	.short	(.L_698 - .L_697)
.L_697:
        /*0004*/ 	.word	0x00000082


	//----- nvinfo : EIATTR_KPARAM_INFO
	.align		4
.L_698:
        /*0008*/ 	.byte	0x04, 0x17
        /*000a*/ 	.short	(.L_700 - .L_699)
.L_699:
        /*000c*/ 	.word	0x00000000
        /*0010*/ 	.short	0x0005
        /*0012*/ 	.short	0x001c
        /*0014*/ 	.byte	0x00, 0xf0, 0x05, 0x00


	//----- nvinfo : EIATTR_KPARAM_INFO
	.align		4
.L_700:
        /*0018*/ 	.byte	0x04, 0x17
        /*001a*/ 	.short	(.L_702 - .L_701)
.L_701:
        /*001c*/ 	.word	0x00000000
        /*0020*/ 	.short	0x0004
        /*0022*/ 	.short	0x0018
        /*0024*/ 	.byte	0x00, 0xf0, 0x11, 0x00


	//----- nvinfo : EIATTR_KPARAM_INFO
	.align		4
.L_702:
        /*0028*/ 	.byte	0x04, 0x17
        /*002a*/ 	.short	(.L_704 - .L_703)
.L_703:
        /*002c*/ 	.word	0x00000000
        /*0030*/ 	.short	0x0003
        /*0032*/ 	.short	0x0014
        /*0034*/ 	.byte	0x00, 0xf0, 0x05, 0x00


	//----- nvinfo : EIATTR_KPARAM_INFO
	.align		4
.L_704:
        /*0038*/ 	.byte	0x04, 0x17
        /*003a*/ 	.short	(.L_706 - .L_705)
.L_705:
        /*003c*/ 	.word	0x00000000
        /*0040*/ 	.short	0x0002
        /*0042*/ 	.short	0x0010
        /*0044*/ 	.byte	0x00, 0xf0, 0x11, 0x00


	//----- nvinfo : EIATTR_KPARAM_INFO
	.align		4
.L_706:
        /*0048*/ 	.byte	0x04, 0x17
        /*004a*/ 	.short	(.L_708 - .L_707)
.L_707:
        /*004c*/ 	.word	0x00000000
        /*0050*/ 	.short	0x0001
        /*0052*/ 	.short	0x0008
        /*0054*/ 	.byte	0x00, 0xf5, 0x21, 0x00


	//----- nvinfo : EIATTR_KPARAM_INFO
	.align		4
.L_708:
        /*0058*/ 	.byte	0x04, 0x17
        /*005a*/ 	.short	(.L_710 - .L_709)
.L_709:
        /*005c*/ 	.word	0x00000000
        /*0060*/ 	.short	0x0000
        /*0062*/ 	.short	0x0000
        /*0064*/ 	.byte	0x00, 0xf5, 0x21, 0x00


	//----- nvinfo : EIATTR_SPARSE_MMA_MASK
	.align		4
.L_710:
        /*0068*/ 	.byte	0x03, 0x50
        /*006a*/ 	.short	0x0000


	//----- nvinfo : EIATTR_MAXREG_COUNT
	.align		4
        /*006c*/ 	.byte	0x03, 0x1b
        /*006e*/ 	.short	0x00ff


	//----- nvinfo : EIATTR_NUM_BARRIERS
	.align		4
        /*0070*/ 	.byte	0x02, 0x4c
        /*0072*/ 	.byte	0x01
	.zero		1


	//----- nvinfo : EIATTR_MERCURY_ISA_VERSION
	.align		4
        /*0074*/ 	.byte	0x03, 0x5f
        /*0076*/ 	.short	0x0101


	//----- nvinfo : EIATTR_COOP_GROUP_MASK_REGIDS
	.align		4
        /*0078*/ 	.byte	0x04, 0x29
        /*007a*/ 	.short	(.L_712 - .L_711)


	//   ....[0]....
.L_711:
        /*007c*/ 	.word	0xffffffff


	//   ....[1]....
        /*0080*/ 	.word	0xffffffff


	//   ....[2]....
        /*0084*/ 	.word	0xffffffff


	//   ....[3]....
        /*0088*/ 	.word	0xffffffff


	//   ....[4]....
        /*008c*/ 	.word	0xffffffff


	//   ....[5]....
        /*0090*/ 	.word	0xffffffff


	//   ....[6]....
        /*0094*/ 	.word	0xffffffff


	//   ....[7]....
        /*0098*/ 	.word	0xffffffff


	//   ....[8]....
        /*009c*/ 	.word	0xffffffff


	//   ....[9]....
        /*00a0*/ 	.word	0xffffffff


	//   ....[10]....
        /*00a4*/ 	.word	0xffffffff


	//   ....[11]....
        /*00a8*/ 	.word	0xffffffff


	//   ....[12]....
        /*00ac*/ 	.word	0xffffffff


	//   ....[13]....
        /*00b0*/ 	.word	0xffffffff


	//   ....[14]....
        /*00b4*/ 	.word	0xffffffff


	//   ....[15]....
        /*00b8*/ 	.word	0xffffffff


	//   ....[16]....
        /*00bc*/ 	.word	0xffffffff


	//   ....[17]....
        /*00c0*/ 	.word	0xffffffff


	//   ....[18]....
        /*00c4*/ 	.word	0xffffffff


	//   ....[19]....
        /*00c8*/ 	.word	0xffffffff


	//   ....[20]....
        /*00cc*/ 	.word	0xffffffff


	//   ....[21]....
        /*00d0*/ 	.word	0xffffffff


	//   ....[22]....
        /*00d4*/ 	.word	0xffffffff


	//   ....[23]....
        /*00d8*/ 	.word	0xffffffff


	//   ....[24]....
        /*00dc*/ 	.word	0xffffffff


	//   ....[25]....
        /*00e0*/ 	.word	0xffffffff


	//   ....[26]....
        /*00e4*/ 	.word	0xffffffff


	//   ....[27]....
        /*00e8*/ 	.word	0xffffffff


	//   ....[28]....
        /*00ec*/ 	.word	0xffffffff


	//   ....[29]....
        /*00f0*/ 	.word	0xffffffff


	//----- nvinfo : EIATTR_COOP_GROUP_INSTR_OFFSETS
	.align		4
.L_712:
        /*00f4*/ 	.byte	0x04, 0x28
        /*00f6*/ 	.short	(.L_714 - .L_713)


	//   ....[0]....
.L_713:
        /*00f8*/ 	.word	0x00000890


	//   ....[1]....
        /*00fc*/ 	.word	0x000008f0


	//   ....[2]....
        /*0100*/ 	.word	0x00000940


	//   ....[3]....
        /*0104*/ 	.word	0x000009b0


	//   ....[4]....
        /*0108*/ 	.word	0x00000a10


	//   ....[5]....
        /*010c*/ 	.word	0x00000ba0


	//   ....[6]....
        /*0110*/ 	.word	0x00000c40


	//   ....[7]....
        /*0114*/ 	.word	0x00000cc0


	//   ....[8]....
        /*0118*/ 	.word	0x00000d20


	//   ....[9]....
        /*011c*/ 	.word	0x00000d60


	//   ....[10]....
        /*0120*/ 	.word	0x000019d0


	//   ....[11]....
        /*0124*/ 	.word	0x00001a30


	//   ....[12]....
        /*0128*/ 	.word	0x00001a90


	//   ....[13]....
        /*012c*/ 	.word	0x00001af0


	//   ....[14]....
        /*0130*/ 	.word	0x00001b50


	//   ....[15]....
        /*0134*/ 	.word	0x000023f0


	//   ....[16]....
        /*0138*/ 	.word	0x00002450


	//   ....[17]....
        /*013c*/ 	.word	0x000024a0


	//   ....[18]....
        /*0140*/ 	.word	0x00002510


	//   ....[19]....
        /*0144*/ 	.word	0x00002570


	//   ....[20]....
        /*0148*/ 	.word	0x00002700


	//   ....[21]....
        /*014c*/ 	.word	0x00002790


	//   ....[22]....
        /*0150*/ 	.word	0x000027e0


	//   ....[23]....
        /*0154*/ 	.word	0x00002850


	//   ....[24]....
        /*0158*/ 	.word	0x000028c0


	//   ....[25]....
        /*015c*/ 	.word	0x000036a0


	//   ....[26]....
        /*0160*/ 	.word	0x00003700


	//   ....[27]....
        /*0164*/ 	.word	0x00003760


	//   ....[28]....
        /*0168*/ 	.word	0x000037c0


	//   ....[29]....
        /*016c*/ 	.word	0x00003820


	//----- nvinfo : EIATTR_VRC_CTA_INIT_COUNT
	.align		4
.L_714:
        /*0170*/ 	.byte	0x02, 0x4a
	.zero		1
	.zero		1


	//----- nvinfo : EIATTR_EXIT_INSTR_OFFSETS
	.align		4
        /*0174*/ 	.byte	0x04, 0x1c
        /*0176*/ 	.short	(.L_716 - .L_715)


	//   ....[0]....
.L_715:
        /*0178*/ 	.word	0x00000080


	//   ....[1]....
        /*017c*/ 	.word	0x000000c0


	//   ....[2]....
        /*0180*/ 	.word	0x00003940


	//   ....[3]....
        /*0184*/ 	.word	0x00003990


	//----- nvinfo : EIATTR_MAX_THREADS
	.align		4
.L_716:
        /*0188*/ 	.byte	0x04, 0x05
        /*018a*/ 	.short	(.L_718 - .L_717)
.L_717:
        /*018c*/ 	.word	0x00000100
        /*0190*/ 	.word	0x00000001
        /*0194*/ 	.word	0x00000001


	//----- nvinfo : EIATTR_CRS_STACK_SIZE
	.align		4
.L_718:
        /*0198*/ 	.byte	0x04, 0x1e
        /*019a*/ 	.short	(.L_720 - .L_719)
.L_719:
        /*019c*/ 	.word	0x00000000


	//----- nvinfo : EIATTR_CBANK_PARAM_SIZE
	.align		4
.L_720:
        /*01a0*/ 	.byte	0x03, 0x19
        /*01a2*/ 	.short	0x001d


	//----- nvinfo : EIATTR_PARAM_CBANK
	.align		4
        /*01a4*/ 	.byte	0x04, 0x0a
        /*01a6*/ 	.short	(.L_722 - .L_721)
	.align		4
.L_721:
        /*01a8*/ 	.word	index@(.nv.constant0._ZN3cub18CUB_300001_SM_10006detail6reduce28DeviceReduceSingleTileKernelINS2_10policy_hubIiyN4cuda3std3__44plusIiEEE10Policy1000EPiSC_iS9_iiNS7_10__identityEEEvT0_T1_T2_T3_T4_T6_)
        /*01ac*/ 	.short	0x0380
        /*01ae*/ 	.short	0x001d


	//----- nvinfo : EIATTR_SW_WAR
	.align		4
.L_722:
        /*01b0*/ 	.byte	0x04, 0x36
        /*01b2*/ 	.short	(.L_724 - .L_723)
.L_723:
        /*01b4*/ 	.word	0x00000008
.L_724:


//--------------------- .nv.info._ZN3cub18CUB_300001_SM_10006detail6reduce18DeviceReduceKernelINS2_10policy_hubIiyN4cuda3std3__44plusIiEEE10Policy1000EPiyS9_iNS7_10__identityEEEvT0_PT3_T1_NS0_13GridEvenShareISH_EET2_T4_ --------------------------
	.section	.nv.info._ZN3cub18CUB_300001_SM_10006detail6reduce18DeviceReduceKernelINS2_10policy_hubIiyN4cuda3std3__44plusIiEEE10Policy1000EPiyS9_iNS7_10__identityEEEvT0_PT3_T1_NS0_13GridEvenShareISH_EET2_T4_,"",@"SHT_CUDA_INFO"
	.sectionflags	@""
	.align	4


	//----- nvinfo : EIATTR_CUDA_API_VERSION
	.align		4
        /*0000*/ 	.byte	0x04, 0x37
        /*0002*/ 	.short	(.L_726 - .L_725)
.L_725:
        /*0004*/ 	.word	0x00000082


	//----- nvinfo : EIATTR_KPARAM_INFO
	.align		4
.L_726:
        /*0008*/ 	.byte	0x04, 0x17
        /*000a*/ 	.short	(.L_728 - .L_727)
.L_727:
        /*000c*/ 	.word	0x00000000
        /*0010*/ 	.short	0x0005
        /*0012*/ 	.short	0x0061
        /*0014*/ 	.byte	0x00, 0xf0, 0x05, 0x00


	//----- nvinfo : EIATTR_KPARAM_INFO
	.align		4
.L_728:
        /*0018*/ 	.byte	0x04, 0x17
        /*001a*/ 	.short	(.L_730 - .L_729)
.L_729:
        /*001c*/ 	.word	0x00000000
        /*0020*/ 	.short	0x0004
        /*0022*/ 	.short	0x0060
        /*0024*/ 	.byte	0x00, 0xf0, 0x05, 0x00


	//----- nvinfo : EIATTR_KPARAM_INFO
	.align		4
.L_730:
        /*0028*/ 	.byte	0x04, 0x17
        /*002a*/ 	.short	(.L_732 - .L_731)
.L_731:
        /*002c*/ 	.word	0x00000000
        /*0030*/ 	.short	0x0003
        /*0032*/ 	.short	0x0018
        /*0034*/ 	.byte	0x00, 0xf0, 0x21, 0x01


	//----- nvinfo : EIATTR_KPARAM_INFO
	.align		4
.L_732:
        /*0038*/ 	.byte	0x04, 0x17
        /*003a*/ 	.short	(.L_734 - .L_733)
.L_733:
        /*003c*/ 	.word	0x00000000
        /*0040*/ 	.short	0x0002
        /*0042*/ 	.short	0x0010
        /*0044*/ 	.byte	0x00, 0xf0, 0x21, 0x00


	//----- nvinfo : EIATTR_KPARAM_INFO
	.align		4
.L_734:
        /*0048*/ 	.byte	0x04, 0x17
        /*004a*/ 	.short	(.L_736 - .L_735)
.L_735:
        /*004c*/ 	.word	0x00000000
        /*0050*/ 	.short	0x0001
        /*0052*/ 	.short	0x0008
        /*0054*/ 	.byte	0x00, 0xf5, 0x21, 0x00


	//----- nvinfo : EIATTR_KPARAM_INFO
	.align		4
.L_736:
        /*0058*/ 	.byte	0x04, 0x17
        /*005a*/ 	.short	(.L_738 - .L_737)
.L_737:
        /*005c*/ 	.word	0x00000000
        /*0060*/ 	.short	0x0000
        /*0062*/ 	.short	0x0000
        /*0064*/ 	.byte	0x00, 0xf5, 0x21, 0x00


	//----- nvinfo : EIATTR_SPARSE_MMA_MASK
	.align		4
.L_738:
        /*0068*/ 	.byte	0x03, 0x50
        /*006a*/ 	.short	0x0000


	//----- nvinfo : EIATTR_MAXREG_COUNT
	.align		4
        /*006c*/ 	.byte	0x03, 0x1b
        /*006e*/ 	.short	0x00ff


	//----- nvinfo : EIATTR_NUM_BARRIERS
	.align		4
        /*0070*/ 	.byte	0x02, 0x4c
        /*0072*/ 	.byte	0x01
	.zero		1


	//----- nvinfo : EIATTR_MERCURY_ISA_VERSION
	.align		4
        /*0074*/ 	.byte	0x03, 0x5f
        /*0076*/ 	.short	0x0101


	//----- nvinfo : EIATTR_COOP_GROUP_MASK_REGIDS
	.align		4
        /*0078*/ 	.byte	0x04, 0x29
        /*007a*/ 	.short	(.L_740 - .L_739)


	//   ....[0]....
.L_739:
        /*007c*/ 	.word	0xffffffff


	//   ....[1]....
        /*0080*/ 	.word	0xffffffff


	//   ....[2]....
        /*0084*/ 	.word	0xffffffff


	//   ....[3]....
        /*0088*/ 	.word	0xffffffff


	//   ....[4]....
        /*008c*/ 	.word	0xffffffff


	//   ....[5]....
        /*0090*/ 	.word	0xffffffff


	//   ....[6]....
        /*0094*/ 	.word	0xffffffff


	//   ....[7]....
        /*0098*/ 	.word	0xffffffff


	//   ....[8]....
        /*009c*/ 	.word	0xffffffff


	//   ....[9]....
        /*00a0*/ 	.word	0xffffffff


	//   ....[10]....
        /*00a4*/ 	.word	0xffffffff


	//   ....[11]....
        /*00a8*/ 	.word	0xffffffff


	//   ....[12]....
        /*00ac*/ 	.word	0xffffffff


	//   ....[13]....
        /*00b0*/ 	.word	0xffffffff


	//   ....[14]....
        /*00b4*/ 	.word	0xffffffff


	//   ....[15]....
        /*00b8*/ 	.word	0xffffffff


	//   ....[16]....
        /*00bc*/ 	.word	0xffffffff


	//   ....[17]....
        /*00c0*/ 	.word	0xffffffff


	//   ....[18]....
        /*00c4*/ 	.word	0xffffffff


	//   ....[19]....
        /*00c8*/ 	.word	0xffffffff


	//   ....[20]....
        /*00cc*/ 	.word	0xffffffff


	//   ....[21]....
        /*00d0*/ 	.word	0xffffffff


	//   ....[22]....
        /*00d4*/ 	.word	0xffffffff


	//   ....[23]....
        /*00d8*/ 	.word	0xffffffff


	//   ....[24]....
        /*00dc*/ 	.word	0xffffffff


	//   ....[25]....
        /*00e0*/ 	.word	0xffffffff


	//   ....[26]....
        /*00e4*/ 	.word	0xffffffff


	//   ....[27]....
        /*00e8*/ 	.word	0xffffffff


	//   ....[28]....
        /*00ec*/ 	.word	0xffffffff


	//   ....[29]....
        /*00f0*/ 	.word	0xffffffff


	//----- nvinfo : EIATTR_COOP_GROUP_INSTR_OFFSETS
	.align		4
.L_740:
        /*00f4*/ 	.byte	0x04, 0x28
        /*00f6*/ 	.short	(.L_742 - .L_741)


	//   ....[0]....
.L_741:
        /*00f8*/ 	.word	0x00000a40


	//   ....[1]....
        /*00fc*/ 	.word	0x00000aa0


	//   ....[2]....
        /*0100*/ 	.word	0x00000b00


	//   ....[3]....
        /*0104*/ 	.word	0x00000b60


	//   ....[4]....
        /*0108*/ 	.word	0x00000bc0


	//   ....[5]....
        /*010c*/ 	.word	0x00000d50


	//   ....[6]....
        /*0110*/ 	.word	0x00000e00


	//   ....[7]....
        /*0114*/ 	.word	0x00000e80


	//   ....[8]....
        /*0118*/ 	.word	0x00000ed0


	//   ....[9]....
        /*011c*/ 	.word	0x00000f10


	//   ....[10]....
        /*0120*/ 	.word	0x00001cd0


	//   ....[11]....
        /*0124*/ 	.word	0x00001d30


	//   ....[12]....
        /*0128*/ 	.word	0x00001d90


	//   ....[13]....
        /*012c*/ 	.word	0x00001df0


	//   ....[14]....
        /*0130*/ 	.word	0x00001e50


	//   ....[15]....
        /*0134*/ 	.word	0x00002910


	//   ....[16]....
        /*0138*/ 	.word	0x00002970


	//   ....[17]....
        /*013c*/ 	.word	0x000029d0


	//   ....[18]....
        /*0140*/ 	.word	0x00002a30


	//   ....[19]....
        /*0144*/ 	.word	0x00002a90


	//   ....[20]....
        /*0148*/ 	.word	0x00002c20


	//   ....[21]....
        /*014c*/ 	.word	0x00002cd0


	//   ....[22]....
        /*0150*/ 	.word	0x00002d20


	//   ....[23]....
        /*0154*/ 	.word	0x00002d80


	//   ....[24]....
        /*0158*/ 	.word	0x00002dd0


	//   ....[25]....
        /*015c*/ 	.word	0x00003d40


	//   ....[26]....
        /*0160*/ 	.word	0x00003db0


	//   ....[27]....
        /*0164*/ 	.word	0x00003e20


	//   ....[28]....
        /*0168*/ 	.word	0x00003e90


	//   ....[29]....
        /*016c*/ 	.word	0x00003ed0


	//----- nvinfo : EIATTR_VRC_CTA_INIT_COUNT
	.align		4
.L_742:
        /*0170*/ 	.byte	0x02, 0x4a
	.zero		1
	.zero		1


	//----- nvinfo : EIATTR_EXIT_INSTR_OFFSETS
	.align		4
        /*0174*/ 	.byte	0x04, 0x1c
        /*0176*/ 	.short	(.L_744 - .L_743)


	//   ....[0]....
.L_743:
        /*0178*/ 	.word	0x00003ff0


	//   ....[1]....
        /*017c*/ 	.word	0x00004050


	//----- nvinfo : EIATTR_MAX_THREADS
	.align		4
.L_744:
        /*0180*/ 	.byte	0x04, 0x05
        /*0182*/ 	.short	(.L_746 - .L_745)
.L_745:
        /*0184*/ 	.word	0x00000100
        /*0188*/ 	.word	0x00000001
        /*018c*/ 	.word	0x00000001


	//----- nvinfo : EIATTR_CRS_STACK_SIZE
	.align		4
.L_746:
        /*0190*/ 	.byte	0x04, 0x1e
        /*0192*/ 	.short	(.L_748 - .L_747)
.L_747:
        /*0194*/ 	.word	0x00000000


	//----- nvinfo : EIATTR_CBANK_PARAM_SIZE
	.align		4
.L_748:
        /*0198*/ 	.byte	0x03, 0x19
        /*019a*/ 	.short	0x0062


	//----- nvinfo : EIATTR_PARAM_CBANK
	.align		4
        /*019c*/ 	.byte	0x04, 0x0a
        /*019e*/ 	.short	(.L_750 - .L_749)
	.align		4
.L_749:
        /*01a0*/ 	.word	index@(.nv.constant0._ZN3cub18CUB_300001_SM_10006detail6reduce18DeviceReduceKernelINS2_10policy_hubIiyN4cuda3std3__44plusIiEEE10Policy1000EPiyS9_iNS7_10__identityEEEvT0_PT3_T1_NS0_13GridEvenShareISH_EET2_T4_)
        /*01a4*/ 	.short	0x0380
        /*01a6*/ 	.short	0x0062


	//----- nvinfo : EIATTR_SW_WAR
	.align		4
.L_750:
        /*01a8*/ 	.byte	0x04, 0x36
        /*01aa*/ 	.short	(.L_752 - .L_751)
.L_751:
        /*01ac*/ 	.word	0x00000008
.L_752:


//--------------------- .nv.info._ZN3cub18CUB_300001_SM_10006detail6reduce28DeviceReduceSingleTileKernelINS2_10policy_hubIiyN4cuda3std3__44plusIiEEE10Policy1000EPiSC_yS9_iiNS7_10__identityEEEvT0_T1_T2_T3_T4_T6_ --------------------------
	.section	.nv.info._ZN3cub18CUB_300001_SM_10006detail6reduce28DeviceReduceSingleTileKernelINS2_10policy_hubIiyN4cuda3std3__44plusIiEEE10Policy1000EPiSC_yS9_iiNS7_10__identityEEEvT0_T1_T2_T3_T4_T6_,"",@"SHT_CUDA_INFO"
	.sectionflags	@""
	.align	4


	//----- nvinfo : EIATTR_CUDA_API_VERSION
	.align		4
        /*0000*/ 	.byte	0x04, 0x37
        /*0002*/ 	.short	(.L_754 - .L_753)
.L_753:
        /*0004*/ 	.word	0x00000082


	//----- nvinfo : EIATTR_KPARAM_INFO
	.align		4
.L_754:
        /*0008*/ 	.byte	0x04, 0x17
        /*000a*/ 	.short	(.L_756 - .L_755)
.L_755:
        /*000c*/ 	.word	0x00000000
        /*0010*/ 	.short	0x0005
        /*0012*/ 	.short	0x0020
        /*0014*/ 	.byte	0x00, 0xf0, 0x05, 0x00


	//----- nvinfo : EIATTR_KPARAM_INFO
	.align		4
.L_756:
        /*0018*/ 	.byte	0x04, 0x17
        /*001a*/ 	.short	(.L_758 - .L_757)
.L_757:
        /*001c*/ 	.word	0x00000000
        /*0020*/ 	.short	0x0004
        /*0022*/ 	.short	0x001c
        /*0024*/ 	.byte	0x00, 0xf0, 0x11, 0x00


	//----- nvinfo : EIATTR_KPARAM_INFO
	.align		4
.L_758:
        /*0028*/ 	.byte	0x04, 0x17
        /*002a*/ 	.short	(.L_760 - .L_759)
.L_759:
        /*002c*/ 	.word	0x00000000
        /*0030*/ 	.short	0x0003
        /*0032*/ 	.short	0x0018
        /*0034*/ 	.byte	0x00, 0xf0, 0x05, 0x00


	//----- nvinfo : EIATTR_KPARAM_INFO
	.align		4
.L_760:
        /*0038*/ 	.byte	0x04, 0x17
        /*003a*/ 	.short	(.L_762 - .L_761)
.L_761:
        /*003c*/ 	.word	0x00000000
        /*0040*/ 	.short	0x0002
        /*0042*/ 	.short	0x0010
        /*0044*/ 	.byte	0x00, 0xf0, 0x21, 0x00


	//----- nvinfo : EIATTR_KPARAM_INFO
	.align		4
.L_762:
        /*0048*/ 	.byte	0x04, 0x17
        /*004a*/ 	.short	(.L_764 - .L_763)
.L_763:
        /*004c*/ 	.word	0x00000000
        /*0050*/ 	.short	0x0001
        /*0052*/ 	.short	0x0008
        /*0054*/ 	.byte	0x00, 0xf5, 0x21, 0x00


	//----- nvinfo : EIATTR_KPARAM_INFO
	.align		4
.L_764:
        /*0058*/ 	.byte	0x04, 0x17
        /*005a*/ 	.short	(.L_766 - .L_765)
.L_765:
        /*005c*/ 	.word	0x00000000
        /*0060*/ 	.short	0x0000
        /*0062*/ 	.short	0x0000
        /*0064*/ 	.byte	0x00, 0xf5, 0x21, 0x00


	//----- nvinfo : EIATTR_SPARSE_MMA_MASK
	.align		4
.L_766:
        /*0068*/ 	.byte	0x03, 0x50
        /*006a*/ 	.short	0x0000


	//----- nvinfo : EIATTR_MAXREG_COUNT
	.align		4
        /*006c*/ 	.byte	0x03, 0x1b
        /*006e*/ 	.short	0x00ff


	//----- nvinfo : EIATTR_NUM_BARRIERS
	.align		4
        /*0070*/ 	.byte	0x02, 0x4c
        /*0072*/ 	.byte	0x01
	.zero		1


	//----- nvinfo : EIATTR_MERCURY_ISA_VERSION
	.align		4
        /*0074*/ 	.byte	0x03, 0x5f
        /*0076*/ 	.short	0x0101


	//----- nvinfo : EIATTR_COOP_GROUP_MASK_REGIDS
	.align		4
        /*0078*/ 	.byte	0x04, 0x29
        /*007a*/ 	.short	(.L_768 - .L_767)


	//   ....[0]....
.L_767:
        /*007c*/ 	.word	0xffffffff


	//   ....[1]....
        /*0080*/ 	.word	0xffffffff


	//   ....[2]....
        /*0084*/ 	.word	0xffffffff


	//   ....[3]....
        /*0088*/ 	.word	0xffffffff


	//   ....[4]....
        /*008c*/ 	.word	0xffffffff


	//   ....[5]....
        /*0090*/ 	.word	0xffffffff


	//   ....[6]....
        /*0094*/ 	.word	0xffffffff


	//   ....[7]....
        /*0098*/ 	.word	0xffffffff


	//   ....[8]....
        /*009c*/ 	.word	0xffffffff


	//   ....[9]....
        /*00a0*/ 	.word	0xffffffff


	//   ....[10]....
        /*00a4*/ 	.word	0xffffffff


	//   ....[11]....
        /*00a8*/ 	.word	0xffffffff


	//   ....[12]....
        /*00ac*/ 	.word	0xffffffff


	//   ....[13]....
        /*00b0*/ 	.word	0xffffffff


	//   ....[14]....
        /*00b4*/ 	.word	0xffffffff


	//   ....[15]....
        /*00b8*/ 	.word	0xffffffff


	//   ....[16]....
        /*00bc*/ 	.word	0xffffffff


	//   ....[17]....
        /*00c0*/ 	.word	0xffffffff


	//   ....[18]....
        /*00c4*/ 	.word	0xffffffff


	//   ....[19]....
        /*00c8*/ 	.word	0xffffffff


	//   ....[20]....
        /*00cc*/ 	.word	0xffffffff


	//   ....[21]....
        /*00d0*/ 	.word	0xffffffff


	//   ....[22]....
        /*00d4*/ 	.word	0xffffffff


	//   ....[23]....
        /*00d8*/ 	.word	0xffffffff


	//   ....[24]....
        /*00dc*/ 	.word	0xffffffff


	//   ....[25]....
        /*00e0*/ 	.word	0xffffffff


	//   ....[26]....
        /*00e4*/ 	.word	0xffffffff


	//   ....[27]....
        /*00e8*/ 	.word	0xffffffff


	//   ....[28]....
        /*00ec*/ 	.word	0xffffffff


	//   ....[29]....
        /*00f0*/ 	.word	0xffffffff


	//----- nvinfo : EIATTR_COOP_GROUP_INSTR_OFFSETS
	.align		4
.L_768:
        /*00f4*/ 	.byte	0x04, 0x28
        /*00f6*/ 	.short	(.L_770 - .L_769)


	//   ....[0]....
.L_769:
        /*00f8*/ 	.word	0x000008e0


	//   ....[1]....
        /*00fc*/ 	.word	0x00000940


	//   ....[2]....
        /*0100*/ 	.word	0x00000990


	//   ....[3]....
        /*0104*/ 	.word	0x00000a00


	//   ....[4]....
        /*0108*/ 	.word	0x00000a60


	//   ....[5]....
        /*010c*/ 	.word	0x00000bf0


	//   ....[6]....
        /*0110*/ 	.word	0x00000c90


	//   ....[7]....
        /*0114*/ 	.word	0x00000d10


	//   ....[8]....
        /*0118*/ 	.word	0x00000d70


	//   ....[9]....
        /*011c*/ 	.word	0x00000db0


	//   ....[10]....
        /*0120*/ 	.word	0x00001a60


	//   ....[11]....
        /*0124*/ 	.word	0x00001ac0


	//   ....[12]....
        /*0128*/ 	.word	0x00001b20


	//   ....[13]....
        /*012c*/ 	.word	0x00001b80


	//   ....[14]....
        /*0130*/ 	.word	0x00001be0


	//   ....[15]....
        /*0134*/ 	.word	0x000024a0


	//   ....[16]....
        /*0138*/ 	.word	0x00002500


	//   ....[17]....
        /*013c*/ 	.word	0x00002550


	//   ....[18]....
        /*0140*/ 	.word	0x000025c0


	//   ....[19]....
        /*0144*/ 	.word	0x00002620


	//   ....[20]....
        /*0148*/ 	.word	0x000027b0


	//   ....[21]....
        /*014c*/ 	.word	0x00002840


	//   ....[22]....
        /*0150*/ 	.word	0x00002890


	//   ....[23]....
        /*0154*/ 	.word	0x00002900


	//   ....[24]....
        /*0158*/ 	.word	0x00002970


	//   ....[25]....
        /*015c*/ 	.word	0x00003780


	//   ....[26]....
        /*0160*/ 	.word	0x000037e0


	//   ....[27]....
        /*0164*/ 	.word	0x00003830


	//   ....[28]....
        /*0168*/ 	.word	0x00003880


	//   ....[29]....
        /*016c*/ 	.word	0x000038e0


	//----- nvinfo : EIATTR_VRC_CTA_INIT_COUNT
	.align		4
.L_770:
        /*0170*/ 	.byte	0x02, 0x4a
	.zero		1
	.zero		1


	//----- nvinfo : EIATTR_EXIT_INSTR_OFFSETS
	.align		4
        /*0174*/ 	.byte	0x04, 0x1c
        /*0176*/ 	.short	(.L_772 - .L_771)


	//   ....[0]....
.L_771:
        /*0178*/ 	.word	0x000000a0


	//   ....[1]....
        /*017c*/ 	.word	0x000000e0


	//   ....[2]....
        /*0180*/ 	.word	0x00003a10


	//   ....[3]....
        /*0184*/ 	.word	0x00003a60


	//----- nvinfo : EIATTR_MAX_THREADS
	.align		4
.L_772:
        /*0188*/ 	.byte	0x04, 0x05
        /*018a*/ 	.short	(.L_774 - .L_773)
.L_773:
        /*018c*/ 	.word	0x00000100
        /*0190*/ 	.word	0x00000001
        /*0194*/ 	.word	0x00000001


	//----- nvinfo : EIATTR_CRS_STACK_SIZE
	.align		4
.L_774:
        /*0198*/ 	.byte	0x04, 0x1e
        /*019a*/ 	.short	(.L_776 - .L_775)
.L_775:
        /*019c*/ 	.word	0x00000000


	//----- nvinfo : EIATTR_CBANK_PARAM_SIZE
	.align		4
.L_776:
        /*01a0*/ 	.byte	0x03, 0x19
        /*01a2*/ 	.short	0x0021


	//----- nvinfo : EIATTR_PARAM_CBANK
	.align		4
        /*01a4*/ 	.byte	0x04, 0x0a
        /*01a6*/ 	.short	(.L_778 - .L_777)
	.align		4
.L_777:
        /*01a8*/ 	.word	index@(.nv.constant0._ZN3cub18CUB_300001_SM_10006detail6reduce28DeviceReduceSingleTileKernelINS2_10policy_hubIiyN4cuda3std3__44plusIiEEE10Policy1000EPiSC_yS9_iiNS7_10__identityEEEvT0_T1_T2_T3_T4_T6_)
        /*01ac*/ 	.short	0x0380
        /*01ae*/ 	.short	0x0021


	//----- nvinfo : EIATTR_SW_WAR
	.align		4
.L_778:
        /*01b0*/ 	.byte	0x04, 0x36
        /*01b2*/ 	.short	(.L_780 - .L_779)
.L_779:
        /*01b4*/ 	.word	0x00000008
.L_780:


//--------------------- .nv.info._ZN3cub18CUB_300001_SM_10006detail6reduce28DeviceReduceSingleTileKernelINS2_10policy_hubIijN4cuda3std3__44plusIiEEE10Policy1000EPiSC_iS9_iiNS7_10__identityEEEvT0_T1_T2_T3_T4_T6_ --------------------------
	.section	.nv.info._ZN3cub18CUB_300001_SM_10006detail6reduce28DeviceReduceSingleTileKernelINS2_10policy_hubIijN4cuda3std3__44plusIiEEE10Policy1000EPiSC_iS9_iiNS7_10__identityEEEvT0_T1_T2_T3_T4_T6_,"",@"SHT_CUDA_INFO"
	.sectionflags	@""
	.align	4


	//----- nvinfo : EIATTR_CUDA_API_VERSION
	.align		4
        /*0000*/ 	.byte	0x04, 0x37
        /*0002*/ 	.short	(.L_782 - .L_781)
.L_781:
        /*0004*/ 	.word	0x00000082


	//----- nvinfo : EIATTR_KPARAM_INFO
	.align		4
.L_782:
        /*0008*/ 	.byte	0x04, 0x17
        /*000a*/ 	.short	(.L_784 - .L_783)
.L_783:
        /*000c*/ 	.word	0x00000000
        /*0010*/ 	.short	0x0005
        /*0012*/ 	.short	0x001c
        /*0014*/ 	.byte	0x00, 0xf0, 0x05, 0x00


	//----- nvinfo : EIATTR_KPARAM_INFO
	.align		4
.L_784:
        /*0018*/ 	.byte	0x04, 0x17
        /*001a*/ 	.short	(.L_786 - .L_785)
.L_785:
        /*001c*/ 	.word	0x00000000
        /*0020*/ 	.short	0x0004
        /*0022*/ 	.short	0x0018
        /*0024*/ 	.byte	0x00, 0xf0, 0x11, 0x00


	//----- nvinfo : EIATTR_KPARAM_INFO
	.align		4
.L_786:
        /*0028*/ 	.byte	0x04, 0x17
        /*002a*/ 	.short	(.L_788 - .L_787)
.L_787:
        /*002c*/ 	.word	0x00000000
        /*0030*/ 	.short	0x0003
        /*0032*/ 	.short	0x0014
        /*0034*/ 	.byte	0x00, 0xf0, 0x05, 0x00


	//----- nvinfo : EIATTR_KPARAM_INFO
	.align		4
.L_788:
        /*0038*/ 	.byte	0x04, 0x17
        /*003a*/ 	.short	(.L_790 - .L_789)
.L_789:
        /*003c*/ 	.word	0x00000000
        /*0040*/ 	.short	0x0002
        /*0042*/ 	.short	0x0010
        /*0044*/ 	.byte	0x00, 0xf0, 0x11, 0x00


	//----- nvinfo : EIATTR_KPARAM_INFO
	.align		4
.L_790:
        /*0048*/ 	.byte	0x04, 0x17
        /*004a*/ 	.short	(.L_792 - .L_791)
.L_791:
        /*004c*/ 	.word	0x00000000
        /*0050*/ 	.short	0x0001
        /*0052*/ 	.short	0x0008
        /*0054*/ 	.byte	0x00, 0xf5, 0x21, 0x00


	//----- nvinfo : EIATTR_KPARAM_INFO
	.align		4
.L_792:
        /*0058*/ 	.byte	0x04, 0x17
        /*005a*/ 	.short	(.L_794 - .L_793)
.L_793:
        /*005c*/ 	.word	0x00000000
        /*0060*/ 	.short	0x0000
        /*0062*/ 	.short	0x0000
        /*0064*/ 	.byte	0x00, 0xf5, 0x21, 0x00


	//----- nvinfo : EIATTR_SPARSE_MMA_MASK
	.align		4
.L_794:
        /*0068*/ 	.byte	0x03, 0x50
        /*006a*/ 	.short	0x0000


	//----- nvinfo : EIATTR_MAXREG_COUNT
	.align		4
        /*006c*/ 	.byte	0x03, 0x1b
        /*006e*/ 	.short	0x00ff


	//----- nvinfo : EIATTR_NUM_BARRIERS
	.align		4
        /*0070*/ 	.byte	0x02, 0x4c
        /*0072*/ 	.byte	0x01
	.zero		1


	//----- nvinfo : EIATTR_MERCURY_ISA_VERSION
	.align		4
        /*0074*/ 	.byte	0x03, 0x5f
        /*0076*/ 	.short	0x0101


	//----- nvinfo : EIATTR_COOP_GROUP_MASK_REGIDS
	.align		4
        /*0078*/ 	.byte	0x04, 0x29
        /*007a*/ 	.short	(.L_796 - .L_795)


	//   ....[0]....
.L_795:
        /*007c*/ 	.word	0xffffffff


	//   ....[1]....
        /*0080*/ 	.word	0xffffffff


	//   ....[2]....
        /*0084*/ 	.word	0xffffffff


	//   ....[3]....
        /*0088*/ 	.word	0xffffffff


	//   ....[4]....
        /*008c*/ 	.word	0xffffffff


	//   ....[5]....
        /*0090*/ 	.word	0xffffffff


	//   ....[6]....
        /*0094*/ 	.word	0xffffffff


	//   ....[7]....
        /*0098*/ 	.word	0xffffffff


	//   ....[8]....
        /*009c*/ 	.word	0xffffffff


	//   ....[9]....
        /*00a0*/ 	.word	0xffffffff


	//   ....[10]....
        /*00a4*/ 	.word	0xffffffff


	//   ....[11]....
        /*00a8*/ 	.word	0xffffffff


	//   ....[12]....
        /*00ac*/ 	.word	0xffffffff


	//   ....[13]....
        /*00b0*/ 	.word	0xffffffff


	//   ....[14]....
        /*00b4*/ 	.word	0xffffffff


	//   ....[15]....
        /*00b8*/ 	.word	0xffffffff


	//   ....[16]....
        /*00bc*/ 	.word	0xffffffff


	//   ....[17]....
        /*00c0*/ 	.word	0xffffffff


	//   ....[18]....
        /*00c4*/ 	.word	0xffffffff


	//   ....[19]....
        /*00c8*/ 	.word	0xffffffff


	//   ....[20]....
        /*00cc*/ 	.word	0xffffffff


	//   ....[21]....
        /*00d0*/ 	.word	0xffffffff


	//   ....[22]....
        /*00d4*/ 	.word	0xffffffff


	//   ....[23]....
        /*00d8*/ 	.word	0xffffffff


	//   ....[24]....
        /*00dc*/ 	.word	0xffffffff


	//   ....[25]....
        /*00e0*/ 	.word	0xffffffff


	//   ....[26]....
        /*00e4*/ 	.word	0xffffffff


	//   ....[27]....
        /*00e8*/ 	.word	0xffffffff


	//   ....[28]....
        /*00ec*/ 	.word	0xffffffff


	//   ....[29]....
        /*00f0*/ 	.word	0xffffffff


	//----- nvinfo : EIATTR_COOP_GROUP_INSTR_OFFSETS
	.align		4
.L_796:
        /*00f4*/ 	.byte	0x04, 0x28
        /*00f6*/ 	.short	(.L_798 - .L_797)


	//   ....[0]....
.L_797:
        /*00f8*/ 	.word	0x00000890


	//   ....[1]....
        /*00fc*/ 	.word	0x000008f0


	//   ....[2]....
        /*0100*/ 	.word	0x00000940


	//   ....[3]....
        /*0104*/ 	.word	0x000009b0


	//   ....[4]....
        /*0108*/ 	.word	0x00000a10


	//   ....[5]....
        /*010c*/ 	.word	0x00000ba0


	//   ....[6]....
        /*0110*/ 	.word	0x00000c40


	//   ....[7]....
        /*0114*/ 	.word	0x00000cc0


	//   ....[8]....
        /*0118*/ 	.word	0x00000d20


	//   ....[9]....
        /*011c*/ 	.word	0x00000d60


	//   ....[10]....
        /*0120*/ 	.word	0x000019d0


	//   ....[11]....
        /*0124*/ 	.word	0x00001a30


	//   ....[12]....
        /*0128*/ 	.word	0x00001a90


	//   ....[13]....
        /*012c*/ 	.word	0x00001af0


	//   ....[14]....
        /*0130*/ 	.word	0x00001b50


	//   ....[15]....
        /*0134*/ 	.word	0x000023f0


	//   ....[16]....
        /*0138*/ 	.word	0x00002450


	//   ....[17]....
        /*013c*/ 	.word	0x000024a0


	//   ....[18]....
        /*0140*/ 	.word	0x00002510


	//   ....[19]....
        /*0144*/ 	.word	0x00002570


	//   ....[20]....
        /*0148*/ 	.word	0x00002700


	//   ....[21]....
        /*014c*/ 	.word	0x00002790


	//   ....[22]....
        /*0150*/ 	.word	0x000027e0


	//   ....[23]....
        /*0154*/ 	.word	0x00002850


	//   ....[24]....
        /*0158*/ 	.word	0x000028c0


	//   ....[25]....
        /*015c*/ 	.word	0x000036a0


	//   ....[26]....
        /*0160*/ 	.word	0x00003700


	//   ....[27]....
        /*0164*/ 	.word	0x00003760


	//   ....[28]....
        /*0168*/ 	.word	0x000037c0


	//   ....[29]....
        /*016c*/ 	.word	0x00003820


	//----- nvinfo : EIATTR_VRC_CTA_INIT_COUNT
	.align		4
.L_798:
        /*0170*/ 	.byte	0x02, 0x4a
	.zero		1
	.zero		1


	//----- nvinfo : EIATTR_EXIT_INSTR_OFFSETS
	.align		4
        /*0174*/ 	.byte	0x04, 0x1c
        /*0176*/ 	.short	(.L_800 - .L_799)


	//   ....[0]....
.L_799:
        /*0178*/ 	.word	0x00000080


	//   ....[1]....
        /*017c*/ 	.word	0x000000c0


	//   ....[2]....
        /*0180*/ 	.word	0x00003940


	//   ....[3]....
        /*0184*/ 	.word	0x00003990


	//----- nvinfo : EIATTR_MAX_THREADS
	.align		4
.L_800:
        /*0188*/ 	.byte	0x04, 0x05
        /*018a*/ 	.short	(.L_802 - .L_801)
.L_801:
        /*018c*/ 	.word	0x00000100
        /*0190*/ 	.word	0x00000001
        /*0194*/ 	.word	0x00000001


	//----- nvinfo : EIATTR_CRS_STACK_SIZE
	.align		4
.L_802:
        /*0198*/ 	.byte	0x04, 0x1e
        /*019a*/ 	.short	(.L_804 - .L_803)
.L_803:
        /*019c*/ 	.word	0x00000000


	//----- nvinfo : EIATTR_CBANK_PARAM_SIZE
	.align		4
.L_804:
        /*01a0*/ 	.byte	0x03, 0x19
        /*01a2*/ 	.short	0x001d


	//----- nvinfo : EIATTR_PARAM_CBANK
	.align		4
        /*01a4*/ 	.byte	0x04, 0x0a
        /*01a6*/ 	.short	(.L_806 - .L_805)
	.align		4
.L_805:
        /*01a8*/ 	.word	index@(.nv.constant0._ZN3cub18CUB_300001_SM_10006detail6reduce28DeviceReduceSingleTileKernelINS2_10policy_hubIijN4cuda3std3__44plusIiEEE10Policy1000EPiSC_iS9_iiNS7_10__identityEEEvT0_T1_T2_T3_T4_T6_)
        /*01ac*/ 	.short	0x0380
        /*01ae*/ 	.short	0x001d


	//----- nvinfo : EIATTR_SW_WAR
	.align		4
.L_806:
        /*01b0*/ 	.byte	0x04, 0x36
        /*01b2*/ 	.short	(.L_808 - .L_807)
.L_807:
        /*01b4*/ 	.word	0x00000008
.L_808:


//--------------------- .nv.info._ZN3cub18CUB_300001_SM_10006detail6reduce18DeviceReduceKernelINS2_10policy_hubIijN4cuda3std3__44plusIiEEE10Policy1000EPijS9_iNS7_10__identityEEEvT0_PT3_T1_NS0_13GridEvenShareISH_EET2_T4_ --------------------------
	.section	.nv.info._ZN3cub18CUB_300001_SM_10006detail6reduce18DeviceReduceKernelINS2_10policy_hubIijN4cuda3std3__44plusIiEEE10Policy1000EPijS9_iNS7_10__identityEEEvT0_PT3_T1_NS0_13GridEvenShareISH_EET2_T4_,"",@"SHT_CUDA_INFO"
	.sectionflags	@""
	.align	4


	//----- nvinfo : EIATTR_CUDA_API_VERSION
	.align		4
        /*0000*/ 	.byte	0x04, 0x37
        /*0002*/ 	.short	(.L_810 - .L_809)
.L_809:
        /*0004*/ 	.word	0x00000082


	//----- nvinfo : EIATTR_KPARAM_INFO
	.align		4
.L_810:
        /*0008*/ 	.byte	0x04, 0x17
        /*000a*/ 	.short	(.L_812 - .L_811)
.L_811:
        /*000c*/ 	.word	0x00000000
        /*0010*/ 	.short	0x0005
        /*0012*/ 	.short	0x003d
        /*0014*/ 	.byte	0x00, 0xf0, 0x05, 0x00


	//----- nvinfo : EIATTR_KPARAM_INFO
	.align		4
.L_812:
        /*0018*/ 	.byte	0x04, 0x17
        /*001a*/ 	.short	(.L_814 - .L_813)
.L_813:
        /*001c*/ 	.word	0x00000000
        /*0020*/ 	.short	0x0004
        /*0022*/ 	.short	0x003c
        /*0024*/ 	.byte	0x00, 0xf0, 0x05, 0x00


	//----- nvinfo : EIATTR_KPARAM_INFO
	.align		4
.L_814:
        /*0028*/ 	.byte	0x04, 0x17
        /*002a*/ 	.short	(.L_816 - .L_815)
.L_815:
        /*002c*/ 	.word	0x00000000
        /*0030*/ 	.short	0x0003
        /*0032*/ 	.short	0x0014
        /*0034*/ 	.byte	0x00, 0xf0, 0xa1, 0x00


	//----- nvinfo : EIATTR_KPARAM_INFO
	.align		4
.L_816:
        /*0038*/ 	.byte	0x04, 0x17
        /*003a*/ 	.short	(.L_818 - .L_817)
.L_817:
        /*003c*/ 	.word	0x00000000
        /*0040*/ 	.short	0x0002
        /*0042*/ 	.short	0x0010
        /*0044*/ 	.byte	0x00, 0xf0, 0x11, 0x00


	//----- nvinfo : EIATTR_KPARAM_INFO
	.align		4
.L_818:
        /*0048*/ 	.byte	0x04, 0x17
        /*004a*/ 	.short	(.L_820 - .L_819)
.L_819:
        /*004c*/ 	.word	0x00000000
        /*0050*/ 	.short	0x0001
        /*0052*/ 	.short	0x0008
        /*0054*/ 	.byte	0x00, 0xf5, 0x21, 0x00


	//----- nvinfo : EIATTR_KPARAM_INFO
	.align		4
.L_820:
        /*0058*/ 	.byte	0x04, 0x17
        /*005a*/ 	.short	(.L_822 - .L_821)
.L_821:
        /*005c*/ 	.word	0x00000000
        /*0060*/ 	.short	0x0000
        /*0062*/ 	.short	0x0000
        /*0064*/ 	.byte	0x00, 0xf5, 0x21, 0x00


	//----- nvinfo : EIATTR_SPARSE_MMA_MASK
	.align		4
.L_822:
        /*0068*/ 	.byte	0x03, 0x50
        /*006a*/ 	.short	0x0000


	//----- nvinfo : EIATTR_MAXREG_COUNT
	.align		4
        /*006c*/ 	.byte	0x03, 0x1b
        /*006e*/ 	.short	0x00ff


	//----- nvinfo : EIATTR_NUM_BARRIERS
	.align		4
        /*0070*/ 	.byte	0x02, 0x4c
        /*0072*/ 	.byte	0x01
	.zero		1


	//----- nvinfo : EIATTR_MERCURY_ISA_VERSION
	.align		4
        /*0074*/ 	.byte	0x03, 0x5f
        /*0076*/ 	.short	0x0101


	//----- nvinfo : EIATTR_COOP_GROUP_MASK_REGIDS
	.align		4
        /*0078*/ 	.byte	0x04, 0x29
        /*007a*/ 	.short	(.L_824 - .L_823)


	//   ....[0]....
.L_823:
        /*007c*/ 	.word	0xffffffff


	//   ....[1]....
        /*0080*/ 	.word	0xffffffff


	//   ....[2]....
        /*0084*/ 	.word	0xffffffff


	//   ....[3]....
        /*0088*/ 	.word	0xffffffff


	//   ....[4]....
        /*008c*/ 	.word	0xffffffff


	//   ....[5]....
        /*0090*/ 	.word	0xffffffff


	//   ....[6]....
        /*0094*/ 	.word	0xffffffff


	//   ....[7]....
        /*0098*/ 	.word	0xffffffff


	//   ....[8]....
        /*009c*/ 	.word	0xffffffff


	//   ....[9]....
        /*00a0*/ 	.word	0xffffffff


	//   ....[10]....
        /*00a4*/ 	.word	0xffffffff


	//   ....[11]....
        /*00a8*/ 	.word	0xffffffff


	//   ....[12]....
        /*00ac*/ 	.word	0xffffffff


	//   ....[13]....
        /*00b0*/ 	.word	0xffffffff


	//   ....[14]....
        /*00b4*/ 	.word	0xffffffff


	//   ....[15]....
        /*00b8*/ 	.word	0xffffffff


	//   ....[16]....
        /*00bc*/ 	.word	0xffffffff


	//   ....[17]....
        /*00c0*/ 	.word	0xffffffff


	//   ....[18]....
        /*00c4*/ 	.word	0xffffffff


	//   ....[19]....
        /*00c8*/ 	.word	0xffffffff


	//   ....[20]....
        /*00cc*/ 	.word	0xffffffff


	//   ....[21]....
        /*00d0*/ 	.word	0xffffffff


	//   ....[22]....
        /*00d4*/ 	.word	0xffffffff


	//   ....[23]....
        /*00d8*/ 	.word	0xffffffff


	//   ....[24]....
        /*00dc*/ 	.word	0xffffffff


	//   ....[25]....
        /*00e0*/ 	.word	0xffffffff


	//   ....[26]....
        /*00e4*/ 	.word	0xffffffff


	//   ....[27]....
        /*00e8*/ 	.word	0xffffffff


	//   ....[28]....
        /*00ec*/ 	.word	0xffffffff


	//   ....[29]....
        /*00f0*/ 	.word	0xffffffff


	//----- nvinfo : EIATTR_COOP_GROUP_INSTR_OFFSETS
	.align		4
.L_824:
        /*00f4*/ 	.byte	0x04, 0x28
        /*00f6*/ 	.short	(.L_826 - .L_825)


	//   ....[0]....
.L_825:
        /*00f8*/ 	.word	0x000004d0


	//   ....[1]....
        /*00fc*/ 	.word	0x00000530


	//   ....[2]....
        /*0100*/ 	.word	0x00000580


	//   ....[3]....
        /*0104*/ 	.word	0x000005f0


	//   ....[4]....
        /*0108*/ 	.word	0x00000650


	//   ....[5]....
        /*010c*/ 	.word	0x000007e0


	//   ....[6]....
        /*0110*/ 	.word	0x00000880


	//   ....[7]....
        /*0114*/ 	.word	0x00000900


	//   ....[8]....
        /*0118*/ 	.word	0x00000960


	//   ....[9]....
        /*011c*/ 	.word	0x000009a0


	//   ....[10]....
        /*0120*/ 	.word	0x00001250


	//   ....[11]....
        /*0124*/ 	.word	0x000012b0


	//   ....[12]....
        /*0128*/ 	.word	0x00001310


	//   ....[13]....
        /*012c*/ 	.word	0x00001370


	//   ....[14]....
        /*0130*/ 	.word	0x000013d0


	//   ....[15]....
        /*0134*/ 	.word	0x00001920


	//   ....[16]....
        /*0138*/ 	.word	0x00001980


	//   ....[17]....
        /*013c*/ 	.word	0x000019e0


	//   ....[18]....
        /*0140*/ 	.word	0x00001a40


	//   ....[19]....
        /*0144*/ 	.word	0x00001aa0


	//   ....[20]....
        /*0148*/ 	.word	0x00001c30


	//   ....[21]....
        /*014c*/ 	.word	0x00001cc0


	//   ....[22]....
        /*0150*/ 	.word	0x00001d30


	//   ....[23]....
        /*0154*/ 	.word	0x00001d80


	//   ....[24]....
        /*0158*/ 	.word	0x00001dd0


	//   ....[25]....
        /*015c*/ 	.word	0x00002860


	//   ....[26]....
        /*0160*/ 	.word	0x000028c0


	//   ....[27]....
        /*0164*/ 	.word	0x00002920


	//   ....[28]....
        /*0168*/ 	.word	0x00002980


	//   ....[29]....
        /*016c*/ 	.word	0x000029e0


	//----- nvinfo : EIATTR_VRC_CTA_INIT_COUNT
	.align		4
.L_826:
        /*0170*/ 	.byte	0x02, 0x4a
	.zero		1
	.zero		1


	//----- nvinfo : EIATTR_EXIT_INSTR_OFFSETS
	.align		4
        /*0174*/ 	.byte	0x04, 0x1c
        /*0176*/ 	.short	(.L_828 - .L_827)


	//   ....[0]....
.L_827:
        /*0178*/ 	.word	0x00002b00


	//   ....[1]....
        /*017c*/ 	.word	0x00002b40


	//----- nvinfo : EIATTR_MAX_THREADS
	.align		4
.L_828:
        /*0180*/ 	.byte	0x04, 0x05
        /*0182*/ 	.short	(.L_830 - .L_829)
.L_829:
        /*0184*/ 	.word	0x00000100
        /*0188*/ 	.word	0x00000001
        /*018c*/ 	.word	0x00000001


	//----- nvinfo : EIATTR_CRS_STACK_SIZE
	.align		4
.L_830:
        /*0190*/ 	.byte	0x04, 0x1e
        /*0192*/ 	.short	(.L_832 - .L_831)
.L_831:
        /*0194*/ 	.word	0x00000000


	//----- nvinfo : EIATTR_CBANK_PARAM_SIZE
	.align		4
.L_832:
        /*0198*/ 	.byte	0x03, 0x19
        /*019a*/ 	.short	0x003e


	//----- nvinfo : EIATTR_PARAM_CBANK
	.align		4
        /*019c*/ 	.byte	0x04, 0x0a
        /*019e*/ 	.short	(.L_834 - .L_833)
	.align		4
.L_833:
        /*01a0*/ 	.word	index@(.nv.constant0._ZN3cub18CUB_300001_SM_10006detail6reduce18DeviceReduceKernelINS2_10policy_hubIijN4cuda3std3__44plusIiEEE10Policy1000EPijS9_iNS7_10__identityEEEvT0_PT3_T1_NS0_13GridEvenShareISH_EET2_T4_)
        /*01a4*/ 	.short	0x0380
        /*01a6*/ 	.short	0x003e


	//----- nvinfo : EIATTR_SW_WAR
	.align		4
.L_834:
        /*01a8*/ 	.byte	0x04, 0x36
        /*01aa*/ 	.short	(.L_836 - .L_835)
.L_835:
        /*01ac*/ 	.word	0x00000008
.L_836:


//--------------------- .nv.info._ZN3cub18CUB_300001_SM_10006detail6reduce28DeviceReduceSingleTileKernelINS2_10policy_hubIijN4cuda3std3__44plusIiEEE10Policy1000EPiSC_jS9_iiNS7_10__identityEEEvT0_T1_T2_T3_T4_T6_ --------------------------
	.section	.nv.info._ZN3cub18CUB_300001_SM_10006detail6reduce28DeviceReduceSingleTileKernelINS2_10policy_hubIijN4cuda3std3__44plusIiEEE10Policy1000EPiSC_jS9_iiNS7_10__identityEEEvT0_T1_T2_T3_T4_T6_,"",@"SHT_CUDA_INFO"
	.sectionflags	@""
	.align	4


	//----- nvinfo : EIATTR_CUDA_API_VERSION
	.align		4
        /*0000*/ 	.byte	0x04, 0x37
        /*0002*/ 	.short	(.L_838 - .L_837)
.L_837:
        /*0004*/ 	.word	0x00000082


	//----- nvinfo : EIATTR_KPARAM_INFO
	.align		4
.L_838:
        /*0008*/ 	.byte	0x04, 0x17
        /*000a*/ 	.short	(.L_840 - .L_839)
.L_839:
        /*000c*/ 	.word	0x00000000
        /*0010*/ 	.short	0x0005
        /*0012*/ 	.short	0x001c
        /*0014*/ 	.byte	0x00, 0xf0, 0x05, 0x00


	//----- nvinfo : EIATTR_KPARAM_INFO
	.align		4
.L_840:
        /*0018*/ 	.byte	0x04, 0x17
        /*001a*/ 	.short	(.L_842 - .L_841)
.L_841:
        /*001c*/ 	.word	0x00000000
        /*0020*/ 	.short	0x0004
        /*0022*/ 	.short	0x0018
        /*0024*/ 	.byte	0x00, 0xf0, 0x11, 0x00


	//----- nvinfo : EIATTR_KPARAM_INFO
	.align		4
.L_842:
        /*0028*/ 	.byte	0x04, 0x17
        /*002a*/ 	.short	(.L_844 - .L_843)
.L_843:
        /*002c*/ 	.word	0x00000000
        /*0030*/ 	.short	0x0003
        /*0032*/ 	.short	0x0014
        /*0034*/ 	.byte	0x00, 0xf0, 0x05, 0x00


	//----- nvinfo : EIATTR_KPARAM_INFO
	.align		4
.L_844:
        /*0038*/ 	.byte	0x04, 0x17
        /*003a*/ 	.short	(.L_846 - .L_845)
.L_845:
        /*003c*/ 	.word	0x00000000
        /*0040*/ 	.short	0x0002
        /*0042*/ 	.short	0x0010
        /*0044*/ 	.byte	0x00, 0xf0, 0x11, 0x00


	//----- nvinfo : EIATTR_KPARAM_INFO
	.align		4
.L_846:
        /*0048*/ 	.byte	0x04, 0x17
        /*004a*/ 	.short	(.L_848 - .L_847)
.L_847:
        /*004c*/ 	.word	0x00000000
        /*0050*/ 	.short	0x0001
        /*0052*/ 	.short	0x0008
        /*0054*/ 	.byte	0x00, 0xf5, 0x21, 0x00


	//----- nvinfo : EIATTR_KPARAM_INFO
	.align		4
.L_848:
        /*0058*/ 	.byte	0x04, 0x17
        /*005a*/ 	.short	(.L_850 - .L_849)
.L_849:
        /*005c*/ 	.word	0x00000000
        /*0060*/ 	.short	0x0000
        /*0062*/ 	.short	0x0000
        /*0064*/ 	.byte	0x00, 0xf5, 0x21, 0x00


	//----- nvinfo : EIATTR_SPARSE_MMA_MASK
	.align		4
.L_850:
        /*0068*/ 	.byte	0x03, 0x50
        /*006a*/ 	.short	0x0000


	//----- nvinfo : EIATTR_MAXREG_COUNT
	.align		4
        /*006c*/ 	.byte	0x03, 0x1b
        /*006e*/ 	.short	0x00ff


	//----- nvinfo : EIATTR_NUM_BARRIERS
	.align		4
        /*0070*/ 	.byte	0x02, 0x4c
        /*0072*/ 	.byte	0x01
	.zero		1


	//----- nvinfo : EIATTR_MERCURY_ISA_VERSION
	.align		4
        /*0074*/ 	.byte	0x03, 0x5f
        /*0076*/ 	.short	0x0101


	//----- nvinfo : EIATTR_COOP_GROUP_MASK_REGIDS
	.align		4
        /*0078*/ 	.byte	0x04, 0x29
        /*007a*/ 	.short	(.L_852 - .L_851)


	//   ....[0]....
.L_851:
        /*007c*/ 	.word	0xffffffff


	//   ....[1]....
        /*0080*/ 	.word	0xffffffff


	//   ....[2]....
        /*0084*/ 	.word	0xffffffff


	//   ....[3]....
        /*0088*/ 	.word	0xffffffff


	//   ....[4]....
        /*008c*/ 	.word	0xffffffff


	//   ....[5]....
        /*0090*/ 	.word	0xffffffff


	//   ....[6]....
        /*0094*/ 	.word	0xffffffff


	//   ....[7]....
        /*0098*/ 	.word	0xffffffff


	//   ....[8]....
        /*009c*/ 	.word	0xffffffff


	//   ....[9]....
        /*00a0*/ 	.word	0xffffffff


	//   ....[10]....
        /*00a4*/ 	.word	0xffffffff


	//   ....[11]....
        /*00a8*/ 	.word	0xffffffff


	//   ....[12]....
        /*00ac*/ 	.word	0xffffffff


	//   ....[13]....
        /*00b0*/ 	.word	0xffffffff


	//   ....[14]....
        /*00b4*/ 	.word	0xffffffff


	//   ....[15]....
        /*00b8*/ 	.word	0xffffffff


	//   ....[16]....
        /*00bc*/ 	.word	0xffffffff


	//   ....[17]....
        /*00c0*/ 	.word	0xffffffff


	//   ....[18]....
        /*00c4*/ 	.word	0xffffffff


	//   ....[19]....
        /*00c8*/ 	.word	0xffffffff


	//   ....[20]....
        /*00cc*/ 	.word	0xffffffff


	//   ....[21]....
        /*00d0*/ 	.word	0xffffffff


	//   ....[22]....
        /*00d4*/ 	.word	0xffffffff


	//   ....[23]....
        /*00d8*/ 	.word	0xffffffff


	//   ....[24]....
        /*00dc*/ 	.word	0xffffffff


	//   ....[25]....
        /*00e0*/ 	.word	0xffffffff


	//   ....[26]....
        /*00e4*/ 	.word	0xffffffff


	//   ....[27]....
        /*00e8*/ 	.word	0xffffffff


	//   ....[28]....
        /*00ec*/ 	.word	0xffffffff


	//   ....[29]....
        /*00f0*/ 	.word	0xffffffff


	//----- nvinfo : EIATTR_COOP_GROUP_INSTR_OFFSETS
	.align		4
.L_852:
        /*00f4*/ 	.byte	0x04, 0x28
        /*00f6*/ 	.short	(.L_854 - .L_853)


	//   ....[0]....
.L_853:
        /*00f8*/ 	.word	0x00000840


	//   ....[1]....
        /*00fc*/ 	.word	0x000008a0


	//   ....[2]....
        /*0100*/ 	.word	0x00000900


	//   ....[3]....
        /*0104*/ 	.word	0x00000960


	//   ....[4]....
        /*0108*/ 	.word	0x000009c0


	//   ....[5]....
        /*010c*/ 	.word	0x00000b50


	//   ....[6]....
        /*0110*/ 	.word	0x00000bf0


	//   ....[7]....
        /*0114*/ 	.word	0x00000c60


	//   ....[8]....
        /*0118*/ 	.word	0x00000ca0


	//   ....[9]....
        /*011c*/ 	.word	0x00000cf0


	//   ....[10]....
        /*0120*/ 	.word	0x00001510


	//   ....[11]....
        /*0124*/ 	.word	0x00001570


	//   ....[12]....
        /*0128*/ 	.word	0x000015d0


	//   ....[13]....
        /*012c*/ 	.word	0x00001630


	//   ....[14]....
        /*0130*/ 	.word	0x00001690


	//   ....[15]....
        /*0134*/ 	.word	0x00001ee0


	//   ....[16]....
        /*0138*/ 	.word	0x00001f40


	//   ....[17]....
        /*013c*/ 	.word	0x00001fa0


	//   ....[18]....
        /*0140*/ 	.word	0x00002000


	//   ....[19]....
        /*0144*/ 	.word	0x00002060


	//   ....[20]....
        /*0148*/ 	.word	0x000021f0


	//   ....[21]....
        /*014c*/ 	.word	0x00002280


	//   ....[22]....
        /*0150*/ 	.word	0x000022d0


	//   ....[23]....
        /*0154*/ 	.word	0x00002350


	//   ....[24]....
        /*0158*/ 	.word	0x000023b0


	//   ....[25]....
        /*015c*/ 	.word	0x00002d30


	//   ....[26]....
        /*0160*/ 	.word	0x00002d90


	//   ....[27]....
        /*0164*/ 	.word	0x00002df0


	//   ....[28]....
        /*0168*/ 	.word	0x00002e50


	//   ....[29]....
        /*016c*/ 	.word	0x00002eb0


	//----- nvinfo : EIATTR_VRC_CTA_INIT_COUNT
	.align		4
.L_854:
        /*0170*/ 	.byte	0x02, 0x4a
	.zero		1
	.zero		1


	//----- nvinfo : EIATTR_EXIT_INSTR_OFFSETS
	.align		4
        /*0174*/ 	.byte	0x04, 0x1c
        /*0176*/ 	.short	(.L_856 - .L_855)


	//   ....[0]....
.L_855:
        /*0178*/ 	.word	0x00000080


	//   ....[1]....
        /*017c*/ 	.word	0x000000c0


	//   ....[2]....
        /*0180*/ 	.word	0x00002fd0


	//   ....[3]....
        /*0184*/ 	.word	0x00003020


	//----- nvinfo : EIATTR_MAX_THREADS
	.align		4
.L_856:
        /*0188*/ 	.byte	0x04, 0x05
        /*018a*/ 	.short	(.L_858 - .L_857)
.L_857:
        /*018c*/ 	.word	0x00000100
        /*0190*/ 	.word	0x00000001
        /*0194*/ 	.word	0x00000001


	//----- nvinfo : EIATTR_CRS_STACK_SIZE
	.align		4
.L_858:
        /*0198*/ 	.byte	0x04, 0x1e
        /*019a*/ 	.short	(.L_860 - .L_859)
.L_859:
        /*019c*/ 	.word	0x00000000


	//----- nvinfo : EIATTR_CBANK_PARAM_SIZE
	.align		4
.L_860:
        /*01a0*/ 	.byte	0x03, 0x19
        /*01a2*/ 	.short	0x001d


	//----- nvinfo : EIATTR_PARAM_CBANK
	.align		4
        /*01a4*/ 	.byte	0x04, 0x0a
        /*01a6*/ 	.short	(.L_862 - .L_861)
	.align		4
.L_861:
        /*01a8*/ 	.word	index@(.nv.constant0._ZN3cub18CUB_300001_SM_10006detail6reduce28DeviceReduceSingleTileKernelINS2_10policy_hubIijN4cuda3std3__44plusIiEEE10Policy1000EPiSC_jS9_iiNS7_10__identityEEEvT0_T1_T2_T3_T4_T6_)
        /*01ac*/ 	.short	0x0380
        /*01ae*/ 	.short	0x001d


	//----- nvinfo : EIATTR_SW_WAR
	.align		4
.L_862:
        /*01b0*/ 	.byte	0x04, 0x36
        /*01b2*/ 	.short	(.L_864 - .L_863)
.L_863:
        /*01b4*/ 	.word	0x00000008
.L_864:


//--------------------- .nv.info._ZN3cub18CUB_300001_SM_10006detail11EmptyKernelIvEEvv --------------------------
	.section	.nv.info._ZN3cub18CUB_300001_SM_10006detail11EmptyKernelIvEEvv,"",@"SHT_CUDA_INFO"
	.sectionflags	@""
	.align	4


	//----- nvinfo : EIATTR_CUDA_API_VERSION
	.align		4
        /*0000*/ 	.byte	0x04, 0x37
        /*0002*/ 	.short	(.L_866 - .L_865)
.L_865:
        /*0004*/ 	.word	0x00000082


	//----- nvinfo : EIATTR_SPARSE_MMA_MASK
	.align		4
.L_866:
        /*0008*/ 	.byte	0x03, 0x50
        /*000a*/ 	.short	0x0000


	//----- nvinfo : EIATTR_MAXREG_COUNT
	.align		4
        /*000c*/ 	.byte	0x03, 0x1b
        /*000e*/ 	.short	0x00ff


	//----- nvinfo : EIATTR_MERCURY_ISA_VERSION
	.align		4
        /*0010*/ 	.byte	0x03, 0x5f
        /*0012*/ 	.short	0x0101


	//----- nvinfo : EIATTR_VRC_CTA_INIT_COUNT
	.align		4
        /*0014*/ 	.byte	0x02, 0x4a
	.zero		1
	.zero		1


	//----- nvinfo : EIATTR_EXIT_INSTR_OFFSETS
	.align		4
        /*0018*/ 	.byte	0x04, 0x1c
        /*001a*/ 	.short	(.L_868 - .L_867)


	//   ....[0]....
.L_867:
        /*001c*/ 	.word	0x00000010


	//----- nvinfo : EIATTR_SW_WAR
	.align		4
.L_868:
        /*0020*/ 	.byte	0x04, 0x36
        /*0022*/ 	.short	(.L_870 - .L_869)
.L_869:
        /*0024*/ 	.word	0x00000008
.L_870:


//--------------------- .nv.info._ZN6thrust24THRUST_300001_SM_1000_NS8cuda_cub4core6detail13_kernel_agentINS1_15__reduce_by_key16ReduceByKeyAgentIPiPfNS0_16discard_iteratorINS0_11use_defaultEEES8_N4cuda3std3__48equal_toIiEENSE_4plusIfEEPllEEJS7_S8_SB_S8_SJ_N3cub18CUB_300001_SM_100024ReduceByKeyScanTileStateIflLb1EEESG_SI_llEEEvDpT0_ --------------------------
	.section	.nv.info._ZN6thrust24THRUST_300001_SM_1000_NS8cuda_cub4core6detail13_kernel_agentINS1_15__reduce_by_key16ReduceByKeyAgentIPiPfNS0_16discard_iteratorINS0_11use_defaultEEES8_N4cuda3std3__48equal_toIiEENSE_4plusIfEEPllEEJS7_S8_SB_S8_SJ_N3cub18CUB_300001_SM_100024ReduceByKeyScanTileStateIflLb1EEESG_SI_llEEEvDpT0_,"",@"SHT_CUDA_INFO"
	.sectionflags	@""
	.align	4


	//----- nvinfo : EIATTR_CUDA_API_VERSION
	.align		4
        /*0000*/ 	.byte	0x04, 0x37
        /*0002*/ 	.short	(.L_872 - .L_871)
.L_871:
        /*0004*/ 	.word	0x00000082


	//----- nvinfo : EIATTR_KPARAM_INFO
	.align		4
.L_872:
        /*0008*/ 	.byte	0x04, 0x17
        /*000a*/ 	.short	(.L_874 - .L_873)
.L_873:
        /*000c*/ 	.word	0x00000000
        /*0010*/ 	.short	0x0009
        /*0012*/ 	.short	0x0048
        /*0014*/ 	.byte	0x00, 0xf0, 0x21, 0x00


	//----- nvinfo : EIATTR_KPARAM_INFO
	.align		4
.L_874:
        /*0018*/ 	.byte	0x04, 0x17
        /*001a*/ 	.short	(.L_876 - .L_875)
.L_875:
        /*001c*/ 	.word	0x00000000
        /*0020*/ 	.short	0x0008
        /*0022*/ 	.short	0x0040
        /*0024*/ 	.byte	0x00, 0xf0, 0x21, 0x00


	//----- nvinfo : EIATTR_KPARAM_INFO
	.align		4
.L_876:
        /*0028*/ 	.byte	0x04, 0x17
        /*002a*/ 	.short	(.L_878 - .L_877)
.L_877:
        /*002c*/ 	.word	0x00000000
        /*0030*/ 	.short	0x0007
        /*0032*/ 	.short	0x0039
        /*0034*/ 	.byte	0x00, 0xf0, 0x05, 0x00


	//----- nvinfo : EIATTR_KPARAM_INFO
	.align		4
.L_878:
        /*0038*/ 	.byte	0x04, 0x17
        /*003a*/ 	.short	(.L_880 - .L_879)
.L_879:
        /*003c*/ 	.word	0x00000000
        /*0040*/ 	.short	0x0006
        /*0042*/ 	.short	0x0038
        /*0044*/ 	.byte	0x00, 0xf0, 0x05, 0x00


	//----- nvinfo : EIATTR_KPARAM_INFO
	.align		4
.L_880:
        /*0048*/ 	.byte	0x04, 0x17
        /*004a*/ 	.short	(.L_882 - .L_881)
.L_881:
        /*004c*/ 	.word	0x00000000
        /*0050*/ 	.short	0x0005
        /*0052*/ 	.short	0x0030
        /*0054*/ 	.byte	0x00, 0xf0, 0x21, 0x00


	//----- nvinfo : EIATTR_KPARAM_INFO
	.align		4
.L_882:
        /*0058*/ 	.byte	0x04, 0x17
        /*005a*/ 	.short	(.L_884 - .L_883)
.L_883:
        /*005c*/ 	.word	0x00000000
        /*0060*/ 	.short	0x0004
        /*0062*/ 	.short	0x0028
        /*0064*/ 	.byte	0x00, 0xf5, 0x21, 0x00


	//----- nvinfo : EIATTR_KPARAM_INFO
	.align		4
.L_884:
        /*0068*/ 	.byte	0x04, 0x17
        /*006a*/ 	.short	(.L_886 - .L_885)
.L_885:
        /*006c*/ 	.word	0x00000000
        /*0070*/ 	.short	0x0003
        /*0072*/ 	.short	0x0020
        /*0074*/ 	.byte	0x00, 0xf5, 0x21, 0x00


	//----- nvinfo : EIATTR_KPARAM_INFO
	.align		4
.L_886:
        /*0078*/ 	.byte	0x04, 0x17
        /*007a*/ 	.short	(.L_888 - .L_887)
.L_887:
        /*007c*/ 	.word	0x00000000
        /*0080*/ 	.short	0x0002
        /*0082*/ 	.short	0x0010
        /*0084*/ 	.byte	0x00, 0xf0, 0x41, 0x00


	//----- nvinfo : EIATTR_KPARAM_INFO
	.align		4
.L_888:
        /*0088*/ 	.byte	0x04, 0x17
        /*008a*/ 	.short	(.L_890 - .L_889)
.L_889:
        /*008c*/ 	.word	0x00000000
        /*0090*/ 	.short	0x0001
        /*0092*/ 	.short	0x0008
        /*0094*/ 	.byte	0x00, 0xf5, 0x21, 0x00


	//----- nvinfo : EIATTR_KPARAM_INFO
	.align		4
.L_890:
        /*0098*/ 	.byte	0x04, 0x17
        /*009a*/ 	.short	(.L_892 - .L_891)
.L_891:
        /*009c*/ 	.word	0x00000000
        /*00a0*/ 	.short	0x0000
        /*00a2*/ 	.short	0x0000
        /*00a4*/ 	.byte	0x00, 0xf5, 0x21, 0x00


	//----- nvinfo : EIATTR_SPARSE_MMA_MASK
	.align		4
.L_892:
        /*00a8*/ 	.byte	0x03, 0x50
        /*00aa*/ 	.short	0x0000


	//----- nvinfo : EIATTR_MAXREG_COUNT
	.align		4
        /*00ac*/ 	.byte	0x03, 0x1b
        /*00ae*/ 	.short	0x00ff


	//----- nvinfo : EIATTR_NUM_BARRIERS
	.align		4
        /*00b0*/ 	.byte	0x02, 0x4c
        /*00b2*/ 	.byte	0x01
	.zero		1


	//----- nvinfo : EIATTR_MERCURY_ISA_VERSION
	.align		4
        /*00b4*/ 	.byte	0x03, 0x5f
        /*00b6*/ 	.short	0x0101


	//----- nvinfo : EIATTR_COOP_GROUP_MASK_REGIDS
	.align		4
        /*00b8*/ 	.byte	0x04, 0x29
        /*00ba*/ 	.short	(.L_894 - .L_893)


	//   ....[0]....
.L_893:
        /*00bc*/ 	.word	0xffffffff


	//   ....[1]....
        /*00c0*/ 	.word	0xffffffff


	//   ....[2]....
        /*00c4*/ 	.word	0xffffffff


	//   ....[3]....
        /*00c8*/ 	.word	0xffffffff


	//   ....[4]....
        /*00cc*/ 	.word	0xffffffff


	//   ....[5]....
        /*00d0*/ 	.word	0xffffffff


	//   ....[6]....
        /*00d4*/ 	.word	0xffffffff


	//   ....[7]....
        /*00d8*/ 	.word	0xffffffff


	//   ....[8]....
        /*00dc*/ 	.word	0xffffffff


	//   ....[9]....
        /*00e0*/ 	.word	0xffffffff


	//   ....[10]....
        /*00e4*/ 	.word	0xffffffff


	//   ....[11]....
        /*00e8*/ 	.word	0xffffffff


	//   ....[12]....
        /*00ec*/ 	.word	0xffffffff


	//   ....[13]....
        /*00f0*/ 	.word	0xffffffff


	//   ....[14]....
        /*00f4*/ 	.word	0xffffffff


	//   ....[15]....
        /*00f8*/ 	.word	0xffffffff


	//   ....[16]....
        /*00fc*/ 	.word	0xffffffff


	//   ....[17]....
        /*0100*/ 	.word	0xffffffff


	//   ....[18]....
        /*0104*/ 	.word	0xffffffff


	//   ....[19]....
        /*0108*/ 	.word	0xffffffff


	//   ....[20]....
        /*010c*/ 	.word	0xffffffff


	//   ....[21]....
        /*0110*/ 	.word	0xffffffff


	//   ....[22]....
        /*0114*/ 	.word	0xffffffff


	//   ....[23]....
        /*0118*/ 	.word	0xffffffff


	//   ....[24]....
        /*011c*/ 	.word	0xffffffff


	//   ....[25]....
        /*0120*/ 	.word	0xffffffff


	//   ....[26]....
        /*0124*/ 	.word	0xffffffff


	//   ....[27]....
        /*0128*/ 	.word	0xffffffff


	//   ....[28]....
        /*012c*/ 	.word	0xffffffff


	//   ....[29]....
        /*0130*/ 	.word	0xffffffff


	//   ....[30]....
        /*0134*/ 	.word	0xffffffff


	//   ....[31]....
        /*0138*/ 	.word	0xffffffff


	//   ....[32]....
        /*013c*/ 	.word	0xffffffff


	//   ....[33]....
        /*0140*/ 	.word	0xffffffff


	//   ....[34]....
        /*0144*/ 	.word	0xffffffff


	//   ....[35]....
        /*0148*/ 	.word	0xffffffff


	//   ....[36]....
        /*014c*/ 	.word	0xffffffff


	//   ....[37]....
        /*0150*/ 	.word	0xffffffff


	//   ....[38]....
        /*0154*/ 	.word	0xffffffff


	//   ....[39]....
        /*0158*/ 	.word	0xffffffff


	//   ....[40]....
        /*015c*/ 	.word	0xffffffff


	//   ....[41]....
        /*0160*/ 	.word	0xffffffff


	//   ....[42]....
        /*0164*/ 	.word	0xffffffff


	//   ....[43]....
        /*0168*/ 	.word	0xffffffff


	//   ....[44]....
        /*016c*/ 	.word	0xffffffff


	//   ....[45]....
        /*0170*/ 	.word	0xffffffff


	//   ....[46]....
        /*0174*/ 	.word	0xffffffff


	//   ....[47]....
        /*0178*/ 	.word	0xffffffff


	//   ....[48]....
        /*017c*/ 	.word	0xffffffff


	//   ....[49]....
        /*0180*/ 	.word	0xffffffff


	//   ....[50]....
        /*0184*/ 	.word	0xffffffff


	//   ....[51]....
        /*0188*/ 	.word	0xffffffff


	//   ....[52]....
        /*018c*/ 	.word	0xffffffff


	//   ....[53]....
        /*0190*/ 	.word	0xffffffff


	//   ....[54]....
        /*0194*/ 	.word	0xffffffff


	//   ....[55]....
        /*0198*/ 	.word	0xffffffff


	//   ....[56]....
        /*019c*/ 	.word	0xffffffff


	//   ....[57]....
        /*01a0*/ 	.word	0xffffffff


	//   ....[58]....
        /*01a4*/ 	.word	0xffffffff


	//   ....[59]....
        /*01a8*/ 	.word	0xffffffff


	//   ....[60]....
        /*01ac*/ 	.word	0xffffffff


	//   ....[61]....
        /*01b0*/ 	.word	0xffffffff


	//   ....[62]....
        /*01b4*/ 	.word	0xffffffff


	//   ....[63]....
        /*01b8*/ 	.word	0xffffffff


	//   ....[64]....
        /*01bc*/ 	.word	0xffffffff


	//   ....[65]....
        /*01c0*/ 	.word	0xffffffff


	//   ....[66]....
        /*01c4*/ 	.word	0xffffffff


	//   ....[67]....
        /*01c8*/ 	.word	0xffffffff


	//   ....[68]....
        /*01cc*/ 	.word	0xffffffff


	//   ....[69]....
        /*01d0*/ 	.word	0xffffffff


	//   ....[70]....
        /*01d4*/ 	.word	0xffffffff


	//   ....[71]....
        /*01d8*/ 	.word	0xffffffff


	//   ....[72]....
        /*01dc*/ 	.word	0xffffffff


	//   ....[73]....
        /*01e0*/ 	.word	0xffffffff


	//   ....[74]....
        /*01e4*/ 	.word	0xffffffff


	//   ....[75]....
        /*01e8*/ 	.word	0xffffffff


	//   ....[76]....
        /*01ec*/ 	.word	0xffffffff


	//   ....[77]....
        /*01f0*/ 	.word	0xffffffff


	//   ....[78]....
        /*01f4*/ 	.word	0xffffffff


	//   ....[79]....
        /*01f8*/ 	.word	0xffffffff


	//   ....[80]....
        /*01fc*/ 	.word	0xffffffff


	//   ....[81]....
        /*0200*/ 	.word	0xffffffff


	//   ....[82]....
        /*0204*/ 	.word	0xffffffff


	//   ....[83]....
        /*0208*/ 	.word	0xffffffff


	//   ....[84]....
        /*020c*/ 	.word	0xffffffff


	//   ....[85]....
        /*0210*/ 	.word	0xffffffff


	//   ....[86]....
        /*0214*/ 	.word	0xffffffff


	//   ....[87]....
        /*0218*/ 	.word	0xffffffff


	//   ....[88]....
        /*021c*/ 	.word	0xffffffff


	//   ....[89]....
        /*0220*/ 	.word	0xffffffff


	//   ....[90]....
        /*0224*/ 	.word	0xffffffff


	//   ....[91]....
        /*0228*/ 	.word	0xffffffff


	//   ....[92]....
        /*022c*/ 	.word	0xffffffff


	//   ....[93]....
        /*0230*/ 	.word	0xffffffff


	//   ....[94]....
        /*0234*/ 	.word	0xffffffff


	//   ....[95]....
        /*0238*/ 	.word	0xffffffff


	//   ....[96]....
        /*023c*/ 	.word	0xffffffff


	//   ....[97]....
        /*0240*/ 	.word	0xffffffff


	//   ....[98]....
        /*0244*/ 	.word	0xffffffff


	//   ....[99]....
        /*0248*/ 	.word	0xffffffff


	//   ....[100]....
        /*024c*/ 	.word	0xffffffff


	//   ....[101]....
        /*0250*/ 	.word	0xffffffff


	//   ....[102]....
        /*0254*/ 	.word	0xffffffff


	//   ....[103]....
        /*0258*/ 	.word	0xffffffff


	//   ....[104]....
        /*025c*/ 	.word	0xffffffff


	//   ....[105]....
        /*0260*/ 	.word	0xffffffff


	//   ....[106]....
        /*0264*/ 	.word	0xffffffff


	//   ....[107]....
        /*0268*/ 	.word	0xffffffff


	//   ....[108]....
        /*026c*/ 	.word	0xffffffff


	//   ....[109]....
        /*0270*/ 	.word	0xffffffff


	//   ....[110]....
        /*0274*/ 	.word	0xffffffff


	//   ....[111]....
        /*0278*/ 	.word	0xffffffff


	//   ....[112]....
        /*027c*/ 	.word	0xffffffff


	//   ....[113]....
        /*0280*/ 	.word	0xffffffff


	//   ....[114]....
        /*0284*/ 	.word	0xffffffff


	//   ....[115]....
        /*0288*/ 	.word	0xffffffff


	//   ....[116]....
        /*028c*/ 	.word	0xffffffff


	//   ....[117]....
        /*0290*/ 	.word	0xffffffff


	//   ....[118]....
        /*0294*/ 	.word	0xffffffff


	//   ....[119]....
        /*0298*/ 	.word	0xffffffff


	//   ....[120]....
        /*029c*/ 	.word	0xffffffff


	//   ....[121]....
        /*02a0*/ 	.word	0xffffffff


	//   ....[122]....
        /*02a4*/ 	.word	0xffffffff


	//   ....[123]....
        /*02a8*/ 	.word	0xffffffff


	//   ....[124]....
        /*02ac*/ 	.word	0xffffffff


	//   ....[125]....
        /*02b0*/ 	.word	0xffffffff


	//   ....[126]....
        /*02b4*/ 	.word	0xffffffff


	//   ....[127]....
        /*02b8*/ 	.word	0xffffffff


	//   ....[128]....
        /*02bc*/ 	.word	0xffffffff


	//   ....[129]....
        /*02c0*/ 	.word	0xffffffff


	//   ....[130]....
        /*02c4*/ 	.word	0xffffffff


	//   ....[131]....
        /*02c8*/ 	.word	0xffffffff


	//   ....[132]....
        /*02cc*/ 	.word	0xffffffff


	//   ....[133]....
        /*02d0*/ 	.word	0xffffffff


	//   ....[134]....
        /*02d4*/ 	.word	0xffffffff


	//   ....[135]....
        /*02d8*/ 	.word	0xffffffff


	//   ....[136]....
        /*02dc*/ 	.word	0xffffffff


	//   ....[137]....
        /*02e0*/ 	.word	0xffffffff


	//   ....[138]....
        /*02e4*/ 	.word	0xffffffff


	//   ....[139]....
        /*02e8*/ 	.word	0xffffffff


	//   ....[140]....
        /*02ec*/ 	.word	0xffffffff


	//   ....[141]....
        /*02f0*/ 	.word	0xffffffff


	//   ....[142]....
        /*02f4*/ 	.word	0xffffffff


	//   ....[143]....
        /*02f8*/ 	.word	0xffffffff


	//   ....[144]....
        /*02fc*/ 	.word	0xffffffff


	//   ....[145]....
        /*0300*/ 	.word	0xffffffff


	//   ....[146]....
        /*0304*/ 	.word	0xffffffff


	//   ....[147]....
        /*0308*/ 	.word	0xffffffff


	//   ....[148]....
        /*030c*/ 	.word	0xffffffff


	//   ....[149]....
        /*0310*/ 	.word	0xffffffff


	//   ....[150]....
        /*0314*/ 	.word	0xffffffff


	//   ....[151]....
        /*0318*/ 	.word	0xffffffff


	//   ....[152]....
        /*031c*/ 	.word	0x0500000d


	//   ....[153]....
        /*0320*/ 	.word	0x0500000d


	//   ....[154]....
        /*0324*/ 	.word	0x0500000d


	//   ....[155]....
        /*0328*/ 	.word	0x0500000d


	//   ....[156]....
        /*032c*/ 	.word	0x0500000d


	//   ....[157]....
        /*0330*/ 	.word	0x0500000d


	//   ....[158]....
        /*0334*/ 	.word	0x0500000d


	//   ....[159]....
        /*0338*/ 	.word	0x0500000d


	//   ....[160]....
        /*033c*/ 	.word	0x0500000d


	//   ....[161]....
        /*0340*/ 	.word	0x0500000d


	//   ....[162]....
        /*0344*/ 	.word	0x0500000d


	//   ....[163]....
        /*0348*/ 	.word	0x0500000d


	//   ....[164]....
        /*034c*/ 	.word	0x0500000d


	//   ....[165]....
        /*0350*/ 	.word	0x0500000d


	//   ....[166]....
        /*0354*/ 	.word	0x0500000d


	//   ....[167]....
        /*0358*/ 	.word	0x0500000d


	//   ....[168]....
        /*035c*/ 	.word	0x0500000d


	//   ....[169]....
        /*0360*/ 	.word	0x0500000d


	//   ....[170]....
        /*0364*/ 	.word	0x0500000d


	//   ....[171]....
        /*0368*/ 	.word	0x0500000d


	//   ....[172]....
        /*036c*/ 	.word	0x0500000d


	//   ....[173]....
        /*0370*/ 	.word	0x0500000d


	//   ....[174]....
        /*0374*/ 	.word	0x0500000d


	//   ....[175]....
        /*0378*/ 	.word	0x0500000d


	//   ....[176]....
        /*037c*/ 	.word	0x0500000d


	//   ....[177]....
        /*0380*/ 	.word	0x0500000d


	//   ....[178]....
        /*0384*/ 	.word	0x0500000d


	//   ....[179]....
        /*0388*/ 	.word	0x0500000d


	//   ....[180]....
        /*038c*/ 	.word	0x0500000d


	//   ....[181]....
        /*0390*/ 	.word	0x0500000d


	//   ....[182]....
        /*0394*/ 	.word	0x0500000d


	//   ....[183]....
        /*0398*/ 	.word	0x0500000d


	//   ....[184]....
        /*039c*/ 	.word	0x0500000d


	//   ....[185]....
        /*03a0*/ 	.word	0x0500000d


	//   ....[186]....
        /*03a4*/ 	.word	0x0500000d


	//   ....[187]....
        /*03a8*/ 	.word	0x0500000d


	//   ....[188]....
        /*03ac*/ 	.word	0x0500000d


	//   ....[189]....
        /*03b0*/ 	.word	0x0500000d


	//   ....[190]....
        /*03b4*/ 	.word	0x0500000d


	//   ....[191]....
        /*03b8*/ 	.word	0x0500000d


	//   ....[192]....
        /*03bc*/ 	.word	0x0500000d


	//   ....[193]....
        /*03c0*/ 	.word	0x0500000d


	//   ....[194]....
        /*03c4*/ 	.word	0x0500000d


	//   ....[195]....
        /*03c8*/ 	.word	0x0500000d


	//   ....[196]....
        /*03cc*/ 	.word	0x0500000d


	//   ....[197]....
        /*03d0*/ 	.word	0x0500000d


	//   ....[198]....
        /*03d4*/ 	.word	0x0500000d


	//   ....[199]....
        /*03d8*/ 	.word	0x0500000d


	//   ....[200]....
        /*03dc*/ 	.word	0x0500000d


	//   ....[201]....
        /*03e0*/ 	.word	0x0500000d


	//   ....[202]....
        /*03e4*/ 	.word	0x0500000d


	//   ....[203]....
        /*03e8*/ 	.word	0x0500000d


	//   ....[204]....
        /*03ec*/ 	.word	0x0500000d


	//   ....[205]....
        /*03f0*/ 	.word	0x0500000d


	//   ....[206]....
        /*03f4*/ 	.word	0x0500000d


	//   ....[207]....
        /*03f8*/ 	.word	0x0500000d


	//   ....[208]....
        /*03fc*/ 	.word	0x0500000d


	//   ....[209]....
        /*0400*/ 	.word	0x0500000d


	//   ....[210]....
        /*0404*/ 	.word	0x0500000d


	//   ....[211]....
        /*0408*/ 	.word	0x0500000d


	//   ....[212]....
        /*040c*/ 	.word	0x0500000d


	//   ....[213]....
        /*0410*/ 	.word	0x0500000d


	//   ....[214]....
        /*0414*/ 	.word	0x0500000d


	//   ....[215]....
        /*0418*/ 	.word	0x0500000d


	//   ....[216]....
        /*041c*/ 	.word	0x0500000d


	//   ....[217]....
        /*0420*/ 	.word	0x0500000d


	//   ....[218]....
        /*0424*/ 	.word	0x0500000d


	//   ....[219]....
        /*0428*/ 	.word	0x0500000d


	//   ....[220]....
        /*042c*/ 	.word	0x0500000d


	//   ....[221]....
        /*0430*/ 	.word	0x0500000d


	//   ....[222]....
        /*0434*/ 	.word	0x0500000d


	//   ....[223]....
        /*0438*/ 	.word	0x0500000d


	//   ....[224]....
        /*043c*/ 	.word	0x0500000d


	//   ....[225]....
        /*0440*/ 	.word	0x0500000d


	//   ....[226]....
        /*0444*/ 	.word	0x0500000d


	//   ....[227]....
        /*0448*/ 	.word	0x0500000d


	//   ....[228]....
        /*044c*/ 	.word	0x0500000d


	//   ....[229]....
        /*0450*/ 	.word	0x0500000d


	//   ....[230]....
        /*0454*/ 	.word	0x0500000d


	//   ....[231]....
        /*0458*/ 	.word	0x0500000d


	//   ....[232]....
        /*045c*/ 	.word	0x0500000d


	//   ....[233]....
        /*0460*/ 	.word	0x0500000d


	//   ....[234]....
        /*0464*/ 	.word	0x0500000d


	//   ....[235]....
        /*0468*/ 	.word	0x0500000d


	//   ....[236]....
        /*046c*/ 	.word	0x0500000d


	//   ....[237]....
        /*0470*/ 	.word	0x0500000d


	//   ....[238]....
        /*0474*/ 	.word	0x0500000d


	//   ....[239]....
        /*0478*/ 	.word	0x0500000d


	//   ....[240]....
        /*047c*/ 	.word	0x0500000d


	//   ....[241]....
        /*0480*/ 	.word	0x0500000d


	//   ....[242]....
        /*0484*/ 	.word	0x0500000d


	//   ....[243]....
        /*0488*/ 	.word	0x0500000d


	//----- nvinfo : EIATTR_COOP_GROUP_INSTR_OFFSETS
	.align		4
.L_894:
        /*048c*/ 	.byte	0x04, 0x28
        /*048e*/ 	.short	(.L_896 - .L_895)


	//   ....[0]....
.L_895:
        /*0490*/ 	.word	0x00000400


	//   ....[1]....
        /*0494*/ 	.word	0x000005c0


	//   ....[2]....
        /*0498*/ 	.word	0x00000960


	//   ....[3]....
        /*049c*/ 	.word	0x00000990


	//   ....[4]....
        /*04a0*/ 	.word	0x000009e0


	//   ....[5]....
        /*04a4*/ 	.word	0x00000a00


	//   ....[6]....
        /*04a8*/ 	.word	0x00000a50


	//   ....[7]....
        /*04ac*/ 	.word	0x00000aa0


	//   ....[8]....
        /*04b0*/ 	.word	0x00000ac0


	//   ....[9]....
        /*04b4*/ 	.word	0x00000b10


	//   ....[10]....
        /*04b8*/ 	.word	0x00000b60


	//   ....[11]....
        /*04bc*/ 	.word	0x00000b80


	//   ....[12]....
        /*04c0*/ 	.word	0x00000bd0


	//   ....[13]....
        /*04c4*/ 	.word	0x00000c20


	//   ....[14]....
        /*04c8*/ 	.word	0x00000c40


	//   ....[15]....
        /*04cc*/ 	.word	0x00000c90


	//   ....[16]....
        /*04d0*/ 	.word	0x00000ce0


	//   ....[17]....
        /*04d4*/ 	.word	0x00000d90


	//   ....[18]....
        /*04d8*/ 	.word	0x00001180


	//   ....[19]....
        /*04dc*/ 	.word	0x000011e0


	//   ....[20]....
        /*04e0*/ 	.word	0x000021d0


	//   ....[21]....
        /*04e4*/ 	.word	0x00002350


	//   ....[22]....
        /*04e8*/ 	.word	0x000026d0


	//   ....[23]....
        /*04ec*/ 	.word	0x00002710


	//   ....[24]....
        /*04f0*/ 	.word	0x00002740


	//   ....[25]....
        /*04f4*/ 	.word	0x000027a0


	//   ....[26]....
        /*04f8*/ 	.word	0x000027e0


	//   ....[27]....
        /*04fc*/ 	.word	0x00002800


	//   ....[28]....
        /*0500*/ 	.word	0x00002850


	//   ....[29]....
        /*0504*/ 	.word	0x00002890


	//   ....[30]....
        /*0508*/ 	.word	0x000028c0


	//   ....[31]....
        /*050c*/ 	.word	0x00002910


	//   ....[32]....
        /*0510*/ 	.word	0x00002950


	//   ....[33]....
        /*0514*/ 	.word	0x00002980


	//   ....[34]....
        /*0518*/ 	.word	0x000029d0


	//   ....[35]....
        /*051c*/ 	.word	0x00002a10


	//   ....[36]....
        /*0520*/ 	.word	0x00002a40


	//   ....[37]....
        /*0524*/ 	.word	0x00002e10


	//   ....[38]....
        /*0528*/ 	.word	0x00002e50


	//   ....[39]....
        /*052c*/ 	.word	0x00002e70


	//   ....[40]....
        /*0530*/ 	.word	0x00003210


	//   ....[41]....
        /*0534*/ 	.word	0x00003290


	//   ....[42]....
        /*0538*/ 	.word	0x000032f0


	//   ....[43]....
        /*053c*/ 	.word	0x00003300


	//   ....[44]....
        /*0540*/ 	.word	0x00003310


	//   ....[45]....
        /*0544*/ 	.word	0x00003400


	//   ....[46]....
        /*0548*/ 	.word	0x00003410


	//   ....[47]....
        /*054c*/ 	.word	0x00003420


	//   ....[48]....
        /*0550*/ 	.word	0x00003520


	//   ....[49]....
        /*0554*/ 	.word	0x00003530


	//   ....[50]....
        /*0558*/ 	.word	0x00003540


	//   ....[51]....
        /*055c*/ 	.word	0x00003640


	//   ....[52]....
        /*0560*/ 	.word	0x00003650


	//   ....[53]....
        /*0564*/ 	.word	0x00003660


	//   ....[54]....
        /*0568*/ 	.word	0x00003760


	//   ....[55]....
        /*056c*/ 	.word	0x00003770


	//   ....[56]....
        /*0570*/ 	.word	0x00003780


	//   ....[57]....
        /*0574*/ 	.word	0x000038d0


	//   ....[58]....
        /*0578*/ 	.word	0x00003950


	//   ....[59]....
        /*057c*/ 	.word	0x000039a0


	//   ....[60]....
        /*0580*/ 	.word	0x000039f0


	//   ....[61]....
        /*0584*/ 	.word	0x00003a00


	//   ....[62]....
        /*0588*/ 	.word	0x00003a10


	//   ....[63]....
        /*058c*/ 	.word	0x00003b00


	//   ....[64]....
        /*0590*/ 	.word	0x00003b10


	//   ....[65]....
        /*0594*/ 	.word	0x00003b20


	//   ....[66]....
        /*0598*/ 	.word	0x00003c10


	//   ....[67]....
        /*059c*/ 	.word	0x00003c20


	//   ....[68]....
        /*05a0*/ 	.word	0x00003c30


	//   ....[69]....
        /*05a4*/ 	.word	0x00003d20


	//   ....[70]....
        /*05a8*/ 	.word	0x00003d30


	//   ....[71]....
        /*05ac*/ 	.word	0x00003d40


	//   ....[72]....
        /*05b0*/ 	.word	0x00003e30


	//   ....[73]....
        /*05b4*/ 	.word	0x00003e40


	//   ....[74]....
        /*05b8*/ 	.word	0x00003e50


	//   ....[75]....
        /*05bc*/ 	.word	0x00003fb0


	//   ....[76]....
        /*05c0*/ 	.word	0x00005520


	//   ....[77]....
        /*05c4*/ 	.word	0x00005670


	//   ....[78]....
        /*05c8*/ 	.word	0x00005d00


	//   ....[79]....
        /*05cc*/ 	.word	0x00005d50


	//   ....[80]....
        /*05d0*/ 	.word	0x00005d80


	//   ....[81]....
        /*05d4*/ 	.word	0x00005dc0


	//   ....[82]....
        /*05d8*/ 	.word	0x00005de0


	//   ....[83]....
        /*05dc*/ 	.word	0x00005e10


	//   ....[84]....
        /*05e0*/ 	.word	0x00005e70


	//   ....[85]....
        /*05e4*/ 	.word	0x00005ef0


	//   ....[86]....
        /*05e8*/ 	.word	0x00005f00


	//   ....[87]....
        /*05ec*/ 	.word	0x00005f30


	//   ....[88]....
        /*05f0*/ 	.word	0x00005fb0


	//   ....[89]....
        /*05f4*/ 	.word	0x00005fc0


	//   ....[90]....
        /*05f8*/ 	.word	0x00005ff0


	//   ....[91]....
        /*05fc*/ 	.word	0x00006040


	//   ....[92]....
        /*0600*/ 	.word	0x00006070


	//   ....[93]....
        /*0604*/ 	.word	0x00006510


	//   ....[94]....
        /*0608*/ 	.word	0x00006530


	//   ....[95]....
        /*060c*/ 	.word	0x00006690


	//   ....[96]....
        /*0610*/ 	.word	0x00007860


	//   ....[97]....
        /*0614*/ 	.word	0x000079b0


	//   ....[98]....
        /*0618*/ 	.word	0x00007fa0


	//   ....[99]....
        /*061c*/ 	.word	0x00007fd0


	//   ....[100]....
        /*0620*/ 	.word	0x00008010


	//   ....[101]....
        /*0624*/ 	.word	0x00008070


	//   ....[102]....
        /*0628*/ 	.word	0x000080a0


	//   ....[103]....
        /*062c*/ 	.word	0x000080e0


	//   ....[104]....
        /*0630*/ 	.word	0x00008150


	//   ....[105]....
        /*0634*/ 	.word	0x00008180


	//   ....[106]....
        /*0638*/ 	.word	0x000081c0


	//   ....[107]....
        /*063c*/ 	.word	0x00008210


	//   ....[108]....
        /*0640*/ 	.word	0x00008240


	//   ....[109]....
        /*0644*/ 	.word	0x00008280


	//   ....[110]....
        /*0648*/ 	.word	0x000082b0


	//   ....[111]....
        /*064c*/ 	.word	0x000082e0


	//   ....[112]....
        /*0650*/ 	.word	0x000082f0


	//   ....[113]....
        /*0654*/ 	.word	0x00008890


	//   ....[114]....
        /*0658*/ 	.word	0x000088a0


	//   ....[115]....
        /*065c*/ 	.word	0x000088b0


	//   ....[116]....
        /*0660*/ 	.word	0x00008b00


	//   ....[117]....
        /*0664*/ 	.word	0x00008b80


	//   ....[118]....
        /*0668*/ 	.word	0x00008be0


	//   ....[119]....
        /*066c*/ 	.word	0x00008bf0


	//   ....[120]....
        /*0670*/ 	.word	0x00008c00


	//   ....[121]....
        /*0674*/ 	.word	0x00008cf0


	//   ....[122]....
        /*0678*/ 	.word	0x00008d00


	//   ....[123]....
        /*067c*/ 	.word	0x00008d10


	//   ....[124]....
        /*0680*/ 	.word	0x00008e10


	//   ....[125]....
        /*0684*/ 	.word	0x00008e20


	//   ....[126]....
        /*0688*/ 	.word	0x00008e30


	//   ....[127]....
        /*068c*/ 	.word	0x00008f30


	//   ....[128]....
        /*0690*/ 	.word	0x00008f40


	//   ....[129]....
        /*0694*/ 	.word	0x00008f50


	//   ....[130]....
        /*0698*/ 	.word	0x00009050


	//   ....[131]....
        /*069c*/ 	.word	0x00009060


	//   ....[132]....
        /*06a0*/ 	.word	0x00009070


	//   ....[133]....
        /*06a4*/ 	.word	0x000091c0


	//   ....[134]....
        /*06a8*/ 	.word	0x00009240


	//   ....[135]....
        /*06ac*/ 	.word	0x000092b0


	//   ....[136]....
        /*06b0*/ 	.word	0x00009300


	//   ....[137]....
        /*06b4*/ 	.word	0x00009310


	//   ....[138]....
        /*06b8*/ 	.word	0x00009320


	//   ....[139]....
        /*06bc*/ 	.word	0x00009410


	//   ....[140]....
        /*06c0*/ 	.word	0x00009420


	//   ....[141]....
        /*06c4*/ 	.word	0x00009430


	//   ....[142]....
        /*06c8*/ 	.word	0x00009520


	//   ....[143]....
        /*06cc*/ 	.word	0x00009530


	//   ....[144]....
        /*06d0*/ 	.word	0x00009540


	//   ....[145]....
        /*06d4*/ 	.word	0x00009630


	//   ....[146]....
        /*06d8*/ 	.word	0x00009650


	//   ....[147]....
        /*06dc*/ 	.word	0x00009660


	//   ....[148]....
        /*06e0*/ 	.word	0x00009760


	//   ....[149]....
        /*06e4*/ 	.word	0x00009770


	//   ....[150]....
        /*06e8*/ 	.word	0x00009780


	//   ....[151]....
        /*06ec*/ 	.word	0x00009900


	//   ....[152]....
        /*06f0*/ 	.word	0x0000a9f0


	//   ....[153]....
        /*06f4*/ 	.word	0x0000aa80


	//   ....[154]....
        /*06f8*/ 	.word	0x0000ab40


	//   ....[155]....
        /*06fc*/ 	.word	0x0000ab90


	//   ....[156]....
        /*0700*/ 	.word	0x0000abe0


	//   ....[157]....
        /*0704*/ 	.word	0x0000ac50


	//   ....[158]....
        /*0708*/ 	.word	0x0000ace0


	//   ....[159]....
        /*070c*/ 	.word	0x0000ad60


	//   ....[160]....
        /*0710*/ 	.word	0x0000adb0


	//   ....[161]....
        /*0714*/ 	.word	0x0000ae20


	//   ....[162]....
        /*0718*/ 	.word	0x0000aeb0


	//   ....[163]....
        /*071c*/ 	.word	0x0000af30


	//   ....[164]....
        /*0720*/ 	.word	0x0000af80


	//   ....[165]....
        /*0724*/ 	.word	0x0000aff0


	//   ....[166]....
        /*0728*/ 	.word	0x0000b080


	//   ....[167]....
        /*072c*/ 	.word	0x0000b100


	//   ....[168]....
        /*0730*/ 	.word	0x0000b150


	//   ....[169]....
        /*0734*/ 	.word	0x0000b1d0


	//   ....[170]....
        /*0738*/ 	.word	0x0000b260


	//   ....[171]....
        /*073c*/ 	.word	0x0000b2e0


	//   ....[172]....
        /*0740*/ 	.word	0x0000b330


	//   ....[173]....
        /*0744*/ 	.word	0x0000b3b0


	//   ....[174]....
        /*0748*/ 	.word	0x0000b430


	//   ....[175]....
        /*074c*/ 	.word	0x0000b4b0


	//   ....[176]....
        /*0750*/ 	.word	0x0000b530


	//   ....[177]....
        /*0754*/ 	.word	0x0000b5e0


	//   ....[178]....
        /*0758*/ 	.word	0x0000b630


	//   ....[179]....
        /*075c*/ 	.word	0x0000b680


	//   ....[180]....
        /*0760*/ 	.word	0x0000b700


	//   ....[181]....
        /*0764*/ 	.word	0x0000b790


	//   ....[182]....
        /*0768*/ 	.word	0x0000b810


	//   ....[183]....
        /*076c*/ 	.word	0x0000b860


	//   ....[184]....
        /*0770*/ 	.word	0x0000b8e0


	//   ....[185]....
        /*0774*/ 	.word	0x0000b970


	//   ....[186]....
        /*0778*/ 	.word	0x0000b9f0


	//   ....[187]....
        /*077c*/ 	.word	0x0000ba40


	//   ....[188]....
        /*0780*/ 	.word	0x0000bac0


	//   ....[189]....
        /*0784*/ 	.word	0x0000bb50


	//   ....[190]....
        /*0788*/ 	.word	0x0000bbd0


	//   ....[191]....
        /*078c*/ 	.word	0x0000bc20


	//   ....[192]....
        /*0790*/ 	.word	0x0000bca0


	//   ....[193]....
        /*0794*/ 	.word	0x0000bd30


	//   ....[194]....
        /*0798*/ 	.word	0x0000bdb0


	//   ....[195]....
        /*079c*/ 	.word	0x0000be00


	//   ....[196]....
        /*07a0*/ 	.word	0x0000be80


	//   ....[197]....
        /*07a4*/ 	.word	0x0000bef0


	//   ....[198]....
        /*07a8*/ 	.word	0x0000bf70


	//   ....[199]....
        /*07ac*/ 	.word	0x0000bff0


	//   ....[200]....
        /*07b0*/ 	.word	0x0000c0c0


	//   ....[201]....
        /*07b4*/ 	.word	0x0000c110


	//   ....[202]....
        /*07b8*/ 	.word	0x0000c160


	//   ....[203]....
        /*07bc*/ 	.word	0x0000c1d0


	//   ....[204]....
        /*07c0*/ 	.word	0x0000c260


	//   ....[205]....
        /*07c4*/ 	.word	0x0000c2e0


	//   ....[206]....
        /*07c8*/ 	.word	0x0000c330


	//   ....[207]....
        /*07cc*/ 	.word	0x0000c3a0


	//   ....[208]....
        /*07d0*/ 	.word	0x0000c430


	//   ....[209]....
        /*07d4*/ 	.word	0x0000c4b0


	//   ....[210]....
        /*07d8*/ 	.word	0x0000c500


	//   ....[211]....
        /*07dc*/ 	.word	0x0000c570


	//   ....[212]....
        /*07e0*/ 	.word	0x0000c600


	//   ....[213]....
        /*07e4*/ 	.word	0x0000c680


	//   ....[214]....
        /*07e8*/ 	.word	0x0000c6d0


	//   ....[215]....
        /*07ec*/ 	.word	0x0000c740


	//   ....[216]....
        /*07f0*/ 	.word	0x0000c7d0


	//   ....[217]....
        /*07f4*/ 	.word	0x0000c850


	//   ....[218]....
        /*07f8*/ 	.word	0x0000c8a0


	//   ....[219]....
        /*07fc*/ 	.word	0x0000c910


	//   ....[220]....
        /*0800*/ 	.word	0x0000c980


	//   ....[221]....
        /*0804*/ 	.word	0x0000ca00


	//   ....[222]....
        /*0808*/ 	.word	0x0000ca80


	//   ....[223]....
        /*080c*/ 	.word	0x0000cb30


	//   ....[224]....
        /*0810*/ 	.word	0x0000cb80


	//   ....[225]....
        /*0814*/ 	.word	0x0000cbd0


	//   ....[226]....
        /*0818*/ 	.word	0x0000cc40


	//   ....[227]....
        /*081c*/ 	.word	0x0000ccd0


	//   ....[228]....
        /*0820*/ 	.word	0x0000cd50


	//   ....[229]....
        /*0824*/ 	.word	0x0000cda0


	//   ....[230]....
        /*0828*/ 	.word	0x0000ce10


	//   ....[231]....
        /*082c*/ 	.word	0x0000cea0


	//   ....[232]....
        /*0830*/ 	.word	0x0000cf20


	//   ....[233]....
        /*0834*/ 	.word	0x0000cf70


	//   ....[234]....
        /*0838*/ 	.word	0x0000cfe0


	//   ....[235]....
        /*083c*/ 	.word	0x0000d070


	//   ....[236]....
        /*0840*/ 	.word	0x0000d100


	//   ....[237]....
        /*0844*/ 	.word	0x0000d150


	//   ....[238]....
        /*0848*/ 	.word	0x0000d1c0


	//   ....[239]....
        /*084c*/ 	.word	0x0000d250


	//   ....[240]....
        /*0850*/ 	.word	0x0000d2d0


	//   ....[241]....
        /*0854*/ 	.word	0x0000d320


	//   ....[242]....
        /*0858*/ 	.word	0x0000d390


	//   ....[243]....
        /*085c*/ 	.word	0x0000d400


	//----- nvinfo : EIATTR_VRC_CTA_INIT_COUNT
	.align		4
.L_896:
        /*0860*/ 	.byte	0x02, 0x4a
	.zero		1
	.zero		1


	//----- nvinfo : EIATTR_EXIT_INSTR_OFFSETS
	.align		4
        /*0864*/ 	.byte	0x04, 0x1c
        /*0866*/ 	.short	(.L_898 - .L_897)


	//   ....[0]....
.L_897:
        /*0868*/ 	.word	0x00001780


	//   ....[1]....
        /*086c*/ 	.word	0x000019f0


	//   ....[2]....
        /*0870*/ 	.word	0x00001b60


	//   ....[3]....
        /*0874*/ 	.word	0x00001df0


	//   ....[4]....
        /*0878*/ 	.word	0x00001e40


	//   ....[5]....
        /*087c*/ 	.word	0x00004890


	//   ....[6]....
        /*0880*/ 	.word	0x00004b20


	//   ....[7]....
        /*0884*/ 	.word	0x00004c80


	//   ....[8]....
        /*0888*/ 	.word	0x00004f20


	//   ....[9]....
        /*088c*/ 	.word	0x00004f70


	//   ....[10]....
        /*0890*/ 	.word	0x00004fa0


	//   ....[11]....
        /*0894*/ 	.word	0x000071e0


	//   ....[12]....
        /*0898*/ 	.word	0x000072d0


	//   ....[13]....
        /*089c*/ 	.word	0x0000a8e0


	//   ....[14]....
        /*08a0*/ 	.word	0x0000a9a0


	//----- nvinfo : EIATTR_MAX_THREADS
	.align		4
.L_898:
        /*08a4*/ 	.byte	0x04, 0x05
        /*08a6*/ 	.short	(.L_900 - .L_899)
.L_899:
        /*08a8*/ 	.word	0x00000100
        /*08ac*/ 	.word	0x00000001
        /*08b0*/ 	.word	0x00000001


	//----- nvinfo : EIATTR_CRS_STACK_SIZE
	.align		4
.L_900:
        /*08b4*/ 	.byte	0x04, 0x1e
        /*08b6*/ 	.short	(.L_902 - .L_901)
.L_901:
        /*08b8*/ 	.word	0x00000000


	//----- nvinfo : EIATTR_CBANK_PARAM_SIZE
	.align		4
.L_902:
        /*08bc*/ 	.byte	0x03, 0x19
        /*08be*/ 	.short	0x0050


	//----- nvinfo : EIATTR_PARAM_CBANK
	.align		4
        /*08c0*/ 	.byte	0x04, 0x0a
        /*08c2*/ 	.short	(.L_904 - .L_903)
	.align		4
.L_903:
        /*08c4*/ 	.word	index@(.nv.constant0._ZN6thrust24THRUST_300001_SM_1000_NS8cuda_cub4core6detail13_kernel_agentINS1_15__reduce_by_key16ReduceByKeyAgentIPiPfNS0_16discard_iteratorINS0_11use_defaultEEES8_N4cuda3std3__48equal_toIiEENSE_4plusIfEEPllEEJS7_S8_SB_S8_SJ_N3cub18CUB_300001_SM_100024ReduceByKeyScanTileStateIflLb1EEESG_SI_llEEEvDpT0_)
        /*08c8*/ 	.short	0x0380
        /*08ca*/ 	.short	0x0050


	//----- nvinfo : EIATTR_SW_WAR
	.align		4
.L_904:
        /*08cc*/ 	.byte	0x04, 0x36
        /*08ce*/ 	.short	(.L_906 - .L_905)
.L_905:
        /*08d0*/ 	.word	0x00000008
.L_906:


//--------------------- .nv.info._ZN6thrust24THRUST_300001_SM_1000_NS8cuda_cub4core6detail13_kernel_agentINS1_15__reduce_by_key9InitAgentIN3cub18CUB_300001_SM_100024ReduceByKeyScanTileStateIflLb1EEElPlEEJSA_lSB_EEEvDpT0_ --------------------------
	.section	.nv.info._ZN6thrust24THRUST_300001_SM_1000_NS8cuda_cub4core6detail13_kernel_agentINS1_15__reduce_by_key9InitAgentIN3cub18CUB_300001_SM_100024ReduceByKeyScanTileStateIflLb1EEElPlEEJSA_lSB_EEEvDpT0_,"",@"SHT_CUDA_INFO"
	.sectionflags	@""
	.align	4


	//----- nvinfo : EIATTR_CUDA_API_VERSION
	.align		4
        /*0000*/ 	.byte	0x04, 0x37
        /*0002*/ 	.short	(.L_908 - .L_907)
.L_907:
        /*0004*/ 	.word	0x00000082


	//----- nvinfo : EIATTR_KPARAM_INFO
	.align		4
.L_908:
        /*0008*/ 	.byte	0x04, 0x17
        /*000a*/ 	.short	(.L_910 - .L_909)
.L_909:
        /*000c*/ 	.word	0x00000000
        /*0010*/ 	.short	0x0002
        /*0012*/ 	.short	0x0010
        /*0014*/ 	.byte	0x00, 0xf5, 0x21, 0x00


	//----- nvinfo : EIATTR_KPARAM_INFO
	.align		4
.L_910:
        /*0018*/ 	.byte	0x04, 0x17
        /*001a*/ 	.short	(.L_912 - .L_911)
.L_911:
        /*001c*/ 	.word	0x00000000
        /*0020*/ 	.short	0x0001
        /*0022*/ 	.short	0x0008
        /*0024*/ 	.byte	0x00, 0xf0, 0x21, 0x00


	//----- nvinfo : EIATTR_KPARAM_INFO
	.align		4
.L_912:
        /*0028*/ 	.byte	0x04, 0x17
        /*002a*/ 	.short	(.L_914 - .L_913)
.L_913:
        /*002c*/ 	.word	0x00000000
        /*0030*/ 	.short	0x0000
        /*0032*/ 	.short	0x0000
        /*0034*/ 	.byte	0x00, 0xf0, 0x21, 0x00


	//----- nvinfo : EIATTR_SPARSE_MMA_MASK
	.align		4
.L_914:
        /*0038*/ 	.byte	0x03, 0x50
        /*003a*/ 	.short	0x0000


	//----- nvinfo : EIATTR_MAXREG_COUNT
	.align		4
        /*003c*/ 	.byte	0x03, 0x1b
        /*003e*/ 	.short	0x00ff


	//----- nvinfo : EIATTR_MERCURY_ISA_VERSION
	.align		4
        /*0040*/ 	.byte	0x03, 0x5f
        /*0042*/ 	.short	0x0101


	//----- nvinfo : EIATTR_VRC_CTA_INIT_COUNT
	.align		4
        /*0044*/ 	.byte	0x02, 0x4a
	.zero		1
	.zero		1


	//----- nvinfo : EIATTR_EXIT_INSTR_OFFSETS
	.align		4
        /*0048*/ 	.byte	0x04, 0x1c
        /*004a*/ 	.short	(.L_916 - .L_915)


	//   ....[0]....
.L_915:
        /*004c*/ 	.word	0x00000140


	//   ....[1]....
        /*0050*/ 	.word	0x00000170


	//----- nvinfo : EIATTR_MAX_THREADS
	.align		4
.L_916:
        /*0054*/ 	.byte	0x04, 0x05
        /*0056*/ 	.short	(.L_918 - .L_917)
.L_917:
        /*0058*/ 	.word	0x00000080
        /*005c*/ 	.word	0x00000001
        /*0060*/ 	.word	0x00000001


	//----- nvinfo : EIATTR_CBANK_PARAM_SIZE
	.align		4
.L_918:
        /*0064*/ 	.byte	0x03, 0x19
        /*0066*/ 	.short	0x0018


	//----- nvinfo : EIATTR_PARAM_CBANK
	.align		4
        /*0068*/ 	.byte	0x04, 0x0a
        /*006a*/ 	.short	(.L_920 - .L_919)
	.align		4
.L_919:
        /*006c*/ 	.word	index@(.nv.constant0._ZN6thrust24THRUST_300001_SM_1000_NS8cuda_cub4core6detail13_kernel_agentINS1_15__reduce_by_key9InitAgentIN3cub18CUB_300001_SM_100024ReduceByKeyScanTileStateIflLb1EEElPlEEJSA_lSB_EEEvDpT0_)
        /*0070*/ 	.short	0x0380
        /*0072*/ 	.short	0x0018


	//----- nvinfo : EIATTR_SW_WAR
	.align		4
.L_920:
        /*0074*/ 	.byte	0x04, 0x36
        /*0076*/ 	.short	(.L_922 - .L_921)
.L_921:
        /*0078*/ 	.word	0x00000008
.L_922:


//--------------------- .nv.info._ZN6thrust24THRUST_300001_SM_1000_NS8cuda_cub4core6detail13_kernel_agentINS1_15__reduce_by_key16ReduceByKeyAgentIPiPfNS0_16discard_iteratorINS0_11use_defaultEEES8_N4cuda3std3__48equal_toIiEENSE_4plusIfEES7_iEEJS7_S8_SB_S8_S7_N3cub18CUB_300001_SM_100024ReduceByKeyScanTileStateIfiLb1EEESG_SI_iiEEEvDpT0_ --------------------------
	.section	.nv.info._ZN6thrust24THRUST_300001_SM_1000_NS8cuda_cub4core6detail13_kernel_agentINS1_15__reduce_by_key16ReduceByKeyAgentIPiPfNS0_16discard_iteratorINS0_11use_defaultEEES8_N4cuda3std3__48equal_toIiEENSE_4plusIfEES7_iEEJS7_S8_SB_S8_S7_N3cub18CUB_300001_SM_100024ReduceByKeyScanTileStateIfiLb1EEESG_SI_iiEEEvDpT0_,"",@"SHT_CUDA_INFO"
	.sectionflags	@""
	.align	4


	//----- nvinfo : EIATTR_CUDA_API_VERSION
	.align		4
        /*0000*/ 	.byte	0x04, 0x37
        /*0002*/ 	.short	(.L_924 - .L_923)
.L_923:
        /*0004*/ 	.word	0x00000082


	//----- nvinfo : EIATTR_KPARAM_INFO
	.align		4
.L_924:
        /*0008*/ 	.byte	0x04, 0x17
        /*000a*/ 	.short	(.L_926 - .L_925)
.L_925:
        /*000c*/ 	.word	0x00000000
        /*0010*/ 	.short	0x0009
        /*0012*/ 	.short	0x0040
        /*0014*/ 	.byte	0x00, 0xf0, 0x11, 0x00


	//----- nvinfo : EIATTR_KPARAM_INFO
	.align		4
.L_926:
        /*0018*/ 	.byte	0x04, 0x17
        /*001a*/ 	.short	(.L_928 - .L_927)
.L_927:
        /*001c*/ 	.word	0x00000000
        /*0020*/ 	.short	0x0008
        /*0022*/ 	.short	0x003c
        /*0024*/ 	.byte	0x00, 0xf0, 0x11, 0x00


	//----- nvinfo : EIATTR_KPARAM_INFO
	.align		4
.L_928:
        /*0028*/ 	.byte	0x04, 0x17
        /*002a*/ 	.short	(.L_930 - .L_929)
.L_929:
        /*002c*/ 	.word	0x00000000
        /*0030*/ 	.short	0x0007
        /*0032*/ 	.short	0x0039
        /*0034*/ 	.byte	0x00, 0xf0, 0x05, 0x00


	//----- nvinfo : EIATTR_KPARAM_INFO
	.align		4
.L_930:
        /*0038*/ 	.byte	0x04, 0x17
        /*003a*/ 	.short	(.L_932 - .L_931)
.L_931:
        /*003c*/ 	.word	0x00000000
        /*0040*/ 	.short	0x0006
        /*0042*/ 	.short	0x0038
        /*0044*/ 	.byte	0x00, 0xf0, 0x05, 0x00


	//----- nvinfo : EIATTR_KPARAM_INFO
	.align		4
.L_932:
        /*0048*/ 	.byte	0x04, 0x17
        /*004a*/ 	.short	(.L_934 - .L_933)
.L_933:
        /*004c*/ 	.word	0x00000000
        /*0050*/ 	.short	0x0005
        /*0052*/ 	.short	0x0030
        /*0054*/ 	.byte	0x00, 0xf0, 0x21, 0x00


	//----- nvinfo : EIATTR_KPARAM_INFO
	.align		4
.L_934:
        /*0058*/ 	.byte	0x04, 0x17
        /*005a*/ 	.short	(.L_936 - .L_935)
.L_935:
        /*005c*/ 	.word	0x00000000
        /*0060*/ 	.short	0x0004
        /*0062*/ 	.short	0x0028
        /*0064*/ 	.byte	0x00, 0xf5, 0x21, 0x00


	//----- nvinfo : EIATTR_KPARAM_INFO
	.align		4
.L_936:
        /*0068*/ 	.byte	0x04, 0x17
        /*006a*/ 	.short	(.L_938 - .L_937)
.L_937:
        /*006c*/ 	.word	0x00000000
        /*0070*/ 	.short	0x0003
        /*0072*/ 	.short	0x0020
        /*0074*/ 	.byte	0x00, 0xf5, 0x21, 0x00


	//----- nvinfo : EIATTR_KPARAM_INFO
	.align		4
.L_938:
        /*0078*/ 	.byte	0x04, 0x17
        /*007a*/ 	.short	(.L_940 - .L_939)
.L_939:
        /*007c*/ 	.word	0x00000000
        /*0080*/ 	.short	0x0002
        /*0082*/ 	.short	0x0010
        /*0084*/ 	.byte	0x00, 0xf0, 0x41, 0x00


	//----- nvinfo : EIATTR_KPARAM_INFO
	.align		4
.L_940:
        /*0088*/ 	.byte	0x04, 0x17
        /*008a*/ 	.short	(.L_942 - .L_941)
.L_941:
        /*008c*/ 	.word	0x00000000
        /*0090*/ 	.short	0x0001
        /*0092*/ 	.short	0x0008
        /*0094*/ 	.byte	0x00, 0xf5, 0x21, 0x00


	//----- nvinfo : EIATTR_KPARAM_INFO
	.align		4
.L_942:
        /*0098*/ 	.byte	0x04, 0x17
        /*009a*/ 	.short	(.L_944 - .L_943)
.L_943:
        /*009c*/ 	.word	0x00000000
        /*00a0*/ 	.short	0x0000
        /*00a2*/ 	.short	0x0000
        /*00a4*/ 	.byte	0x00, 0xf5, 0x21, 0x00


	//----- nvinfo : EIATTR_SPARSE_MMA_MASK
	.align		4
.L_944:
        /*00a8*/ 	.byte	0x03, 0x50
        /*00aa*/ 	.short	0x0000


	//----- nvinfo : EIATTR_MAXREG_COUNT
	.align		4
        /*00ac*/ 	.byte	0x03, 0x1b
        /*00ae*/ 	.short	0x00ff


	//----- nvinfo : EIATTR_NUM_BARRIERS
	.align		4
        /*00b0*/ 	.byte	0x02, 0x4c
        /*00b2*/ 	.byte	0x01
	.zero		1


	//----- nvinfo : EIATTR_MERCURY_ISA_VERSION
	.align		4
        /*00b4*/ 	.byte	0x03, 0x5f
        /*00b6*/ 	.short	0x0101


	//----- nvinfo : EIATTR_COOP_GROUP_MASK_REGIDS
	.align		4
        /*00b8*/ 	.byte	0x04, 0x29
        /*00ba*/ 	.short	(.L_946 - .L_945)


	//   ....[0]....
.L_945:
        /*00bc*/ 	.word	0xffffffff


	//   ....[1]....
        /*00c0*/ 	.word	0xffffffff


	//   ....[2]....
        /*00c4*/ 	.word	0xffffffff


	//   ....[3]....
        /*00c8*/ 	.word	0xffffffff


	//   ....[4]....
        /*00cc*/ 	.word	0xffffffff


	//   ....[5]....
        /*00d0*/ 	.word	0xffffffff


	//   ....[6]....
        /*00d4*/ 	.word	0xffffffff


	//   ....[7]....
        /*00d8*/ 	.word	0xffffffff


	//   ....[8]....
        /*00dc*/ 	.word	0xffffffff


	//   ....[9]....
        /*00e0*/ 	.word	0xffffffff


	//   ....[10]....
        /*00e4*/ 	.word	0xffffffff


	//   ....[11]....
        /*00e8*/ 	.word	0xffffffff


	//   ....[12]....
        /*00ec*/ 	.word	0xffffffff


	//   ....[13]....
        /*00f0*/ 	.word	0xffffffff


	//   ....[14]....
        /*00f4*/ 	.word	0xffffffff


	//   ....[15]....
        /*00f8*/ 	.word	0xffffffff


	//   ....[16]....
        /*00fc*/ 	.word	0xffffffff


	//   ....[17]....
        /*0100*/ 	.word	0xffffffff


	//   ....[18]....
        /*0104*/ 	.word	0xffffffff


	//   ....[19]....
        /*0108*/ 	.word	0xffffffff


	//   ....[20]....
        /*010c*/ 	.word	0xffffffff


	//   ....[21]....
        /*0110*/ 	.word	0xffffffff


	//   ....[22]....
        /*0114*/ 	.word	0xffffffff


	//   ....[23]....
        /*0118*/ 	.word	0xffffffff


	//   ....[24]....
        /*011c*/ 	.word	0xffffffff


	//   ....[25]....
        /*0120*/ 	.word	0xffffffff


	//   ....[26]....
        /*0124*/ 	.word	0xffffffff


	//   ....[27]....
        /*0128*/ 	.word	0xffffffff


	//   ....[28]....
        /*012c*/ 	.word	0xffffffff


	//   ....[29]....
        /*0130*/ 	.word	0xffffffff


	//   ....[30]....
        /*0134*/ 	.word	0xffffffff


	//   ....[31]....
        /*0138*/ 	.word	0xffffffff


	//   ....[32]....
        /*013c*/ 	.word	0xffffffff


	//   ....[33]....
        /*0140*/ 	.word	0xffffffff


	//   ....[34]....
        /*0144*/ 	.word	0xffffffff


	//   ....[35]....
        /*0148*/ 	.word	0xffffffff


	//   ....[36]....
        /*014c*/ 	.word	0xffffffff


	//   ....[37]....
        /*0150*/ 	.word	0xffffffff


	//   ....[38]....
        /*0154*/ 	.word	0xffffffff


	//   ....[39]....
        /*0158*/ 	.word	0xffffffff


	//   ....[40]....
        /*015c*/ 	.word	0xffffffff


	//   ....[41]....
        /*0160*/ 	.word	0xffffffff


	//   ....[42]....
        /*0164*/ 	.word	0xffffffff


	//   ....[43]....
        /*0168*/ 	.word	0xffffffff


	//   ....[44]....
        /*016c*/ 	.word	0xffffffff


	//   ....[45]....
        /*0170*/ 	.word	0xffffffff


	//   ....[46]....
        /*0174*/ 	.word	0xffffffff


	//   ....[47]....
        /*0178*/ 	.word	0xffffffff


	//   ....[48]....
        /*017c*/ 	.word	0xffffffff


	//   ....[49]....
        /*0180*/ 	.word	0xffffffff


	//   ....[50]....
        /*0184*/ 	.word	0xffffffff


	//   ....[51]....
        /*0188*/ 	.word	0xffffffff


	//   ....[52]....
        /*018c*/ 	.word	0xffffffff


	//   ....[53]....
        /*0190*/ 	.word	0xffffffff


	//   ....[54]....
        /*0194*/ 	.word	0xffffffff


	//   ....[55]....
        /*0198*/ 	.word	0xffffffff


	//   ....[56]....
        /*019c*/ 	.word	0xffffffff


	//   ....[57]....
        /*01a0*/ 	.word	0xffffffff


	//   ....[58]....
        /*01a4*/ 	.word	0xffffffff


	//   ....[59]....
        /*01a8*/ 	.word	0xffffffff


	//   ....[60]....
        /*01ac*/ 	.word	0xffffffff


	//   ....[61]....
        /*01b0*/ 	.word	0xffffffff


	//   ....[62]....
        /*01b4*/ 	.word	0xffffffff


	//   ....[63]....
        /*01b8*/ 	.word	0xffffffff


	//   ....[64]....
        /*01bc*/ 	.word	0xffffffff


	//   ....[65]....
        /*01c0*/ 	.word	0xffffffff


	//   ....[66]....
        /*01c4*/ 	.word	0xffffffff


	//   ....[67]....
        /*01c8*/ 	.word	0xffffffff


	//   ....[68]....
        /*01cc*/ 	.word	0xffffffff


	//   ....[69]....
        /*01d0*/ 	.word	0xffffffff


	//   ....[70]....
        /*01d4*/ 	.word	0xffffffff


	//   ....[71]....
        /*01d8*/ 	.word	0xffffffff


	//   ....[72]....
        /*01dc*/ 	.word	0xffffffff


	//   ....[73]....
        /*01e0*/ 	.word	0xffffffff


	//   ....[74]....
        /*01e4*/ 	.word	0xffffffff


	//   ....[75]....
        /*01e8*/ 	.word	0xffffffff


	//   ....[76]....
        /*01ec*/ 	.word	0xffffffff


	//   ....[77]....
        /*01f0*/ 	.word	0xffffffff


	//   ....[78]....
        /*01f4*/ 	.word	0xffffffff


	//   ....[79]....
        /*01f8*/ 	.word	0xffffffff


	//   ....[80]....
        /*01fc*/ 	.word	0xffffffff


	//   ....[81]....
        /*0200*/ 	.word	0xffffffff


	//   ....[82]....
        /*0204*/ 	.word	0xffffffff


	//   ....[83]....
        /*0208*/ 	.word	0xffffffff


	//   ....[84]....
        /*020c*/ 	.word	0xffffffff


	//   ....[85]....
        /*0210*/ 	.word	0xffffffff


	//   ....[86]....
        /*0214*/ 	.word	0xffffffff


	//   ....[87]....
        /*0218*/ 	.word	0xffffffff


	//   ....[88]....
        /*021c*/ 	.word	0xffffffff


	//   ....[89]....
        /*0220*/ 	.word	0xffffffff


	//   ....[90]....
        /*0224*/ 	.word	0xffffffff


	//   ....[91]....
        /*0228*/ 	.word	0xffffffff


	//   ....[92]....
        /*022c*/ 	.word	0xffffffff


	//   ....[93]....
        /*0230*/ 	.word	0xffffffff


	//   ....[94]....
        /*0234*/ 	.word	0xffffffff


	//   ....[95]....
        /*0238*/ 	.word	0xffffffff


	//   ....[96]....
        /*023c*/ 	.word	0xffffffff


	//   ....[97]....
        /*0240*/ 	.word	0xffffffff


	//   ....[98]....
        /*0244*/ 	.word	0xffffffff


	//   ....[99]....
        /*0248*/ 	.word	0xffffffff


	//   ....[100]....
        /*024c*/ 	.word	0xffffffff


	//   ....[101]....
        /*0250*/ 	.word	0xffffffff


	//   ....[102]....
        /*0254*/ 	.word	0xffffffff


	//   ....[103]....
        /*0258*/ 	.word	0xffffffff


	//   ....[104]....
        /*025c*/ 	.word	0xffffffff


	//   ....[105]....
        /*0260*/ 	.word	0xffffffff


	//   ....[106]....
        /*0264*/ 	.word	0xffffffff


	//   ....[107]....
        /*0268*/ 	.word	0xffffffff


	//   ....[108]....
        /*026c*/ 	.word	0x05000004


	//   ....[109]....
        /*0270*/ 	.word	0x05000004


	//   ....[110]....
        /*0274*/ 	.word	0x05000004


	//   ....[111]....
        /*0278*/ 	.word	0x05000004


	//   ....[112]....
        /*027c*/ 	.word	0x05000004


	//   ....[113]....
        /*0280*/ 	.word	0x05000004


	//   ....[114]....
        /*0284*/ 	.word	0x05000004


	//   ....[115]....
        /*0288*/ 	.word	0x05000004


	//   ....[116]....
        /*028c*/ 	.word	0x05000004


	//   ....[117]....
        /*0290*/ 	.word	0x05000004


	//   ....[118]....
        /*0294*/ 	.word	0x05000004


	//   ....[119]....
        /*0298*/ 	.word	0x05000004


	//   ....[120]....
        /*029c*/ 	.word	0x05000004


	//   ....[121]....
        /*02a0*/ 	.word	0x05000004


	//   ....[122]....
        /*02a4*/ 	.word	0x05000004


	//   ....[123]....
        /*02a8*/ 	.word	0x05000004


	//   ....[124]....
        /*02ac*/ 	.word	0x05000004


	//   ....[125]....
        /*02b0*/ 	.word	0x05000004


	//   ....[126]....
        /*02b4*/ 	.word	0x05000004


	//   ....[127]....
        /*02b8*/ 	.word	0x05000004


	//   ....[128]....
        /*02bc*/ 	.word	0x05000004


	//   ....[129]....
        /*02c0*/ 	.word	0x05000004


	//   ....[130]....
        /*02c4*/ 	.word	0x05000004


	//   ....[131]....
        /*02c8*/ 	.word	0x05000004


	//   ....[132]....
        /*02cc*/ 	.word	0x05000004


	//   ....[133]....
        /*02d0*/ 	.word	0x05000004


	//   ....[134]....
        /*02d4*/ 	.word	0x05000004


	//   ....[135]....
        /*02d8*/ 	.word	0x05000004


	//   ....[136]....
        /*02dc*/ 	.word	0x05000004


	//   ....[137]....
        /*02e0*/ 	.word	0x05000004


	//   ....[138]....
        /*02e4*/ 	.word	0x05000004


	//   ....[139]....
        /*02e8*/ 	.word	0x05000004


	//   ....[140]....
        /*02ec*/ 	.word	0x05000004


	//   ....[141]....
        /*02f0*/ 	.word	0x05000004


	//   ....[142]....
        /*02f4*/ 	.word	0x05000004


	//   ....[143]....
        /*02f8*/ 	.word	0x05000004


	//   ....[144]....
        /*02fc*/ 	.word	0x05000004


	//   ....[145]....
        /*0300*/ 	.word	0x05000004


	//   ....[146]....
        /*0304*/ 	.word	0x05000004


	//   ....[147]....
        /*0308*/ 	.word	0x05000004


	//   ....[148]....
        /*030c*/ 	.word	0x05000004


	//   ....[149]....
        /*0310*/ 	.word	0x05000004


	//   ....[150]....
        /*0314*/ 	.word	0x05000004


	//   ....[151]....
        /*0318*/ 	.word	0x05000004


	//   ....[152]....
        /*031c*/ 	.word	0x05000004


	//   ....[153]....
        /*0320*/ 	.word	0x05000004


	//   ....[154]....
        /*0324*/ 	.word	0x05000004


	//   ....[155]....
        /*0328*/ 	.word	0x05000004


	//   ....[156]....
        /*032c*/ 	.word	0x05000004


	//   ....[157]....
        /*0330*/ 	.word	0x05000004


	//   ....[158]....
        /*0334*/ 	.word	0x05000004


	//   ....[159]....
        /*0338*/ 	.word	0x05000004


	//----- nvinfo : EIATTR_COOP_GROUP_INSTR_OFFSETS
	.align		4
.L_946:
        /*033c*/ 	.byte	0x04, 0x28
        /*033e*/ 	.short	(.L_948 - .L_947)


	//   ....[0]....
.L_947:
        /*0340*/ 	.word	0x00000380


	//   ....[1]....
        /*0344*/ 	.word	0x00000520


	//   ....[2]....
        /*0348*/ 	.word	0x00000880


	//   ....[3]....
        /*034c*/ 	.word	0x000008c0


	//   ....[4]....
        /*0350*/ 	.word	0x000008e0


	//   ....[5]....
        /*0354*/ 	.word	0x00000940


	//   ....[6]....
        /*0358*/ 	.word	0x00000950


	//   ....[7]....
        /*035c*/ 	.word	0x000009a0


	//   ....[8]....
        /*0360*/ 	.word	0x000009e0


	//   ....[9]....
        /*0364*/ 	.word	0x00000a40


	//   ....[10]....
        /*0368*/ 	.word	0x00000a50


	//   ....[11]....
        /*036c*/ 	.word	0x00000a90


	//   ....[12]....
        /*0370*/ 	.word	0x00000b50


	//   ....[13]....
        /*0374*/ 	.word	0x00000e00


	//   ....[14]....
        /*0378*/ 	.word	0x00001ff0


	//   ....[15]....
        /*037c*/ 	.word	0x00002150


	//   ....[16]....
        /*0380*/ 	.word	0x000024c0


	//   ....[17]....
        /*0384*/ 	.word	0x000024e0


	//   ....[18]....
        /*0388*/ 	.word	0x00002560


	//   ....[19]....
        /*038c*/ 	.word	0x00002580


	//   ....[20]....
        /*0390*/ 	.word	0x000025e0


	//   ....[21]....
        /*0394*/ 	.word	0x00002600


	//   ....[22]....
        /*0398*/ 	.word	0x00002660


	//   ....[23]....
        /*039c*/ 	.word	0x00002680


	//   ....[24]....
        /*03a0*/ 	.word	0x000026e0


	//   ....[25]....
        /*03a4*/ 	.word	0x00002700


	//   ....[26]....
        /*03a8*/ 	.word	0x00002790


	//   ....[27]....
        /*03ac*/ 	.word	0x00002830


	//   ....[28]....
        /*03b0*/ 	.word	0x00002c90


	//   ....[29]....
        /*03b4*/ 	.word	0x00002d00


	//   ....[30]....
        /*03b8*/ 	.word	0x00002d80


	//   ....[31]....
        /*03bc*/ 	.word	0x00002db0


	//   ....[32]....
        /*03c0*/ 	.word	0x00002e30


	//   ....[33]....
        /*03c4*/ 	.word	0x00002e50


	//   ....[34]....
        /*03c8*/ 	.word	0x00002ea0


	//   ....[35]....
        /*03cc*/ 	.word	0x00002ee0


	//   ....[36]....
        /*03d0*/ 	.word	0x00002f30


	//   ....[37]....
        /*03d4*/ 	.word	0x00002f60


	//   ....[38]....
        /*03d8*/ 	.word	0x00002fd0


	//   ....[39]....
        /*03dc*/ 	.word	0x00003010


	//   ....[40]....
        /*03e0*/ 	.word	0x00003050


	//   ....[41]....
        /*03e4*/ 	.word	0x00003150


	//   ....[42]....
        /*03e8*/ 	.word	0x000031b0


	//   ....[43]....
        /*03ec*/ 	.word	0x00003240


	//   ....[44]....
        /*03f0*/ 	.word	0x00003260


	//   ....[45]....
        /*03f4*/ 	.word	0x000032d0


	//   ....[46]....
        /*03f8*/ 	.word	0x00003300


	//   ....[47]....
        /*03fc*/ 	.word	0x00003360


	//   ....[48]....
        /*0400*/ 	.word	0x00003390


	//   ....[49]....
        /*0404*/ 	.word	0x000033f0


	//   ....[50]....
        /*0408*/ 	.word	0x00003420


	//   ....[51]....
        /*040c*/ 	.word	0x00003490


	//   ....[52]....
        /*0410*/ 	.word	0x000034b0


	//   ....[53]....
        /*0414*/ 	.word	0x00003510


	//   ....[54]....
        /*0418*/ 	.word	0x00004c80


	//   ....[55]....
        /*041c*/ 	.word	0x00004dd0


	//   ....[56]....
        /*0420*/ 	.word	0x00005220


	//   ....[57]....
        /*0424*/ 	.word	0x000052f0


	//   ....[58]....
        /*0428*/ 	.word	0x00005310


	//   ....[59]....
        /*042c*/ 	.word	0x00005380


	//   ....[60]....
        /*0430*/ 	.word	0x000053a0


	//   ....[61]....
        /*0434*/ 	.word	0x000053c0


	//   ....[62]....
        /*0438*/ 	.word	0x00005420


	//   ....[63]....
        /*043c*/ 	.word	0x00005440


	//   ....[64]....
        /*0440*/ 	.word	0x000054a0


	//   ....[65]....
        /*0444*/ 	.word	0x000054f0


	//   ....[66]....
        /*0448*/ 	.word	0x00005770


	//   ....[67]....
        /*044c*/ 	.word	0x00005820


	//   ....[68]....
        /*0450*/ 	.word	0x00006c90


	//   ....[69]....
        /*0454*/ 	.word	0x00006de0


	//   ....[70]....
        /*0458*/ 	.word	0x00007230


	//   ....[71]....
        /*045c*/ 	.word	0x00007300


	//   ....[72]....
        /*0460*/ 	.word	0x00007320


	//   ....[73]....
        /*0464*/ 	.word	0x00007390


	//   ....[74]....
        /*0468*/ 	.word	0x000073b0


	//   ....[75]....
        /*046c*/ 	.word	0x000073d0


	//   ....[76]....
        /*0470*/ 	.word	0x00007430


	//   ....[77]....
        /*0474*/ 	.word	0x00007450


	//   ....[78]....
        /*0478*/ 	.word	0x000074b0


	//   ....[79]....
        /*047c*/ 	.word	0x00007500


	//   ....[80]....
        /*0480*/ 	.word	0x000075d0


	//   ....[81]....
        /*0484*/ 	.word	0x00007860


	//   ....[82]....
        /*0488*/ 	.word	0x00007ae0


	//   ....[83]....
        /*048c*/ 	.word	0x00007b50


	//   ....[84]....
        /*0490*/ 	.word	0x00007c20


	//   ....[85]....
        /*0494*/ 	.word	0x00007c30


	//   ....[86]....
        /*0498*/ 	.word	0x00007ca0


	//   ....[87]....
        /*049c*/ 	.word	0x00007cd0


	//   ....[88]....
        /*04a0*/ 	.word	0x00007d20


	//   ....[89]....
        /*04a4*/ 	.word	0x00007d60


	//   ....[90]....
        /*04a8*/ 	.word	0x00007db0


	//   ....[91]....
        /*04ac*/ 	.word	0x00007de0


	//   ....[92]....
        /*04b0*/ 	.word	0x00007e30


	//   ....[93]....
        /*04b4*/ 	.word	0x00007e60


	//   ....[94]....
        /*04b8*/ 	.word	0x00007ec0


	//   ....[95]....
        /*04bc*/ 	.word	0x00007f80


	//   ....[96]....
        /*04c0*/ 	.word	0x00007fe0


	//   ....[97]....
        /*04c4*/ 	.word	0x00008060


	//   ....[98]....
        /*04c8*/ 	.word	0x00008090


	//   ....[99]....
        /*04cc*/ 	.word	0x000080c0


	//   ....[100]....
        /*04d0*/ 	.word	0x00008130


	//   ....[101]....
        /*04d4*/ 	.word	0x00008160


	//   ....[102]....
        /*04d8*/ 	.word	0x000081c0


	//   ....[103]....
        /*04dc*/ 	.word	0x000081f0


	//   ....[104]....
        /*04e0*/ 	.word	0x00008240


	//   ....[105]....
        /*04e4*/ 	.word	0x00008270


	//   ....[106]....
        /*04e8*/ 	.word	0x000082a0


	//   ....[107]....
        /*04ec*/ 	.word	0x00008340


	//   ....[108]....
        /*04f0*/ 	.word	0x00009590


	//   ....[109]....
        /*04f4*/ 	.word	0x00009620


	//   ....[110]....
        /*04f8*/ 	.word	0x000096e0


	//   ....[111]....
        /*04fc*/ 	.word	0x00009730


	//   ....[112]....
        /*0500*/ 	.word	0x00009810


	//   ....[113]....
        /*0504*/ 	.word	0x00009860


	//   ....[114]....
        /*0508*/ 	.word	0x000098d0


	//   ....[115]....
        /*050c*/ 	.word	0x000099a0


	//   ....[116]....
        /*0510*/ 	.word	0x00009a60


	//   ....[117]....
        /*0514*/ 	.word	0x00009ab0


	//   ....[118]....
        /*0518*/ 	.word	0x00009b60


	//   ....[119]....
        /*051c*/ 	.word	0x00009bb0


	//   ....[120]....
        /*0520*/ 	.word	0x00009c90


	//   ....[121]....
        /*0524*/ 	.word	0x00009d00


	//   ....[122]....
        /*0528*/ 	.word	0x00009d80


	//   ....[123]....
        /*052c*/ 	.word	0x00009e50


	//   ....[124]....
        /*0530*/ 	.word	0x00009ea0


	//   ....[125]....
        /*0534*/ 	.word	0x00009f80


	//   ....[126]....
        /*0538*/ 	.word	0x00009fd0


	//   ....[127]....
        /*053c*/ 	.word	0x0000a050


	//   ....[128]....
        /*0540*/ 	.word	0x0000a110


	//   ....[129]....
        /*0544*/ 	.word	0x0000a190


	//   ....[130]....
        /*0548*/ 	.word	0x0000a220


	//   ....[131]....
        /*054c*/ 	.word	0x0000a290


	//   ....[132]....
        /*0550*/ 	.word	0x0000a310


	//   ....[133]....
        /*0554*/ 	.word	0x0000a3c0


	//   ....[134]....
        /*0558*/ 	.word	0x0000a440


	//   ....[135]....
        /*055c*/ 	.word	0x0000a4c0


	//   ....[136]....
        /*0560*/ 	.word	0x0000a5d0


	//   ....[137]....
        /*0564*/ 	.word	0x0000a640


	//   ....[138]....
        /*0568*/ 	.word	0x0000a700


	//   ....[139]....
        /*056c*/ 	.word	0x0000a750


	//   ....[140]....
        /*0570*/ 	.word	0x0000a800


	//   ....[141]....
        /*0574*/ 	.word	0x0000a850


	//   ....[142]....
        /*0578*/ 	.word	0x0000a910


	//   ....[143]....
        /*057c*/ 	.word	0x0000a960


	//   ....[144]....
        /*0580*/ 	.word	0x0000aa10


	//   ....[145]....
        /*0584*/ 	.word	0x0000aa60


	//   ....[146]....
        /*0588*/ 	.word	0x0000ab30


	//   ....[147]....
        /*058c*/ 	.word	0x0000aba0


	//   ....[148]....
        /*0590*/ 	.word	0x0000ac40


	//   ....[149]....
        /*0594*/ 	.word	0x0000ad10


	//   ....[150]....
        /*0598*/ 	.word	0x0000ad60


	//   ....[151]....
        /*059c*/ 	.word	0x0000ae50


	//   ....[152]....
        /*05a0*/ 	.word	0x0000aea0


	//   ....[153]....
        /*05a4*/ 	.word	0x0000af10


	//   ....[154]....
        /*05a8*/ 	.word	0x0000af90


	//   ....[155]....
        /*05ac*/ 	.word	0x0000b010


	//   ....[156]....
        /*05b0*/ 	.word	0x0000b090


	//   ....[157]....
        /*05b4*/ 	.word	0x0000b100


	//   ....[158]....
        /*05b8*/ 	.word	0x0000b170


	//   ....[159]....
        /*05bc*/ 	.word	0x0000b230


	//----- nvinfo : EIATTR_VRC_CTA_INIT_COUNT
	.align		4
.L_948:
        /*05c0*/ 	.byte	0x02, 0x4a
	.zero		1
	.zero		1


	//----- nvinfo : EIATTR_EXIT_INSTR_OFFSETS
	.align		4
        /*05c4*/ 	.byte	0x04, 0x1c
        /*05c6*/ 	.short	(.L_950 - .L_949)


	//   ....[0]....
.L_949:
        /*05c8*/ 	.word	0x00001290


	//   ....[1]....
        /*05cc*/ 	.word	0x00001470


	//   ....[2]....
        /*05d0*/ 	.word	0x000019b0


	//   ....[3]....
        /*05d4*/ 	.word	0x00001a40


	//   ....[4]....
        /*05d8*/ 	.word	0x00001c50


	//   ....[5]....
        /*05dc*/ 	.word	0x00001c90


	//   ....[6]....
        /*05e0*/ 	.word	0x00003c60


	//   ....[7]....
        /*05e4*/ 	.word	0x00003e10


	//   ....[8]....
        /*05e8*/ 	.word	0x000043b0


	//   ....[9]....
        /*05ec*/ 	.word	0x00004450


	//   ....[10]....
        /*05f0*/ 	.word	0x00004670


	//   ....[11]....
        /*05f4*/ 	.word	0x000046b0


	//   ....[12]....
        /*05f8*/ 	.word	0x000046d0


	//   ....[13]....
        /*05fc*/ 	.word	0x00006650


	//   ....[14]....
        /*0600*/ 	.word	0x000066d0


	//   ....[15]....
        /*0604*/ 	.word	0x000094c0


	//   ....[16]....
        /*0608*/ 	.word	0x00009540


	//----- nvinfo : EIATTR_MAX_THREADS
	.align		4
.L_950:
        /*060c*/ 	.byte	0x04, 0x05
        /*060e*/ 	.short	(.L_952 - .L_951)
.L_951:
        /*0610*/ 	.word	0x00000100
        /*0614*/ 	.word	0x00000001
        /*0618*/ 	.word	0x00000001


	//----- nvinfo : EIATTR_CRS_STACK_SIZE
	.align		4
.L_952:
        /*061c*/ 	.byte	0x04, 0x1e
        /*061e*/ 	.short	(.L_954 - .L_953)
.L_953:
        /*0620*/ 	.word	0x00000000


	//----- nvinfo : EIATTR_CBANK_PARAM_SIZE
	.align		4
.L_954:
        /*0624*/ 	.byte	0x03, 0x19
        /*0626*/ 	.short	0x0044


	//----- nvinfo : EIATTR_PARAM_CBANK
	.align		4
        /*0628*/ 	.byte	0x04, 0x0a
        /*062a*/ 	.short	(.L_956 - .L_955)
	.align		4
.L_955:
        /*062c*/ 	.word	index@(.nv.constant0._ZN6thrust24THRUST_300001_SM_1000_NS8cuda_cub4core6detail13_kernel_agentINS1_15__reduce_by_key16ReduceByKeyAgentIPiPfNS0_16discard_iteratorINS0_11use_defaultEEES8_N4cuda3std3__48equal_toIiEENSE_4plusIfEES7_iEEJS7_S8_SB_S8_S7_N3cub18CUB_300001_SM_100024ReduceByKeyScanTileStateIfiLb1EEESG_SI_iiEEEvDpT0_)
        /*0630*/ 	.short	0x0380
        /*0632*/ 	.short	0x0044


	//----- nvinfo : EIATTR_SW_WAR
	.align		4
.L_956:
        /*0634*/ 	.byte	0x04, 0x36
        /*0636*/ 	.short	(.L_958 - .L_957)
.L_957:
        /*0638*/ 	.word	0x00000008
.L_958:


//--------------------- .nv.info._ZN6thrust24THRUST_300001_SM_1000_NS8cuda_cub4core6detail13_kernel_agentINS1_15__reduce_by_key9InitAgentIN3cub18CUB_300001_SM_100024ReduceByKeyScanTileStateIfiLb1EEEiPiEEJSA_iSB_EEEvDpT0_ --------------------------
	.section	.nv.info._ZN6thrust24THRUST_300001_SM_1000_NS8cuda_cub4core6detail13_kernel_agentINS1_15__reduce_by_key9InitAgentIN3cub18CUB_300001_SM_100024ReduceByKeyScanTileStateIfiLb1EEEiPiEEJSA_iSB_EEEvDpT0_,"",@"SHT_CUDA_INFO"
	.sectionflags	@""
	.align	4


	//----- nvinfo : EIATTR_CUDA_API_VERSION
	.align		4
        /*0000*/ 	.byte	0x04, 0x37
        /*0002*/ 	.short	(.L_960 - .L_959)
.L_959:
        /*0004*/ 	.word	0x00000082


	//----- nvinfo : EIATTR_KPARAM_INFO
	.align		4
.L_960:
        /*0008*/ 	.byte	0x04, 0x17
        /*000a*/ 	.short	(.L_962 - .L_961)
.L_961:
        /*000c*/ 	.word	0x00000000
        /*0010*/ 	.short	0x0002
        /*0012*/ 	.short	0x0010
        /*0014*/ 	.byte	0x00, 0xf5, 0x21, 0x00


	//----- nvinfo : EIATTR_KPARAM_INFO
	.align		4
.L_962:
        /*0018*/ 	.byte	0x04, 0x17
        /*001a*/ 	.short	(.L_964 - .L_963)
.L_963:
        /*001c*/ 	.word	0x00000000
        /*0020*/ 	.short	0x0001
        /*0022*/ 	.short	0x0008
        /*0024*/ 	.byte	0x00, 0xf0, 0x11, 0x00


	//----- nvinfo : EIATTR_KPARAM_INFO
	.align		4
.L_964:
        /*0028*/ 	.byte	0x04, 0x17
        /*002a*/ 	.short	(.L_966 - .L_965)
.L_965:
        /*002c*/ 	.word	0x00000000
        /*0030*/ 	.short	0x0000
        /*0032*/ 	.short	0x0000
        /*0034*/ 	.byte	0x00, 0xf0, 0x21, 0x00


	//----- nvinfo : EIATTR_SPARSE_MMA_MASK
	.align		4
.L_966:
        /*0038*/ 	.byte	0x03, 0x50
        /*003a*/ 	.short	0x0000


	//----- nvinfo : EIATTR_MAXREG_COUNT
	.align		4
        /*003c*/ 	.byte	0x03, 0x1b
        /*003e*/ 	.short	0x00ff


	//----- nvinfo : EIATTR_MERCURY_ISA_VERSION
	.align		4
        /*0040*/ 	.byte	0x03, 0x5f
        /*0042*/ 	.short	0x0101


	//----- nvinfo : EIATTR_VRC_CTA_INIT_COUNT
	.align		4
        /*0044*/ 	.byte	0x02, 0x4a
	.zero		1
	.zero		1


	//----- nvinfo : EIATTR_EXIT_INSTR_OFFSETS
	.align		4
        /*0048*/ 	.byte	0x04, 0x1c
        /*004a*/ 	.short	(.L_968 - .L_967)


	//   ....[0]....
.L_967:
        /*004c*/ 	.word	0x00000140


	//   ....[1]....
        /*0050*/ 	.word	0x00000170


	//----- nvinfo : EIATTR_MAX_THREADS
	.align		4
.L_968:
        /*0054*/ 	.byte	0x04, 0x05
        /*0056*/ 	.short	(.L_970 - .L_969)
.L_969:
        /*0058*/ 	.word	0x00000080
        /*005c*/ 	.word	0x00000001
        /*0060*/ 	.word	0x00000001


	//----- nvinfo : EIATTR_CBANK_PARAM_SIZE
	.align		4
.L_970:
        /*0064*/ 	.byte	0x03, 0x19
        /*0066*/ 	.short	0x0018


	//----- nvinfo : EIATTR_PARAM_CBANK
	.align		4
        /*0068*/ 	.byte	0x04, 0x0a
        /*006a*/ 	.short	(.L_972 - .L_971)
	.align		4
.L_971:
        /*006c*/ 	.word	index@(.nv.constant0._ZN6thrust24THRUST_300001_SM_1000_NS8cuda_cub4core6detail13_kernel_agentINS1_15__reduce_by_key9InitAgentIN3cub18CUB_300001_SM_100024ReduceByKeyScanTileStateIfiLb1EEEiPiEEJSA_iSB_EEEvDpT0_)
        /*0070*/ 	.short	0x0380
        /*0072*/ 	.short	0x0018


	//----- nvinfo : EIATTR_SW_WAR
	.align		4
.L_972:
        /*0074*/ 	.byte	0x04, 0x36
        /*0076*/ 	.short	(.L_974 - .L_973)
.L_973:
        /*0078*/ 	.word	0x00000008
.L_974:


//--------------------- .nv.info._ZN6thrust24THRUST_300001_SM_1000_NS8cuda_cub4core6detail13_kernel_agentINS1_15__reduce_by_key16ReduceByKeyAgentIPiNS0_17constant_iteratorIiNS0_11use_defaultES9_EES7_S7_N4cuda3std3__48equal_toIiEENSD_4plusIiEEPllEEJS7_SA_S7_S7_SI_N3cub18CUB_300001_SM_100024ReduceByKeyScanTileStateIilLb1EEESF_SH_llEEEvDpT0_ --------------------------
	.section	.nv.info._ZN6thrust24THRUST_300001_SM_1000_NS8cuda_cub4core6detail13_kernel_agentINS1_15__reduce_by_key16ReduceByKeyAgentIPiNS0_17constant_iteratorIiNS0_11use_defaultES9_EES7_S7_N4cuda3std3__48equal_toIiEENSD_4plusIiEEPllEEJS7_SA_S7_S7_SI_N3cub18CUB_300001_SM_100024ReduceByKeyScanTileStateIilLb1EEESF_SH_llEEEvDpT0_,"",@"SHT_CUDA_INFO"
	.sectionflags	@""
	.align	4


	//----- nvinfo : EIATTR_CUDA_API_VERSION
	.align		4
        /*0000*/ 	.byte	0x04, 0x37
        /*0002*/ 	.short	(.L_976 - .L_975)
.L_975:
        /*0004*/ 	.word	0x00000082


	//----- nvinfo : EIATTR_KPARAM_INFO
	.align		4
.L_976:
        /*0008*/ 	.byte	0x04, 0x17
        /*000a*/ 	.short	(.L_978 - .L_977)
.L_977:
        /*000c*/ 	.word	0x00000000
        /*0010*/ 	.short	0x0009
        /*0012*/ 	.short	0x0048
        /*0014*/ 	.byte	0x00, 0xf0, 0x21, 0x00


	//----- nvinfo : EIATTR_KPARAM_INFO
	.align		4
.L_978:
        /*0018*/ 	.byte	0x04, 0x17
        /*001a*/ 	.short	(.L_980 - .L_979)
.L_979:
        /*001c*/ 	.word	0x00000000
        /*0020*/ 	.short	0x0008
        /*0022*/ 	.short	0x0040
        /*0024*/ 	.byte	0x00, 0xf0, 0x21, 0x00


	//----- nvinfo : EIATTR_KPARAM_INFO
	.align		4
.L_980:
        /*0028*/ 	.byte	0x04, 0x17
        /*002a*/ 	.short	(.L_982 - .L_981)
.L_981:
        /*002c*/ 	.word	0x00000000
        /*0030*/ 	.short	0x0007
        /*0032*/ 	.short	0x0039
        /*0034*/ 	.byte	0x00, 0xf0, 0x05, 0x00


	//----- nvinfo : EIATTR_KPARAM_INFO
	.align		4
.L_982:
        /*0038*/ 	.byte	0x04, 0x17
        /*003a*/ 	.short	(.L_984 - .L_983)
.L_983:
        /*003c*/ 	.word	0x00000000
        /*0040*/ 	.short	0x0006
        /*0042*/ 	.short	0x0038
        /*0044*/ 	.byte	0x00, 0xf0, 0x05, 0x00


	//----- nvinfo : EIATTR_KPARAM_INFO
	.align		4
.L_984:
        /*0048*/ 	.byte	0x04, 0x17
        /*004a*/ 	.short	(.L_986 - .L_985)
.L_985:
        /*004c*/ 	.word	0x00000000
        /*0050*/ 	.short	0x0005
        /*0052*/ 	.short	0x0030
        /*0054*/ 	.byte	0x00, 0xf0, 0x21, 0x00


	//----- nvinfo : EIATTR_KPARAM_INFO
	.align		4
.L_986:
        /*0058*/ 	.byte	0x04, 0x17
        /*005a*/ 	.short	(.L_988 - .L_987)
.L_987:
        /*005c*/ 	.word	0x00000000
        /*0060*/ 	.short	0x0004
        /*0062*/ 	.short	0x0028
        /*0064*/ 	.byte	0x00, 0xf5, 0x21, 0x00


	//----- nvinfo : EIATTR_KPARAM_INFO
	.align		4
.L_988:
        /*0068*/ 	.byte	0x04, 0x17
        /*006a*/ 	.short	(.L_990 - .L_989)
.L_989:
        /*006c*/ 	.word	0x00000000
        /*0070*/ 	.short	0x0003
        /*0072*/ 	.short	0x0020
        /*0074*/ 	.byte	0x00, 0xf5, 0x21, 0x00


	//----- nvinfo : EIATTR_KPARAM_INFO
	.align		4
.L_990:
        /*0078*/ 	.byte	0x04, 0x17
        /*007a*/ 	.short	(.L_992 - .L_991)
.L_991:
        /*007c*/ 	.word	0x00000000
        /*0080*/ 	.short	0x0002
        /*0082*/ 	.short	0x0018
        /*0084*/ 	.byte	0x00, 0xf5, 0x21, 0x00


	//----- nvinfo : EIATTR_KPARAM_INFO
	.align		4
.L_992:
        /*0088*/ 	.byte	0x04, 0x17
        /*008a*/ 	.short	(.L_994 - .L_993)
.L_993:
        /*008c*/ 	.word	0x00000000
        /*0090*/ 	.short	0x0001
        /*0092*/ 	.short	0x0008
        /*0094*/ 	.byte	0x00, 0xf0, 0x41, 0x00


	//----- nvinfo : EIATTR_KPARAM_INFO
	.align		4
.L_994:
        /*0098*/ 	.byte	0x04, 0x17
        /*009a*/ 	.short	(.L_996 - .L_995)
.L_995:
        /*009c*/ 	.word	0x00000000
        /*00a0*/ 	.short	0x0000
        /*00a2*/ 	.short	0x0000
        /*00a4*/ 	.byte	0x00, 0xf5, 0x21, 0x00


	//----- nvinfo : EIATTR_SPARSE_MMA_MASK
	.align		4
.L_996:
        /*00a8*/ 	.byte	0x03, 0x50
        /*00aa*/ 	.short	0x0000


	//----- nvinfo : EIATTR_MAXREG_COUNT
	.align		4
        /*00ac*/ 	.byte	0x03, 0x1b
        /*00ae*/ 	.short	0x00ff


	//----- nvinfo : EIATTR_NUM_BARRIERS
	.align		4
        /*00b0*/ 	.byte	0x02, 0x4c
        /*00b2*/ 	.byte	0x01
	.zero		1


	//----- nvinfo : EIATTR_MERCURY_ISA_VERSION
	.align		4
        /*00b4*/ 	.byte	0x03, 0x5f
        /*00b6*/ 	.short	0x0101


	//----- nvinfo : EIATTR_COOP_GROUP_MASK_REGIDS
	.align		4
        /*00b8*/ 	.byte	0x04, 0x29
        /*00ba*/ 	.short	(.L_998 - .L_997)


	//   ....[0]....
.L_997:
        /*00bc*/ 	.word	0xffffffff


	//   ....[1]....
        /*00c0*/ 	.word	0xffffffff


	//   ....[2]....
        /*00c4*/ 	.word	0xffffffff


	//   ....[3]....
        /*00c8*/ 	.word	0xffffffff


	//   ....[4]....
        /*00cc*/ 	.word	0xffffffff


	//   ....[5]....
        /*00d0*/ 	.word	0xffffffff


	//   ....[6]....
        /*00d4*/ 	.word	0xffffffff


	//   ....[7]....
        /*00d8*/ 	.word	0xffffffff


	//   ....[8]....
        /*00dc*/ 	.word	0xffffffff


	//   ....[9]....
        /*00e0*/ 	.word	0xffffffff


	//   ....[10]....
        /*00e4*/ 	.word	0xffffffff


	//   ....[11]....
        /*00e8*/ 	.word	0xffffffff


	//   ....[12]....
        /*00ec*/ 	.word	0xffffffff


	//   ....[13]....
        /*00f0*/ 	.word	0xffffffff


	//   ....[14]....
        /*00f4*/ 	.word	0xffffffff


	//   ....[15]....
        /*00f8*/ 	.word	0xffffffff


	//   ....[16]....
        /*00fc*/ 	.word	0xffffffff


	//   ....[17]....
        /*0100*/ 	.word	0xffffffff


	//   ....[18]....
        /*0104*/ 	.word	0xffffffff


	//   ....[19]....
        /*0108*/ 	.word	0xffffffff


	//   ....[20]....
        /*010c*/ 	.word	0xffffffff


	//   ....[21]....
        /*0110*/ 	.word	0xffffffff


	//   ....[22]....
        /*0114*/ 	.word	0xffffffff


	//   ....[23]....
        /*0118*/ 	.word	0xffffffff


	//   ....[24]....
        /*011c*/ 	.word	0xffffffff


	//   ....[25]....
        /*0120*/ 	.word	0xffffffff


	//   ....[26]....
        /*0124*/ 	.word	0xffffffff


	//   ....[27]....
        /*0128*/ 	.word	0xffffffff


	//   ....[28]....
        /*012c*/ 	.word	0xffffffff


	//   ....[29]....
        /*0130*/ 	.word	0xffffffff


	//   ....[30]....
        /*0134*/ 	.word	0xffffffff


	//   ....[31]....
        /*0138*/ 	.word	0xffffffff


	//   ....[32]....
        /*013c*/ 	.word	0xffffffff


	//   ....[33]....
        /*0140*/ 	.word	0xffffffff


	//   ....[34]....
        /*0144*/ 	.word	0xffffffff


	//   ....[35]....
        /*0148*/ 	.word	0xffffffff


	//   ....[36]....
        /*014c*/ 	.word	0xffffffff


	//   ....[37]....
        /*0150*/ 	.word	0xffffffff


	//   ....[38]....
        /*0154*/ 	.word	0xffffffff


	//   ....[39]....
        /*0158*/ 	.word	0xffffffff


	//   ....[40]....
        /*015c*/ 	.word	0xffffffff


	//   ....[41]....
        /*0160*/ 	.word	0xffffffff


	//   ....[42]....
        /*0164*/ 	.word	0xffffffff


	//   ....[43]....
        /*0168*/ 	.word	0xffffffff


	//   ....[44]....
        /*016c*/ 	.word	0xffffffff


	//   ....[45]....
        /*0170*/ 	.word	0xffffffff


	//   ....[46]....
        /*0174*/ 	.word	0xffffffff


	//   ....[47]....
        /*0178*/ 	.word	0xffffffff


	//   ....[48]....
        /*017c*/ 	.word	0xffffffff


	//   ....[49]....
        /*0180*/ 	.word	0xffffffff


	//   ....[50]....
        /*0184*/ 	.word	0xffffffff


	//   ....[51]....
        /*0188*/ 	.word	0xffffffff


	//   ....[52]....
        /*018c*/ 	.word	0xffffffff


	//   ....[53]....
        /*0190*/ 	.word	0xffffffff


	//   ....[54]....
        /*0194*/ 	.word	0xffffffff


	//   ....[55]....
        /*0198*/ 	.word	0xffffffff


	//   ....[56]....
        /*019c*/ 	.word	0xffffffff


	//   ....[57]....
        /*01a0*/ 	.word	0xffffffff


	//   ....[58]....
        /*01a4*/ 	.word	0xffffffff


	//   ....[59]....
        /*01a8*/ 	.word	0xffffffff


	//   ....[60]....
        /*01ac*/ 	.word	0xffffffff


	//   ....[61]....
        /*01b0*/ 	.word	0xffffffff


	//   ....[62]....
        /*01b4*/ 	.word	0xffffffff


	//   ....[63]....
        /*01b8*/ 	.word	0xffffffff


	//   ....[64]....
        /*01bc*/ 	.word	0xffffffff


	//   ....[65]....
        /*01c0*/ 	.word	0xffffffff


	//   ....[66]....
        /*01c4*/ 	.word	0xffffffff


	//   ....[67]....
        /*01c8*/ 	.word	0xffffffff


	//   ....[68]....
        /*01cc*/ 	.word	0xffffffff


	//   ....[69]....
        /*01d0*/ 	.word	0xffffffff


	//   ....[70]....
        /*01d4*/ 	.word	0xffffffff


	//   ....[71]....
        /*01d8*/ 	.word	0xffffffff


	//   ....[72]....
        /*01dc*/ 	.word	0xffffffff


	//   ....[73]....
        /*01e0*/ 	.word	0xffffffff


	//   ....[74]....
        /*01e4*/ 	.word	0xffffffff


	//   ....[75]....
        /*01e8*/ 	.word	0xffffffff


	//   ....[76]....
        /*01ec*/ 	.word	0xffffffff


	//   ....[77]....
        /*01f0*/ 	.word	0xffffffff


	//   ....[78]....
        /*01f4*/ 	.word	0xffffffff


	//   ....[79]....
        /*01f8*/ 	.word	0xffffffff


	//   ....[80]....
        /*01fc*/ 	.word	0xffffffff


	//   ....[81]....
        /*0200*/ 	.word	0xffffffff


	//   ....[82]....
        /*0204*/ 	.word	0xffffffff


	//   ....[83]....
        /*0208*/ 	.word	0xffffffff


	//   ....[84]....
        /*020c*/ 	.word	0xffffffff


	//   ....[85]....
        /*0210*/ 	.word	0xffffffff


	//   ....[86]....
        /*0214*/ 	.word	0xffffffff


	//   ....[87]....
        /*0218*/ 	.word	0xffffffff


	//   ....[88]....
        /*021c*/ 	.word	0xffffffff


	//   ....[89]....
        /*0220*/ 	.word	0xffffffff


	//   ....[90]....
        /*0224*/ 	.word	0xffffffff


	//   ....[91]....
        /*0228*/ 	.word	0xffffffff


	//   ....[92]....
        /*022c*/ 	.word	0xffffffff


	//   ....[93]....
        /*0230*/ 	.word	0xffffffff


	//   ....[94]....
        /*0234*/ 	.word	0xffffffff


	//   ....[95]....
        /*0238*/ 	.word	0xffffffff


	//   ....[96]....
        /*023c*/ 	.word	0xffffffff


	//   ....[97]....
        /*0240*/ 	.word	0xffffffff


	//   ....[98]....
        /*0244*/ 	.word	0xffffffff


	//   ....[99]....
        /*0248*/ 	.word	0xffffffff


	//   ....[100]....
        /*024c*/ 	.word	0xffffffff


	//   ....[101]....
        /*0250*/ 	.word	0xffffffff


	//   ....[102]....
        /*0254*/ 	.word	0xffffffff


	//   ....[103]....
        /*0258*/ 	.word	0xffffffff


	//   ....[104]....
        /*025c*/ 	.word	0xffffffff


	//   ....[105]....
        /*0260*/ 	.word	0xffffffff


	//   ....[106]....
        /*0264*/ 	.word	0xffffffff


	//   ....[107]....
        /*0268*/ 	.word	0xffffffff


	//   ....[108]....
        /*026c*/ 	.word	0xffffffff


	//   ....[109]....
        /*0270*/ 	.word	0xffffffff


	//   ....[110]....
        /*0274*/ 	.word	0xffffffff


	//   ....[111]....
        /*0278*/ 	.word	0xffffffff


	//   ....[112]....
        /*027c*/ 	.word	0xffffffff


	//   ....[113]....
        /*0280*/ 	.word	0xffffffff


	//   ....[114]....
        /*0284*/ 	.word	0xffffffff


	//   ....[115]....
        /*0288*/ 	.word	0xffffffff


	//   ....[116]....
        /*028c*/ 	.word	0xffffffff


	//   ....[117]....
        /*0290*/ 	.word	0xffffffff


	//   ....[118]....
        /*0294*/ 	.word	0xffffffff


	//   ....[119]....
        /*0298*/ 	.word	0xffffffff


	//   ....[120]....
        /*029c*/ 	.word	0xffffffff


	//   ....[121]....
        /*02a0*/ 	.word	0xffffffff


	//   ....[122]....
        /*02a4*/ 	.word	0xffffffff


	//   ....[123]....
        /*02a8*/ 	.word	0xffffffff


	//   ....[124]....
        /*02ac*/ 	.word	0xffffffff


	//   ....[125]....
        /*02b0*/ 	.word	0xffffffff


	//   ....[126]....
        /*02b4*/ 	.word	0xffffffff


	//   ....[127]....
        /*02b8*/ 	.word	0xffffffff


	//   ....[128]....
        /*02bc*/ 	.word	0xffffffff


	//   ....[129]....
        /*02c0*/ 	.word	0xffffffff


	//   ....[130]....
        /*02c4*/ 	.word	0xffffffff


	//   ....[131]....
        /*02c8*/ 	.word	0xffffffff


	//   ....[132]....
        /*02cc*/ 	.word	0xffffffff


	//   ....[133]....
        /*02d0*/ 	.word	0xffffffff


	//   ....[134]....
        /*02d4*/ 	.word	0xffffffff


	//   ....[135]....
        /*02d8*/ 	.word	0xffffffff


	//   ....[136]....
        /*02dc*/ 	.word	0xffffffff


	//   ....[137]....
        /*02e0*/ 	.word	0xffffffff


	//   ....[138]....
        /*02e4*/ 	.word	0xffffffff


	//   ....[139]....
        /*02e8*/ 	.word	0xffffffff


	//   ....[140]....
        /*02ec*/ 	.word	0xffffffff


	//   ....[141]....
        /*02f0*/ 	.word	0xffffffff


	//   ....[142]....
        /*02f4*/ 	.word	0xffffffff


	//   ....[143]....
        /*02f8*/ 	.word	0xffffffff


	//   ....[144]....
        /*02fc*/ 	.word	0xffffffff


	//   ....[145]....
        /*0300*/ 	.word	0xffffffff


	//   ....[146]....
        /*0304*/ 	.word	0xffffffff


	//   ....[147]....
        /*0308*/ 	.word	0xffffffff


	//   ....[148]....
        /*030c*/ 	.word	0xffffffff


	//   ....[149]....
        /*0310*/ 	.word	0xffffffff


	//   ....[150]....
        /*0314*/ 	.word	0xffffffff


	//   ....[151]....
        /*0318*/ 	.word	0xffffffff


	//   ....[152]....
        /*031c*/ 	.word	0x05000022


	//   ....[153]....
        /*0320*/ 	.word	0x05000022


	//   ....[154]....
        /*0324*/ 	.word	0x05000022


	//   ....[155]....
        /*0328*/ 	.word	0x05000022


	//   ....[156]....
        /*032c*/ 	.word	0x05000022


	//   ....[157]....
        /*0330*/ 	.word	0x05000022


	//   ....[158]....
        /*0334*/ 	.word	0x05000022


	//   ....[159]....
        /*0338*/ 	.word	0x05000022


	//   ....[160]....
        /*033c*/ 	.word	0x05000022


	//   ....[161]....
        /*0340*/ 	.word	0x05000022


	//   ....[162]....
        /*0344*/ 	.word	0x05000022


	//   ....[163]....
        /*0348*/ 	.word	0x05000022


	//   ....[164]....
        /*034c*/ 	.word	0x05000022


	//   ....[165]....
        /*0350*/ 	.word	0x05000022


	//   ....[166]....
        /*0354*/ 	.word	0x05000022


	//   ....[167]....
        /*0358*/ 	.word	0x05000022


	//   ....[168]....
        /*035c*/ 	.word	0x05000022


	//   ....[169]....
        /*0360*/ 	.word	0x05000022


	//   ....[170]....
        /*0364*/ 	.word	0x05000022


	//   ....[171]....
        /*0368*/ 	.word	0x05000022


	//   ....[172]....
        /*036c*/ 	.word	0x05000022


	//   ....[173]....
        /*0370*/ 	.word	0x05000022


	//   ....[174]....
        /*0374*/ 	.word	0x05000022


	//   ....[175]....
        /*0378*/ 	.word	0x05000022


	//   ....[176]....
        /*037c*/ 	.word	0x05000022


	//   ....[177]....
        /*0380*/ 	.word	0x05000022


	//   ....[178]....
        /*0384*/ 	.word	0x05000022


	//   ....[179]....
        /*0388*/ 	.word	0x05000022


	//   ....[180]....
        /*038c*/ 	.word	0x05000022


	//   ....[181]....
        /*0390*/ 	.word	0x05000022


	//   ....[182]....
        /*0394*/ 	.word	0x05000022


	//   ....[183]....
        /*0398*/ 	.word	0x05000022


	//   ....[184]....
        /*039c*/ 	.word	0x05000022


	//   ....[185]....
        /*03a0*/ 	.word	0x05000022


	//   ....[186]....
        /*03a4*/ 	.word	0x05000022


	//   ....[187]....
        /*03a8*/ 	.word	0x05000022


	//   ....[188]....
        /*03ac*/ 	.word	0x05000022


	//   ....[189]....
        /*03b0*/ 	.word	0x05000022


	//   ....[190]....
        /*03b4*/ 	.word	0x05000022


	//   ....[191]....
        /*03b8*/ 	.word	0x05000022


	//   ....[192]....
        /*03bc*/ 	.word	0x05000022


	//   ....[193]....
        /*03c0*/ 	.word	0x05000022


	//   ....[194]....
        /*03c4*/ 	.word	0x05000022


	//   ....[195]....
        /*03c8*/ 	.word	0x05000022


	//   ....[196]....
        /*03cc*/ 	.word	0x05000022


	//   ....[197]....
        /*03d0*/ 	.word	0x05000022


	//   ....[198]....
        /*03d4*/ 	.word	0x05000022


	//   ....[199]....
        /*03d8*/ 	.word	0x05000022


	//   ....[200]....
        /*03dc*/ 	.word	0x05000022


	//   ....[201]....
        /*03e0*/ 	.word	0x05000022


	//   ....[202]....
        /*03e4*/ 	.word	0x05000022


	//   ....[203]....
        /*03e8*/ 	.word	0x05000022


	//   ....[204]....
        /*03ec*/ 	.word	0x05000022


	//   ....[205]....
        /*03f0*/ 	.word	0x05000022


	//   ....[206]....
        /*03f4*/ 	.word	0x05000022


	//   ....[207]....
        /*03f8*/ 	.word	0x05000022


	//   ....[208]....
        /*03fc*/ 	.word	0x05000022


	//   ....[209]....
        /*0400*/ 	.word	0x05000022


	//   ....[210]....
        /*0404*/ 	.word	0x05000022


	//   ....[211]....
        /*0408*/ 	.word	0x05000022


	//   ....[212]....
        /*040c*/ 	.word	0x05000022


	//   ....[213]....
        /*0410*/ 	.word	0x05000022


	//   ....[214]....
        /*0414*/ 	.word	0x05000022


	//   ....[215]....
        /*0418*/ 	.word	0x05000022


	//   ....[216]....
        /*041c*/ 	.word	0x05000022


	//   ....[217]....
        /*0420*/ 	.word	0x05000022


	//   ....[218]....
        /*0424*/ 	.word	0x05000022


	//   ....[219]....
        /*0428*/ 	.word	0x05000022


	//   ....[220]....
        /*042c*/ 	.word	0x05000022


	//   ....[221]....
        /*0430*/ 	.word	0x05000022


	//   ....[222]....
        /*0434*/ 	.word	0x05000022


	//   ....[223]....
        /*0438*/ 	.word	0x05000022


	//   ....[224]....
        /*043c*/ 	.word	0x05000022


	//   ....[225]....
        /*0440*/ 	.word	0x05000022


	//   ....[226]....
        /*0444*/ 	.word	0x05000022


	//   ....[227]....
        /*0448*/ 	.word	0x05000022


	//   ....[228]....
        /*044c*/ 	.word	0x05000022


	//   ....[229]....
        /*0450*/ 	.word	0x05000022


	//   ....[230]....
        /*0454*/ 	.word	0x05000022


	//   ....[231]....
        /*0458*/ 	.word	0x05000022


	//   ....[232]....
        /*045c*/ 	.word	0x05000022


	//   ....[233]....
        /*0460*/ 	.word	0x05000022


	//   ....[234]....
        /*0464*/ 	.word	0x05000022


	//   ....[235]....
        /*0468*/ 	.word	0x05000022


	//   ....[236]....
        /*046c*/ 	.word	0x05000022


	//   ....[237]....
        /*0470*/ 	.word	0x05000022


	//   ....[238]....
        /*0474*/ 	.word	0x05000022


	//   ....[239]....
        /*0478*/ 	.word	0x05000022


	//   ....[240]....
        /*047c*/ 	.word	0x05000022


	//   ....[241]....
        /*0480*/ 	.word	0x05000022


	//   ....[242]....
        /*0484*/ 	.word	0x05000022


	//   ....[243]....
        /*0488*/ 	.word	0x05000022


	//----- nvinfo : EIATTR_COOP_GROUP_INSTR_OFFSETS
	.align		4
.L_998:
        /*048c*/ 	.byte	0x04, 0x28
        /*048e*/ 	.short	(.L_1000 - .L_999)


	//   ....[0]....
.L_999:
        /*0490*/ 	.word	0x00000340


	//   ....[1]....
        /*0494*/ 	.word	0x000004f0


	//   ....[2]....
        /*0498*/ 	.word	0x000008c0


	//   ....[3]....
        /*049c*/ 	.word	0x000008e0


	//   ....[4]....
        /*04a0*/ 	.word	0x00000900


	//   ....[5]....
        /*04a4*/ 	.word	0x00000950


	//   ....[6]....
        /*04a8*/ 	.word	0x000009b0


	//   ....[7]....
        /*04ac*/ 	.word	0x000009d0


	//   ....[8]....
        /*04b0*/ 	.word	0x00000a40


	//   ....[9]....
        /*04b4*/ 	.word	0x00000a80


	//   ....[10]....
        /*04b8*/ 	.word	0x00000aa0


	//   ....[11]....
        /*04bc*/ 	.word	0x00000b10


	//   ....[12]....
        /*04c0*/ 	.word	0x00000b50


	//   ....[13]....
        /*04c4*/ 	.word	0x00000b70


	//   ....[14]....
        /*04c8*/ 	.word	0x00000be0


	//   ....[15]....
        /*04cc*/ 	.word	0x00000c20


	//   ....[16]....
        /*04d0*/ 	.word	0x00000c40


	//   ....[17]....
        /*04d4*/ 	.word	0x00000d10


	//   ....[18]....
        /*04d8*/ 	.word	0x00000d20


	//   ....[19]....
        /*04dc*/ 	.word	0x00001280


	//   ....[20]....
        /*04e0*/ 	.word	0x00002770


	//   ....[21]....
        /*04e4*/ 	.word	0x00002900


	//   ....[22]....
        /*04e8*/ 	.word	0x00002c70


	//   ....[23]....
        /*04ec*/ 	.word	0x00002cd0


	//   ....[24]....
        /*04f0*/ 	.word	0x00002d00


	//   ....[25]....
        /*04f4*/ 	.word	0x00002d70


	//   ....[26]....
        /*04f8*/ 	.word	0x00002db0


	//   ....[27]....
        /*04fc*/ 	.word	0x00002dd0


	//   ....[28]....
        /*0500*/ 	.word	0x00002e50


	//   ....[29]....
        /*0504*/ 	.word	0x00002e80


	//   ....[30]....
        /*0508*/ 	.word	0x00002ea0


	//   ....[31]....
        /*050c*/ 	.word	0x00002f20


	//   ....[32]....
        /*0510*/ 	.word	0x00002f50


	//   ....[33]....
        /*0514*/ 	.word	0x00002f70


	//   ....[34]....
        /*0518*/ 	.word	0x00003000


	//   ....[35]....
        /*051c*/ 	.word	0x00003030


	//   ....[36]....
        /*0520*/ 	.word	0x00003050


	//   ....[37]....
        /*0524*/ 	.word	0x000034e0


	//   ....[38]....
        /*0528*/ 	.word	0x00003520


	//   ....[39]....
        /*052c*/ 	.word	0x00003570


	//   ....[40]....
        /*0530*/ 	.word	0x00003880


	//   ....[41]....
        /*0534*/ 	.word	0x00003910


	//   ....[42]....
        /*0538*/ 	.word	0x00003960


	//   ....[43]....
        /*053c*/ 	.word	0x00003970


	//   ....[44]....
        /*0540*/ 	.word	0x00003980


	//   ....[45]....
        /*0544*/ 	.word	0x00003a60


	//   ....[46]....
        /*0548*/ 	.word	0x00003a70


	//   ....[47]....
        /*054c*/ 	.word	0x00003a80


	//   ....[48]....
        /*0550*/ 	.word	0x00003b70


	//   ....[49]....
        /*0554*/ 	.word	0x00003b80


	//   ....[50]....
        /*0558*/ 	.word	0x00003b90


	//   ....[51]....
        /*055c*/ 	.word	0x00003c80


	//   ....[52]....
        /*0560*/ 	.word	0x00003c90


	//   ....[53]....
        /*0564*/ 	.word	0x00003ca0


	//   ....[54]....
        /*0568*/ 	.word	0x00003d90


	//   ....[55]....
        /*056c*/ 	.word	0x00003da0


	//   ....[56]....
        /*0570*/ 	.word	0x00003db0


	//   ....[57]....
        /*0574*/ 	.word	0x00003ef0


	//   ....[58]....
        /*0578*/ 	.word	0x00003f70


	//   ....[59]....
        /*057c*/ 	.word	0x00003ff0


	//   ....[60]....
        /*0580*/ 	.word	0x00004040


	//   ....[61]....
        /*0584*/ 	.word	0x00004050


	//   ....[62]....
        /*0588*/ 	.word	0x00004060


	//   ....[63]....
        /*058c*/ 	.word	0x00004140


	//   ....[64]....
        /*0590*/ 	.word	0x00004150


	//   ....[65]....
        /*0594*/ 	.word	0x00004160


	//   ....[66]....
        /*0598*/ 	.word	0x00004240


	//   ....[67]....
        /*059c*/ 	.word	0x00004250


	//   ....[68]....
        /*05a0*/ 	.word	0x00004260


	//   ....[69]....
        /*05a4*/ 	.word	0x00004340


	//   ....[70]....
        /*05a8*/ 	.word	0x00004350


	//   ....[71]....
        /*05ac*/ 	.word	0x00004360


	//   ....[72]....
        /*05b0*/ 	.word	0x00004440


	//   ....[73]....
        /*05b4*/ 	.word	0x00004450


	//   ....[74]....
        /*05b8*/ 	.word	0x00004460


	//   ....[75]....
        /*05bc*/ 	.word	0x000045c0


	//   ....[76]....
        /*05c0*/ 	.word	0x00006180


	//   ....[77]....
        /*05c4*/ 	.word	0x000062d0


	//   ....[78]....
        /*05c8*/ 	.word	0x00006890


	//   ....[79]....
        /*05cc*/ 	.word	0x00006940


	//   ....[80]....
        /*05d0*/ 	.word	0x00006950


	//   ....[81]....
        /*05d4*/ 	.word	0x00006990


	//   ....[82]....
        /*05d8*/ 	.word	0x00006a00


	//   ....[83]....
        /*05dc*/ 	.word	0x00006a20


	//   ....[84]....
        /*05e0*/ 	.word	0x00006a90


	//   ....[85]....
        /*05e4*/ 	.word	0x00006ad0


	//   ....[86]....
        /*05e8*/ 	.word	0x00006af0


	//   ....[87]....
        /*05ec*/ 	.word	0x00006b60


	//   ....[88]....
        /*05f0*/ 	.word	0x00006ba0


	//   ....[89]....
        /*05f4*/ 	.word	0x00006bc0


	//   ....[90]....
        /*05f8*/ 	.word	0x00006c30


	//   ....[91]....
        /*05fc*/ 	.word	0x00006c70


	//   ....[92]....
        /*0600*/ 	.word	0x00006ca0


	//   ....[93]....
        /*0604*/ 	.word	0x00007130


	//   ....[94]....
        /*0608*/ 	.word	0x000071c0


	//   ....[95]....
        /*060c*/ 	.word	0x000072b0


	//   ....[96]....
        /*0610*/ 	.word	0x00008be0


	//   ....[97]....
        /*0614*/ 	.word	0x00008d30


	//   ....[98]....
        /*0618*/ 	.word	0x000092e0


	//   ....[99]....
        /*061c*/ 	.word	0x00009300


	//   ....[100]....
        /*0620*/ 	.word	0x00009320


	//   ....[101]....
        /*0624*/ 	.word	0x00009380


	//   ....[102]....
        /*0628*/ 	.word	0x000093c0


	//   ....[103]....
        /*062c*/ 	.word	0x000093e0


	//   ....[104]....
        /*0630*/ 	.word	0x00009460


	//   ....[105]....
        /*0634*/ 	.word	0x00009490


	//   ....[106]....
        /*0638*/ 	.word	0x000094b0


	//   ....[107]....
        /*063c*/ 	.word	0x00009540


	//   ....[108]....
        /*0640*/ 	.word	0x00009560


	//   ....[109]....
        /*0644*/ 	.word	0x00009570


	//   ....[110]....
        /*0648*/ 	.word	0x00009610


	//   ....[111]....
        /*064c*/ 	.word	0x00009630


	//   ....[112]....
        /*0650*/ 	.word	0x00009640


	//   ....[113]....
        /*0654*/ 	.word	0x00009c60


	//   ....[114]....
        /*0658*/ 	.word	0x00009c70


	//   ....[115]....
        /*065c*/ 	.word	0x00009c90


	//   ....[116]....
        /*0660*/ 	.word	0x00009f10


	//   ....[117]....
        /*0664*/ 	.word	0x00009fa0


	//   ....[118]....
        /*0668*/ 	.word	0x00009ff0


	//   ....[119]....
        /*066c*/ 	.word	0x0000a000


	//   ....[120]....
        /*0670*/ 	.word	0x0000a010


	//   ....[121]....
        /*0674*/ 	.word	0x0000a0f0


	//   ....[122]....
        /*0678*/ 	.word	0x0000a100


	//   ....[123]....
        /*067c*/ 	.word	0x0000a110


	//   ....[124]....
        /*0680*/ 	.word	0x0000a200


	//   ....[125]....
        /*0684*/ 	.word	0x0000a210


	//   ....[126]....
        /*0688*/ 	.word	0x0000a220


	//   ....[127]....
        /*068c*/ 	.word	0x0000a310


	//   ....[128]....
        /*0690*/ 	.word	0x0000a320


	//   ....[129]....
        /*0694*/ 	.word	0x0000a330


	//   ....[130]....
        /*0698*/ 	.word	0x0000a420


	//   ....[131]....
        /*069c*/ 	.word	0x0000a430


	//   ....[132]....
        /*06a0*/ 	.word	0x0000a440


	//   ....[133]....
        /*06a4*/ 	.word	0x0000a590


	//   ....[134]....
        /*06a8*/ 	.word	0x0000a610


	//   ....[135]....
        /*06ac*/ 	.word	0x0000a690


	//   ....[136]....
        /*06b0*/ 	.word	0x0000a6e0


	//   ....[137]....
        /*06b4*/ 	.word	0x0000a6f0


	//   ....[138]....
        /*06b8*/ 	.word	0x0000a700


	//   ....[139]....
        /*06bc*/ 	.word	0x0000a7e0


	//   ....[140]....
        /*06c0*/ 	.word	0x0000a7f0


	//   ....[141]....
        /*06c4*/ 	.word	0x0000a800


	//   ....[142]....
        /*06c8*/ 	.word	0x0000a8e0


	//   ....[143]....
        /*06cc*/ 	.word	0x0000a8f0


	//   ....[144]....
        /*06d0*/ 	.word	0x0000a900


	//   ....[145]....
        /*06d4*/ 	.word	0x0000a9e0


	//   ....[146]....
        /*06d8*/ 	.word	0x0000a9f0


	//   ....[147]....
        /*06dc*/ 	.word	0x0000aa00


	//   ....[148]....
        /*06e0*/ 	.word	0x0000aae0


	//   ....[149]....
        /*06e4*/ 	.word	0x0000ab00


	//   ....[150]....
        /*06e8*/ 	.word	0x0000ab10


	//   ....[151]....
        /*06ec*/ 	.word	0x0000ac70


	//   ....[152]....
        /*06f0*/ 	.word	0x0000c5d0


	//   ....[153]....
        /*06f4*/ 	.word	0x0000c670


	//   ....[154]....
        /*06f8*/ 	.word	0x0000c720


	//   ....[155]....
        /*06fc*/ 	.word	0x0000c770


	//   ....[156]....
        /*0700*/ 	.word	0x0000c7c0


	//   ....[157]....
        /*0704*/ 	.word	0x0000c830


	//   ....[158]....
        /*0708*/ 	.word	0x0000c8c0


	//   ....[159]....
        /*070c*/ 	.word	0x0000c940


	//   ....[160]....
        /*0710*/ 	.word	0x0000c990


	//   ....[161]....
        /*0714*/ 	.word	0x0000ca00


	//   ....[162]....
        /*0718*/ 	.word	0x0000ca90


	//   ....[163]....
        /*071c*/ 	.word	0x0000cb10


	//   ....[164]....
        /*0720*/ 	.word	0x0000cb60


	//   ....[165]....
        /*0724*/ 	.word	0x0000cbd0


	//   ....[166]....
        /*0728*/ 	.word	0x0000cc60


	//   ....[167]....
        /*072c*/ 	.word	0x0000cce0


	//   ....[168]....
        /*0730*/ 	.word	0x0000cd30


	//   ....[169]....
        /*0734*/ 	.word	0x0000cda0


	//   ....[170]....
        /*0738*/ 	.word	0x0000ce30


	//   ....[171]....
        /*073c*/ 	.word	0x0000ceb0


	//   ....[172]....
        /*0740*/ 	.word	0x0000cf00


	//   ....[173]....
        /*0744*/ 	.word	0x0000cf70


	//   ....[174]....
        /*0748*/ 	.word	0x0000cff0


	//   ....[175]....
        /*074c*/ 	.word	0x0000d080


	//   ....[176]....
        /*0750*/ 	.word	0x0000d110


	//   ....[177]....
        /*0754*/ 	.word	0x0000d1c0


	//   ....[178]....
        /*0758*/ 	.word	0x0000d210


	//   ....[179]....
        /*075c*/ 	.word	0x0000d260


	//   ....[180]....
        /*0760*/ 	.word	0x0000d2e0


	//   ....[181]....
        /*0764*/ 	.word	0x0000d370


	//   ....[182]....
        /*0768*/ 	.word	0x0000d3f0


	//   ....[183]....
        /*076c*/ 	.word	0x0000d440


	//   ....[184]....
        /*0770*/ 	.word	0x0000d4c0


	//   ....[185]....
        /*0774*/ 	.word	0x0000d550


	//   ....[186]....
        /*0778*/ 	.word	0x0000d5d0


	//   ....[187]....
        /*077c*/ 	.word	0x0000d620


	//   ....[188]....
        /*0780*/ 	.word	0x0000d6a0


	//   ....[189]....
        /*0784*/ 	.word	0x0000d730


	//   ....[190]....
        /*0788*/ 	.word	0x0000d7b0


	//   ....[191]....
        /*078c*/ 	.word	0x0000d800


	//   ....[192]....
        /*0790*/ 	.word	0x0000d880


	//   ....[193]....
        /*0794*/ 	.word	0x0000d910


	//   ....[194]....
        /*0798*/ 	.word	0x0000d990


	//   ....[195]....
        /*079c*/ 	.word	0x0000d9e0


	//   ....[196]....
        /*07a0*/ 	.word	0x0000da50


	//   ....[197]....
        /*07a4*/ 	.word	0x0000dad0


	//   ....[198]....
        /*07a8*/ 	.word	0x0000db60


	//   ....[199]....
        /*07ac*/ 	.word	0x0000dbf0


	//   ....[200]....
        /*07b0*/ 	.word	0x0000dca0


	//   ....[201]....
        /*07b4*/ 	.word	0x0000dcf0


	//   ....[202]....
        /*07b8*/ 	.word	0x0000dd40


	//   ....[203]....
        /*07bc*/ 	.word	0x0000ddb0


	//   ....[204]....
        /*07c0*/ 	.word	0x0000de40


	//   ....[205]....
        /*07c4*/ 	.word	0x0000dec0


	//   ....[206]....
        /*07c8*/ 	.word	0x0000df10


	//   ....[207]....
        /*07cc*/ 	.word	0x0000df80


	//   ....[208]....
        /*07d0*/ 	.word	0x0000e010


	//   ....[209]....
        /*07d4*/ 	.word	0x0000e090


	//   ....[210]....
        /*07d8*/ 	.word	0x0000e0e0


	//   ....[211]....
        /*07dc*/ 	.word	0x0000e150


	//   ....[212]....
        /*07e0*/ 	.word	0x0000e1e0


	//   ....[213]....
        /*07e4*/ 	.word	0x0000e260


	//   ....[214]....
        /*07e8*/ 	.word	0x0000e2b0


	//   ....[215]....
        /*07ec*/ 	.word	0x0000e320


	//   ....[216]....
        /*07f0*/ 	.word	0x0000e3b0


	//   ....[217]....
        /*07f4*/ 	.word	0x0000e430


	//   ....[218]....
        /*07f8*/ 	.word	0x0000e480


	//   ....[219]....
        /*07fc*/ 	.word	0x0000e4f0


	//   ....[220]....
        /*0800*/ 	.word	0x0000e560


	//   ....[221]....
        /*0804*/ 	.word	0x0000e5e0


	//   ....[222]....
        /*0808*/ 	.word	0x0000e660


	//   ....[223]....
        /*080c*/ 	.word	0x0000e710


	//   ....[224]....
        /*0810*/ 	.word	0x0000e760


	//   ....[225]....
        /*0814*/ 	.word	0x0000e7b0


	//   ....[226]....
        /*0818*/ 	.word	0x0000e820


	//   ....[227]....
        /*081c*/ 	.word	0x0000e8b0


	//   ....[228]....
        /*0820*/ 	.word	0x0000e930


	//   ....[229]....
        /*0824*/ 	.word	0x0000e980


	//   ....[230]....
        /*0828*/ 	.word	0x0000e9f0


	//   ....[231]....
        /*082c*/ 	.word	0x0000ea80


	//   ....[232]....
        /*0830*/ 	.word	0x0000eb00


	//   ....[233]....
        /*0834*/ 	.word	0x0000eb50


	//   ....[234]....
        /*0838*/ 	.word	0x0000ebc0


	//   ....[235]....
        /*083c*/ 	.word	0x0000ec50


	//   ....[236]....
        /*0840*/ 	.word	0x0000ecd0


	//   ....[237]....
        /*0844*/ 	.word	0x0000ed20


	//   ....[238]....
        /*0848*/ 	.word	0x0000ed90


	//   ....[239]....
        /*084c*/ 	.word	0x0000ee20


	//   ....[240]....
        /*0850*/ 	.word	0x0000eeb0


	//   ....[241]....
        /*0854*/ 	.word	0x0000ef00


	//   ....[242]....
        /*0858*/ 	.word	0x0000ef70


	//   ....[243]....
        /*085c*/ 	.word	0x0000efe0


	//----- nvinfo : EIATTR_VRC_CTA_INIT_COUNT
	.align		4
.L_1000:
        /*0860*/ 	.byte	0x02, 0x4a
	.zero		1
	.zero		1


	//----- nvinfo : EIATTR_EXIT_INSTR_OFFSETS
	.align		4
        /*0864*/ 	.byte	0x04, 0x1c
        /*0866*/ 	.short	(.L_1002 - .L_1001)


	//   ....[0]....
.L_1001:
        /*0868*/ 	.word	0x000017f0


	//   ....[1]....
        /*086c*/ 	.word	0x00001b00


	//   ....[2]....
        /*0870*/ 	.word	0x00001cf0


	//   ....[3]....
        /*0874*/ 	.word	0x00002400


	//   ....[4]....
        /*0878*/ 	.word	0x000024b0


	//   ....[5]....
        /*087c*/ 	.word	0x00005020


	//   ....[6]....
        /*0880*/ 	.word	0x00005350


	//   ....[7]....
        /*0884*/ 	.word	0x00005560


	//   ....[8]....
        /*0888*/ 	.word	0x00005c80


	//   ....[9]....
        /*088c*/ 	.word	0x00005d30


	//   ....[10]....
        /*0890*/ 	.word	0x00005d60


	//   ....[11]....
        /*0894*/ 	.word	0x00008680


	//   ....[12]....
        /*0898*/ 	.word	0x000087b0


	//   ....[13]....
        /*089c*/ 	.word	0x0000c460


	//   ....[14]....
        /*08a0*/ 	.word	0x0000c580


	//----- nvinfo : EIATTR_MAX_THREADS
	.align		4
.L_1002:
        /*08a4*/ 	.byte	0x04, 0x05
        /*08a6*/ 	.short	(.L_1004 - .L_1003)
.L_1003:
        /*08a8*/ 	.word	0x00000100
        /*08ac*/ 	.word	0x00000001
        /*08b0*/ 	.word	0x00000001


	//----- nvinfo : EIATTR_CRS_STACK_SIZE
	.align		4
.L_1004:
        /*08b4*/ 	.byte	0x04, 0x1e
        /*08b6*/ 	.short	(.L_1006 - .L_1005)
.L_1005:
        /*08b8*/ 	.word	0x00000000


	//----- nvinfo : EIATTR_CBANK_PARAM_SIZE
	.align		4
.L_1006:
        /*08bc*/ 	.byte	0x03, 0x19
        /*08be*/ 	.short	0x0050


	//----- nvinfo : EIATTR_PARAM_CBANK
	.align		4
        /*08c0*/ 	.byte	0x04, 0x0a
        /*08c2*/ 	.short	(.L_1008 - .L_1007)
	.align		4
.L_1007:
        /*08c4*/ 	.word	index@(.nv.constant0._ZN6thrust24THRUST_300001_SM_1000_NS8cuda_cub4core6detail13_kernel_agentINS1_15__reduce_by_key16ReduceByKeyAgentIPiNS0_17constant_iteratorIiNS0_11use_defaultES9_EES7_S7_N4cuda3std3__48equal_toIiEENSD_4plusIiEEPllEEJS7_SA_S7_S7_SI_N3cub18CUB_300001_SM_100024ReduceByKeyScanTileStateIilLb1EEESF_SH_llEEEvDpT0_)
        /*08c8*/ 	.short	0x0380
        /*08ca*/ 	.short	0x0050


	//----- nvinfo : EIATTR_SW_WAR
	.align		4
.L_1008:
        /*08cc*/ 	.byte	0x04, 0x36
        /*08ce*/ 	.short	(.L_1010 - .L_1009)
.L_1009:
        /*08d0*/ 	.word	0x00000008
.L_1010:


//--------------------- .nv.info._ZN6thrust24THRUST_300001_SM_1000_NS8cuda_cub4core6detail13_kernel_agentINS1_15__reduce_by_key9InitAgentIN3cub18CUB_300001_SM_100024ReduceByKeyScanTileStateIilLb1EEElPlEEJSA_lSB_EEEvDpT0_ --------------------------
	.section	.nv.info._ZN6thrust24THRUST_300001_SM_1000_NS8cuda_cub4core6detail13_kernel_agentINS1_15__reduce_by_key9InitAgentIN3cub18CUB_300001_SM_100024ReduceByKeyScanTileStateIilLb1EEElPlEEJSA_lSB_EEEvDpT0_,"",@"SHT_CUDA_INFO"
	.sectionflags	@""
	.align	4


	//----- nvinfo : EIATTR_CUDA_API_VERSION
	.align		4
        /*0000*/ 	.byte	0x04, 0x37
        /*0002*/ 	.short	(.L_1012 - .L_1011)
.L_1011:
        /*0004*/ 	.word	0x00000082


	//----- nvinfo : EIATTR_KPARAM_INFO
	.align		4
.L_1012:
        /*0008*/ 	.byte	0x04, 0x17
        /*000a*/ 	.short	(.L_1014 - .L_1013)
.L_1013:
        /*000c*/ 	.word	0x00000000
        /*0010*/ 	.short	0x0002
        /*0012*/ 	.short	0x0010
        /*0014*/ 	.byte	0x00, 0xf5, 0x21, 0x00


	//----- nvinfo : EIATTR_KPARAM_INFO
	.align		4
.L_1014:
        /*0018*/ 	.byte	0x04, 0x17
        /*001a*/ 	.short	(.L_1016 - .L_1015)
.L_1015:
        /*001c*/ 	.word	0x00000000
        /*0020*/ 	.short	0x0001
        /*0022*/ 	.short	0x0008
        /*0024*/ 	.byte	0x00, 0xf0, 0x21, 0x00


	//----- nvinfo : EIATTR_KPARAM_INFO
	.align		4
.L_1016:
        /*0028*/ 	.byte	0x04, 0x17
        /*002a*/ 	.short	(.L_1018 - .L_1017)
.L_1017:
        /*002c*/ 	.word	0x00000000
        /*0030*/ 	.short	0x0000
        /*0032*/ 	.short	0x0000
        /*0034*/ 	.byte	0x00, 0xf0, 0x21, 0x00


	//----- nvinfo : EIATTR_SPARSE_MMA_MASK
	.align		4
.L_1018:
        /*0038*/ 	.byte	0x03, 0x50
        /*003a*/ 	.short	0x0000


	//----- nvinfo : EIATTR_MAXREG_COUNT
	.align		4
        /*003c*/ 	.byte	0x03, 0x1b
        /*003e*/ 	.short	0x00ff


	//----- nvinfo : EIATTR_MERCURY_ISA_VERSION
	.align		4
        /*0040*/ 	.byte	0x03, 0x5f
        /*0042*/ 	.short	0x0101


	//----- nvinfo : EIATTR_VRC_CTA_INIT_COUNT
	.align		4
        /*0044*/ 	.byte	0x02, 0x4a
	.zero		1
	.zero		1


	//----- nvinfo : EIATTR_EXIT_INSTR_OFFSETS
	.align		4
        /*0048*/ 	.byte	0x04, 0x1c
        /*004a*/ 	.short	(.L_1020 - .L_1019)


	//   ....[0]....
.L_1019:
        /*004c*/ 	.word	0x00000140


	//   ....[1]....
        /*0050*/ 	.word	0x00000170


	//----- nvinfo : EIATTR_MAX_THREADS
	.align		4
.L_1020:
        /*0054*/ 	.byte	0x04, 0x05
        /*0056*/ 	.short	(.L_1022 - .L_1021)
.L_1021:
        /*0058*/ 	.word	0x00000080
        /*005c*/ 	.word	0x00000001
        /*0060*/ 	.word	0x00000001


	//----- nvinfo : EIATTR_CBANK_PARAM_SIZE
	.align		4
.L_1022:
        /*0064*/ 	.byte	0x03, 0x19
        /*0066*/ 	.short	0x0018


	//----- nvinfo : EIATTR_PARAM_CBANK
	.align		4
        /*0068*/ 	.byte	0x04, 0x0a
        /*006a*/ 	.short	(.L_1024 - .L_1023)
	.align		4
.L_1023:
        /*006c*/ 	.word	index@(.nv.constant0._ZN6thrust24THRUST_300001_SM_1000_NS8cuda_cub4core6detail13_kernel_agentINS1_15__reduce_by_key9InitAgentIN3cub18CUB_300001_SM_100024ReduceByKeyScanTileStateIilLb1EEElPlEEJSA_lSB_EEEvDpT0_)
        /*0070*/ 	.short	0x0380
        /*0072*/ 	.short	0x0018


	//----- nvinfo : EIATTR_SW_WAR
	.align		4
.L_1024:
        /*0074*/ 	.byte	0x04, 0x36
        /*0076*/ 	.short	(.L_1026 - .L_1025)
.L_1025:
        /*0078*/ 	.word	0x00000008
.L_1026:


//--------------------- .nv.info._ZN6thrust24THRUST_300001_SM_1000_NS8cuda_cub4core6detail13_kernel_agentINS1_15__reduce_by_key16ReduceByKeyAgentIPiNS0_17constant_iteratorIiNS0_11use_defaultES9_EES7_S7_N4cuda3std3__48equal_toIiEENSD_4plusIiEES7_iEEJS7_SA_S7_S7_S7_N3cub18CUB_300001_SM_100024ReduceByKeyScanTileStateIiiLb1EEESF_SH_iiEEEvDpT0_ --------------------------
	.section	.nv.info._ZN6thrust24THRUST_300001_SM_1000_NS8cuda_cub4core6detail13_kernel_agentINS1_15__reduce_by_key16ReduceByKeyAgentIPiNS0_17constant_iteratorIiNS0_11use_defaultES9_EES7_S7_N4cuda3std3__48equal_toIiEENSD_4plusIiEES7_iEEJS7_SA_S7_S7_S7_N3cub18CUB_300001_SM_100024ReduceByKeyScanTileStateIiiLb1EEESF_SH_iiEEEvDpT0_,"",@"SHT_CUDA_INFO"
	.sectionflags	@""
	.align	4


	//----- nvinfo : EIATTR_CUDA_API_VERSION
	.align		4
        /*0000*/ 	.byte	0x04, 0x37
        /*0002*/ 	.short	(.L_1028 - .L_1027)
.L_1027:
        /*0004*/ 	.word	0x00000082


	//----- nvinfo : EIATTR_KPARAM_INFO
	.align		4
.L_1028:
        /*0008*/ 	.byte	0x04, 0x17
        /*000a*/ 	.short	(.L_1030 - .L_1029)
.L_1029:
        /*000c*/ 	.word	0x00000000
        /*0010*/ 	.short	0x0009
        /*0012*/ 	.short	0x0040
        /*0014*/ 	.byte	0x00, 0xf0, 0x11, 0x00


	//----- nvinfo : EIATTR_KPARAM_INFO
	.align		4
.L_1030:
        /*0018*/ 	.byte	0x04, 0x17
        /*001a*/ 	.short	(.L_1032 - .L_1031)
.L_1031:
        /*001c*/ 	.word	0x00000000
        /*0020*/ 	.short	0x0008
        /*0022*/ 	.short	0x003c
        /*0024*/ 	.byte	0x00, 0xf0, 0x11, 0x00


	//----- nvinfo : EIATTR_KPARAM_INFO
	.align		4
.L_1032:
        /*0028*/ 	.byte	0x04, 0x17
        /*002a*/ 	.short	(.L_1034 - .L_1033)
.L_1033:
        /*002c*/ 	.word	0x00000000
        /*0030*/ 	.short	0x0007
        /*0032*/ 	.short	0x0039
        /*0034*/ 	.byte	0x00, 0xf0, 0x05, 0x00


	//----- nvinfo : EIATTR_KPARAM_INFO
	.align		4
.L_1034:
        /*0038*/ 	.byte	0x04, 0x17
        /*003a*/ 	.short	(.L_1036 - .L_1035)
.L_1035:
        /*003c*/ 	.word	0x00000000
        /*0040*/ 	.short	0x0006
        /*0042*/ 	.short	0x0038
        /*0044*/ 	.byte	0x00, 0xf0, 0x05, 0x00


	//----- nvinfo : EIATTR_KPARAM_INFO
	.align		4
.L_1036:
        /*0048*/ 	.byte	0x04, 0x17
        /*004a*/ 	.short	(.L_1038 - .L_1037)
.L_1037:
        /*004c*/ 	.word	0x00000000
        /*0050*/ 	.short	0x0005
        /*0052*/ 	.short	0x0030
        /*0054*/ 	.byte	0x00, 0xf0, 0x21, 0x00


	//----- nvinfo : EIATTR_KPARAM_INFO
	.align		4
.L_1038:
        /*0058*/ 	.byte	0x04, 0x17
        /*005a*/ 	.short	(.L_1040 - .L_1039)
.L_1039:
        /*005c*/ 	.word	0x00000000
        /*0060*/ 	.short	0x0004
        /*0062*/ 	.short	0x0028
        /*0064*/ 	.byte	0x00, 0xf5, 0x21, 0x00


	//----- nvinfo : EIATTR_KPARAM_INFO
	.align		4
.L_1040:
        /*0068*/ 	.byte	0x04, 0x17
        /*006a*/ 	.short	(.L_1042 - .L_1041)
.L_1041:
        /*006c*/ 	.word	0x00000000
        /*0070*/ 	.short	0x0003
        /*0072*/ 	.short	0x0020
        /*0074*/ 	.byte	0x00, 0xf5, 0x21, 0x00


	//----- nvinfo : EIATTR_KPARAM_INFO
	.align		4
.L_1042:
        /*0078*/ 	.byte	0x04, 0x17
        /*007a*/ 	.short	(.L_1044 - .L_1043)
.L_1043:
        /*007c*/ 	.word	0x00000000
        /*0080*/ 	.short	0x0002
        /*0082*/ 	.short	0x0018
        /*0084*/ 	.byte	0x00, 0xf5, 0x21, 0x00


	//----- nvinfo : EIATTR_KPARAM_INFO
	.align		4
.L_1044:
        /*0088*/ 	.byte	0x04, 0x17
        /*008a*/ 	.short	(.L_1046 - .L_1045)
.L_1045:
        /*008c*/ 	.word	0x00000000
        /*0090*/ 	.short	0x0001
        /*0092*/ 	.short	0x0008
        /*0094*/ 	.byte	0x00, 0xf0, 0x41, 0x00


	//----- nvinfo : EIATTR_KPARAM_INFO
	.align		4
.L_1046:
        /*0098*/ 	.byte	0x04, 0x17
        /*009a*/ 	.short	(.L_1048 - .L_1047)
.L_1047:
        /*009c*/ 	.word	0x00000000
        /*00a0*/ 	.short	0x0000
        /*00a2*/ 	.short	0x0000
        /*00a4*/ 	.byte	0x00, 0xf5, 0x21, 0x00


	//----- nvinfo : EIATTR_SPARSE_MMA_MASK
	.align		4
.L_1048:
        /*00a8*/ 	.byte	0x03, 0x50
        /*00aa*/ 	.short	0x0000


	//----- nvinfo : EIATTR_MAXREG_COUNT
	.align		4
        /*00ac*/ 	.byte	0x03, 0x1b
        /*00ae*/ 	.short	0x00ff


	//----- nvinfo : EIATTR_NUM_BARRIERS
	.align		4
        /*00b0*/ 	.byte	0x02, 0x4c
        /*00b2*/ 	.byte	0x01
	.zero		1


	//----- nvinfo : EIATTR_MERCURY_ISA_VERSION
	.align		4
        /*00b4*/ 	.byte	0x03, 0x5f
        /*00b6*/ 	.short	0x0101


	//----- nvinfo : EIATTR_COOP_GROUP_MASK_REGIDS
	.align		4
        /*00b8*/ 	.byte	0x04, 0x29
        /*00ba*/ 	.short	(.L_1050 - .L_1049)


	//   ....[0]....
.L_1049:
        /*00bc*/ 	.word	0xffffffff


	//   ....[1]....
        /*00c0*/ 	.word	0xffffffff


	//   ....[2]....
        /*00c4*/ 	.word	0xffffffff


	//   ....[3]....
        /*00c8*/ 	.word	0xffffffff


	//   ....[4]....
        /*00cc*/ 	.word	0xffffffff


	//   ....[5]....
        /*00d0*/ 	.word	0xffffffff


	//   ....[6]....
        /*00d4*/ 	.word	0xffffffff


	//   ....[7]....
        /*00d8*/ 	.word	0xffffffff


	//   ....[8]....
        /*00dc*/ 	.word	0xffffffff


	//   ....[9]....
        /*00e0*/ 	.word	0xffffffff


	//   ....[10]....
        /*00e4*/ 	.word	0xffffffff


	//   ....[11]....
        /*00e8*/ 	.word	0xffffffff


	//   ....[12]....
        /*00ec*/ 	.word	0xffffffff


	//   ....[13]....
        /*00f0*/ 	.word	0xffffffff


	//   ....[14]....
        /*00f4*/ 	.word	0xffffffff


	//   ....[15]....
        /*00f8*/ 	.word	0xffffffff


	//   ....[16]....
        /*00fc*/ 	.word	0xffffffff


	//   ....[17]....
        /*0100*/ 	.word	0xffffffff


	//   ....[18]....
        /*0104*/ 	.word	0xffffffff


	//   ....[19]....
        /*0108*/ 	.word	0xffffffff


	//   ....[20]....
        /*010c*/ 	.word	0xffffffff


	//   ....[21]....
        /*0110*/ 	.word	0xffffffff


	//   ....[22]....
        /*0114*/ 	.word	0xffffffff


	//   ....[23]....
        /*0118*/ 	.word	0xffffffff


	//   ....[24]....
        /*011c*/ 	.word	0xffffffff


	//   ....[25]....
        /*0120*/ 	.word	0xffffffff


	//   ....[26]....
        /*0124*/ 	.word	0xffffffff


	//   ....[27]....
        /*0128*/ 	.word	0xffffffff


	//   ....[28]....
        /*012c*/ 	.word	0xffffffff


	//   ....[29]....
        /*0130*/ 	.word	0xffffffff


	//   ....[30]....
        /*0134*/ 	.word	0xffffffff


	//   ....[31]....
        /*0138*/ 	.word	0xffffffff


	//   ....[32]....
        /*013c*/ 	.word	0xffffffff


	//   ....[33]....
        /*0140*/ 	.word	0xffffffff


	//   ....[34]....
        /*0144*/ 	.word	0xffffffff


	//   ....[35]....
        /*0148*/ 	.word	0xffffffff


	//   ....[36]....
        /*014c*/ 	.word	0xffffffff


	//   ....[37]....
        /*0150*/ 	.word	0xffffffff


	//   ....[38]....
        /*0154*/ 	.word	0xffffffff


	//   ....[39]....
        /*0158*/ 	.word	0xffffffff


	//   ....[40]....
        /*015c*/ 	.word	0xffffffff


	//   ....[41]....
        /*0160*/ 	.word	0xffffffff


	//   ....[42]....
        /*0164*/ 	.word	0xffffffff


	//   ....[43]....
        /*0168*/ 	.word	0xffffffff


	//   ....[44]....
        /*016c*/ 	.word	0xffffffff


	//   ....[45]....
        /*0170*/ 	.word	0xffffffff


	//   ....[46]....
        /*0174*/ 	.word	0xffffffff


	//   ....[47]....
        /*0178*/ 	.word	0xffffffff


	//   ....[48]....
        /*017c*/ 	.word	0xffffffff


	//   ....[49]....
        /*0180*/ 	.word	0xffffffff


	//   ....[50]....
        /*0184*/ 	.word	0xffffffff


	//   ....[51]....
        /*0188*/ 	.word	0xffffffff


	//   ....[52]....
        /*018c*/ 	.word	0xffffffff


	//   ....[53]....
        /*0190*/ 	.word	0xffffffff


	//   ....[54]....
        /*0194*/ 	.word	0xffffffff


	//   ....[55]....
        /*0198*/ 	.word	0xffffffff


	//   ....[56]....
        /*019c*/ 	.word	0xffffffff


	//   ....[57]....
        /*01a0*/ 	.word	0xffffffff


	//   ....[58]....
        /*01a4*/ 	.word	0xffffffff


	//   ....[59]....
        /*01a8*/ 	.word	0xffffffff


	//   ....[60]....
        /*01ac*/ 	.word	0xffffffff


	//   ....[61]....
        /*01b0*/ 	.word	0xffffffff


	//   ....[62]....
        /*01b4*/ 	.word	0xffffffff


	//   ....[63]....
        /*01b8*/ 	.word	0xffffffff


	//   ....[64]....
        /*01bc*/ 	.word	0xffffffff


	//   ....[65]....
        /*01c0*/ 	.word	0xffffffff


	//   ....[66]....
        /*01c4*/ 	.word	0xffffffff


	//   ....[67]....
        /*01c8*/ 	.word	0xffffffff


	//   ....[68]....
        /*01cc*/ 	.word	0xffffffff


	//   ....[69]....
        /*01d0*/ 	.word	0xffffffff


	//   ....[70]....
        /*01d4*/ 	.word	0xffffffff


	//   ....[71]....
        /*01d8*/ 	.word	0xffffffff


	//   ....[72]....
        /*01dc*/ 	.word	0xffffffff


	//   ....[73]....
        /*01e0*/ 	.word	0xffffffff


	//   ....[74]....
        /*01e4*/ 	.word	0xffffffff


	//   ....[75]....
        /*01e8*/ 	.word	0xffffffff


	//   ....[76]....
        /*01ec*/ 	.word	0xffffffff


	//   ....[77]....
        /*01f0*/ 	.word	0xffffffff


	//   ....[78]....
        /*01f4*/ 	.word	0xffffffff


	//   ....[79]....
        /*01f8*/ 	.word	0xffffffff


	//   ....[80]....
        /*01fc*/ 	.word	0xffffffff


	//   ....[81]....
        /*0200*/ 	.word	0xffffffff


	//   ....[82]....
        /*0204*/ 	.word	0xffffffff


	//   ....[83]....
        /*0208*/ 	.word	0xffffffff


	//   ....[84]....
        /*020c*/ 	.word	0xffffffff


	//   ....[85]....
        /*0210*/ 	.word	0xffffffff


	//   ....[86]....
        /*0214*/ 	.word	0xffffffff


	//   ....[87]....
        /*0218*/ 	.word	0xffffffff


	//   ....[88]....
        /*021c*/ 	.word	0xffffffff


	//   ....[89]....
        /*0220*/ 	.word	0xffffffff


	//   ....[90]....
        /*0224*/ 	.word	0xffffffff


	//   ....[91]....
        /*0228*/ 	.word	0xffffffff


	//   ....[92]....
        /*022c*/ 	.word	0xffffffff


	//   ....[93]....
        /*0230*/ 	.word	0xffffffff


	//   ....[94]....
        /*0234*/ 	.word	0xffffffff


	//   ....[95]....
        /*0238*/ 	.word	0xffffffff


	//   ....[96]....
        /*023c*/ 	.word	0xffffffff


	//   ....[97]....
        /*0240*/ 	.word	0xffffffff


	//   ....[98]....
        /*0244*/ 	.word	0xffffffff


	//   ....[99]....
        /*0248*/ 	.word	0xffffffff


	//   ....[100]....
        /*024c*/ 	.word	0xffffffff


	//   ....[101]....
        /*0250*/ 	.word	0xffffffff


	//   ....[102]....
        /*0254*/ 	.word	0xffffffff


	//   ....[103]....
        /*0258*/ 	.word	0xffffffff


	//   ....[104]....
        /*025c*/ 	.word	0xffffffff


	//   ....[105]....
        /*0260*/ 	.word	0xffffffff


	//   ....[106]....
        /*0264*/ 	.word	0xffffffff


	//   ....[107]....
        /*0268*/ 	.word	0xffffffff


	//   ....[108]....
        /*026c*/ 	.word	0x05000015


	//   ....[109]....
        /*0270*/ 	.word	0x05000015


	//   ....[110]....
        /*0274*/ 	.word	0x05000015


	//   ....[111]....
        /*0278*/ 	.word	0x05000015


	//   ....[112]....
        /*027c*/ 	.word	0x05000015


	//   ....[113]....
        /*0280*/ 	.word	0x05000015


	//   ....[114]....
        /*0284*/ 	.word	0x05000015


	//   ....[115]....
        /*0288*/ 	.word	0x05000015


	//   ....[116]....
        /*028c*/ 	.word	0x05000015


	//   ....[117]....
        /*0290*/ 	.word	0x05000015


	//   ....[118]....
        /*0294*/ 	.word	0x05000015


	//   ....[119]....
        /*0298*/ 	.word	0x05000015


	//   ....[120]....
        /*029c*/ 	.word	0x05000015


	//   ....[121]....
        /*02a0*/ 	.word	0x05000015


	//   ....[122]....
        /*02a4*/ 	.word	0x05000015


	//   ....[123]....
        /*02a8*/ 	.word	0x05000015


	//   ....[124]....
        /*02ac*/ 	.word	0x05000015


	//   ....[125]....
        /*02b0*/ 	.word	0x05000015


	//   ....[126]....
        /*02b4*/ 	.word	0x05000015


	//   ....[127]....
        /*02b8*/ 	.word	0x05000015


	//   ....[128]....
        /*02bc*/ 	.word	0x05000015


	//   ....[129]....
        /*02c0*/ 	.word	0x05000015


	//   ....[130]....
        /*02c4*/ 	.word	0x05000015


	//   ....[131]....
        /*02c8*/ 	.word	0x05000015


	//   ....[132]....
        /*02cc*/ 	.word	0x05000015


	//   ....[133]....
        /*02d0*/ 	.word	0x05000015


	//   ....[134]....
        /*02d4*/ 	.word	0x05000015


	//   ....[135]....
        /*02d8*/ 	.word	0x05000015


	//   ....[136]....
        /*02dc*/ 	.word	0x05000015


	//   ....[137]....
        /*02e0*/ 	.word	0x05000015


	//   ....[138]....
        /*02e4*/ 	.word	0x05000015


	//   ....[139]....
        /*02e8*/ 	.word	0x05000015


	//   ....[140]....
        /*02ec*/ 	.word	0x05000015


	//   ....[141]....
        /*02f0*/ 	.word	0x05000015


	//   ....[142]....
        /*02f4*/ 	.word	0x05000015


	//   ....[143]....
        /*02f8*/ 	.word	0x05000015


	//   ....[144]....
        /*02fc*/ 	.word	0x05000015


	//   ....[145]....
        /*0300*/ 	.word	0x05000015


	//   ....[146]....
        /*0304*/ 	.word	0x05000015


	//   ....[147]....
        /*0308*/ 	.word	0x05000015


	//   ....[148]....
        /*030c*/ 	.word	0x05000015


	//   ....[149]....
        /*0310*/ 	.word	0x05000015


	//   ....[150]....
        /*0314*/ 	.word	0x05000015


	//   ....[151]....
        /*0318*/ 	.word	0x05000015


	//   ....[152]....
        /*031c*/ 	.word	0x05000015


	//   ....[153]....
        /*0320*/ 	.word	0x05000015


	//   ....[154]....
        /*0324*/ 	.word	0x05000015


	//   ....[155]....
        /*0328*/ 	.word	0x05000015


	//   ....[156]....
        /*032c*/ 	.word	0x05000015


	//   ....[157]....
        /*0330*/ 	.word	0x05000015


	//   ....[158]....
        /*0334*/ 	.word	0x05000015


	//   ....[159]....
        /*0338*/ 	.word	0x05000015


	//----- nvinfo : EIATTR_COOP_GROUP_INSTR_OFFSETS
	.align		4
.L_1050:
        /*033c*/ 	.byte	0x04, 0x28
        /*033e*/ 	.short	(.L_1052 - .L_1051)


	//   ....[0]....
.L_1051:
        /*0340*/ 	.word	0x000002f0


	//   ....[1]....
        /*0344*/ 	.word	0x00000490


	//   ....[2]....
        /*0348*/ 	.word	0x00000800


	//   ....[3]....
        /*034c*/ 	.word	0x00000820


	//   ....[4]....
        /*0350*/ 	.word	0x00000860


	//   ....[5]....
        /*0354*/ 	.word	0x00000890


	//   ....[6]....
        /*0358*/ 	.word	0x00000900


	//   ....[7]....
        /*035c*/ 	.word	0x00000940


	//   ....[8]....
        /*0360*/ 	.word	0x00000980


	//   ....[9]....
        /*0364*/ 	.word	0x000009d0


	//   ....[10]....
        /*0368*/ 	.word	0x00000a20


	//   ....[11]....
        /*036c*/ 	.word	0x00000a40


	//   ....[12]....
        /*0370*/ 	.word	0x00000b00


	//   ....[13]....
        /*0374*/ 	.word	0x00000e00


	//   ....[14]....
        /*0378*/ 	.word	0x00002510


	//   ....[15]....
        /*037c*/ 	.word	0x00002680


	//   ....[16]....
        /*0380*/ 	.word	0x000029f0


	//   ....[17]....
        /*0384*/ 	.word	0x00002a40


	//   ....[18]....
        /*0388*/ 	.word	0x00002ab0


	//   ....[19]....
        /*038c*/ 	.word	0x00002ad0


	//   ....[20]....
        /*0390*/ 	.word	0x00002b50


	//   ....[21]....
        /*0394*/ 	.word	0x00002b70


	//   ....[22]....
        /*0398*/ 	.word	0x00002be0


	//   ....[23]....
        /*039c*/ 	.word	0x00002c00


	//   ....[24]....
        /*03a0*/ 	.word	0x00002c70


	//   ....[25]....
        /*03a4*/ 	.word	0x00002c90


	//   ....[26]....
        /*03a8*/ 	.word	0x00002d10


	//   ....[27]....
        /*03ac*/ 	.word	0x00002eb0


	//   ....[28]....
        /*03b0*/ 	.word	0x000032a0


	//   ....[29]....
        /*03b4*/ 	.word	0x00003310


	//   ....[30]....
        /*03b8*/ 	.word	0x00003370


	//   ....[31]....
        /*03bc*/ 	.word	0x000033c0


	//   ....[32]....
        /*03c0*/ 	.word	0x000033e0


	//   ....[33]....
        /*03c4*/ 	.word	0x00003440


	//   ....[34]....
        /*03c8*/ 	.word	0x00003460


	//   ....[35]....
        /*03cc*/ 	.word	0x000034e0


	//   ....[36]....
        /*03d0*/ 	.word	0x00003510


	//   ....[37]....
        /*03d4*/ 	.word	0x00003590


	//   ....[38]....
        /*03d8*/ 	.word	0x000035b0


	//   ....[39]....
        /*03dc*/ 	.word	0x00003630


	//   ....[40]....
        /*03e0*/ 	.word	0x00003650


	//   ....[41]....
        /*03e4*/ 	.word	0x00003770


	//   ....[42]....
        /*03e8*/ 	.word	0x000037d0


	//   ....[43]....
        /*03ec*/ 	.word	0x00003870


	//   ....[44]....
        /*03f0*/ 	.word	0x00003890


	//   ....[45]....
        /*03f4*/ 	.word	0x000038b0


	//   ....[46]....
        /*03f8*/ 	.word	0x00003930


	//   ....[47]....
        /*03fc*/ 	.word	0x00003950


	//   ....[48]....
        /*0400*/ 	.word	0x000039c0


	//   ....[49]....
        /*0404*/ 	.word	0x000039e0


	//   ....[50]....
        /*0408*/ 	.word	0x00003a50


	//   ....[51]....
        /*040c*/ 	.word	0x00003a70


	//   ....[52]....
        /*0410*/ 	.word	0x00003af0


	//   ....[53]....
        /*0414*/ 	.word	0x00003b10


	//   ....[54]....
        /*0418*/ 	.word	0x00005650


	//   ....[55]....
        /*041c*/ 	.word	0x000057a0


	//   ....[56]....
        /*0420*/ 	.word	0x00005c50


	//   ....[57]....
        /*0424*/ 	.word	0x00005ce0


	//   ....[58]....
        /*0428*/ 	.word	0x00005d20


	//   ....[59]....
        /*042c*/ 	.word	0x00005d50


	//   ....[60]....
        /*0430*/ 	.word	0x00005dc0


	//   ....[61]....
        /*0434*/ 	.word	0x00005e00


	//   ....[62]....
        /*0438*/ 	.word	0x00005e40


	//   ....[63]....
        /*043c*/ 	.word	0x00005e90


	//   ....[64]....
        /*0440*/ 	.word	0x00005ed0


	//   ....[65]....
        /*0444*/ 	.word	0x00005f00


	//   ....[66]....
        /*0448*/ 	.word	0x000061e0


	//   ....[67]....
        /*044c*/ 	.word	0x000062b0


	//   ....[68]....
        /*0450*/ 	.word	0x00007c70


	//   ....[69]....
        /*0454*/ 	.word	0x00007db0


	//   ....[70]....
        /*0458*/ 	.word	0x00008200


	//   ....[71]....
        /*045c*/ 	.word	0x00008270


	//   ....[72]....
        /*0460*/ 	.word	0x000082d0


	//   ....[73]....
        /*0464*/ 	.word	0x00008300


	//   ....[74]....
        /*0468*/ 	.word	0x00008360


	//   ....[75]....
        /*046c*/ 	.word	0x00008390


	//   ....[76]....
        /*0470*/ 	.word	0x00008400


	//   ....[77]....
        /*0474*/ 	.word	0x00008420


	//   ....[78]....
        /*0478*/ 	.word	0x000084a0


	//   ....[79]....
        /*047c*/ 	.word	0x000084b0


	//   ....[80]....
        /*0480*/ 	.word	0x00008720


	//   ....[81]....
        /*0484*/ 	.word	0x000087d0


	//   ....[82]....
        /*0488*/ 	.word	0x00008b10


	//   ....[83]....
        /*048c*/ 	.word	0x00008b80


	//   ....[84]....
        /*0490*/ 	.word	0x00008bf0


	//   ....[85]....
        /*0494*/ 	.word	0x00008c10


	//   ....[86]....
        /*0498*/ 	.word	0x00008c80


	//   ....[87]....
        /*049c*/ 	.word	0x00008ca0


	//   ....[88]....
        /*04a0*/ 	.word	0x00008d20


	//   ....[89]....
        /*04a4*/ 	.word	0x00008d40


	//   ....[90]....
        /*04a8*/ 	.word	0x00008dc0


	//   ....[91]....
        /*04ac*/ 	.word	0x00008de0


	//   ....[92]....
        /*04b0*/ 	.word	0x00008e90


	//   ....[93]....
        /*04b4*/ 	.word	0x00008eb0


	//   ....[94]....
        /*04b8*/ 	.word	0x00008ec0


	//   ....[95]....
        /*04bc*/ 	.word	0x00008fe0


	//   ....[96]....
        /*04c0*/ 	.word	0x00009040


	//   ....[97]....
        /*04c4*/ 	.word	0x000090c0


	//   ....[98]....
        /*04c8*/ 	.word	0x000090e0


	//   ....[99]....
        /*04cc*/ 	.word	0x00009160


	//   ....[100]....
        /*04d0*/ 	.word	0x00009180


	//   ....[101]....
        /*04d4*/ 	.word	0x000091f0


	//   ....[102]....
        /*04d8*/ 	.word	0x00009210


	//   ....[103]....
        /*04dc*/ 	.word	0x00009280


	//   ....[104]....
        /*04e0*/ 	.word	0x000092a0


	//   ....[105]....
        /*04e4*/ 	.word	0x00009350


	//   ....[106]....
        /*04e8*/ 	.word	0x00009370


	//   ....[107]....
        /*04ec*/ 	.word	0x00009380


	//   ....[108]....
        /*04f0*/ 	.word	0x0000ac10


	//   ....[109]....
        /*04f4*/ 	.word	0x0000aca0


	//   ....[110]....
        /*04f8*/ 	.word	0x0000ad90


	//   ....[111]....
        /*04fc*/ 	.word	0x0000ade0


	//   ....[112]....
        /*0500*/ 	.word	0x0000aeb0


	//   ....[113]....
        /*0504*/ 	.word	0x0000af00


	//   ....[114]....
        /*0508*/ 	.word	0x0000aff0


	//   ....[115]....
        /*050c*/ 	.word	0x0000b040


	//   ....[116]....
        /*0510*/ 	.word	0x0000b100


	//   ....[117]....
        /*0514*/ 	.word	0x0000b150


	//   ....[118]....
        /*0518*/ 	.word	0x0000b220


	//   ....[119]....
        /*051c*/ 	.word	0x0000b270


	//   ....[120]....
        /*0520*/ 	.word	0x0000b2a0


	//   ....[121]....
        /*0524*/ 	.word	0x0000b3c0


	//   ....[122]....
        /*0528*/ 	.word	0x0000b460


	//   ....[123]....
        /*052c*/ 	.word	0x0000b540


	//   ....[124]....
        /*0530*/ 	.word	0x0000b590


	//   ....[125]....
        /*0534*/ 	.word	0x0000b660


	//   ....[126]....
        /*0538*/ 	.word	0x0000b6b0


	//   ....[127]....
        /*053c*/ 	.word	0x0000b780


	//   ....[128]....
        /*0540*/ 	.word	0x0000b7f0


	//   ....[129]....
        /*0544*/ 	.word	0x0000b860


	//   ....[130]....
        /*0548*/ 	.word	0x0000b910


	//   ....[131]....
        /*054c*/ 	.word	0x0000b980


	//   ....[132]....
        /*0550*/ 	.word	0x0000ba10


	//   ....[133]....
        /*0554*/ 	.word	0x0000ba40


	//   ....[134]....
        /*0558*/ 	.word	0x0000bb50


	//   ....[135]....
        /*055c*/ 	.word	0x0000bc00


	//   ....[136]....
        /*0560*/ 	.word	0x0000bcd0


	//   ....[137]....
        /*0564*/ 	.word	0x0000bd20


	//   ....[138]....
        /*0568*/ 	.word	0x0000bde0


	//   ....[139]....
        /*056c*/ 	.word	0x0000be40


	//   ....[140]....
        /*0570*/ 	.word	0x0000bf00


	//   ....[141]....
        /*0574*/ 	.word	0x0000bf80


	//   ....[142]....
        /*0578*/ 	.word	0x0000c010


	//   ....[143]....
        /*057c*/ 	.word	0x0000c0b0


	//   ....[144]....
        /*0580*/ 	.word	0x0000c130


	//   ....[145]....
        /*0584*/ 	.word	0x0000c200


	//   ....[146]....
        /*0588*/ 	.word	0x0000c230


	//   ....[147]....
        /*058c*/ 	.word	0x0000c320


	//   ....[148]....
        /*0590*/ 	.word	0x0000c3c0


	//   ....[149]....
        /*0594*/ 	.word	0x0000c4a0


	//   ....[150]....
        /*0598*/ 	.word	0x0000c4f0


	//   ....[151]....
        /*059c*/ 	.word	0x0000c5c0


	//   ....[152]....
        /*05a0*/ 	.word	0x0000c610


	//   ....[153]....
        /*05a4*/ 	.word	0x0000c6e0


	//   ....[154]....
        /*05a8*/ 	.word	0x0000c730


	//   ....[155]....
        /*05ac*/ 	.word	0x0000c810


	//   ....[156]....
        /*05b0*/ 	.word	0x0000c860


	//   ....[157]....
        /*05b4*/ 	.word	0x0000c920


	//   ....[158]....
        /*05b8*/ 	.word	0x0000c970


	//   ....[159]....
        /*05bc*/ 	.word	0x0000c9a0


	//----- nvinfo : EIATTR_VRC_CTA_INIT_COUNT
	.align		4
.L_1052:
        /*05c0*/ 	.byte	0x02, 0x4a
	.zero		1
	.zero		1


	//----- nvinfo : EIATTR_EXIT_INSTR_OFFSETS
	.align		4
        /*05c4*/ 	.byte	0x04, 0x1c
        /*05c6*/ 	.short	(.L_1054 - .L_1053)


	//   ....[0]....
.L_1053:
        /*05c8*/ 	.word	0x00001370


	//   ....[1]....
        /*05cc*/ 	.word	0x00001610


	//   ....[2]....
        /*05d0*/ 	.word	0x00001da0


	//   ....[3]....
        /*05d4*/ 	.word	0x00001e70


	//   ....[4]....
        /*05d8*/ 	.word	0x00002200


	//   ....[5]....
        /*05dc*/ 	.word	0x00002270


	//   ....[6]....
        /*05e0*/ 	.word	0x00004340


	//   ....[7]....
        /*05e4*/ 	.word	0x00004510


	//   ....[8]....
        /*05e8*/ 	.word	0x00004ce0


	//   ....[9]....
        /*05ec*/ 	.word	0x00004dd0


	//   ....[10]....
        /*05f0*/ 	.word	0x00005170


	//   ....[11]....
        /*05f4*/ 	.word	0x000051e0


	//   ....[12]....
        /*05f8*/ 	.word	0x00005210


	//   ....[13]....
        /*05fc*/ 	.word	0x00007710


	//   ....[14]....
        /*0600*/ 	.word	0x000077d0


	//   ....[15]....
        /*0604*/ 	.word	0x0000ab00


	//   ....[16]....
        /*0608*/ 	.word	0x0000abc0


	//----- nvinfo : EIATTR_MAX_THREADS
	.align		4
.L_1054:
        /*060c*/ 	.byte	0x04, 0x05
        /*060e*/ 	.short	(.L_1056 - .L_1055)
.L_1055:
        /*0610*/ 	.word	0x00000100
        /*0614*/ 	.word	0x00000001
        /*0618*/ 	.word	0x00000001


	//----- nvinfo : EIATTR_CRS_STACK_SIZE
	.align		4
.L_1056:
        /*061c*/ 	.byte	0x04, 0x1e
        /*061e*/ 	.short	(.L_1058 - .L_1057)
.L_1057:
        /*0620*/ 	.word	0x00000000


	//----- nvinfo : EIATTR_CBANK_PARAM_SIZE
	.align		4
.L_1058:
        /*0624*/ 	.byte	0x03, 0x19
        /*0626*/ 	.short	0x0044


	//----- nvinfo : EIATTR_PARAM_CBANK
	.align		4
        /*0628*/ 	.byte	0x04, 0x0a
        /*062a*/ 	.short	(.L_1060 - .L_1059)
	.align		4
.L_1059:
        /*062c*/ 	.word	index@(.nv.constant0._ZN6thrust24THRUST_300001_SM_1000_NS8cuda_cub4core6detail13_kernel_agentINS1_15__reduce_by_key16ReduceByKeyAgentIPiNS0_17constant_iteratorIiNS0_11use_defaultES9_EES7_S7_N4cuda3std3__48equal_toIiEENSD_4plusIiEES7_iEEJS7_SA_S7_S7_S7_N3cub18CUB_300001_SM_100024ReduceByKeyScanTileStateIiiLb1EEESF_SH_iiEEEvDpT0_)
        /*0630*/ 	.short	0x0380
        /*0632*/ 	.short	0x0044


	//----- nvinfo : EIATTR_SW_WAR
	.align		4
.L_1060:
        /*0634*/ 	.byte	0x04, 0x36
        /*0636*/ 	.short	(.L_1062 - .L_1061)
.L_1061:
        /*0638*/ 	.word	0x00000008
.L_1062:


//--------------------- .nv.info._ZN6thrust24THRUST_300001_SM_1000_NS8cuda_cub4core6detail13_kernel_agentINS1_15__reduce_by_key9InitAgentIN3cub18CUB_300001_SM_100024ReduceByKeyScanTileStateIiiLb1EEEiPiEEJSA_iSB_EEEvDpT0_ --------------------------
	.section	.nv.info._ZN6thrust24THRUST_300001_SM_1000_NS8cuda_cub4core6detail13_kernel_agentINS1_15__reduce_by_key9InitAgentIN3cub18CUB_300001_SM_100024ReduceByKeyScanTileStateIiiLb1EEEiPiEEJSA_iSB_EEEvDpT0_,"",@"SHT_CUDA_INFO"
	.sectionflags	@""
	.align	4


	//----- nvinfo : EIATTR_CUDA_API_VERSION
	.align		4
        /*0000*/ 	.byte	0x04, 0x37
        /*0002*/ 	.short	(.L_1064 - .L_1063)
.L_1063:
        /*0004*/ 	.word	0x00000082


	//----- nvinfo : EIATTR_KPARAM_INFO
	.align		4
.L_1064:
        /*0008*/ 	.byte	0x04, 0x17
        /*000a*/ 	.short	(.L_1066 - .L_1065)
.L_1065:
        /*000c*/ 	.word	0x00000000
        /*0010*/ 	.short	0x0002
        /*0012*/ 	.short	0x0010
        /*0014*/ 	.byte	0x00, 0xf5, 0x21, 0x00


	//----- nvinfo : EIATTR_KPARAM_INFO
	.align		4
.L_1066:
        /*0018*/ 	.byte	0x04, 0x17
        /*001a*/ 	.short	(.L_1068 - .L_1067)
.L_1067:
        /*001c*/ 	.word	0x00000000
        /*0020*/ 	.short	0x0001
        /*0022*/ 	.short	0x0008
        /*0024*/ 	.byte	0x00, 0xf0, 0x11, 0x00


	//----- nvinfo : EIATTR_KPARAM_INFO
	.align		4
.L_1068:
        /*0028*/ 	.byte	0x04, 0x17
        /*002a*/ 	.short	(.L_1070 - .L_1069)
.L_1069:
        /*002c*/ 	.word	0x00000000
        /*0030*/ 	.short	0x0000
        /*0032*/ 	.short	0x0000
        /*0034*/ 	.byte	0x00, 0xf0, 0x21, 0x00


	//----- nvinfo : EIATTR_SPARSE_MMA_MASK
	.align		4
.L_1070:
        /*0038*/ 	.byte	0x03, 0x50
        /*003a*/ 	.short	0x0000


	//----- nvinfo : EIATTR_MAXREG_COUNT
	.align		4
        /*003c*/ 	.byte	0x03, 0x1b
        /*003e*/ 	.short	0x00ff


	//----- nvinfo : EIATTR_MERCURY_ISA_VERSION
	.align		4
        /*0040*/ 	.byte	0x03, 0x5f
        /*0042*/ 	.short	0x0101


	//----- nvinfo : EIATTR_VRC_CTA_INIT_COUNT
	.align		4
        /*0044*/ 	.byte	0x02, 0x4a
	.zero		1
	.zero		1


	//----- nvinfo : EIATTR_EXIT_INSTR_OFFSETS
	.align		4
        /*0048*/ 	.byte	0x04, 0x1c
        /*004a*/ 	.short	(.L_1072 - .L_1071)


	//   ....[0]....
.L_1071:
        /*004c*/ 	.word	0x00000140


	//   ....[1]....
        /*0050*/ 	.word	0x00000170


	//----- nvinfo : EIATTR_MAX_THREADS
	.align		4
.L_1072:
        /*0054*/ 	.byte	0x04, 0x05
        /*0056*/ 	.short	(.L_1074 - .L_1073)
.L_1073:
        /*0058*/ 	.word	0x00000080
        /*005c*/ 	.word	0x00000001
        /*0060*/ 	.word	0x00000001


	//----- nvinfo : EIATTR_CBANK_PARAM_SIZE
	.align		4
.L_1074:
        /*0064*/ 	.byte	0x03, 0x19
        /*0066*/ 	.short	0x0018


	//----- nvinfo : EIATTR_PARAM_CBANK
	.align		4
        /*0068*/ 	.byte	0x04, 0x0a
        /*006a*/ 	.short	(.L_1076 - .L_1075)
	.align		4
.L_1075:
        /*006c*/ 	.word	index@(.nv.constant0._ZN6thrust24THRUST_300001_SM_1000_NS8cuda_cub4core6detail13_kernel_agentINS1_15__reduce_by_key9InitAgentIN3cub18CUB_300001_SM_100024ReduceByKeyScanTileStateIiiLb1EEEiPiEEJSA_iSB_EEEvDpT0_)
        /*0070*/ 	.short	0x0380
        /*0072*/ 	.short	0x0018


	//----- nvinfo : EIATTR_SW_WAR
	.align		4
.L_1076:
        /*0074*/ 	.byte	0x04, 0x36
        /*0076*/ 	.short	(.L_1078 - .L_1077)
.L_1077:
        /*0078*/ 	.word	0x00000008
.L_1078:


//--------------------- .nv.info._Z6gatherIfEvPT_ii --------------------------
	.section	.nv.info._Z6gatherIfEvPT_ii,"",@"SHT_CUDA_INFO"
	.sectionflags	@""
	.align	4


	//----- nvinfo : EIATTR_CUDA_API_VERSION
	.align		4
        /*0000*/ 	.byte	0x04, 0x37
        /*0002*/ 	.short	(.L_1080 - .L_1079)
.L_1079:
        /*0004*/ 	.word	0x00000082


	//----- nvinfo : EIATTR_KPARAM_INFO
	.align		4
.L_1080:
        /*0008*/ 	.byte	0x04, 0x17
        /*000a*/ 	.short	(.L_1082 - .L_1081)
.L_1081:
        /*000c*/ 	.word	0x00000000
        /*0010*/ 	.short	0x0002
        /*0012*/ 	.short	0x000c
        /*0014*/ 	.byte	0x00, 0xf0, 0x11, 0x00


	//----- nvinfo : EIATTR_KPARAM_INFO
	.align		4
.L_1082:
        /*0018*/ 	.byte	0x04, 0x17
        /*001a*/ 	.short	(.L_1084 - .L_1083)
.L_1083:
        /*001c*/ 	.word	0x00000000
        /*0020*/ 	.short	0x0001
        /*0022*/ 	.short	0x0008
        /*0024*/ 	.byte	0x00, 0xf0, 0x11, 0x00


	//----- nvinfo : EIATTR_KPARAM_INFO
	.align		4
.L_1084:
        /*0028*/ 	.byte	0x04, 0x17
        /*002a*/ 	.short	(.L_1086 - .L_1085)
.L_1085:
        /*002c*/ 	.word	0x00000000
        /*0030*/ 	.short	0x0000
        /*0032*/ 	.short	0x0000
        /*0034*/ 	.byte	0x00, 0xf5, 0x21, 0x00


	//----- nvinfo : EIATTR_SPARSE_MMA_MASK
	.align		4
.L_1086:
        /*0038*/ 	.byte	0x03, 0x50
        /*003a*/ 	.short	0x0000


	//----- nvinfo : EIATTR_MAXREG_COUNT
	.align		4
        /*003c*/ 	.byte	0x03, 0x1b
        /*003e*/ 	.short	0x00ff


	//----- nvinfo : EIATTR_MERCURY_ISA_VERSION
	.align		4
        /*0040*/ 	.byte	0x03, 0x5f
        /*0042*/ 	.short	0x0101


	//----- nvinfo : EIATTR_VRC_CTA_INIT_COUNT
	.align		4
        /*0044*/ 	.byte	0x02, 0x4a
	.zero		1
	.zero		1


	//----- nvinfo : EIATTR_EXIT_INSTR_OFFSETS
	.align		4
        /*0048*/ 	.byte	0x04, 0x1c
        /*004a*/ 	.short	(.L_1088 - .L_1087)


	//   ....[0]....
.L_1087:
        /*004c*/ 	.word	0x00000040


	//   ....[1]....
        /*0050*/ 	.word	0x00000120


	//----- nvinfo : EIATTR_CBANK_PARAM_SIZE
	.align		4
.L_1088:
        /*0054*/ 	.byte	0x03, 0x19
        /*0056*/ 	.short	0x0010


	//----- nvinfo : EIATTR_PARAM_CBANK
	.align		4
        /*0058*/ 	.byte	0x04, 0x0a
        /*005a*/ 	.short	(.L_1090 - .L_1089)
	.align		4
.L_1089:
        /*005c*/ 	.word	index@(.nv.constant0._Z6gatherIfEvPT_ii)
        /*0060*/ 	.short	0x0380
        /*0062*/ 	.short	0x0010


	//----- nvinfo : EIATTR_SW_WAR
	.align		4
.L_1090:
        /*0064*/ 	.byte	0x04, 0x36
        /*0066*/ 	.short	(.L_1092 - .L_1091)
.L_1091:
        /*0068*/ 	.word	0x00000008
.L_1092:


//--------------------- .nv.info._Z12reduceGlobalILj1EfEvPT0_S1_j --------------------------
	.section	.nv.info._Z12reduceGlobalILj1EfEvPT0_S1_j,"",@"SHT_CUDA_INFO"
	.sectionflags	@""
	.align	4


	//----- nvinfo : EIATTR_CUDA_API_VERSION
	.align		4
        /*0000*/ 	.byte	0x04, 0x37
        /*0002*/ 	.short	(.L_1094 - .L_1093)
.L_1093:
        /*0004*/ 	.word	0x00000082


	//----- nvinfo : EIATTR_KPARAM_INFO
	.align		4
.L_1094:
        /*0008*/ 	.byte	0x04, 0x17
        /*000a*/ 	.short	(.L_1096 - .L_1095)
.L_1095:
        /*000c*/ 	.word	0x00000000
        /*0010*/ 	.short	0x0002
        /*0012*/ 	.short	0x0010
        /*0014*/ 	.byte	0x00, 0xf0, 0x11, 0x00


	//----- nvinfo : EIATTR_KPARAM_INFO
	.align		4
.L_1096:
        /*0018*/ 	.byte	0x04, 0x17
        /*001a*/ 	.short	(.L_1098 - .L_1097)
.L_1097:
        /*001c*/ 	.word	0x00000000
        /*0020*/ 	.short	0x0001
        /*0022*/ 	.short	0x0008
        /*0024*/ 	.byte	0x00, 0xf5, 0x21, 0x00


	//----- nvinfo : EIATTR_KPARAM_INFO
	.align		4
.L_1098:
        /*0028*/ 	.byte	0x04, 0x17
        /*002a*/ 	.short	(.L_1100 - .L_1099)
.L_1099:
        /*002c*/ 	.word	0x00000000
        /*0030*/ 	.short	0x0000
        /*0032*/ 	.short	0x0000
        /*0034*/ 	.byte	0x00, 0xf5, 0x21, 0x00


	//----- nvinfo : EIATTR_SPARSE_MMA_MASK
	.align		4
.L_1100:
        /*0038*/ 	.byte	0x03, 0x50
        /*003a*/ 	.short	0x0000


	//----- nvinfo : EIATTR_MAXREG_COUNT
	.align		4
        /*003c*/ 	.byte	0x03, 0x1b
        /*003e*/ 	.short	0x00ff


	//----- nvinfo : EIATTR_NUM_BARRIERS
	.align		4
        /*0040*/ 	.byte	0x02, 0x4c
        /*0042*/ 	.byte	0x01
	.zero		1


	//----- nvinfo : EIATTR_MERCURY_ISA_VERSION
	.align		4
        /*0044*/ 	.byte	0x03, 0x5f
        /*0046*/ 	.short	0x0101


	//----- nvinfo : EIATTR_VRC_CTA_INIT_COUNT
	.align		4
        /*0048*/ 	.byte	0x02, 0x4a
	.zero		1
	.zero		1


	//----- nvinfo : EIATTR_EXIT_INSTR_OFFSETS
	.align		4
        /*004c*/ 	.byte	0x04, 0x1c
        /*004e*/ 	.short	(.L_1102 - .L_1101)


	//   ....[0]....
.L_1101:
        /*0050*/ 	.word	0x000001f0


	//   ....[1]....
        /*0054*/ 	.word	0x00000240


	//----- nvinfo : EIATTR_CRS_STACK_SIZE
	.align		4
.L_1102:
        /*0058*/ 	.byte	0x04, 0x1e
        /*005a*/ 	.short	(.L_1104 - .L_1103)
.L_1103:
        /*005c*/ 	.word	0x00000000


	//----- nvinfo : EIATTR_CBANK_PARAM_SIZE
	.align		4
.L_1104:
        /*0060*/ 	.byte	0x03, 0x19
        /*0062*/ 	.short	0x0014


	//----- nvinfo : EIATTR_PARAM_CBANK
	.align		4
        /*0064*/ 	.byte	0x04, 0x0a
        /*0066*/ 	.short	(.L_1106 - .L_1105)
	.align		4
.L_1105:
        /*0068*/ 	.word	index@(.nv.constant0._Z12reduceGlobalILj1EfEvPT0_S1_j)
        /*006c*/ 	.short	0x0380
        /*006e*/ 	.short	0x0014


	//----- nvinfo : EIATTR_SW_WAR
	.align		4
.L_1106:
        /*0070*/ 	.byte	0x04, 0x36
        /*0072*/ 	.short	(.L_1108 - .L_1107)
.L_1107:
        /*0074*/ 	.word	0x00000008
.L_1108:


//--------------------- .nv.info._Z12reduceGlobalILj2EfEvPT0_S1_j --------------------------
	.section	.nv.info._Z12reduceGlobalILj2EfEvPT0_S1_j,"",@"SHT_CUDA_INFO"
	.sectionflags	@""
	.align	4


	//----- nvinfo : EIATTR_CUDA_API_VERSION
	.align		4
        /*0000*/ 	.byte	0x04, 0x37
        /*0002*/ 	.short	(.L_1110 - .L_1109)
.L_1109:
        /*0004*/ 	.word	0x00000082


	//----- nvinfo : EIATTR_KPARAM_INFO
	.align		4
.L_1110:
        /*0008*/ 	.byte	0x04, 0x17
        /*000a*/ 	.short	(.L_1112 - .L_1111)
.L_1111:
        /*000c*/ 	.word	0x00000000
        /*0010*/ 	.short	0x0002
        /*0012*/ 	.short	0x0010
        /*0014*/ 	.byte	0x00, 0xf0, 0x11, 0x00


	//----- nvinfo : EIATTR_KPARAM_INFO
	.align		4
.L_1112:
        /*0018*/ 	.byte	0x04, 0x17
        /*001a*/ 	.short	(.L_1114 - .L_1113)
.L_1113:
        /*001c*/ 	.word	0x00000000
        /*0020*/ 	.short	0x0001
        /*0022*/ 	.short	0x0008
        /*0024*/ 	.byte	0x00, 0xf5, 0x21, 0x00


	//----- nvinfo : EIATTR_KPARAM_INFO
	.align		4
.L_1114:
        /*0028*/ 	.byte	0x04, 0x17
        /*002a*/ 	.short	(.L_1116 - .L_1115)
.L_1115:
        /*002c*/ 	.word	0x00000000
        /*0030*/ 	.short	0x0000
        /*0032*/ 	.short	0x0000
        /*0034*/ 	.byte	0x00, 0xf5, 0x21, 0x00


	//----- nvinfo : EIATTR_SPARSE_MMA_MASK
	.align		4
.L_1116:
        /*0038*/ 	.byte	0x03, 0x50
        /*003a*/ 	.short	0x0000


	//----- nvinfo : EIATTR_MAXREG_COUNT
	.align		4
        /*003c*/ 	.byte	0x03, 0x1b
        /*003e*/ 	.short	0x00ff


	//----- nvinfo : EIATTR_NUM_BARRIERS
	.align		4
        /*0040*/ 	.byte	0x02, 0x4c
        /*0042*/ 	.byte	0x01
	.zero		1


	//----- nvinfo : EIATTR_MERCURY_ISA_VERSION
	.align		4
        /*0044*/ 	.byte	0x03, 0x5f
        /*0046*/ 	.short	0x0101


	//----- nvinfo : EIATTR_VRC_CTA_INIT_COUNT
	.align		4
        /*0048*/ 	.byte	0x02, 0x4a
	.zero		1
	.zero		1


	//----- nvinfo : EIATTR_EXIT_INSTR_OFFSETS
	.align		4
        /*004c*/ 	.byte	0x04, 0x1c
        /*004e*/ 	.short	(.L_1118 - .L_1117)


	//   ....[0]....
.L_1117:
        /*0050*/ 	.word	0x00000210


	//   ....[1]....
        /*0054*/ 	.word	0x00000270


	//   ....[2]....
        /*0058*/ 	.word	0x000002c0


	//----- nvinfo : EIATTR_CRS_STACK_SIZE
	.align		4
.L_1118:
        /*005c*/ 	.byte	0x04, 0x1e
        /*005e*/ 	.short	(.L_1120 - .L_1119)
.L_1119:
        /*0060*/ 	.word	0x00000000


	//----- nvinfo : EIATTR_CBANK_PARAM_SIZE
	.align		4
.L_1120:
        /*0064*/ 	.byte	0x03, 0x19
        /*0066*/ 	.short	0x0014


	//----- nvinfo : EIATTR_PARAM_CBANK
	.align		4
        /*0068*/ 	.byte	0x04, 0x0a
        /*006a*/ 	.short	(.L_1122 - .L_1121)
	.align		4
.L_1121:
        /*006c*/ 	.word	index@(.nv.constant0._Z12reduceGlobalILj2EfEvPT0_S1_j)
        /*0070*/ 	.short	0x0380
        /*0072*/ 	.short	0x0014


	//----- nvinfo : EIATTR_SW_WAR
	.align		4
.L_1122:
        /*0074*/ 	.byte	0x04, 0x36
        /*0076*/ 	.short	(.L_1124 - .L_1123)
.L_1123:
        /*0078*/ 	.word	0x00000008
.L_1124:


//--------------------- .nv.info._Z12reduceGlobalILj4EfEvPT0_S1_j --------------------------
	.section	.nv.info._Z12reduceGlobalILj4EfEvPT0_S1_j,"",@"SHT_CUDA_INFO"
	.sectionflags	@""
	.align	4


	//----- nvinfo : EIATTR_CUDA_API_VERSION
	.align		4
        /*0000*/ 	.byte	0x04, 0x37
        /*0002*/ 	.short	(.L_1126 - .L_1125)
.L_1125:
        /*0004*/ 	.word	0x00000082


	//----- nvinfo : EIATTR_KPARAM_INFO
	.align		4
.L_1126:
        /*0008*/ 	.byte	0x04, 0x17
        /*000a*/ 	.short	(.L_1128 - .L_1127)
.L_1127:
        /*000c*/ 	.word	0x00000000
        /*0010*/ 	.short	0x0002
        /*0012*/ 	.short	0x0010
        /*0014*/ 	.byte	0x00, 0xf0, 0x11, 0x00


	//----- nvinfo : EIATTR_KPARAM_INFO
	.align		4
.L_1128:
        /*0018*/ 	.byte	0x04, 0x17
        /*001a*/ 	.short	(.L_1130 - .L_1129)
.L_1129:
        /*001c*/ 	.word	0x00000000
        /*0020*/ 	.short	0x0001
        /*0022*/ 	.short	0x0008
        /*0024*/ 	.byte	0x00, 0xf5, 0x21, 0x00


	//----- nvinfo : EIATTR_KPARAM_INFO
	.align		4
.L_1130:
        /*0028*/ 	.byte	0x04, 0x17
        /*002a*/ 	.short	(.L_1132 - .L_1131)
.L_1131:
        /*002c*/ 	.word	0x00000000
        /*0030*/ 	.short	0x0000
        /*0032*/ 	.short	0x0000
        /*0034*/ 	.byte	0x00, 0xf5, 0x21, 0x00


	//----- nvinfo : EIATTR_SPARSE_MMA_MASK
	.align		4
.L_1132:
        /*0038*/ 	.byte	0x03, 0x50
        /*003a*/ 	.short	0x0000


	//----- nvinfo : EIATTR_MAXREG_COUNT
	.align		4
        /*003c*/ 	.byte	0x03, 0x1b
        /*003e*/ 	.short	0x00ff


	//----- nvinfo : EIATTR_NUM_BARRIERS
	.align		4
        /*0040*/ 	.byte	0x02, 0x4c
        /*0042*/ 	.byte	0x01
	.zero		1


	//----- nvinfo : EIATTR_MERCURY_ISA_VERSION
	.align		4
        /*0044*/ 	.byte	0x03, 0x5f
        /*0046*/ 	.short	0x0101


	//----- nvinfo : EIATTR_VRC_CTA_INIT_COUNT
	.align		4
        /*0048*/ 	.byte	0x02, 0x4a
	.zero		1
	.zero		1


	//----- nvinfo : EIATTR_EXIT_INSTR_OFFSETS
	.align		4
        /*004c*/ 	.byte	0x04, 0x1c
        /*004e*/ 	.short	(.L_1134 - .L_1133)


	//   ....[0]....
.L_1133:
        /*0050*/ 	.word	0x00000210


	//   ....[1]....
        /*0054*/ 	.word	0x000002b0


	//   ....[2]....
        /*0058*/ 	.word	0x00000300


	//----- nvinfo : EIATTR_CRS_STACK_SIZE
	.align		4
.L_1134:
        /*005c*/ 	.byte	0x04, 0x1e
        /*005e*/ 	.short	(.L_1136 - .L_1135)
.L_1135:
        /*0060*/ 	.word	0x00000000


	//----- nvinfo : EIATTR_CBANK_PARAM_SIZE
	.align		4
.L_1136:
        /*0064*/ 	.byte	0x03, 0x19
        /*0066*/ 	.short	0x0014


	//----- nvinfo : EIATTR_PARAM_CBANK
	.align		4
        /*0068*/ 	.byte	0x04, 0x0a
        /*006a*/ 	.short	(.L_1138 - .L_1137)
	.align		4
.L_1137:
        /*006c*/ 	.word	index@(.nv.constant0._Z12reduceGlobalILj4EfEvPT0_S1_j)
        /*0070*/ 	.short	0x0380
        /*0072*/ 	.short	0x0014


	//----- nvinfo : EIATTR_SW_WAR
	.align		4
.L_1138:
        /*0074*/ 	.byte	0x04, 0x36
        /*0076*/ 	.short	(.L_1140 - .L_1139)
.L_1139:
        /*0078*/ 	.word	0x00000008
.L_1140:


//--------------------- .nv.info._Z12reduceGlobalILj8EfEvPT0_S1_j --------------------------
	.section	.nv.info._Z12reduceGlobalILj8EfEvPT0_S1_j,"",@"SHT_CUDA_INFO"
	.sectionflags	@""
	.align	4


	//----- nvinfo : EIATTR_CUDA_API_VERSION
	.align		4
        /*0000*/ 	.byte	0x04, 0x37
        /*0002*/ 	.short	(.L_1142 - .L_1141)
.L_1141:
        /*0004*/ 	.word	0x00000082


	//----- nvinfo : EIATTR_KPARAM_INFO
	.align		4
.L_1142:
        /*0008*/ 	.byte	0x04, 0x17
        /*000a*/ 	.short	(.L_1144 - .L_1143)
.L_1143:
        /*000c*/ 	.word	0x00000000
        /*0010*/ 	.short	0x0002
        /*0012*/ 	.short	0x0010
        /*0014*/ 	.byte	0x00, 0xf0, 0x11, 0x00


	//----- nvinfo : EIATTR_KPARAM_INFO
	.align		4
.L_1144:
        /*0018*/ 	.byte	0x04, 0x17
        /*001a*/ 	.short	(.L_1146 - .L_1145)
.L_1145:
        /*001c*/ 	.word	0x00000000
        /*0020*/ 	.short	0x0001
        /*0022*/ 	.short	0x0008
        /*0024*/ 	.byte	0x00, 0xf5, 0x21, 0x00


	//----- nvinfo : EIATTR_KPARAM_INFO
	.align		4
.L_1146:
        /*0028*/ 	.byte	0x04, 0x17
        /*002a*/ 	.short	(.L_1148 - .L_1147)
.L_1147:
        /*002c*/ 	.word	0x00000000
        /*0030*/ 	.short	0x0000
        /*0032*/ 	.short	0x0000
        /*0034*/ 	.byte	0x00, 0xf5, 0x21, 0x00


	//----- nvinfo : EIATTR_SPARSE_MMA_MASK
	.align		4
.L_1148:
        /*0038*/ 	.byte	0x03, 0x50
        /*003a*/ 	.short	0x0000


	//----- nvinfo : EIATTR_MAXREG_COUNT
	.align		4
        /*003c*/ 	.byte	0x03, 0x1b
        /*003e*/ 	.short	0x00ff


	//----- nvinfo : EIATTR_NUM_BARRIERS
	.align		4
        /*0040*/ 	.byte	0x02, 0x4c
        /*0042*/ 	.byte	0x01
	.zero		1


	//----- nvinfo : EIATTR_MERCURY_ISA_VERSION
	.align		4
        /*0044*/ 	.byte	0x03, 0x5f
        /*0046*/ 	.short	0x0101


	//----- nvinfo : EIATTR_VRC_CTA_INIT_COUNT
	.align		4
        /*0048*/ 	.byte	0x02, 0x4a
	.zero		1
	.zero		1


	//----- nvinfo : EIATTR_EXIT_INSTR_OFFSETS
	.align		4
        /*004c*/ 	.byte	0x04, 0x1c
        /*004e*/ 	.short	(.L_1150 - .L_1149)


	//   ....[0]....
.L_1149:
        /*0050*/ 	.word	0x00000210


	//   ....[1]....
        /*0054*/ 	.word	0x000002f0


	//   ....[2]....
        /*0058*/ 	.word	0x00000340


	//----- nvinfo : EIATTR_CRS_STACK_SIZE
	.align		4
.L_1150:
        /*005c*/ 	.byte	0x04, 0x1e
        /*005e*/ 	.short	(.L_1152 - .L_1151)
.L_1151:
        /*0060*/ 	.word	0x00000000


	//----- nvinfo : EIATTR_CBANK_PARAM_SIZE
	.align		4
.L_1152:
        /*0064*/ 	.byte	0x03, 0x19
        /*0066*/ 	.short	0x0014


	//----- nvinfo : EIATTR_PARAM_CBANK
	.align		4
        /*0068*/ 	.byte	0x04, 0x0a
        /*006a*/ 	.short	(.L_1154 - .L_1153)
	.align		4
.L_1153:
        /*006c*/ 	.word	index@(.nv.constant0._Z12reduceGlobalILj8EfEvPT0_S1_j)
        /*0070*/ 	.short	0x0380
        /*0072*/ 	.short	0x0014


	//----- nvinfo : EIATTR_SW_WAR
	.align		4
.L_1154:
        /*0074*/ 	.byte	0x04, 0x36
        /*0076*/ 	.short	(.L_1156 - .L_1155)
.L_1155:
        /*0078*/ 	.word	0x00000008
.L_1156:


//--------------------- .nv.info._Z12reduceGlobalILj16EfEvPT0_S1_j --------------------------
	.section	.nv.info._Z12reduceGlobalILj16EfEvPT0_S1_j,"",@"SHT_CUDA_INFO"
	.sectionflags	@""
	.align	4


	//----- nvinfo : EIATTR_CUDA_API_VERSION
	.align		4
        /*0000*/ 	.byte	0x04, 0x37
        /*0002*/ 	.short	(.L_1158 - .L_1157)
.L_1157:
        /*0004*/ 	.word	0x00000082


	//----- nvinfo : EIATTR_KPARAM_INFO
	.align		4
.L_1158:
        /*0008*/ 	.byte	0x04, 0x17
        /*000a*/ 	.short	(.L_1160 - .L_1159)
.L_1159:
        /*000c*/ 	.word	0x00000000
        /*0010*/ 	.short	0x0002
        /*0012*/ 	.short	0x0010
        /*0014*/ 	.byte	0x00, 0xf0, 0x11, 0x00


	//----- nvinfo : EIATTR_KPARAM_INFO
	.align		4
.L_1160:
        /*0018*/ 	.byte	0x04, 0x17
        /*001a*/ 	.short	(.L_1162 - .L_1161)
.L_1161:
        /*001c*/ 	.word	0x00000000
        /*0020*/ 	.short	0x0001
        /*0022*/ 	.short	0x0008
        /*0024*/ 	.byte	0x00, 0xf5, 0x21, 0x00


	//----- nvinfo : EIATTR_KPARAM_INFO
	.align		4
.L_1162:
        /*0028*/ 	.byte	0x04, 0x17
        /*002a*/ 	.short	(.L_1164 - .L_1163)
.L_1163:
        /*002c*/ 	.word	0x00000000
        /*0030*/ 	.short	0x0000
        /*0032*/ 	.short	0x0000
        /*0034*/ 	.byte	0x00, 0xf5, 0x21, 0x00


	//----- nvinfo : EIATTR_SPARSE_MMA_MASK
	.align		4
.L_1164:
        /*0038*/ 	.byte	0x03, 0x50
        /*003a*/ 	.short	0x0000


	//----- nvinfo : EIATTR_MAXREG_COUNT
	.align		4
        /*003c*/ 	.byte	0x03, 0x1b
        /*003e*/ 	.short	0x00ff


	//----- nvinfo : EIATTR_NUM_BARRIERS
	.align		4
        /*0040*/ 	.byte	0x02, 0x4c
        /*0042*/ 	.byte	0x01
	.zero		1


	//----- nvinfo : EIATTR_MERCURY_ISA_VERSION
	.align		4
        /*0044*/ 	.byte	0x03, 0x5f
        /*0046*/ 	.short	0x0101


	//----- nvinfo : EIATTR_VRC_CTA_INIT_COUNT
	.align		4
        /*0048*/ 	.byte	0x02, 0x4a
	.zero		1
	.zero		1


	//----- nvinfo : EIATTR_EXIT_INSTR_OFFSETS
	.align		4
        /*004c*/ 	.byte	0x04, 0x1c
        /*004e*/ 	.short	(.L_1166 - .L_1165)


	//   ....[0]....
.L_1165:
        /*0050*/ 	.word	0x00000220


	//   ....[1]....
        /*0054*/ 	.word	0x00000340


	//   ....[2]....
        /*0058*/ 	.word	0x00000390


	//----- nvinfo : EIATTR_CRS_STACK_SIZE
	.align		4
.L_1166:
        /*005c*/ 	.byte	0x04, 0x1e
        /*005e*/ 	.short	(.L_1168 - .L_1167)
.L_1167:
        /*0060*/ 	.word	0x00000000


	//----- nvinfo : EIATTR_CBANK_PARAM_SIZE
	.align		4
.L_1168:
        /*0064*/ 	.byte	0x03, 0x19
        /*0066*/ 	.short	0x0014


	//----- nvinfo : EIATTR_PARAM_CBANK
	.align		4
        /*0068*/ 	.byte	0x04, 0x0a
        /*006a*/ 	.short	(.L_1170 - .L_1169)
	.align		4
.L_1169:
        /*006c*/ 	.word	index@(.nv.constant0._Z12reduceGlobalILj16EfEvPT0_S1_j)
        /*0070*/ 	.short	0x0380
        /*0072*/ 	.short	0x0014


	//----- nvinfo : EIATTR_SW_WAR
	.align		4
.L_1170:
        /*0074*/ 	.byte	0x04, 0x36
        /*0076*/ 	.short	(.L_1172 - .L_1171)
.L_1171:
        /*0078*/ 	.word	0x00000008
.L_1172:


//--------------------- .nv.info._Z12reduceGlobalILj32EfEvPT0_S1_j --------------------------
	.section	.nv.info._Z12reduceGlobalILj32EfEvPT0_S1_j,"",@"SHT_CUDA_INFO"
	.sectionflags	@""
	.align	4


	//----- nvinfo : EIATTR_CUDA_API_VERSION
	.align		4
        /*0000*/ 	.byte	0x04, 0x37
        /*0002*/ 	.short	(.L_1174 - .L_1173)
.L_1173:
        /*0004*/ 	.word	0x00000082


	//----- nvinfo : EIATTR_KPARAM_INFO
	.align		4
.L_1174:
        /*0008*/ 	.byte	0x04, 0x17
        /*000a*/ 	.short	(.L_1176 - .L_1175)
.L_1175:
        /*000c*/ 	.word	0x00000000
        /*0010*/ 	.short	0x0002
        /*0012*/ 	.short	0x0010
        /*0014*/ 	.byte	0x00, 0xf0, 0x11, 0x00


	//----- nvinfo : EIATTR_KPARAM_INFO
	.align		4
.L_1176:
        /*0018*/ 	.byte	0x04, 0x17
        /*001a*/ 	.short	(.L_1178 - .L_1177)
.L_1177:
        /*001c*/ 	.word	0x00000000
        /*0020*/ 	.short	0x0001
        /*0022*/ 	.short	0x0008
        /*0024*/ 	.byte	0x00, 0xf5, 0x21, 0x00


	//----- nvinfo : EIATTR_KPARAM_INFO
	.align		4
.L_1178:
        /*0028*/ 	.byte	0x04, 0x17
        /*002a*/ 	.short	(.L_1180 - .L_1179)
.L_1179:
        /*002c*/ 	.word	0x00000000
        /*0030*/ 	.short	0x0000
        /*0032*/ 	.short	0x0000
        /*0034*/ 	.byte	0x00, 0xf5, 0x21, 0x00


	//----- nvinfo : EIATTR_SPARSE_MMA_MASK
	.align		4
.L_1180:
        /*0038*/ 	.byte	0x03, 0x50
        /*003a*/ 	.short	0x0000


	//----- nvinfo : EIATTR_MAXREG_COUNT
	.align		4
        /*003c*/ 	.byte	0x03, 0x1b
        /*003e*/ 	.short	0x00ff


	//----- nvinfo : EIATTR_NUM_BARRIERS
	.align		4
        /*0040*/ 	.byte	0x02, 0x4c
        /*0042*/ 	.byte	0x01
	.zero		1


	//----- nvinfo : EIATTR_MERCURY_ISA_VERSION
	.align		4
        /*0044*/ 	.byte	0x03, 0x5f
        /*0046*/ 	.short	0x0101


	//----- nvinfo : EIATTR_VRC_CTA_INIT_COUNT
	.align		4
        /*0048*/ 	.byte	0x02, 0x4a
	.zero		1
	.zero		1


	//----- nvinfo : EIATTR_EXIT_INSTR_OFFSETS
	.align		4
        /*004c*/ 	.byte	0x04, 0x1c
        /*004e*/ 	.short	(.L_1182 - .L_1181)


	//   ....[0]....
.L_1181:
        /*0050*/ 	.word	0x00000220


	//   ....[1]....
        /*0054*/ 	.word	0x00000380


	//   ....[2]....
        /*0058*/ 	.word	0x000003d0


	//----- nvinfo : EIATTR_CRS_STACK_SIZE
	.align		4
.L_1182:
        /*005c*/ 	.byte	0x04, 0x1e
        /*005e*/ 	.short	(.L_1184 - .L_1183)
.L_1183:
        /*0060*/ 	.word	0x00000000


	//----- nvinfo : EIATTR_CBANK_PARAM_SIZE
	.align		4
.L_1184:
        /*0064*/ 	.byte	0x03, 0x19
        /*0066*/ 	.short	0x0014


	//----- nvinfo : EIATTR_PARAM_CBANK
	.align		4
        /*0068*/ 	.byte	0x04, 0x0a
        /*006a*/ 	.short	(.L_1186 - .L_1185)
	.align		4
.L_1185:
        /*006c*/ 	.word	index@(.nv.constant0._Z12reduceGlobalILj32EfEvPT0_S1_j)
        /*0070*/ 	.short	0x0380
        /*0072*/ 	.short	0x0014


	//----- nvinfo : EIATTR_SW_WAR
	.align		4
.L_1186:
        /*0074*/ 	.byte	0x04, 0x36
        /*0076*/ 	.short	(.L_1188 - .L_1187)
.L_1187:
        /*0078*/ 	.word	0x00000008
.L_1188:


//--------------------- .nv.info._Z12reduceGlobalILj64EfEvPT0_S1_j --------------------------
	.section	.nv.info._Z12reduceGlobalILj64EfEvPT0_S1_j,"",@"SHT_CUDA_INFO"
	.sectionflags	@""
	.align	4


	//----- nvinfo : EIATTR_CUDA_API_VERSION
	.align		4
        /*0000*/ 	.byte	0x04, 0x37
        /*0002*/ 	.short	(.L_1190 - .L_1189)
.L_1189:
        /*0004*/ 	.word	0x00000082


	//----- nvinfo : EIATTR_KPARAM_INFO
	.align		4
.L_1190:
        /*0008*/ 	.byte	0x04, 0x17
        /*000a*/ 	.short	(.L_1192 - .L_1191)
.L_1191:
        /*000c*/ 	.word	0x00000000
        /*0010*/ 	.short	0x0002
        /*0012*/ 	.short	0x0010
        /*0014*/ 	.byte	0x00, 0xf0, 0x11, 0x00


	//----- nvinfo : EIATTR_KPARAM_INFO
	.align		4
.L_1192:
        /*0018*/ 	.byte	0x04, 0x17
        /*001a*/ 	.short	(.L_1194 - .L_1193)
.L_1193:
        /*001c*/ 	.word	0x00000000
        /*0020*/ 	.short	0x0001
        /*0022*/ 	.short	0x0008
        /*0024*/ 	.byte	0x00, 0xf5, 0x21, 0x00


	//----- nvinfo : EIATTR_KPARAM_INFO
	.align		4
.L_1194:
        /*0028*/ 	.byte	0x04, 0x17
        /*002a*/ 	.short	(.L_1196 - .L_1195)
.L_1195:
        /*002c*/ 	.word	0x00000000
        /*0030*/ 	.short	0x0000
        /*0032*/ 	.short	0x0000
        /*0034*/ 	.byte	0x00, 0xf5, 0x21, 0x00


	//----- nvinfo : EIATTR_SPARSE_MMA_MASK
	.align		4
.L_1196:
        /*0038*/ 	.byte	0x03, 0x50
        /*003a*/ 	.short	0x0000


	//----- nvinfo : EIATTR_MAXREG_COUNT
	.align		4
        /*003c*/ 	.byte	0x03, 0x1b
        /*003e*/ 	.short	0x00ff


	//----- nvinfo : EIATTR_NUM_BARRIERS
	.align		4
        /*0040*/ 	.byte	0x02, 0x4c
        /*0042*/ 	.byte	0x01
	.zero		1


	//----- nvinfo : EIATTR_MERCURY_ISA_VERSION
	.align		4
        /*0044*/ 	.byte	0x03, 0x5f
        /*0046*/ 	.short	0x0101


	//----- nvinfo : EIATTR_VRC_CTA_INIT_COUNT
	.align		4
        /*0048*/ 	.byte	0x02, 0x4a
	.zero		1
	.zero		1


	//----- nvinfo : EIATTR_EXIT_INSTR_OFFSETS
	.align		4
        /*004c*/ 	.byte	0x04, 0x1c
        /*004e*/ 	.short	(.L_1198 - .L_1197)


	//   ....[0]....
.L_1197:
        /*0050*/ 	.word	0x00000220


	//   ....[1]....
        /*0054*/ 	.word	0x000003c0


	//   ....[2]....
        /*0058*/ 	.word	0x00000410


	//----- nvinfo : EIATTR_CRS_STACK_SIZE
	.align		4
.L_1198:
        /*005c*/ 	.byte	0x04, 0x1e
        /*005e*/ 	.short	(.L_1200 - .L_1199)
.L_1199:
        /*0060*/ 	.word	0x00000000


	//----- nvinfo : EIATTR_CBANK_PARAM_SIZE
	.align		4
.L_1200:
        /*0064*/ 	.byte	0x03, 0x19
        /*0066*/ 	.short	0x0014


	//----- nvinfo : EIATTR_PARAM_CBANK
	.align		4
        /*0068*/ 	.byte	0x04, 0x0a
        /*006a*/ 	.short	(.L_1202 - .L_1201)
	.align		4
.L_1201:
        /*006c*/ 	.word	index@(.nv.constant0._Z12reduceGlobalILj64EfEvPT0_S1_j)
        /*0070*/ 	.short	0x0380
        /*0072*/ 	.short	0x0014


	//----- nvinfo : EIATTR_SW_WAR
	.align		4
.L_1202:
        /*0074*/ 	.byte	0x04, 0x36
        /*0076*/ 	.short	(.L_1204 - .L_1203)
.L_1203:
        /*0078*/ 	.word	0x00000008
.L_1204:


//--------------------- .nv.info._Z12reduceGlobalILj128EfEvPT0_S1_j --------------------------
	.section	.nv.info._Z12reduceGlobalILj128EfEvPT0_S1_j,"",@"SHT_CUDA_INFO"
	.sectionflags	@""
	.align	4


	//----- nvinfo : EIATTR_CUDA_API_VERSION
	.align		4
        /*0000*/ 	.byte	0x04, 0x37
        /*0002*/ 	.short	(.L_1206 - .L_1205)
.L_1205:
        /*0004*/ 	.word	0x00000082


	//----- nvinfo : EIATTR_KPARAM_INFO
	.align		4
.L_1206:
        /*0008*/ 	.byte	0x04, 0x17
        /*000a*/ 	.short	(.L_1208 - .L_1207)
.L_1207:
        /*000c*/ 	.word	0x00000000
        /*0010*/ 	.short	0x0002
        /*0012*/ 	.short	0x0010
        /*0014*/ 	.byte	0x00, 0xf0, 0x11, 0x00


	//----- nvinfo : EIATTR_KPARAM_INFO
	.align		4
.L_1208:
        /*0018*/ 	.byte	0x04, 0x17
        /*001a*/ 	.short	(.L_1210 - .L_1209)
.L_1209:
        /*001c*/ 	.word	0x00000000
        /*0020*/ 	.short	0x0001
        /*0022*/ 	.short	0x0008
        /*0024*/ 	.byte	0x00, 0xf5, 0x21, 0x00


	//----- nvinfo : EIATTR_KPARAM_INFO
	.align		4
.L_1210:
        /*0028*/ 	.byte	0x04, 0x17
        /*002a*/ 	.short	(.L_1212 - .L_1211)
.L_1211:
        /*002c*/ 	.word	0x00000000
        /*0030*/ 	.short	0x0000
        /*0032*/ 	.short	0x0000
        /*0034*/ 	.byte	0x00, 0xf5, 0x21, 0x00


	//----- nvinfo : EIATTR_SPARSE_MMA_MASK
	.align		4
.L_1212:
        /*0038*/ 	.byte	0x03, 0x50
        /*003a*/ 	.short	0x0000


	//----- nvinfo : EIATTR_MAXREG_COUNT
	.align		4
        /*003c*/ 	.byte	0x03, 0x1b
        /*003e*/ 	.short	0x00ff


	//----- nvinfo : EIATTR_NUM_BARRIERS
	.align		4
        /*0040*/ 	.byte	0x02, 0x4c
        /*0042*/ 	.byte	0x01
	.zero		1


	//----- nvinfo : EIATTR_MERCURY_ISA_VERSION
	.align		4
        /*0044*/ 	.byte	0x03, 0x5f
        /*0046*/ 	.short	0x0101


	//----- nvinfo : EIATTR_VRC_CTA_INIT_COUNT
	.align		4
        /*0048*/ 	.byte	0x02, 0x4a
	.zero		1
	.zero		1


	//----- nvinfo : EIATTR_EXIT_INSTR_OFFSETS
	.align		4
        /*004c*/ 	.byte	0x04, 0x1c
        /*004e*/ 	.short	(.L_1214 - .L_1213)


	//   ....[0]....
.L_1213:
        /*0050*/ 	.word	0x00000280


	//   ....[1]....
        /*0054*/ 	.word	0x00000420


	//   ....[2]....
        /*0058*/ 	.word	0x00000470


	//----- nvinfo : EIATTR_CRS_STACK_SIZE
	.align		4
.L_1214:
        /*005c*/ 	.byte	0x04, 0x1e
        /*005e*/ 	.short	(.L_1216 - .L_1215)
.L_1215:
        /*0060*/ 	.word	0x00000000


	//----- nvinfo : EIATTR_CBANK_PARAM_SIZE
	.align		4
.L_1216:
        /*0064*/ 	.byte	0x03, 0x19
        /*0066*/ 	.short	0x0014


	//----- nvinfo : EIATTR_PARAM_CBANK
	.align		4
        /*0068*/ 	.byte	0x04, 0x0a
        /*006a*/ 	.short	(.L_1218 - .L_1217)
	.align		4
.L_1217:
        /*006c*/ 	.word	index@(.nv.constant0._Z12reduceGlobalILj128EfEvPT0_S1_j)
        /*0070*/ 	.short	0x0380
        /*0072*/ 	.short	0x0014


	//----- nvinfo : EIATTR_SW_WAR
	.align		4
.L_1218:
        /*0074*/ 	.byte	0x04, 0x36
        /*0076*/ 	.short	(.L_1220 - .L_1219)
.L_1219:
        /*0078*/ 	.word	0x00000008
.L_1220:


//--------------------- .nv.info._Z12reduceGlobalILj256EfEvPT0_S1_j --------------------------
	.section	.nv.info._Z12reduceGlobalILj256EfEvPT0_S1_j,"",@"SHT_CUDA_INFO"
	.sectionflags	@""
	.align	4


	//----- nvinfo : EIATTR_CUDA_API_VERSION
	.align		4
        /*0000*/ 	.byte	0x04, 0x37
        /*0002*/ 	.short	(.L_1222 - .L_1221)
.L_1221:
        /*0004*/ 	.word	0x00000082


	//----- nvinfo : EIATTR_KPARAM_INFO
	.align		4
.L_1222:
        /*0008*/ 	.byte	0x04, 0x17
        /*000a*/ 	.short	(.L_1224 - .L_1223)
.L_1223:
        /*000c*/ 	.word	0x00000000
        /*0010*/ 	.short	0x0002
        /*0012*/ 	.short	0x0010
        /*0014*/ 	.byte	0x00, 0xf0, 0x11, 0x00


	//----- nvinfo : EIATTR_KPARAM_INFO
	.align		4
.L_1224:
        /*0018*/ 	.byte	0x04, 0x17
        /*001a*/ 	.short	(.L_1226 - .L_1225)
.L_1225:
        /*001c*/ 	.word	0x00000000
        /*0020*/ 	.short	0x0001
        /*0022*/ 	.short	0x0008
        /*0024*/ 	.byte	0x00, 0xf5, 0x21, 0x00


	//----- nvinfo : EIATTR_KPARAM_INFO
	.align		4
.L_1226:
        /*0028*/ 	.byte	0x04, 0x17
        /*002a*/ 	.short	(.L_1228 - .L_1227)
.L_1227:
        /*002c*/ 	.word	0x00000000
        /*0030*/ 	.short	0x0000
        /*0032*/ 	.short	0x0000
        /*0034*/ 	.byte	0x00, 0xf5, 0x21, 0x00


	//----- nvinfo : EIATTR_SPARSE_MMA_MASK
	.align		4
.L_1228:
        /*0038*/ 	.byte	0x03, 0x50
        /*003a*/ 	.short	0x0000


	//----- nvinfo : EIATTR_MAXREG_COUNT
	.align		4
        /*003c*/ 	.byte	0x03, 0x1b
        /*003e*/ 	.short	0x00ff


	//----- nvinfo : EIATTR_NUM_BARRIERS
	.align		4
        /*0040*/ 	.byte	0x02, 0x4c
        /*0042*/ 	.byte	0x01
	.zero		1


	//----- nvinfo : EIATTR_MERCURY_ISA_VERSION
	.align		4
        /*0044*/ 	.byte	0x03, 0x5f
        /*0046*/ 	.short	0x0101


	//----- nvinfo : EIATTR_VRC_CTA_INIT_COUNT
	.align		4
        /*0048*/ 	.byte	0x02, 0x4a
	.zero		1
	.zero		1


	//----- nvinfo : EIATTR_EXIT_INSTR_OFFSETS
	.align		4
        /*004c*/ 	.byte	0x04, 0x1c
        /*004e*/ 	.short	(.L_1230 - .L_1229)


	//   ....[0]....
.L_1229:
        /*0050*/ 	.word	0x000002e0


	//   ....[1]....
        /*0054*/ 	.word	0x00000480


	//   ....[2]....
        /*0058*/ 	.word	0x000004d0


	//----- nvinfo : EIATTR_CRS_STACK_SIZE
	.align		4
.L_1230:
        /*005c*/ 	.byte	0x04, 0x1e
        /*005e*/ 	.short	(.L_1232 - .L_1231)
.L_1231:
        /*0060*/ 	.word	0x00000000


	//----- nvinfo : EIATTR_CBANK_PARAM_SIZE
	.align		4
.L_1232:
        /*0064*/ 	.byte	0x03, 0x19
        /*0066*/ 	.short	0x0014


	//----- nvinfo : EIATTR_PARAM_CBANK
	.align		4
        /*0068*/ 	.byte	0x04, 0x0a
        /*006a*/ 	.short	(.L_1234 - .L_1233)
	.align		4
.L_1233:
        /*006c*/ 	.word	index@(.nv.constant0._Z12reduceGlobalILj256EfEvPT0_S1_j)
        /*0070*/ 	.short	0x0380
        /*0072*/ 	.short	0x0014


	//----- nvinfo : EIATTR_SW_WAR
	.align		4
.L_1234:
        /*0074*/ 	.byte	0x04, 0x36
        /*0076*/ 	.short	(.L_1236 - .L_1235)
.L_1235:
        /*0078*/ 	.word	0x00000008
.L_1236:


//--------------------- .nv.info._Z12reduceGlobalILj512EfEvPT0_S1_j --------------------------
	.section	.nv.info._Z12reduceGlobalILj512EfEvPT0_S1_j,"",@"SHT_CUDA_INFO"
	.sectionflags	@""
	.align	4


	//----- nvinfo : EIATTR_CUDA_API_VERSION
	.align		4
        /*0000*/ 	.byte	0x04, 0x37
        /*0002*/ 	.short	(.L_1238 - .L_1237)
.L_1237:
        /*0004*/ 	.word	0x00000082


	//----- nvinfo : EIATTR_KPARAM_INFO
	.align		4
.L_1238:
        /*0008*/ 	.byte	0x04, 0x17
        /*000a*/ 	.short	(.L_1240 - .L_1239)
.L_1239:
        /*000c*/ 	.word	0x00000000
        /*0010*/ 	.short	0x0002
        /*0012*/ 	.short	0x0010
        /*0014*/ 	.byte	0x00, 0xf0, 0x11, 0x00


	//----- nvinfo : EIATTR_KPARAM_INFO
	.align		4
.L_1240:
        /*0018*/ 	.byte	0x04, 0x17
        /*001a*/ 	.short	(.L_1242 - .L_1241)
.L_1241:
        /*001c*/ 	.word	0x00000000
        /*0020*/ 	.short	0x0001
        /*0022*/ 	.short	0x0008
        /*0024*/ 	.byte	0x00, 0xf5, 0x21, 0x00


	//----- nvinfo : EIATTR_KPARAM_INFO
	.align		4
.L_1242:
        /*0028*/ 	.byte	0x04, 0x17
        /*002a*/ 	.short	(.L_1244 - .L_1243)
.L_1243:
        /*002c*/ 	.word	0x00000000
        /*0030*/ 	.short	0x0000
        /*0032*/ 	.short	0x0000
        /*0034*/ 	.byte	0x00, 0xf5, 0x21, 0x00


	//----- nvinfo : EIATTR_SPARSE_MMA_MASK
	.align		4
.L_1244:
        /*0038*/ 	.byte	0x03, 0x50
        /*003a*/ 	.short	0x0000


	//----- nvinfo : EIATTR_MAXREG_COUNT
	.align		4
        /*003c*/ 	.byte	0x03, 0x1b
        /*003e*/ 	.short	0x00ff


	//----- nvinfo : EIATTR_NUM_BARRIERS
	.align		4
        /*0040*/ 	.byte	0x02, 0x4c
        /*0042*/ 	.byte	0x01
	.zero		1


	//----- nvinfo : EIATTR_MERCURY_ISA_VERSION
	.align		4
        /*0044*/ 	.byte	0x03, 0x5f
        /*0046*/ 	.short	0x0101


	//----- nvinfo : EIATTR_VRC_CTA_INIT_COUNT
	.align		4
        /*0048*/ 	.byte	0x02, 0x4a
	.zero		1
	.zero		1


	//----- nvinfo : EIATTR_EXIT_INSTR_OFFSETS
	.align		4
        /*004c*/ 	.byte	0x04, 0x1c
        /*004e*/ 	.short	(.L_1246 - .L_1245)


	//   ....[0]....
.L_1245:
        /*0050*/ 	.word	0x00000350


	//   ....[1]....
        /*0054*/ 	.word	0x000004f0


	//   ....[2]....
        /*0058*/ 	.word	0x00000540


	//----- nvinfo : EIATTR_CRS_STACK_SIZE
	.align		4
.L_1246:
        /*005c*/ 	.byte	0x04, 0x1e
        /*005e*/ 	.short	(.L_1248 - .L_1247)
.L_1247:
        /*0060*/ 	.word	0x00000000


	//----- nvinfo : EIATTR_CBANK_PARAM_SIZE
	.align		4
.L_1248:
        /*0064*/ 	.byte	0x03, 0x19
        /*0066*/ 	.short	0x0014


	//----- nvinfo : EIATTR_PARAM_CBANK
	.align		4
        /*0068*/ 	.byte	0x04, 0x0a
        /*006a*/ 	.short	(.L_1250 - .L_1249)
	.align		4
.L_1249:
        /*006c*/ 	.word	index@(.nv.constant0._Z12reduceGlobalILj512EfEvPT0_S1_j)
        /*0070*/ 	.short	0x0380
        /*0072*/ 	.short	0x0014


	//----- nvinfo : EIATTR_SW_WAR
	.align		4
.L_1250:
        /*0074*/ 	.byte	0x04, 0x36
        /*0076*/ 	.short	(.L_1252 - .L_1251)
.L_1251:
        /*0078*/ 	.word	0x00000008
.L_1252:


//--------------------- .nv.info._Z6gatherIiEvPT_ii --------------------------
	.section	.nv.info._Z6gatherIiEvPT_ii,"",@"SHT_CUDA_INFO"
	.sectionflags	@""
	.align	4


	//----- nvinfo : EIATTR_CUDA_API_VERSION
	.align		4
        /*0000*/ 	.byte	0x04, 0x37
        /*0002*/ 	.short	(.L_1254 - .L_1253)
.L_1253:
        /*0004*/ 	.word	0x00000082


	//----- nvinfo : EIATTR_KPARAM_INFO
	.align		4
.L_1254:
        /*0008*/ 	.byte	0x04, 0x17
        /*000a*/ 	.short	(.L_1256 - .L_1255)
.L_1255:
        /*000c*/ 	.word	0x00000000
        /*0010*/ 	.short	0x0002
        /*0012*/ 	.short	0x000c
        /*0014*/ 	.byte	0x00, 0xf0, 0x11, 0x00


	//----- nvinfo : EIATTR_KPARAM_INFO
	.align		4
.L_1256:
        /*0018*/ 	.byte	0x04, 0x17
        /*001a*/ 	.short	(.L_1258 - .L_1257)
.L_1257:
        /*001c*/ 	.word	0x00000000
        /*0020*/ 	.short	0x0001
        /*0022*/ 	.short	0x0008
        /*0024*/ 	.byte	0x00, 0xf0, 0x11, 0x00


	//----- nvinfo : EIATTR_KPARAM_INFO
	.align		4
.L_1258:
        /*0028*/ 	.byte	0x04, 0x17
        /*002a*/ 	.short	(.L_1260 - .L_1259)
.L_1259:
        /*002c*/ 	.word	0x00000000
        /*0030*/ 	.short	0x0000
        /*0032*/ 	.short	0x0000
        /*0034*/ 	.byte	0x00, 0xf5, 0x21, 0x00


	//----- nvinfo : EIATTR_SPARSE_MMA_MASK
	.align		4
.L_1260:
        /*0038*/ 	.byte	0x03, 0x50
        /*003a*/ 	.short	0x0000


	//----- nvinfo : EIATTR_MAXREG_COUNT
	.align		4
        /*003c*/ 	.byte	0x03, 0x1b
        /*003e*/ 	.short	0x00ff


	//----- nvinfo : EIATTR_MERCURY_ISA_VERSION
	.align		4
        /*0040*/ 	.byte	0x03, 0x5f
        /*0042*/ 	.short	0x0101


	//----- nvinfo : EIATTR_VRC_CTA_INIT_COUNT
	.align		4
        /*0044*/ 	.byte	0x02, 0x4a
	.zero		1
	.zero		1


	//----- nvinfo : EIATTR_EXIT_INSTR_OFFSETS
	.align		4
        /*0048*/ 	.byte	0x04, 0x1c
        /*004a*/ 	.short	(.L_1262 - .L_1261)


	//   ....[0]....
.L_1261:
        /*004c*/ 	.word	0x00000040


	//   ....[1]....
        /*0050*/ 	.word	0x00000120


	//----- nvinfo : EIATTR_CBANK_PARAM_SIZE
	.align		4
.L_1262:
        /*0054*/ 	.byte	0x03, 0x19
        /*0056*/ 	.short	0x0010


	//----- nvinfo : EIATTR_PARAM_CBANK
	.align		4
        /*0058*/ 	.byte	0x04, 0x0a
        /*005a*/ 	.short	(.L_1264 - .L_1263)
	.align		4
.L_1263:
        /*005c*/ 	.word	index@(.nv.constant0._Z6gatherIiEvPT_ii)
        /*0060*/ 	.short	0x0380
        /*0062*/ 	.short	0x0010


	//----- nvinfo : EIATTR_SW_WAR
	.align		4
.L_1264:
        /*0064*/ 	.byte	0x04, 0x36
        /*0066*/ 	.short	(.L_1266 - .L_1265)
.L_1265:
        /*0068*/ 	.word	0x00000008
.L_1266:


//--------------------- .nv.info._Z12reduceGlobalILj1EiEvPT0_S1_j --------------------------
	.section	.nv.info._Z12reduceGlobalILj1EiEvPT0_S1_j,"",@"SHT_CUDA_INFO"
	.sectionflags	@""
	.align	4


	//----- nvinfo : EIATTR_CUDA_API_VERSION
	.align		4
        /*0000*/ 	.byte	0x04, 0x37
        /*0002*/ 	.short	(.L_1268 - .L_1267)
.L_1267:
        /*0004*/ 	.word	0x00000082


	//----- nvinfo : EIATTR_KPARAM_INFO
	.align		4
.L_1268:
        /*0008*/ 	.byte	0x04, 0x17
        /*000a*/ 	.short	(.L_1270 - .L_1269)
.L_1269:
        /*000c*/ 	.word	0x00000000
        /*0010*/ 	.short	0x0002
        /*0012*/ 	.short	0x0010
        /*0014*/ 	.byte	0x00, 0xf0, 0x11, 0x00


	//----- nvinfo : EIATTR_KPARAM_INFO
	.align		4
.L_1270:
        /*0018*/ 	.byte	0x04, 0x17
        /*001a*/ 	.short	(.L_1272 - .L_1271)
.L_1271:
        /*001c*/ 	.word	0x00000000
        /*0020*/ 	.short	0x0001
        /*0022*/ 	.short	0x0008
        /*0024*/ 	.byte	0x00, 0xf5, 0x21, 0x00


	//----- nvinfo : EIATTR_KPARAM_INFO
	.align		4
.L_1272:
        /*0028*/ 	.byte	0x04, 0x17
        /*002a*/ 	.short	(.L_1274 - .L_1273)
.L_1273:
        /*002c*/ 	.word	0x00000000
        /*0030*/ 	.short	0x0000
        /*0032*/ 	.short	0x0000
        /*0034*/ 	.byte	0x00, 0xf5, 0x21, 0x00


	//----- nvinfo : EIATTR_SPARSE_MMA_MASK
	.align		4
.L_1274:
        /*0038*/ 	.byte	0x03, 0x50
        /*003a*/ 	.short	0x0000


	//----- nvinfo : EIATTR_MAXREG_COUNT
	.align		4
        /*003c*/ 	.byte	0x03, 0x1b
        /*003e*/ 	.short	0x00ff


	//----- nvinfo : EIATTR_NUM_BARRIERS
	.align		4
        /*0040*/ 	.byte	0x02, 0x4c
        /*0042*/ 	.byte	0x01
	.zero		1


	//----- nvinfo : EIATTR_MERCURY_ISA_VERSION
	.align		4
        /*0044*/ 	.byte	0x03, 0x5f
        /*0046*/ 	.short	0x0101


	//----- nvinfo : EIATTR_VRC_CTA_INIT_COUNT
	.align		4
        /*0048*/ 	.byte	0x02, 0x4a
	.zero		1
	.zero		1


	//----- nvinfo : EIATTR_EXIT_INSTR_OFFSETS
	.align		4
        /*004c*/ 	.byte	0x04, 0x1c
        /*004e*/ 	.short	(.L_1276 - .L_1275)


	//   ....[0]....
.L_1275:
        /*0050*/ 	.word	0x000001e0


	//   ....[1]....
        /*0054*/ 	.word	0x00000230


	//----- nvinfo : EIATTR_CRS_STACK_SIZE
	.align		4
.L_1276:
        /*0058*/ 	.byte	0x04, 0x1e
        /*005a*/ 	.short	(.L_1278 - .L_1277)
.L_1277:
        /*005c*/ 	.word	0x00000000


	//----- nvinfo : EIATTR_CBANK_PARAM_SIZE
	.align		4
.L_1278:
        /*0060*/ 	.byte	0x03, 0x19
        /*0062*/ 	.short	0x0014


	//----- nvinfo : EIATTR_PARAM_CBANK
	.align		4
        /*0064*/ 	.byte	0x04, 0x0a
        /*0066*/ 	.short	(.L_1280 - .L_1279)
	.align		4
.L_1279:
        /*0068*/ 	.word	index@(.nv.constant0._Z12reduceGlobalILj1EiEvPT0_S1_j)
        /*006c*/ 	.short	0x0380
        /*006e*/ 	.short	0x0014


	//----- nvinfo : EIATTR_SW_WAR
	.align		4
.L_1280:
        /*0070*/ 	.byte	0x04, 0x36
        /*0072*/ 	.short	(.L_1282 - .L_1281)
.L_1281:
        /*0074*/ 	.word	0x00000008
.L_1282:


//--------------------- .nv.info._Z12reduceGlobalILj2EiEvPT0_S1_j --------------------------
	.section	.nv.info._Z12reduceGlobalILj2EiEvPT0_S1_j,"",@"SHT_CUDA_INFO"
	.sectionflags	@""
	.align	4


	//----- nvinfo : EIATTR_CUDA_API_VERSION
	.align		4
        /*0000*/ 	.byte	0x04, 0x37
        /*0002*/ 	.short	(.L_1284 - .L_1283)
.L_1283:
        /*0004*/ 	.word	0x00000082


	//----- nvinfo : EIATTR_KPARAM_INFO
	.align		4
.L_1284:
        /*0008*/ 	.byte	0x04, 0x17
        /*000a*/ 	.short	(.L_1286 - .L_1285)
.L_1285:
        /*000c*/ 	.word	0x00000000
        /*0010*/ 	.short	0x0002
        /*0012*/ 	.short	0x0010
        /*0014*/ 	.byte	0x00, 0xf0, 0x11, 0x00


	//----- nvinfo : EIATTR_KPARAM_INFO
	.align		4
.L_1286:
        /*0018*/ 	.byte	0x04, 0x17
        /*001a*/ 	.short	(.L_1288 - .L_1287)
.L_1287:
        /*001c*/ 	.word	0x00000000
        /*0020*/ 	.short	0x0001
        /*0022*/ 	.short	0x0008
        /*0024*/ 	.byte	0x00, 0xf5, 0x21, 0x00


	//----- nvinfo : EIATTR_KPARAM_INFO
	.align		4
.L_1288:
        /*0028*/ 	.byte	0x04, 0x17
        /*002a*/ 	.short	(.L_1290 - .L_1289)
.L_1289:
        /*002c*/ 	.word	0x00000000
        /*0030*/ 	.short	0x0000
        /*0032*/ 	.short	0x0000
        /*0034*/ 	.byte	0x00, 0xf5, 0x21, 0x00


	//----- nvinfo : EIATTR_SPARSE_MMA_MASK
	.align		4
.L_1290:
        /*0038*/ 	.byte	0x03, 0x50
        /*003a*/ 	.short	0x0000


	//----- nvinfo : EIATTR_MAXREG_COUNT
	.align		4
        /*003c*/ 	.byte	0x03, 0x1b
        /*003e*/ 	.short	0x00ff


	//----- nvinfo : EIATTR_NUM_BARRIERS
	.align		4
        /*0040*/ 	.byte	0x02, 0x4c
        /*0042*/ 	.byte	0x01
	.zero		1


	//----- nvinfo : EIATTR_MERCURY_ISA_VERSION
	.align		4
        /*0044*/ 	.byte	0x03, 0x5f
        /*0046*/ 	.short	0x0101


	//----- nvinfo : EIATTR_VRC_CTA_INIT_COUNT
	.align		4
        /*0048*/ 	.byte	0x02, 0x4a
	.zero		1
	.zero		1


	//----- nvinfo : EIATTR_EXIT_INSTR_OFFSETS
	.align		4
        /*004c*/ 	.byte	0x04, 0x1c
        /*004e*/ 	.short	(.L_1292 - .L_1291)


	//   ....[0]....
.L_1291:
        /*0050*/ 	.word	0x00000200


	//   ....[1]....
        /*0054*/ 	.word	0x00000260


	//   ....[2]....
        /*0058*/ 	.word	0x000002b0


	//----- nvinfo : EIATTR_CRS_STACK_SIZE
	.align		4
.L_1292:
        /*005c*/ 	.byte	0x04, 0x1e
        /*005e*/ 	.short	(.L_1294 - .L_1293)
.L_1293:
        /*0060*/ 	.word	0x00000000


	//----- nvinfo : EIATTR_CBANK_PARAM_SIZE
	.align		4
.L_1294:
        /*0064*/ 	.byte	0x03, 0x19
        /*0066*/ 	.short	0x0014


	//----- nvinfo : EIATTR_PARAM_CBANK
	.align		4
        /*0068*/ 	.byte	0x04, 0x0a
        /*006a*/ 	.short	(.L_1296 - .L_1295)
	.align		4
.L_1295:
        /*006c*/ 	.word	index@(.nv.constant0._Z12reduceGlobalILj2EiEvPT0_S1_j)
        /*0070*/ 	.short	0x0380
        /*0072*/ 	.short	0x0014


	//----- nvinfo : EIATTR_SW_WAR
	.align		4
.L_1296:
        /*0074*/ 	.byte	0x04, 0x36
        /*0076*/ 	.short	(.L_1298 - .L_1297)
.L_1297:
        /*0078*/ 	.word	0x00000008
.L_1298:


//--------------------- .nv.info._Z12reduceGlobalILj4EiEvPT0_S1_j --------------------------
	.section	.nv.info._Z12reduceGlobalILj4EiEvPT0_S1_j,"",@"SHT_CUDA_INFO"
	.sectionflags	@""
	.align	4


	//----- nvinfo : EIATTR_CUDA_API_VERSION
	.align		4
        /*0000*/ 	.byte	0x04, 0x37
        /*0002*/ 	.short	(.L_1300 - .L_1299)
.L_1299:
        /*0004*/ 	.word	0x00000082


	//----- nvinfo : EIATTR_KPARAM_INFO
	.align		4
.L_1300:
        /*0008*/ 	.byte	0x04, 0x17
        /*000a*/ 	.short	(.L_1302 - .L_1301)
.L_1301:
        /*000c*/ 	.word	0x00000000
        /*0010*/ 	.short	0x0002
        /*0012*/ 	.short	0x0010
        /*0014*/ 	.byte	0x00, 0xf0, 0x11, 0x00


	//----- nvinfo : EIATTR_KPARAM_INFO
	.align		4
.L_1302:
        /*0018*/ 	.byte	0x04, 0x17
        /*001a*/ 	.short	(.L_1304 - .L_1303)
.L_1303:
        /*001c*/ 	.word	0x00000000
        /*0020*/ 	.short	0x0001
        /*0022*/ 	.short	0x0008
        /*0024*/ 	.byte	0x00, 0xf5, 0x21, 0x00


	//----- nvinfo : EIATTR_KPARAM_INFO
	.align		4
.L_1304:
        /*0028*/ 	.byte	0x04, 0x17
        /*002a*/ 	.short	(.L_1306 - .L_1305)
.L_1305:
        /*002c*/ 	.word	0x00000000
        /*0030*/ 	.short	0x0000
        /*0032*/ 	.short	0x0000
        /*0034*/ 	.byte	0x00, 0xf5, 0x21, 0x00


	//----- nvinfo : EIATTR_SPARSE_MMA_MASK
	.align		4
.L_1306:
        /*0038*/ 	.byte	0x03, 0x50
        /*003a*/ 	.short	0x0000


	//----- nvinfo : EIATTR_MAXREG_COUNT
	.align		4
        /*003c*/ 	.byte	0x03, 0x1b
        /*003e*/ 	.short	0x00ff


	//----- nvinfo : EIATTR_NUM_BARRIERS
	.align		4
        /*0040*/ 	.byte	0x02, 0x4c
        /*0042*/ 	.byte	0x01
	.zero		1


	//----- nvinfo : EIATTR_MERCURY_ISA_VERSION
	.align		4
        /*0044*/ 	.byte	0x03, 0x5f
        /*0046*/ 	.short	0x0101


	//----- nvinfo : EIATTR_VRC_CTA_INIT_COUNT
	.align		4
        /*0048*/ 	.byte	0x02, 0x4a
	.zero		1
	.zero		1


	//----- nvinfo : EIATTR_EXIT_INSTR_OFFSETS
	.align		4
        /*004c*/ 	.byte	0x04, 0x1c
        /*004e*/ 	.short	(.L_1308 - .L_1307)


	//   ....[0]....
.L_1307:
        /*0050*/ 	.word	0x00000200


	//   ....[1]....
        /*0054*/ 	.word	0x000002a0


	//   ....[2]....
        /*0058*/ 	.word	0x000002f0


	//----- nvinfo : EIATTR_CRS_STACK_SIZE
	.align		4
.L_1308:
        /*005c*/ 	.byte	0x04, 0x1e
        /*005e*/ 	.short	(.L_1310 - .L_1309)
.L_1309:
        /*0060*/ 	.word	0x00000000


	//----- nvinfo : EIATTR_CBANK_PARAM_SIZE
	.align		4
.L_1310:
        /*0064*/ 	.byte	0x03, 0x19
        /*0066*/ 	.short	0x0014


	//----- nvinfo : EIATTR_PARAM_CBANK
	.align		4
        /*0068*/ 	.byte	0x04, 0x0a
        /*006a*/ 	.short	(.L_1312 - .L_1311)
	.align		4
.L_1311:
        /*006c*/ 	.word	index@(.nv.constant0._Z12reduceGlobalILj4EiEvPT0_S1_j)
        /*0070*/ 	.short	0x0380
        /*0072*/ 	.short	0x0014


	//----- nvinfo : EIATTR_SW_WAR
	.align		4
.L_1312:
        /*0074*/ 	.byte	0x04, 0x36
        /*0076*/ 	.short	(.L_1314 - .L_1313)
.L_1313:
        /*0078*/ 	.word	0x00000008
.L_1314:


//--------------------- .nv.info._Z12reduceGlobalILj8EiEvPT0_S1_j --------------------------
	.section	.nv.info._Z12reduceGlobalILj8EiEvPT0_S1_j,"",@"SHT_CUDA_INFO"
	.sectionflags	@""
	.align	4


	//----- nvinfo : EIATTR_CUDA_API_VERSION
	.align		4
        /*0000*/ 	.byte	0x04, 0x37
        /*0002*/ 	.short	(.L_1316 - .L_1315)
.L_1315:
        /*0004*/ 	.word	0x00000082


	//----- nvinfo : EIATTR_KPARAM_INFO
	.align		4
.L_1316:
        /*0008*/ 	.byte	0x04, 0x17
        /*000a*/ 	.short	(.L_1318 - .L_1317)
.L_1317:
        /*000c*/ 	.word	0x00000000
        /*0010*/ 	.short	0x0002
        /*0012*/ 	.short	0x0010
        /*0014*/ 	.byte	0x00, 0xf0, 0x11, 0x00


	//----- nvinfo : EIATTR_KPARAM_INFO
	.align		4
.L_1318:
        /*0018*/ 	.byte	0x04, 0x17
        /*001a*/ 	.short	(.L_1320 - .L_1319)
.L_1319:
        /*001c*/ 	.word	0x00000000
        /*0020*/ 	.short	0x0001
        /*0022*/ 	.short	0x0008
        /*0024*/ 	.byte	0x00, 0xf5, 0x21, 0x00


	//----- nvinfo : EIATTR_KPARAM_INFO
	.align		4
.L_1320:
        /*0028*/ 	.byte	0x04, 0x17
        /*002a*/ 	.short	(.L_1322 - .L_1321)
.L_1321:
        /*002c*/ 	.word	0x00000000
        /*0030*/ 	.short	0x0000
        /*0032*/ 	.short	0x0000
        /*0034*/ 	.byte	0x00, 0xf5, 0x21, 0x00


	//----- nvinfo : EIATTR_SPARSE_MMA_MASK
	.align		4
.L_1322:
        /*0038*/ 	.byte	0x03, 0x50
        /*003a*/ 	.short	0x0000


	//----- nvinfo : EIATTR_MAXREG_COUNT
	.align		4
        /*003c*/ 	.byte	0x03, 0x1b
        /*003e*/ 	.short	0x00ff


	//----- nvinfo : EIATTR_NUM_BARRIERS
	.align		4
        /*0040*/ 	.byte	0x02, 0x4c
        /*0042*/ 	.byte	0x01
	.zero		1


	//----- nvinfo : EIATTR_MERCURY_ISA_VERSION
	.align		4
        /*0044*/ 	.byte	0x03, 0x5f
        /*0046*/ 	.short	0x0101


	//----- nvinfo : EIATTR_VRC_CTA_INIT_COUNT
	.align		4
        /*0048*/ 	.byte	0x02, 0x4a
	.zero		1
	.zero		1


	//----- nvinfo : EIATTR_EXIT_INSTR_OFFSETS
	.align		4
        /*004c*/ 	.byte	0x04, 0x1c
        /*004e*/ 	.short	(.L_1324 - .L_1323)


	//   ....[0]....
.L_1323:
        /*0050*/ 	.word	0x00000200


	//   ....[1]....
        /*0054*/ 	.word	0x000002e0


	//   ....[2]....
        /*0058*/ 	.word	0x00000330


	//----- nvinfo : EIATTR_CRS_STACK_SIZE
	.align		4
.L_1324:
        /*005c*/ 	.byte	0x04, 0x1e
        /*005e*/ 	.short	(.L_1326 - .L_1325)
.L_1325:
        /*0060*/ 	.word	0x00000000


	//----- nvinfo : EIATTR_CBANK_PARAM_SIZE
	.align		4
.L_1326:
        /*0064*/ 	.byte	0x03, 0x19
        /*0066*/ 	.short	0x0014


	//----- nvinfo : EIATTR_PARAM_CBANK
	.align		4
        /*0068*/ 	.byte	0x04, 0x0a
        /*006a*/ 	.short	(.L_1328 - .L_1327)
	.align		4
.L_1327:
        /*006c*/ 	.word	index@(.nv.constant0._Z12reduceGlobalILj8EiEvPT0_S1_j)
        /*0070*/ 	.short	0x0380
        /*0072*/ 	.short	0x0014


	//----- nvinfo : EIATTR_SW_WAR
	.align		4
.L_1328:
        /*0074*/ 	.byte	0x04, 0x36
        /*0076*/ 	.short	(.L_1330 - .L_1329)
.L_1329:
        /*0078*/ 	.word	0x00000008
.L_1330:


//--------------------- .nv.info._Z12reduceGlobalILj16EiEvPT0_S1_j --------------------------
	.section	.nv.info._Z12reduceGlobalILj16EiEvPT0_S1_j,"",@"SHT_CUDA_INFO"
	.sectionflags	@""
	.align	4


	//----- nvinfo : EIATTR_CUDA_API_VERSION
	.align		4
        /*0000*/ 	.byte	0x04, 0x37
        /*0002*/ 	.short	(.L_1332 - .L_1331)
.L_1331:
        /*0004*/ 	.word	0x00000082


	//----- nvinfo : EIATTR_KPARAM_INFO
	.align		4
.L_1332:
        /*0008*/ 	.byte	0x04, 0x17
        /*000a*/ 	.short	(.L_1334 - .L_1333)
.L_1333:
        /*000c*/ 	.word	0x00000000
        /*0010*/ 	.short	0x0002
        /*0012*/ 	.short	0x0010
        /*0014*/ 	.byte	0x00, 0xf0, 0x11, 0x00


	//----- nvinfo : EIATTR_KPARAM_INFO
	.align		4
.L_1334:
        /*0018*/ 	.byte	0x04, 0x17
        /*001a*/ 	.short	(.L_1336 - .L_1335)
.L_1335:
        /*001c*/ 	.word	0x00000000
        /*0020*/ 	.short	0x0001
        /*0022*/ 	.short	0x0008
        /*0024*/ 	.byte	0x00, 0xf5, 0x21, 0x00


	//----- nvinfo : EIATTR_KPARAM_INFO
	.align		4
.L_1336:
        /*0028*/ 	.byte	0x04, 0x17
        /*002a*/ 	.short	(.L_1338 - .L_1337)
.L_1337:
        /*002c*/ 	.word	0x00000000
        /*0030*/ 	.short	0x0000
        /*0032*/ 	.short	0x0000
        /*0034*/ 	.byte	0x00, 0xf5, 0x21, 0x00


	//----- nvinfo : EIATTR_SPARSE_MMA_MASK
	.align		4
.L_1338:
        /*0038*/ 	.byte	0x03, 0x50
        /*003a*/ 	.short	0x0000


	//----- nvinfo : EIATTR_MAXREG_COUNT
	.align		4
        /*003c*/ 	.byte	0x03, 0x1b
        /*003e*/ 	.short	0x00ff


	//----- nvinfo : EIATTR_NUM_BARRIERS
	.align		4
        /*0040*/ 	.byte	0x02, 0x4c
        /*0042*/ 	.byte	0x01
	.zero		1


	//----- nvinfo : EIATTR_MERCURY_ISA_VERSION
	.align		4
        /*0044*/ 	.byte	0x03, 0x5f
        /*0046*/ 	.short	0x0101


	//----- nvinfo : EIATTR_VRC_CTA_INIT_COUNT
	.align		4
        /*0048*/ 	.byte	0x02, 0x4a
	.zero		1
	.zero		1


	//----- nvinfo : EIATTR_EXIT_INSTR_OFFSETS
	.align		4
        /*004c*/ 	.byte	0x04, 0x1c
        /*004e*/ 	.short	(.L_1340 - .L_1339)


	//   ....[0]....
.L_1339:
        /*0050*/ 	.word	0x00000210


	//   ....[1]....
        /*0054*/ 	.word	0x00000330


	//   ....[2]....
        /*0058*/ 	.word	0x00000380


	//----- nvinfo : EIATTR_CRS_STACK_SIZE
	.align		4
.L_1340:
        /*005c*/ 	.byte	0x04, 0x1e
        /*005e*/ 	.short	(.L_1342 - .L_1341)
.L_1341:
        /*0060*/ 	.word	0x00000000


	//----- nvinfo : EIATTR_CBANK_PARAM_SIZE
	.align		4
.L_1342:
        /*0064*/ 	.byte	0x03, 0x19
        /*0066*/ 	.short	0x0014


	//----- nvinfo : EIATTR_PARAM_CBANK
	.align		4
        /*0068*/ 	.byte	0x04, 0x0a
        /*006a*/ 	.short	(.L_1344 - .L_1343)
	.align		4
.L_1343:
        /*006c*/ 	.word	index@(.nv.constant0._Z12reduceGlobalILj16EiEvPT0_S1_j)
        /*0070*/ 	.short	0x0380
        /*0072*/ 	.short	0x0014


	//----- nvinfo : EIATTR_SW_WAR
	.align		4
.L_1344:
        /*0074*/ 	.byte	0x04, 0x36
        /*0076*/ 	.short	(.L_1346 - .L_1345)
.L_1345:
        /*0078*/ 	.word	0x00000008
.L_1346:


//--------------------- .nv.info._Z12reduceGlobalILj32EiEvPT0_S1_j --------------------------
	.section	.nv.info._Z12reduceGlobalILj32EiEvPT0_S1_j,"",@"SHT_CUDA_INFO"
	.sectionflags	@""
	.align	4


	//----- nvinfo : EIATTR_CUDA_API_VERSION
	.align		4
        /*0000*/ 	.byte	0x04, 0x37
        /*0002*/ 	.short	(.L_1348 - .L_1347)
.L_1347:
        /*0004*/ 	.word	0x00000082


	//----- nvinfo : EIATTR_KPARAM_INFO
	.align		4
.L_1348:
        /*0008*/ 	.byte	0x04, 0x17
        /*000a*/ 	.short	(.L_1350 - .L_1349)
.L_1349:
        /*000c*/ 	.word	0x00000000
        /*0010*/ 	.short	0x0002
        /*0012*/ 	.short	0x0010
        /*0014*/ 	.byte	0x00, 0xf0, 0x11, 0x00


	//----- nvinfo : EIATTR_KPARAM_INFO
	.align		4
.L_1350:
        /*0018*/ 	.byte	0x04, 0x17
        /*001a*/ 	.short	(.L_1352 - .L_1351)
.L_1351:
        /*001c*/ 	.word	0x00000000
        /*0020*/ 	.short	0x0001
        /*0022*/ 	.short	0x0008
        /*0024*/ 	.byte	0x00, 0xf5, 0x21, 0x00


	//----- nvinfo : EIATTR_KPARAM_INFO
	.align		4
.L_1352:
        /*0028*/ 	.byte	0x04, 0x17
        /*002a*/ 	.short	(.L_1354 - .L_1353)
.L_1353:
        /*002c*/ 	.word	0x00000000
        /*0030*/ 	.short	0x0000
        /*0032*/ 	.short	0x0000
        /*0034*/ 	.byte	0x00, 0xf5, 0x21, 0x00


	//----- nvinfo : EIATTR_SPARSE_MMA_MASK
	.align		4
.L_1354:
        /*0038*/ 	.byte	0x03, 0x50
        /*003a*/ 	.short	0x0000


	//----- nvinfo : EIATTR_MAXREG_COUNT
	.align		4
        /*003c*/ 	.byte	0x03, 0x1b
        /*003e*/ 	.short	0x00ff


	//----- nvinfo : EIATTR_NUM_BARRIERS
	.align		4
        /*0040*/ 	.byte	0x02, 0x4c
        /*0042*/ 	.byte	0x01
	.zero		1


	//----- nvinfo : EIATTR_MERCURY_ISA_VERSION
	.align		4
        /*0044*/ 	.byte	0x03, 0x5f
        /*0046*/ 	.short	0x0101


	//----- nvinfo : EIATTR_VRC_CTA_INIT_COUNT
	.align		4
        /*0048*/ 	.byte	0x02, 0x4a
	.zero		1
	.zero		1


	//----- nvinfo : EIATTR_EXIT_INSTR_OFFSETS
	.align		4
        /*004c*/ 	.byte	0x04, 0x1c
        /*004e*/ 	.short	(.L_1356 - .L_1355)


	//   ....[0]....
.L_1355:
        /*0050*/ 	.word	0x00000210


	//   ....[1]....
        /*0054*/ 	.word	0x00000370


	//   ....[2]....
        /*0058*/ 	.word	0x000003c0


	//----- nvinfo : EIATTR_CRS_STACK_SIZE
	.align		4
.L_1356:
        /*005c*/ 	.byte	0x04, 0x1e
        /*005e*/ 	.short	(.L_1358 - .L_1357)
.L_1357:
        /*0060*/ 	.word	0x00000000


	//----- nvinfo : EIATTR_CBANK_PARAM_SIZE
	.align		4
.L_1358:
        /*0064*/ 	.byte	0x03, 0x19
        /*0066*/ 	.short	0x0014


	//----- nvinfo : EIATTR_PARAM_CBANK
	.align		4
        /*0068*/ 	.byte	0x04, 0x0a
        /*006a*/ 	.short	(.L_1360 - .L_1359)
	.align		4
.L_1359:
        /*006c*/ 	.word	index@(.nv.constant0._Z12reduceGlobalILj32EiEvPT0_S1_j)
        /*0070*/ 	.short	0x0380
        /*0072*/ 	.short	0x0014


	//----- nvinfo : EIATTR_SW_WAR
	.align		4
.L_1360:
        /*0074*/ 	.byte	0x04, 0x36
        /*0076*/ 	.short	(.L_1362 - .L_1361)
.L_1361:
        /*0078*/ 	.word	0x00000008
.L_1362:


//--------------------- .nv.info._Z12reduceGlobalILj64EiEvPT0_S1_j --------------------------
	.section	.nv.info._Z12reduceGlobalILj64EiEvPT0_S1_j,"",@"SHT_CUDA_INFO"
	.sectionflags	@""
	.align	4


	//----- nvinfo : EIATTR_CUDA_API_VERSION
	.align		4
        /*0000*/ 	.byte	0x04, 0x37
        /*0002*/ 	.short	(.L_1364 - .L_1363)
.L_1363:
        /*0004*/ 	.word	0x00000082


	//----- nvinfo : EIATTR_KPARAM_INFO
	.align		4
.L_1364:
        /*0008*/ 	.byte	0x04, 0x17
        /*000a*/ 	.short	(.L_1366 - .L_1365)
.L_1365:
        /*000c*/ 	.word	0x00000000
        /*0010*/ 	.short	0x0002
        /*0012*/ 	.short	0x0010
        /*0014*/ 	.byte	0x00, 0xf0, 0x11, 0x00


	//----- nvinfo : EIATTR_KPARAM_INFO
	.align		4
.L_1366:
        /*0018*/ 	.byte	0x04, 0x17
        /*001a*/ 	.short	(.L_1368 - .L_1367)
.L_1367:
        /*001c*/ 	.word	0x00000000
        /*0020*/ 	.short	0x0001
        /*0022*/ 	.short	0x0008
        /*0024*/ 	.byte	0x00, 0xf5, 0x21, 0x00


	//----- nvinfo : EIATTR_KPARAM_INFO
	.align		4
.L_1368:
        /*0028*/ 	.byte	0x04, 0x17
        /*002a*/ 	.short	(.L_1370 - .L_1369)
.L_1369:
        /*002c*/ 	.word	0x00000000
        /*0030*/ 	.short	0x0000
        /*0032*/ 	.short	0x0000
        /*0034*/ 	.byte	0x00, 0xf5, 0x21, 0x00


	//----- nvinfo : EIATTR_SPARSE_MMA_MASK
	.align		4
.L_1370:
        /*0038*/ 	.byte	0x03, 0x50
        /*003a*/ 	.short	0x0000


	//----- nvinfo : EIATTR_MAXREG_COUNT
	.align		4
        /*003c*/ 	.byte	0x03, 0x1b
        /*003e*/ 	.short	0x00ff


	//----- nvinfo : EIATTR_NUM_BARRIERS
	.align		4
        /*0040*/ 	.byte	0x02, 0x4c
        /*0042*/ 	.byte	0x01
	.zero		1


	//----- nvinfo : EIATTR_MERCURY_ISA_VERSION
	.align		4
        /*0044*/ 	.byte	0x03, 0x5f
        /*0046*/ 	.short	0x0101


	//----- nvinfo : EIATTR_VRC_CTA_INIT_COUNT
	.align		4
        /*0048*/ 	.byte	0x02, 0x4a
	.zero		1
	.zero		1


	//----- nvinfo : EIATTR_EXIT_INSTR_OFFSETS
	.align		4
        /*004c*/ 	.byte	0x04, 0x1c
        /*004e*/ 	.short	(.L_1372 - .L_1371)


	//   ....[0]....
.L_1371:
        /*0050*/ 	.word	0x00000210


	//   ....[1]....
        /*0054*/ 	.word	0x000003b0


	//   ....[2]....
        /*0058*/ 	.word	0x00000400


	//----- nvinfo : EIATTR_CRS_STACK_SIZE
	.align		4
.L_1372:
        /*005c*/ 	.byte	0x04, 0x1e
        /*005e*/ 	.short	(.L_1374 - .L_1373)
.L_1373:
        /*0060*/ 	.word	0x00000000


	//----- nvinfo : EIATTR_CBANK_PARAM_SIZE
	.align		4
.L_1374:
        /*0064*/ 	.byte	0x03, 0x19
        /*0066*/ 	.short	0x0014


	//----- nvinfo : EIATTR_PARAM_CBANK
	.align		4
        /*0068*/ 	.byte	0x04, 0x0a
        /*006a*/ 	.short	(.L_1376 - .L_1375)
	.align		4
.L_1375:
        /*006c*/ 	.word	index@(.nv.constant0._Z12reduceGlobalILj64EiEvPT0_S1_j)
        /*0070*/ 	.short	0x0380
        /*0072*/ 	.short	0x0014


	//----- nvinfo : EIATTR_SW_WAR
	.align		4
.L_1376:
        /*0074*/ 	.byte	0x04, 0x36
        /*0076*/ 	.short	(.L_1378 - .L_1377)
.L_1377:
        /*0078*/ 	.word	0x00000008
.L_1378:


//--------------------- .nv.info._Z12reduceGlobalILj128EiEvPT0_S1_j --------------------------
	.section	.nv.info._Z12reduceGlobalILj128EiEvPT0_S1_j,"",@"SHT_CUDA_INFO"
	.sectionflags	@""
	.align	4


	//----- nvinfo : EIATTR_CUDA_API_VERSION
	.align		4
        /*0000*/ 	.byte	0x04, 0x37
        /*0002*/ 	.short	(.L_1380 - .L_1379)
.L_1379:
        /*0004*/ 	.word	0x00000082


	//----- nvinfo : EIATTR_KPARAM_INFO
	.align		4
.L_1380:
        /*0008*/ 	.byte	0x04, 0x17
        /*000a*/ 	.short	(.L_1382 - .L_1381)
.L_1381:
        /*000c*/ 	.word	0x00000000
        /*0010*/ 	.short	0x0002
        /*0012*/ 	.short	0x0010
        /*0014*/ 	.byte	0x00, 0xf0, 0x11, 0x00


	//----- nvinfo : EIATTR_KPARAM_INFO
	.align		4
.L_1382:
        /*0018*/ 	.byte	0x04, 0x17
        /*001a*/ 	.short	(.L_1384 - .L_1383)
.L_1383:
        /*001c*/ 	.word	0x00000000
        /*0020*/ 	.short	0x0001
        /*0022*/ 	.short	0x0008
        /*0024*/ 	.byte	0x00, 0xf5, 0x21, 0x00


	//----- nvinfo : EIATTR_KPARAM_INFO
	.align		4
.L_1384:
        /*0028*/ 	.byte	0x04, 0x17
        /*002a*/ 	.short	(.L_1386 - .L_1385)
.L_1385:
        /*002c*/ 	.word	0x00000000
        /*0030*/ 	.short	0x0000
        /*0032*/ 	.short	0x0000
        /*0034*/ 	.byte	0x00, 0xf5, 0x21, 0x00


	//----- nvinfo : EIATTR_SPARSE_MMA_MASK
	.align		4
.L_1386:
        /*0038*/ 	.byte	0x03, 0x50
        /*003a*/ 	.short	0x0000


	//----- nvinfo : EIATTR_MAXREG_COUNT
	.align		4
        /*003c*/ 	.byte	0x03, 0x1b
        /*003e*/ 	.short	0x00ff


	//----- nvinfo : EIATTR_NUM_BARRIERS
	.align		4
        /*0040*/ 	.byte	0x02, 0x4c
        /*0042*/ 	.byte	0x01
	.zero		1


	//----- nvinfo : EIATTR_MERCURY_ISA_VERSION
	.align		4
        /*0044*/ 	.byte	0x03, 0x5f
        /*0046*/ 	.short	0x0101


	//----- nvinfo : EIATTR_VRC_CTA_INIT_COUNT
	.align		4
        /*0048*/ 	.byte	0x02, 0x4a
	.zero		1
	.zero		1


	//----- nvinfo : EIATTR_EXIT_INSTR_OFFSETS
	.align		4
        /*004c*/ 	.byte	0x04, 0x1c
        /*004e*/ 	.short	(.L_1388 - .L_1387)


	//   ....[0]....
.L_1387:
        /*0050*/ 	.word	0x00000270


	//   ....[1]....
        /*0054*/ 	.word	0x00000410


	//   ....[2]....
        /*0058*/ 	.word	0x00000460


	//----- nvinfo : EIATTR_CRS_STACK_SIZE
	.align		4
.L_1388:
        /*005c*/ 	.byte	0x04, 0x1e
        /*005e*/ 	.short	(.L_1390 - .L_1389)
.L_1389:
        /*0060*/ 	.word	0x00000000


	//----- nvinfo : EIATTR_CBANK_PARAM_SIZE
	.align		4
.L_1390:
        /*0064*/ 	.byte	0x03, 0x19
        /*0066*/ 	.short	0x0014


	//----- nvinfo : EIATTR_PARAM_CBANK
	.align		4
        /*0068*/ 	.byte	0x04, 0x0a
        /*006a*/ 	.short	(.L_1392 - .L_1391)
	.align		4
.L_1391:
        /*006c*/ 	.word	index@(.nv.constant0._Z12reduceGlobalILj128EiEvPT0_S1_j)
        /*0070*/ 	.short	0x0380
        /*0072*/ 	.short	0x0014


	//----- nvinfo : EIATTR_SW_WAR
	.align		4
.L_1392:
        /*0074*/ 	.byte	0x04, 0x36
        /*0076*/ 	.short	(.L_1394 - .L_1393)
.L_1393:
        /*0078*/ 	.word	0x00000008
.L_1394:


//--------------------- .nv.info._Z12reduceGlobalILj256EiEvPT0_S1_j --------------------------
	.section	.nv.info._Z12reduceGlobalILj256EiEvPT0_S1_j,"",@"SHT_CUDA_INFO"
	.sectionflags	@""
	.align	4


	//----- nvinfo : EIATTR_CUDA_API_VERSION
	.align		4
        /*0000*/ 	.byte	0x04, 0x37
        /*0002*/ 	.short	(.L_1396 - .L_1395)
.L_1395:
        /*0004*/ 	.word	0x00000082


	//----- nvinfo : EIATTR_KPARAM_INFO
	.align		4
.L_1396:
        /*0008*/ 	.byte	0x04, 0x17
        /*000a*/ 	.short	(.L_1398 - .L_1397)
.L_1397:
        /*000c*/ 	.word	0x00000000
        /*0010*/ 	.short	0x0002
        /*0012*/ 	.short	0x0010
        /*0014*/ 	.byte	0x00, 0xf0, 0x11, 0x00


	//----- nvinfo : EIATTR_KPARAM_INFO
	.align		4
.L_1398:
        /*0018*/ 	.byte	0x04, 0x17
        /*001a*/ 	.short	(.L_1400 - .L_1399)
.L_1399:
        /*001c*/ 	.word	0x00000000
        /*0020*/ 	.short	0x0001
        /*0022*/ 	.short	0x0008
        /*0024*/ 	.byte	0x00, 0xf5, 0x21, 0x00


	//----- nvinfo : EIATTR_KPARAM_INFO
	.align		4
.L_1400:
        /*0028*/ 	.byte	0x04, 0x17
        /*002a*/ 	.short	(.L_1402 - .L_1401)
.L_1401:
        /*002c*/ 	.word	0x00000000
        /*0030*/ 	.short	0x0000
        /*0032*/ 	.short	0x0000
        /*0034*/ 	.byte	0x00, 0xf5, 0x21, 0x00


	//----- nvinfo : EIATTR_SPARSE_MMA_MASK
	.align		4
.L_1402:
        /*0038*/ 	.byte	0x03, 0x50
        /*003a*/ 	.short	0x0000


	//----- nvinfo : EIATTR_MAXREG_COUNT
	.align		4
        /*003c*/ 	.byte	0x03, 0x1b
        /*003e*/ 	.short	0x00ff


	//----- nvinfo : EIATTR_NUM_BARRIERS
	.align		4
        /*0040*/ 	.byte	0x02, 0x4c
        /*0042*/ 	.byte	0x01
	.zero		1


	//----- nvinfo : EIATTR_MERCURY_ISA_VERSION
	.align		4
        /*0044*/ 	.byte	0x03, 0x5f
        /*0046*/ 	.short	0x0101


	//----- nvinfo : EIATTR_VRC_CTA_INIT_COUNT
	.align		4
        /*0048*/ 	.byte	0x02, 0x4a
	.zero		1
	.zero		1


	//----- nvinfo : EIATTR_EXIT_INSTR_OFFSETS
	.align		4
        /*004c*/ 	.byte	0x04, 0x1c
        /*004e*/ 	.short	(.L_1404 - .L_1403)


	//   ....[0]....
.L_1403:
        /*0050*/ 	.word	0x000002d0


	//   ....[1]....
        /*0054*/ 	.word	0x00000470


	//   ....[2]....
        /*0058*/ 	.word	0x000004c0


	//----- nvinfo : EIATTR_CRS_STACK_SIZE
	.align		4
.L_1404:
        /*005c*/ 	.byte	0x04, 0x1e
        /*005e*/ 	.short	(.L_1406 - .L_1405)
.L_1405:
        /*0060*/ 	.word	0x00000000


	//----- nvinfo : EIATTR_CBANK_PARAM_SIZE
	.align		4
.L_1406:
        /*0064*/ 	.byte	0x03, 0x19
        /*0066*/ 	.short	0x0014


	//----- nvinfo : EIATTR_PARAM_CBANK
	.align		4
        /*0068*/ 	.byte	0x04, 0x0a
        /*006a*/ 	.short	(.L_1408 - .L_1407)
	.align		4
.L_1407:
        /*006c*/ 	.word	index@(.nv.constant0._Z12reduceGlobalILj256EiEvPT0_S1_j)
        /*0070*/ 	.short	0x0380
        /*0072*/ 	.short	0x0014


	//----- nvinfo : EIATTR_SW_WAR
	.align		4
.L_1408:
        /*0074*/ 	.byte	0x04, 0x36
        /*0076*/ 	.short	(.L_1410 - .L_1409)
.L_1409:
        /*0078*/ 	.word	0x00000008
.L_1410:


//--------------------- .nv.info._Z12reduceGlobalILj512EiEvPT0_S1_j --------------------------
	.section	.nv.info._Z12reduceGlobalILj512EiEvPT0_S1_j,"",@"SHT_CUDA_INFO"
	.sectionflags	@""
	.align	4


	//----- nvinfo : EIATTR_CUDA_API_VERSION
	.align		4
        /*0000*/ 	.byte	0x04, 0x37
        /*0002*/ 	.short	(.L_1412 - .L_1411)
.L_1411:
        /*0004*/ 	.word	0x00000082


	//----- nvinfo : EIATTR_KPARAM_INFO
	.align		4
.L_1412:
        /*0008*/ 	.byte	0x04, 0x17
        /*000a*/ 	.short	(.L_1414 - .L_1413)
.L_1413:
        /*000c*/ 	.word	0x00000000
        /*0010*/ 	.short	0x0002
        /*0012*/ 	.short	0x0010
        /*0014*/ 	.byte	0x00, 0xf0, 0x11, 0x00


	//----- nvinfo : EIATTR_KPARAM_INFO
	.align		4
.L_1414:
        /*0018*/ 	.byte	0x04, 0x17
        /*001a*/ 	.short	(.L_1416 - .L_1415)
.L_1415:
        /*001c*/ 	.word	0x00000000
        /*0020*/ 	.short	0x0001
        /*0022*/ 	.short	0x0008
        /*0024*/ 	.byte	0x00, 0xf5, 0x21, 0x00


	//----- nvinfo : EIATTR_KPARAM_INFO
	.align		4
.L_1416:
        /*0028*/ 	.byte	0x04, 0x17
        /*002a*/ 	.short	(.L_1418 - .L_1417)
.L_1417:
        /*002c*/ 	.word	0x00000000
        /*0030*/ 	.short	0x0000
        /*0032*/ 	.short	0x0000
        /*0034*/ 	.byte	0x00, 0xf5, 0x21, 0x00


	//----- nvinfo : EIATTR_SPARSE_MMA_MASK
	.align		4
.L_1418:
        /*0038*/ 	.byte	0x03, 0x50
        /*003a*/ 	.short	0x0000


	//----- nvinfo : EIATTR_MAXREG_COUNT
	.align		4
        /*003c*/ 	.byte	0x03, 0x1b
        /*003e*/ 	.short	0x00ff


	//----- nvinfo : EIATTR_NUM_BARRIERS
	.align		4
        /*0040*/ 	.byte	0x02, 0x4c
        /*0042*/ 	.byte	0x01
	.zero		1


	//----- nvinfo : EIATTR_MERCURY_ISA_VERSION
	.align		4
        /*0044*/ 	.byte	0x03, 0x5f
        /*0046*/ 	.short	0x0101


	//----- nvinfo : EIATTR_VRC_CTA_INIT_COUNT
	.align		4
        /*0048*/ 	.byte	0x02, 0x4a
	.zero		1
	.zero		1


	//----- nvinfo : EIATTR_EXIT_INSTR_OFFSETS
	.align		4
        /*004c*/ 	.byte	0x04, 0x1c
        /*004e*/ 	.short	(.L_1420 - .L_1419)


	//   ....[0]....
.L_1419:
        /*0050*/ 	.word	0x00000340


	//   ....[1]....
        /*0054*/ 	.word	0x000004e0


	//   ....[2]....
        /*0058*/ 	.word	0x00000530


	//----- nvinfo : EIATTR_CRS_STACK_SIZE
	.align		4
.L_1420:
        /*005c*/ 	.byte	0x04, 0x1e
        /*005e*/ 	.short	(.L_1422 - .L_1421)
.L_1421:
        /*0060*/ 	.word	0x00000000


	//----- nvinfo : EIATTR_CBANK_PARAM_SIZE
	.align		4
.L_1422:
        /*0064*/ 	.byte	0x03, 0x19
        /*0066*/ 	.short	0x0014


	//----- nvinfo : EIATTR_PARAM_CBANK
	.align		4
        /*0068*/ 	.byte	0x04, 0x0a
        /*006a*/ 	.short	(.L_1424 - .L_1423)
	.align		4
.L_1423:
        /*006c*/ 	.word	index@(.nv.constant0._Z12reduceGlobalILj512EiEvPT0_S1_j)
        /*0070*/ 	.short	0x0380
        /*0072*/ 	.short	0x0014


	//----- nvinfo : EIATTR_SW_WAR
	.align		4
.L_1424:
        /*0074*/ 	.byte	0x04, 0x36
        /*0076*/ 	.short	(.L_1426 - .L_1425)
.L_1425:
        /*0078*/ 	.word	0x00000008
.L_1426:


//--------------------- .nv.info._Z14pickMembershipPiS_iii --------------------------
	.section	.nv.info._Z14pickMembershipPiS_iii,"",@"SHT_CUDA_INFO"
	.sectionflags	@""
	.align	4


	//----- nvinfo : EIATTR_CUDA_API_VERSION
	.align		4
        /*0000*/ 	.byte	0x04, 0x37
        /*0002*/ 	.short	(.L_1428 - .L_1427)
.L_1427:
        /*0004*/ 	.word	0x00000082


	//----- nvinfo : EIATTR_KPARAM_INFO
	.align		4
.L_1428:
        /*0008*/ 	.byte	0x04, 0x17
        /*000a*/ 	.short	(.L_1430 - .L_1429)
.L_1429:
        /*000c*/ 	.word	0x00000000
        /*0010*/ 	.short	0x0004
        /*0012*/ 	.short	0x0018
        /*0014*/ 	.byte	0x00, 0xf0, 0x11, 0x00


	//----- nvinfo : EIATTR_KPARAM_INFO
	.align		4
.L_1430:
        /*0018*/ 	.byte	0x04, 0x17
        /*001a*/ 	.short	(.L_1432 - .L_1431)
.L_1431:
        /*001c*/ 	.word	0x00000000
        /*0020*/ 	.short	0x0003
        /*0022*/ 	.short	0x0014
        /*0024*/ 	.byte	0x00, 0xf0, 0x11, 0x00


	//----- nvinfo : EIATTR_KPARAM_INFO
	.align		4
.L_1432:
        /*0028*/ 	.byte	0x04, 0x17
        /*002a*/ 	.short	(.L_1434 - .L_1433)
.L_1433:
        /*002c*/ 	.word	0x00000000
        /*0030*/ 	.short	0x0002
        /*0032*/ 	.short	0x0010
        /*0034*/ 	.byte	0x00, 0xf0, 0x11, 0x00


	//----- nvinfo : EIATTR_KPARAM_INFO
	.align		4
.L_1434:
        /*0038*/ 	.byte	0x04, 0x17
        /*003a*/ 	.short	(.L_1436 - .L_1435)
.L_1435:
        /*003c*/ 	.word	0x00000000
        /*0040*/ 	.short	0x0001
        /*0042*/ 	.short	0x0008
        /*0044*/ 	.byte	0x00, 0xf5, 0x21, 0x00


	//----- nvinfo : EIATTR_KPARAM_INFO
	.align		4
.L_1436:
        /*0048*/ 	.byte	0x04, 0x17
        /*004a*/ 	.short	(.L_1438 - .L_1437)
.L_1437:
        /*004c*/ 	.word	0x00000000
        /*0050*/ 	.short	0x0000
        /*0052*/ 	.short	0x0000
        /*0054*/ 	.byte	0x00, 0xf5, 0x21, 0x00


	//----- nvinfo : EIATTR_SPARSE_MMA_MASK
	.align		4
.L_1438:
        /*0058*/ 	.byte	0x03, 0x50
        /*005a*/ 	.short	0x0000


	//----- nvinfo : EIATTR_MAXREG_COUNT
	.align		4
        /*005c*/ 	.byte	0x03, 0x1b
        /*005e*/ 	.short	0x00ff


	//----- nvinfo : EIATTR_MERCURY_ISA_VERSION
	.align		4
        /*0060*/ 	.byte	0x03, 0x5f
        /*0062*/ 	.short	0x0101


	//----- nvinfo : EIATTR_VRC_CTA_INIT_COUNT
	.align		4
        /*0064*/ 	.byte	0x02, 0x4a
	.zero		1
	.zero		1


	//----- nvinfo : EIATTR_EXIT_INSTR_OFFSETS
	.align		4
        /*0068*/ 	.byte	0x04, 0x1c
        /*006a*/ 	.short	(.L_1440 - .L_1439)


	//   ....[0]....
.L_1439:
        /*006c*/ 	.word	0x00000070


	//   ....[1]....
        /*0070*/ 	.word	0x000000a0


	//   ....[2]....
        /*0074*/ 	.word	0x00000990


	//   ....[3]....
        /*0078*/ 	.word	0x00000df0


	//   ....[4]....
        /*007c*/ 	.word	0x00001060


	//   ....[5]....
        /*0080*/ 	.word	0x000011a0


	//----- nvinfo : EIATTR_CBANK_PARAM_SIZE
	.align		4
.L_1440:
        /*0084*/ 	.byte	0x03, 0x19
        /*0086*/ 	.short	0x001c


	//----- nvinfo : EIATTR_PARAM_CBANK
	.align		4
        /*0088*/ 	.byte	0x04, 0x0a
        /*008a*/ 	.short	(.L_1442 - .L_1441)
	.align		4
.L_1441:
        /*008c*/ 	.word	index@(.nv.constant0._Z14pickMembershipPiS_iii)
        /*0090*/ 	.short	0x0380
        /*0092*/ 	.short	0x001c


	//----- nvinfo : EIATTR_SW_WAR
	.align		4
.L_1442:
        /*0094*/ 	.byte	0x04, 0x36
        /*0096*/ 	.short	(.L_1444 - .L_1443)
.L_1443:
        /*0098*/ 	.word	0x00000008
.L_1444:


//--------------------- .nv.info._Z14pickCoordinatePfS_PiS_S0_iiii --------------------------
	.section	.nv.info._Z14pickCoordinatePfS_PiS_S0_iiii,"",@"SHT_CUDA_INFO"
	.sectionflags	@""
	.align	4


	//----- nvinfo : EIATTR_CUDA_API_VERSION
	.align		4
        /*0000*/ 	.byte	0x04, 0x37
        /*0002*/ 	.short	(.L_1446 - .L_1445)
.L_1445:
        /*0004*/ 	.word	0x00000082


	//----- nvinfo : EIATTR_KPARAM_INFO
	.align		4
.L_1446:
        /*0008*/ 	.byte	0x04, 0x17
        /*000a*/ 	.short	(.L_1448 - .L_1447)
.L_1447:
        /*000c*/ 	.word	0x00000000
        /*0010*/ 	.short	0x0008
        /*0012*/ 	.short	0x0034
        /*0014*/ 	.byte	0x00, 0xf0, 0x11, 0x00


	//----- nvinfo : EIATTR_KPARAM_INFO
	.align		4
.L_1448:
        /*0018*/ 	.byte	0x04, 0x17
        /*001a*/ 	.short	(.L_1450 - .L_1449)
.L_1449:
        /*001c*/ 	.word	0x00000000
        /*0020*/ 	.short	0x0007
        /*0022*/ 	.short	0x0030
        /*0024*/ 	.byte	0x00, 0xf0, 0x11, 0x00


	//----- nvinfo : EIATTR_KPARAM_INFO
	.align		4
.L_1450:
        /*0028*/ 	.byte	0x04, 0x17
        /*002a*/ 	.short	(.L_1452 - .L_1451)
.L_1451:
        /*002c*/ 	.word	0x00000000
        /*0030*/ 	.short	0x0006
        /*0032*/ 	.short	0x002c
        /*0034*/ 	.byte	0x00, 0xf0, 0x11, 0x00


	//----- nvinfo : EIATTR_KPARAM_INFO
	.align		4
.L_1452:
        /*0038*/ 	.byte	0x04, 0x17
        /*003a*/ 	.short	(.L_1454 - .L_1453)
.L_1453:
        /*003c*/ 	.word	0x00000000
        /*0040*/ 	.short	0x0005
        /*0042*/ 	.short	0x0028
        /*0044*/ 	.byte	0x00, 0xf0, 0x11, 0x00


	//----- nvinfo : EIATTR_KPARAM_INFO
	.align		4
.L_1454:
        /*0048*/ 	.byte	0x04, 0x17
        /*004a*/ 	.short	(.L_1456 - .L_1455)
.L_1455:
        /*004c*/ 	.word	0x00000000
        /*0050*/ 	.short	0x0004
        /*0052*/ 	.short	0x0020
        /*0054*/ 	.byte	0x00, 0xf5, 0x21, 0x00


	//----- nvinfo : EIATTR_KPARAM_INFO
	.align		4
.L_1456:
        /*0058*/ 	.byte	0x04, 0x17
        /*005a*/ 	.short	(.L_1458 - .L_1457)
.L_1457:
        /*005c*/ 	.word	0x00000000
        /*0060*/ 	.short	0x0003
        /*0062*/ 	.short	0x0018
        /*0064*/ 	.byte	0x00, 0xf5, 0x21, 0x00


	//----- nvinfo : EIATTR_KPARAM_INFO
	.align		4
.L_1458:
        /*0068*/ 	.byte	0x04, 0x17
        /*006a*/ 	.short	(.L_1460 - .L_1459)
.L_1459:
        /*006c*/ 	.word	0x00000000
        /*0070*/ 	.short	0x0002
        /*0072*/ 	.short	0x0010
        /*0074*/ 	.byte	0x00, 0xf5, 0x21, 0x00


	//----- nvinfo : EIATTR_KPARAM_INFO
	.align		4
.L_1460:
        /*0078*/ 	.byte	0x04, 0x17
        /*007a*/ 	.short	(.L_1462 - .L_1461)
.L_1461:
        /*007c*/ 	.word	0x00000000
        /*0080*/ 	.short	0x0001
        /*0082*/ 	.short	0x0008
        /*0084*/ 	.byte	0x00, 0xf5, 0x21, 0x00


	//----- nvinfo : EIATTR_KPARAM_INFO
	.align		4
.L_1462:
        /*0088*/ 	.byte	0x04, 0x17
        /*008a*/ 	.short	(.L_1464 - .L_1463)
.L_1463:
        /*008c*/ 	.word	0x00000000
        /*0090*/ 	.short	0x0000
        /*0092*/ 	.short	0x0000
        /*0094*/ 	.byte	0x00, 0xf5, 0x21, 0x00


	//----- nvinfo : EIATTR_SPARSE_MMA_MASK
	.align		4
.L_1464:
        /*0098*/ 	.byte	0x03, 0x50
        /*009a*/ 	.short	0x0000


	//----- nvinfo : EIATTR_MAXREG_COUNT
	.align		4
        /*009c*/ 	.byte	0x03, 0x1b
        /*009e*/ 	.short	0x00ff


	//----- nvinfo : EIATTR_MERCURY_ISA_VERSION
	.align		4
        /*00a0*/ 	.byte	0x03, 0x5f
        /*00a2*/ 	.short	0x0101


	//----- nvinfo : EIATTR_VRC_CTA_INIT_COUNT
	.align		4
        /*00a4*/ 	.byte	0x02, 0x4a
	.zero		1
	.zero		1


	//----- nvinfo : EIATTR_EXIT_INSTR_OFFSETS
	.align		4
        /*00a8*/ 	.byte	0x04, 0x1c
        /*00aa*/ 	.short	(.L_1466 - .L_1465)


	//   ....[0]....
.L_1465:
        /*00ac*/ 	.word	0x00000070


	//   ....[1]....
        /*00b0*/ 	.word	0x00000160


	//   ....[2]....
        /*00b4*/ 	.word	0x00000190


	//   ....[3]....
        /*00b8*/ 	.word	0x00002830


	//----- nvinfo : EIATTR_CRS_STACK_SIZE
	.align		4
.L_1466:
        /*00bc*/ 	.byte	0x04, 0x1e
        /*00be*/ 	.short	(.L_1468 - .L_1467)
.L_1467:
        /*00c0*/ 	.word	0x00000000


	//----- nvinfo : EIATTR_CBANK_PARAM_SIZE
	.align		4
.L_1468:
        /*00c4*/ 	.byte	0x03, 0x19
        /*00c6*/ 	.short	0x0038


	//----- nvinfo : EIATTR_PARAM_CBANK
	.align		4
        /*00c8*/ 	.byte	0x04, 0x0a
        /*00ca*/ 	.short	(.L_1470 - .L_1469)
	.align		4
.L_1469:
        /*00cc*/ 	.word	index@(.nv.constant0._Z14pickCoordinatePfS_PiS_S0_iiii)
        /*00d0*/ 	.short	0x0380
        /*00d2*/ 	.short	0x0038


	//----- nvinfo : EIATTR_SW_WAR
	.align		4
.L_1470:
        /*00d4*/ 	.byte	0x04, 0x36
        /*00d6*/ 	.short	(.L_1472 - .L_1471)
.L_1471:
        /*00d8*/ 	.word	0x00000008
.L_1472:


//--------------------- .nv.info._Z14updateClustersPfS_PiS0_iii --------------------------
	.section	.nv.info._Z14updateClustersPfS_PiS0_iii,"",@"SHT_CUDA_INFO"
	.sectionflags	@""
	.align	4


	//----- nvinfo : EIATTR_CUDA_API_VERSION
	.align		4
        /*0000*/ 	.byte	0x04, 0x37
        /*0002*/ 	.short	(.L_1474 - .L_1473)
.L_1473:
        /*0004*/ 	.word	0x00000082


	//----- nvinfo : EIATTR_KPARAM_INFO
	.align		4
.L_1474:
        /*0008*/ 	.byte	0x04, 0x17
        /*000a*/ 	.short	(.L_1476 - .L_1475)
.L_1475:
        /*000c*/ 	.word	0x00000000
        /*0010*/ 	.short	0x0006
        /*0012*/ 	.short	0x0028
        /*0014*/ 	.byte	0x00, 0xf0, 0x11, 0x00


	//----- nvinfo : EIATTR_KPARAM_INFO
	.align		4
.L_1476:
        /*0018*/ 	.byte	0x04, 0x17
        /*001a*/ 	.short	(.L_1478 - .L_1477)
.L_1477:
        /*001c*/ 	.word	0x00000000
        /*0020*/ 	.short	0x0005
        /*0022*/ 	.short	0x0024
        /*0024*/ 	.byte	0x00, 0xf0, 0x11, 0x00


	//----- nvinfo : EIATTR_KPARAM_INFO
	.align		4
.L_1478:
        /*0028*/ 	.byte	0x04, 0x17
        /*002a*/ 	.short	(.L_1480 - .L_1479)
.L_1479:
        /*002c*/ 	.word	0x00000000
        /*0030*/ 	.short	0x0004
        /*0032*/ 	.short	0x0020
        /*0034*/ 	.byte	0x00, 0xf0, 0x11, 0x00


	//----- nvinfo : EIATTR_KPARAM_INFO
	.align		4
.L_1480:
        /*0038*/ 	.byte	0x04, 0x17
        /*003a*/ 	.short	(.L_1482 - .L_1481)
.L_1481:
        /*003c*/ 	.word	0x00000000
        /*0040*/ 	.short	0x0003
        /*0042*/ 	.short	0x0018
        /*0044*/ 	.byte	0x00, 0xf5, 0x21, 0x00


	//----- nvinfo : EIATTR_KPARAM_INFO
	.align		4
.L_1482:
        /*0048*/ 	.byte	0x04, 0x17
        /*004a*/ 	.short	(.L_1484 - .L_1483)
.L_1483:
        /*004c*/ 	.word	0x00000000
        /*0050*/ 	.short	0x0002
        /*0052*/ 	.short	0x0010
        /*0054*/ 	.byte	0x00, 0xf5, 0x21, 0x00


	//----- nvinfo : EIATTR_KPARAM_INFO
	.align		4
.L_1484:
        /*0058*/ 	.byte	0x04, 0x17
        /*005a*/ 	.short	(.L_1486 - .L_1485)
.L_1485:
        /*005c*/ 	.word	0x00000000
        /*0060*/ 	.short	0x0001
        /*0062*/ 	.short	0x0008
        /*0064*/ 	.byte	0x00, 0xf5, 0x21, 0x00


	//----- nvinfo : EIATTR_KPARAM_INFO
	.align		4
.L_1486:
        /*0068*/ 	.byte	0x04, 0x17
        /*006a*/ 	.short	(.L_1488 - .L_1487)
.L_1487:
        /*006c*/ 	.word	0x00000000
        /*0070*/ 	.short	0x0000
        /*0072*/ 	.short	0x0000
        /*0074*/ 	.byte	0x00, 0xf5, 0x21, 0x00


	//----- nvinfo : EIATTR_SPARSE_MMA_MASK
	.align		4
.L_1488:
        /*0078*/ 	.byte	0x03, 0x50
        /*007a*/ 	.short	0x0000


	//----- nvinfo : EIATTR_MAXREG_COUNT
	.align		4
        /*007c*/ 	.byte	0x03, 0x1b
        /*007e*/ 	.short	0x00ff


	//----- nvinfo : EIATTR_MERCURY_ISA_VERSION
	.align		4
        /*0080*/ 	.byte	0x03, 0x5f
        /*0082*/ 	.short	0x0101


	//----- nvinfo : EIATTR_VRC_CTA_INIT_COUNT
	.align		4
        /*0084*/ 	.byte	0x02, 0x4a
	.zero		1
	.zero		1


	//----- nvinfo : EIATTR_EXIT_INSTR_OFFSETS
	.align		4
        /*0088*/ 	.byte	0x04, 0x1c
        /*008a*/ 	.short	(.L_1490 - .L_1489)


	//   ....[0]....
.L_1489:
        /*008c*/ 	.word	0x00000080


	//   ....[1]....
        /*0090*/ 	.word	0x000000b0


	//   ....[2]....
        /*0094*/ 	.word	0x00000da0


	//   ....[3]....
        /*0098*/ 	.word	0x00001460


	//   ....[4]....
        /*009c*/ 	.word	0x00001890


	//   ....[5]....
        /*00a0*/ 	.word	0x00001ae0


	//----- nvinfo : EIATTR_CRS_STACK_SIZE
	.align		4
.L_1490:
        /*00a4*/ 	.byte	0x04, 0x1e
        /*00a6*/ 	.short	(.L_1492 - .L_1491)
.L_1491:
        /*00a8*/ 	.word	0x00000000


	//----- nvinfo : EIATTR_CBANK_PARAM_SIZE
	.align		4
.L_1492:
        /*00ac*/ 	.byte	0x03, 0x19
        /*00ae*/ 	.short	0x002c


	//----- nvinfo : EIATTR_PARAM_CBANK
	.align		4
        /*00b0*/ 	.byte	0x04, 0x0a
        /*00b2*/ 	.short	(.L_1494 - .L_1493)
	.align		4
.L_1493:
        /*00b4*/ 	.word	index@(.nv.constant0._Z14updateClustersPfS_PiS0_iii)
        /*00b8*/ 	.short	0x0380
        /*00ba*/ 	.short	0x002c


	//----- nvinfo : EIATTR_SW_WAR
	.align		4
.L_1494:
        /*00bc*/ 	.byte	0x04, 0x36
        /*00be*/ 	.short	(.L_1496 - .L_1495)
.L_1495:
        /*00c0*/ 	.word	0x00000008
.L_1496:


//--------------------- .nv.info._Z14pointsDistancePfS_PiS0_S0_iii --------------------------
	.section	.nv.info._Z14pointsDistancePfS_PiS0_S0_iii,"",@"SHT_CUDA_INFO"
	.sectionflags	@""
	.align	4


	//----- nvinfo : EIATTR_CUDA_API_VERSION
	.align		4
        /*0000*/ 	.byte	0x04, 0x37
        /*0002*/ 	.short	(.L_1498 - .L_1497)
.L_1497:
        /*0004*/ 	.word	0x00000082


	//----- nvinfo : EIATTR_KPARAM_INFO
	.align		4
.L_1498:
        /*0008*/ 	.byte	0x04, 0x17
        /*000a*/ 	.short	(.L_1500 - .L_1499)
.L_1499:
        /*000c*/ 	.word	0x00000000
        /*0010*/ 	.short	0x0007
        /*0012*/ 	.short	0x0030
        /*0014*/ 	.byte	0x00, 0xf0, 0x11, 0x00


	//----- nvinfo : EIATTR_KPARAM_INFO
	.align		4
.L_1500:
        /*0018*/ 	.byte	0x04, 0x17
        /*001a*/ 	.short	(.L_1502 - .L_1501)
.L_1501:
        /*001c*/ 	.word	0x00000000
        /*0020*/ 	.short	0x0006
        /*0022*/ 	.short	0x002c
        /*0024*/ 	.byte	0x00, 0xf0, 0x11, 0x00


	//----- nvinfo : EIATTR_KPARAM_INFO
	.align		4
.L_1502:
        /*0028*/ 	.byte	0x04, 0x17
        /*002a*/ 	.short	(.L_1504 - .L_1503)
.L_1503:
        /*002c*/ 	.word	0x00000000
        /*0030*/ 	.short	0x0005
        /*0032*/ 	.short	0x0028
        /*0034*/ 	.byte	0x00, 0xf0, 0x11, 0x00


	//----- nvinfo : EIATTR_KPARAM_INFO
	.align		4
.L_1504:
        /*0038*/ 	.byte	0x04, 0x17
        /*003a*/ 	.short	(.L_1506 - .L_1505)
.L_1505:
        /*003c*/ 	.word	0x00000000
        /*0040*/ 	.short	0x0004
        /*0042*/ 	.short	0x0020
        /*0044*/ 	.byte	0x00, 0xf5, 0x21, 0x00


	//----- nvinfo : EIATTR_KPARAM_INFO
	.align		4
.L_1506:
        /*0048*/ 	.byte	0x04, 0x17
        /*004a*/ 	.short	(.L_1508 - .L_1507)
.L_1507:
        /*004c*/ 	.word	0x00000000
        /*0050*/ 	.short	0x0003
        /*0052*/ 	.short	0x0018
        /*0054*/ 	.byte	0x00, 0xf5, 0x21, 0x00


	//----- nvinfo : EIATTR_KPARAM_INFO
	.align		4
.L_1508:
        /*0058*/ 	.byte	0x04, 0x17
        /*005a*/ 	.short	(.L_1510 - .L_1509)
.L_1509:
        /*005c*/ 	.word	0x00000000
        /*0060*/ 	.short	0x0002
        /*0062*/ 	.short	0x0010
        /*0064*/ 	.byte	0x00, 0xf5, 0x21, 0x00


	//----- nvinfo : EIATTR_KPARAM_INFO
	.align		4
.L_1510:
        /*0068*/ 	.byte	0x04, 0x17
        /*006a*/ 	.short	(.L_1512 - .L_1511)
.L_1511:
        /*006c*/ 	.word	0x00000000
        /*0070*/ 	.short	0x0001
        /*0072*/ 	.short	0x0008
        /*0074*/ 	.byte	0x00, 0xf5, 0x21, 0x00


	//----- nvinfo : EIATTR_KPARAM_INFO
	.align		4
.L_1512:
        /*0078*/ 	.byte	0x04, 0x17
        /*007a*/ 	.short	(.L_1514 - .L_1513)
.L_1513:
        /*007c*/ 	.word	0x00000000
        /*0080*/ 	.short	0x0000
        /*0082*/ 	.short	0x0000
        /*0084*/ 	.byte	0x00, 0xf5, 0x21, 0x00


	//----- nvinfo : EIATTR_SPARSE_MMA_MASK
	.align		4
.L_1514:
        /*0088*/ 	.byte	0x03, 0x50
        /*008a*/ 	.short	0x0000


	//----- nvinfo : EIATTR_MAXREG_COUNT
	.align		4
        /*008c*/ 	.byte	0x03, 0x1b
        /*008e*/ 	.short	0x00ff


	//----- nvinfo : EIATTR_NUM_BARRIERS
	.align		4
        /*0090*/ 	.byte	0x02, 0x4c
        /*0092*/ 	.byte	0x01
	.zero		1


	//----- nvinfo : EIATTR_MERCURY_ISA_VERSION
	.align		4
        /*0094*/ 	.byte	0x03, 0x5f
        /*0096*/ 	.short	0x0101


	//----- nvinfo : EIATTR_VRC_CTA_INIT_COUNT
	.align		4
        /*0098*/ 	.byte	0x02, 0x4a
	.zero		1
	.zero		1


	//----- nvinfo : EIATTR_EXIT_INSTR_OFFSETS
	.align		4
        /*009c*/ 	.byte	0x04, 0x1c
        /*009e*/ 	.short	(.L_1516 - .L_1515)


	//   ....[0]....
.L_1515:
        /*00a0*/ 	.word	0x00000070


	//   ....[1]....
        /*00a4*/ 	.word	0x00001c70


	//----- nvinfo : EIATTR_CBANK_PARAM_SIZE
	.align		4
.L_1516:
        /*00a8*/ 	.byte	0x03, 0x19
        /*00aa*/ 	.short	0x0034


	//----- nvinfo : EIATTR_PARAM_CBANK
	.align		4
        /*00ac*/ 	.byte	0x04, 0x0a
        /*00ae*/ 	.short	(.L_1518 - .L_1517)
	.align		4
.L_1517:
        /*00b0*/ 	.word	index@(.nv.constant0._Z14pointsDistancePfS_PiS0_S0_iii)
        /*00b4*/ 	.short	0x0380
        /*00b6*/ 	.short	0x0034


	//----- nvinfo : EIATTR_SW_WAR
	.align		4
.L_1518:
        /*00b8*/ 	.byte	0x04, 0x36
        /*00ba*/ 	.short	(.L_1520 - .L_1519)
.L_1519:
        /*00bc*/ 	.word	0x00000008
.L_1520:


//--------------------- .nv.callgraph             --------------------------
	.section	.nv.callgraph,"",@"SHT_CUDA_CALLGRAPH"
	.align	4
	.sectionentsize	8
	.align		4
        /*0000*/ 	.word	0x00000000
	.align		4
        /*0004*/ 	.word	0xffffffff
	.align		4
        /*0008*/ 	.word	0x00000000
	.align		4
        /*000c*/ 	.word	0xfffffffe
	.align		4
        /*0010*/ 	.word	0x00000000
	.align		4
        /*0014*/ 	.word	0xfffffffd
	.align		4
        /*0018*/ 	.word	0x00000000
	.align		4
        /*001c*/ 	.word	0xfffffffc


//--------------------- .nv.constant4             --------------------------
	.section	.nv.constant4,"a",@progbits
	.align	8
	.align		8
.nv.constant4:
        /*0000*/ 	.dword	_ZN34_INTERNAL_d1688082_4_k_cu_314c78cd4cuda3std3__45__cpo5beginE
	.align		8
        /*0008*/ 	.dword	_ZN34_INTERNAL_d1688082_4_k_cu_314c78cd4cuda3std3__45__cpo3endE
	.align		8
        /*0010*/ 	.dword	_ZN34_INTERNAL_d1688082_4_k_cu_314c78cd4cuda3std3__45__cpo6cbeginE
	.align		8
        /*0018*/ 	.dword	_ZN34_INTERNAL_d1688082_4_k_cu_314c78cd4cuda3std3__45__cpo4cendE
	.align		8
        /*0020*/ 	.dword	_ZN34_INTERNAL_d1688082_4_k_cu_314c78cd4cuda3std3__45__cpo6rbeginE
	.align		8
        /*0028*/ 	.dword	_ZN34_INTERNAL_d1688082_4_k_cu_314c78cd4cuda3std3__45__cpo4rendE
	.align		8
        /*0030*/ 	.dword	_ZN34_INTERNAL_d1688082_4_k_cu_314c78cd4cuda3std3__45__cpo7crbeginE
	.align		8
        /*0038*/ 	.dword	_ZN34_INTERNAL_d1688082_4_k_cu_314c78cd4cuda3std3__45__cpo5crendE
	.align		8
        /*0040*/ 	.dword	_ZN34_INTERNAL_d1688082_4_k_cu_314c78cd4cuda3std3__436_GLOBAL__N__d1688082_4_k_cu_314c78cd6ignoreE
	.align		8
        /*0048*/ 	.dword	_ZN34_INTERNAL_d1688082_4_k_cu_314c78cd4cuda3std3__419piecewise_constructE
	.align		8
        /*0050*/ 	.dword	_ZN34_INTERNAL_d1688082_4_k_cu_314c78cd4cuda3std3__48in_placeE
	.align		8
        /*0058*/ 	.dword	_ZN34_INTERNAL_d1688082_4_k_cu_314c78cd4cuda3std3__420unreachable_sentinelE
	.align		8
        /*0060*/ 	.dword	_ZN34_INTERNAL_d1688082_4_k_cu_314c78cd4cuda3std3__47nulloptE
	.align		8
        /*0068*/ 	.dword	_ZN34_INTERNAL_d1688082_4_k_cu_314c78cd4cuda3std3__48unexpectE
	.align		8
        /*0070*/ 	.dword	_ZN34_INTERNAL_d1688082_4_k_cu_314c78cd4cuda3std6ranges3__45__cpo4swapE
	.align		8
        /*0078*/ 	.dword	_ZN34_INTERNAL_d1688082_4_k_cu_314c78cd4cuda3std6ranges3__45__cpo9iter_moveE
	.align		8
        /*0080*/ 	.dword	_ZN34_INTERNAL_d1688082_4_k_cu_314c78cd4cuda3std6ranges3__45__cpo5beginE
	.align		8
        /*0088*/ 	.dword	_ZN34_INTERNAL_d1688082_4_k_cu_314c78cd4cuda3std6ranges3__45__cpo3endE
	.align		8
        /*0090*/ 	.dword	_ZN34_INTERNAL_d1688082_4_k_cu_314c78cd4cuda3std6ranges3__45__cpo6cbeginE
	.align		8
        /*0098*/ 	.dword	_ZN34_INTERNAL_d1688082_4_k_cu_314c78cd4cuda3std6ranges3__45__cpo4cendE
	.align		8
        /*00a0*/ 	.dword	_ZN34_INTERNAL_d1688082_4_k_cu_314c78cd4cuda3std6ranges3__45__cpo7advanceE
	.align		8
        /*00a8*/ 	.dword	_ZN34_INTERNAL_d1688082_4_k_cu_314c78cd4cuda3std6ranges3__45__cpo9iter_swapE
	.align		8
        /*00b0*/ 	.dword	_ZN34_INTERNAL_d1688082_4_k_cu_314c78cd4cuda3std6ranges3__45__cpo4nextE
	.align		8
        /*00b8*/ 	.dword	_ZN34_INTERNAL_d1688082_4_k_cu_314c78cd4cuda3std6ranges3__45__cpo4prevE
	.align		8
        /*00c0*/ 	.dword	_ZN34_INTERNAL_d1688082_4_k_cu_314c78cd4cuda3std6ranges3__45__cpo4dataE
	.align		8
        /*00c8*/ 	.dword	_ZN34_INTERNAL_d1688082_4_k_cu_314c78cd4cuda3std6ranges3__45__cpo5cdataE
	.align		8
        /*00d0*/ 	.dword	_ZN34_INTERNAL_d1688082_4_k_cu_314c78cd4cuda3std6ranges3__45__cpo4sizeE
	.align		8
        /*00d8*/ 	.dword	_ZN34_INTERNAL_d1688082_4_k_cu_314c78cd4cuda3std6ranges3__45__cpo5ssizeE
	.align		8
        /*00e0*/ 	.dword	_ZN34_INTERNAL_d1688082_4_k_cu_314c78cd4cuda3std6ranges3__45__cpo8distanceE
	.align		8
        /*00e8*/ 	.dword	_ZN34_INTERNAL_d1688082_4_k_cu_314c78cd6thrust24THRUST_300001_SM_1000_NS8cuda_cub3parE
	.align		8
        /*00f0*/ 	.dword	_ZN34_INTERNAL_d1688082_4_k_cu_314c78cd6thrust24THRUST_300001_SM_1000_NS8cuda_cub10par_nosyncE
	.align		8
        /*00f8*/ 	.dword	_ZN34_INTERNAL_d1688082_4_k_cu_314c78cd6thrust24THRUST_300001_SM_1000_NS6system6detail10sequential3seqE
	.align		8
        /*0100*/ 	.dword	_ZN34_INTERNAL_d1688082_4_k_cu_314c78cd6thrust24THRUST_300001_SM_1000_NS6system3cpp3parE
	.align		8
        /*0108*/ 	.dword	_ZN34_INTERNAL_d1688082_4_k_cu_314c78cd6thrust24THRUST_300001_SM_1000_NS12placeholders2_1E
	.align		8
        /*0110*/ 	.dword	_ZN34_INTERNAL_d1688082_4_k_cu_314c78cd6thrust24THRUST_300001_SM_1000_NS12placeholders2_2E
	.align		8
        /*0118*/ 	.dword	_ZN34_INTERNAL_d1688082_4_k_cu_314c78cd6thrust24THRUST_300001_SM_1000_NS12placeholders2_3E
	.align		8
        /*0120*/ 	.dword	_ZN34_INTERNAL_d1688082_4_k_cu_314c78cd6thrust24THRUST_300001_SM_1000_NS12placeholders2_4E
	.align		8
        /*0128*/ 	.dword	_ZN34_INTERNAL_d1688082_4_k_cu_314c78cd6thrust24THRUST_300001_SM_1000_NS12placeholders2_5E
	.align		8
        /*0130*/ 	.dword	_ZN34_INTERNAL_d1688082_4_k_cu_314c78cd6thrust24THRUST_300001_SM_1000_NS12placeholders2_6E
	.align		8
        /*0138*/ 	.dword	_ZN34_INTERNAL_d1688082_4_k_cu_314c78cd6thrust24THRUST_300001_SM_1000_NS12placeholders2_7E
	.align		8
        /*0140*/ 	.dword	_ZN34_INTERNAL_d1688082_4_k_cu_314c78cd6thrust24THRUST_300001_SM_1000_NS12placeholders2_8E
	.align		8
        /*0148*/ 	.dword	_ZN34_INTERNAL_d1688082_4_k_cu_314c78cd6thrust24THRUST_300001_SM_1000_NS12placeholders2_9E
	.align		8
        /*0150*/ 	.dword	_ZN34_INTERNAL_d1688082_4_k_cu_314c78cd6thrust24THRUST_300001_SM_1000_NS12placeholders3_10E
	.align		8
        /*0158*/ 	.dword	_ZN34_INTERNAL_d1688082_4_k_cu_314c78cd6thrust24THRUST_300001_SM_1000_NS3seqE
	.align		8
        /*0160*/ 	.dword	_ZN34_INTERNAL_d1688082_4_k_cu_314c78cd6thrust24THRUST_300001_SM_1000_NS6deviceE


//--------------------- .text._ZN3cub18CUB_300001_SM_10006detail10radix_sort29DeviceRadixSortOnesweepKernelINS1_5radix10policy_hubIiiyE10Policy1000ELNS0_9SortOrderE0EiiyiiNS1_21identity_decomposer_tEEEvPT5_SB_PT3_PKSC_PT1_PKSG_PT2_PKSK_T4_iiT6_ --------------------------
	.section	.text._ZN3cub18CUB_300001_SM_10006detail10radix_sort29DeviceRadixSortOnesweepKernelINS1_5radix10policy_hubIiiyE10Policy1000ELNS0_9SortOrderE0EiiyiiNS1_21identity_decomposer_tEEEvPT5_SB_PT3_PKSC_PT1_PKSG_PT2_PKSK_T4_iiT6_,"ax",@progbits
	.align	128
        .global         _ZN3cub18CUB_300001_SM_10006detail10radix_sort29DeviceRadixSortOnesweepKernelINS1_5radix10policy_hubIiiyE10Policy1000ELNS0_9SortOrderE0EiiyiiNS1_21identity_decomposer_tEEEvPT5_SB_PT3_PKSC_PT1_PKSG_PT2_PKSK_T4_iiT6_
        .type           _ZN3cub18CUB_300001_SM_10006detail10radix_sort29DeviceRadixSortOnesweepKernelINS1_5radix10policy_hubIiiyE10Policy1000ELNS0_9SortOrderE0EiiyiiNS1_21identity_decomposer_tEEEvPT5_SB_PT3_PKSC_PT1_PKSG_PT2_PKSK_T4_iiT6_,@function
        .size           _ZN3cub18CUB_300001_SM_10006detail10radix_sort29DeviceRadixSortOnesweepKernelINS1_5radix10policy_hubIiiyE10Policy1000ELNS0_9SortOrderE0EiiyiiNS1_21identity_decomposer_tEEEvPT5_SB_PT3_PKSC_PT1_PKSG_PT2_PKSK_T4_iiT6_,(.L_x_2161 - _ZN3cub18CUB_300001_SM_10006detail10radix_sort29DeviceRadixSortOnesweepKernelINS1_5radix10policy_hubIiiyE10Policy1000ELNS0_9SortOrderE0EiiyiiNS1_21identity_decomposer_tEEEvPT5_SB_PT3_PKSC_PT1_PKSG_PT2_PKSK_T4_iiT6_)
        .other          _ZN3cub18CUB_300001_SM_10006detail10radix_sort29DeviceRadixSortOnesweepKernelINS1_5radix10policy_hubIiiyE10Policy1000ELNS0_9SortOrderE0EiiyiiNS1_21identity_decomposer_tEEEvPT5_SB_PT3_PKSC_PT1_PKSG_PT2_PKSK_T4_iiT6_,@"STO_CUDA_ENTRY STV_DEFAULT"
_ZN3cub18CUB_300001_SM_10006detail10radix_sort29DeviceRadixSortOnesweepKernelINS1_5radix10policy_hubIiiyE10Policy1000ELNS0_9SortOrderE0EiiyiiNS1_21identity_decomposer_tEEEvPT5_SB_PT3_PKSC_PT1_PKSG_PT2_PKSK_T4_iiT6_:
.text._ZN3cub18CUB_300001_SM_10006detail10radix_sort29DeviceRadixSortOnesweepKernelINS1_5radix10policy_hubIiiyE10Policy1000ELNS0_9SortOrderE0EiiyiiNS1_21identity_decomposer_tEEEvPT5_SB_PT3_PKSC_PT1_PKSG_PT2_PKSK_T4_iiT6_:
[----:B------:R-:W-:Y:S01]  /*0000*/  LDC R1, c[0x0][0x37c] ;  /* 0x0000df00ff017b82 */ /* 0x000fe20000000800 */
[----:B------:R-:W0:Y:S01]  /*0010*/  S2R R3, SR_TID.X ;  /* 0x0000000000037919 */ /* 0x000e220000002100 */
[----:B------:R-:W-:Y:S01]  /*0020*/  MOV R7, 0x400 ;  /* 0x0000040000077802 */ /* 0x000fe20000000f00 */
[----:B------:R-:W1:Y:S01]  /*0030*/  LDCU.64 UR6, c[0x0][0x358] ;  /* 0x00006b00ff0677ac */ /* 0x000e620008000a00 */
[----:B------:R-:W-:Y:S01]  /*0040*/  BSSY.RECONVERGENT B0, `(.L_x_0) ;  /* 0x000000c000007945 */ /* 0x000fe20003800200 */
[----:B------:R-:W2:Y:S01]  /*0050*/  S2R R0, SR_CgaCtaId ;  /* 0x0000000000007919 */ /* 0x000ea20000008800 */
[----:B0-----:R-:W-:Y:S02]  /*0060*/  ISETP.NE.AND P0, PT, R3, RZ, PT ;  /* 0x000000ff0300720c */ /* 0x001fe40003f05270 */
[----:B--2---:R-:W-:-:S11]  /*0070*/  LEA R7, R0, R7, 0x18 ;  /* 0x0000000700077211 */ /* 0x004fd600078ec0ff */
[----:B-1----:R-:W-:Y:S05]  /*0080*/  @P0 BRA `(.L_x_1) ;  /* 0x00000000001c0947 */ /* 0x002fea0003800000 */
[----:B------:R-:W0:Y:S01]  /*0090*/  LDC.64 R4, c[0x0][0x388] ;  /* 0x0000e200ff047b82 */ /* 0x000e220000000a00 */
[----:B------:R-:W-:-:S05]  /*00a0*/  IMAD.MOV.U32 R9, RZ, RZ, 0x1 ;  /* 0x00000001ff097424 */ /* 0x000fca00078e00ff */
[----:B0-----:R-:W2:Y:S02]  /*00b0*/  ATOMG.E.ADD.STRONG.GPU PT, R4, desc[UR6][R4.64], R9 ;  /* 0x80000009040479a8 */ /* 0x001ea400081ef106 */
[----:B------:R-:W0:Y:S01]  /*00c0*/  S2UR UR5, SR_CgaCtaId ;  /* 0x00000000000579c3 */ /* 0x000e220000008800 */
[----:B------:R-:W-:Y:S02]  /*00d0*/  UMOV UR4, 0x400 ;  /* 0x0000040000047882 */ /* 0x000fe40000000000 */
[----:B0-----:R-:W-:-:S09]  /*00e0*/  ULEA UR4, UR5, UR4, 0x18 ;  /* 0x0000000405047291 */ /* 0x001fd2000f8ec0ff */
[----:B--2---:R0:W-:Y:S03]  /*00f0*/  STS [UR4+0x6600], R4 ;  /* 0x00660004ff007988 */ /* 0x0041e60008000804 */
.L_x_1:
[----:B------:R-:W-:Y:S05]  /*0100*/  BSYNC.RECONVERGENT B0 ;  /* 0x0000000000007941 */ /* 0x000fea0003800200 */
.L_x_0:
[----:B------:R-:W-:Y:S06]  /*0110*/  BAR.SYNC.DEFER_BLOCKING 0x0 ;  /* 0x0000000000007b1d */ /* 0x000fec0000010000 */
[----:B------:R-:W1:Y:S01]  /*0120*/  LDCU UR4, c[0x0][0x3c0] ;  /* 0x00007800ff0477ac */ /* 0x000e620008000800 */
[----:B------:R-:W2:Y:S01]  /*0130*/  S2R R24, SR_LANEID ;  /* 0x0000000000187919 */ /* 0x000ea20000000000 */
[----:B------:R-:W3:Y:S02]  /*0140*/  LDS R42, [R7+0x6600] ;  /* 0x00660000072a7984 */ /* 0x000ee40000000800 */
[----:B---3--:R-:W-:-:S04]  /*0150*/  IMAD R0, R42, 0x1980, RZ ;  /* 0x000019802a007824 */ /* 0x008fc800078e02ff */
[----:B------:R-:W-:Y:S01]  /*0160*/  VIADD R47, R0, 0x1980 ;  /* 0x00001980002f7836 */ /* 0x000fe20000000000 */
[----:B------:R-:W-:-:S04]  /*0170*/  SHF.R.S32.HI R9, RZ, 0x1f, R0 ;  /* 0x0000001fff097819 */ /* 0x000fc80000011400 */
[----:B-1----:R-:W-:-:S13]  /*0180*/  ISETP.GT.AND P0, PT, R47, UR4, PT ;  /* 0x000000042f007c0c */ /* 0x002fda000bf04270 */
[----:B--2---:R-:W-:Y:S05]  /*0190*/  @P0 BRA `(.L_x_2) ;  /* 0x0000000000680947 */ /* 0x004fea0003800000 */
[----:B------:R-:W1:Y:S01]  /*01a0*/  LDCU.64 UR4, c[0x0][0x3a8] ;  /* 0x00007500ff0477ac */ /* 0x000e620008000a00 */
[C---:B0-----:R-:W-:Y:S02]  /*01b0*/  LOP3.LUT R4, R3.reuse, 0x1f, RZ, 0xc0, !PT ;  /* 0x0000001f03047812 */ /* 0x041fe400078ec0ff */
[----:B------:R-:W-:-:S05]  /*01c0*/  LOP3.LUT R41, R3, 0x3e0, RZ, 0xc0, !PT ;  /* 0x000003e003297812 */ /* 0x000fca00078ec0ff */
[----:B------:R-:W-:-:S05]  /*01d0*/  IMAD R5, R41, 0x11, R4 ;  /* 0x0000001129057824 */ /* 0x000fca00078e0204 */
[----:B------:R-:W-:-:S05]  /*01e0*/  IADD3 R5, P0, PT, R0, R5, RZ ;  /* 0x0000000500057210 */ /* 0x000fca0007f1e0ff */
[----:B------:R-:W-:Y:S01]  /*01f0*/  IMAD.X R0, RZ, RZ, R9, P0 ;  /* 0x000000ffff007224 */ /* 0x000fe200000e0609 */
[----:B-1----:R-:W-:-:S04]  /*0200*/  LEA R8, P0, R5, UR4, 0x2 ;  /* 0x0000000405087c11 */ /* 0x002fc8000f8010ff */
[----:B------:R-:W-:-:S05]  /*0210*/  LEA.HI.X R9, R5, UR5, R0, 0x2, P0 ;  /* 0x0000000505097c11 */ /* 0x000fca00080f1400 */
[----:B------:R0:W5:Y:S04]  /*0220*/  LDG.E R28, desc[UR6][R8.64] ;  /* 0x00000006081c7981 */ /* 0x000168000c1e1900 */
        /* <DEDUP_REMOVED lines=15> */
[----:B------:R0:W5:Y:S01]  /*0320*/  LDG.E R46, desc[UR6][R8.64+0x800] ;  /* 0x00080006082e7981 */ /* 0x000162000c1e1900 */
[----:B------:R-:W-:Y:S05]  /*0330*/  BRA `(.L_x_3) ;  /* 0x0000000400307947 */ /* 0x000fea0003800000 */
.L_x_2:
[----:B------:R-:W1:Y:S01]  /*0340*/  LDCU.64 UR8, c[0x0][0x3a8] ;  /* 0x00007500ff0877ac */ /* 0x000e620008000a00 */
[C---:B0-----:R-:W-:Y:S01]  /*0350*/  LOP3.LUT R4, R3.reuse, 0x1f, RZ, 0xc0, !PT ;  /* 0x0000001f03047812 */ /* 0x041fe200078ec0ff */
[----:B------:R-:W-:Y:S01]  /*0360*/  IMAD.MOV.U32 R28, RZ, RZ, 0x7fffffff ;  /* 0x7fffffffff1c7424 */ /* 0x000fe200078e00ff */
[----:B------:R-:W-:Y:S02]  /*0370*/  LOP3.LUT R41, R3, 0x3e0, RZ, 0xc0, !PT ;  /* 0x000003e003297812 */ /* 0x000fe400078ec0ff */
[----:B------:R-:W-:-:S03]  /*0380*/  IADD3 R5, PT, PT, -R0, UR4, RZ ;  /* 0x0000000400057c10 */ /* 0x000fc6000fffe1ff */
[----:B------:R-:W-:-:S04]  /*0390*/  IMAD R10, R41, 0x11, R4 ;  /* 0x00000011290a7824 */ /* 0x000fc800078e0204 */
[----:B------:R-:W-:Y:S01]  /*03a0*/  VIADD R8, R10, 0x40 ;  /* 0x000000400a087836 */ /* 0x000fe20000000000 */
[----:B------:R-:W-:Y:S01]  /*03b0*/  IADD3 R11, P0, PT, R0, R10, RZ ;  /* 0x0000000a000b7210 */ /* 0x000fe20007f1e0ff */
[C---:B------:R-:W-:Y:S01]  /*03c0*/  VIADD R0, R10.reuse, 0x60 ;  /* 0x000000600a007836 */ /* 0x040fe20000000000 */
[CC--:B------:R-:W-:Y:S01]  /*03d0*/  ISETP.GE.AND P2, PT, R10.reuse, R5.reuse, PT ;  /* 0x000000050a00720c */ /* 0x0c0fe20003f46270 */
[----:B------:R-:W-:Y:S01]  /*03e0*/  VIADD R6, R10, 0x20 ;  /* 0x000000200a067836 */ /* 0x000fe20000000000 */
[-C--:B------:R-:W-:Y:S01]  /*03f0*/  ISETP.GE.AND P4, PT, R8, R5.reuse, PT ;  /* 0x000000050800720c */ /* 0x080fe20003f86270 */
[----:B------:R-:W-:Y:S01]  /*0400*/  IMAD.X R12, RZ, RZ, R9, P0 ;  /* 0x000000ffff0c7224 */ /* 0x000fe200000e0609 */
[-C--:B------:R-:W-:Y:S01]  /*0410*/  ISETP.GE.AND P5, PT, R0, R5.reuse, PT ;  /* 0x000000050000720c */ /* 0x080fe20003fa6270 */
[----:B------:R-:W-:Y:S01]  /*0420*/  VIADD R0, R10, 0xa0 ;  /* 0x000000a00a007836 */ /* 0x000fe20000000000 */
[C---:B-1----:R-:W-:Y:S02]  /*0430*/  LEA R8, P0, R11.reuse, UR8, 0x2 ;  /* 0x000000080b087c11 */ /* 0x042fe4000f8010ff */
[----:B------:R-:W-:Y:S01]  /*0440*/  ISETP.GE.AND P3, PT, R6, R5, PT ;  /* 0x000000050600720c */ /* 0x000fe20003f66270 */
[----:B------:R-:W-:Y:S01]  /*0450*/  VIADD R6, R10, 0x80 ;  /* 0x000000800a067836 */ /* 0x000fe20000000000 */
[----:B------:R-:W-:-:S02]  /*0460*/  LEA.HI.X R9, R11, UR9, R12, 0x2, P0 ;  /* 0x000000090b097c11 */ /* 0x000fc400080f140c */
[-C--:B------:R-:W-:Y:S01]  /*0470*/  ISETP.GE.AND P0, PT, R0, R5.reuse, PT ;  /* 0x000000050000720c */ /* 0x080fe20003f06270 */
[----:B------:R-:W-:Y:S01]  /*0480*/  VIADD R0, R10, 0xe0 ;  /* 0x000000e00a007836 */ /* 0x000fe20000000000 */
[-C--:B------:R-:W-:Y:S01]  /*0490*/  ISETP.GE.AND P6, PT, R6, R5.reuse, PT ;  /* 0x000000050600720c */ /* 0x080fe20003fc6270 */
[----:B------:R1:W5:Y:S01]  /*04a0*/  @!P2 LDG.E R28, desc[UR6][R8.64] ;  /* 0x00000006081ca981 */ /* 0x000362000c1e1900 */
[----:B------:R-:W-:Y:S02]  /*04b0*/  IMAD.MOV.U32 R29, RZ, RZ, 0x7fffffff ;  /* 0x7fffffffff1d7424 */ /* 0x000fe400078e00ff */
[-C--:B------:R-:W-:Y:S01]  /*04c0*/  ISETP.GE.AND P2, PT, R0, R5.reuse, PT ;  /* 0x000000050000720c */ /* 0x080fe20003f46270 */
[C---:B------:R-:W-:Y:S02]  /*04d0*/  VIADD R0, R10.reuse, 0x100 ;  /* 0x000001000a007836 */ /* 0x040fe40000000000 */
[----:B------:R-:W-:Y:S01]  /*04e0*/  VIADD R6, R10, 0xc0 ;  /* 0x000000c00a067836 */ /* 0x000fe20000000000 */
[----:B------:R1:W5:Y:S01]  /*04f0*/  @!P3 LDG.E R29, desc[UR6][R8.64+0x80] ;  /* 0x00008006081db981 */ /* 0x000362000c1e1900 */
[----:B------:R-:W-:Y:S01]  /*0500*/  IMAD.MOV.U32 R31, RZ, RZ, 0x7fffffff ;  /* 0x7fffffffff1f7424 */ /* 0x000fe200078e00ff */
[-C--:B------:R-:W-:Y:S01]  /*0510*/  ISETP.GE.AND P3, PT, R0, R5.reuse, PT ;  /* 0x000000050000720c */ /* 0x080fe20003f66270 */
[----:B------:R-:W-:Y:S01]  /*0520*/  VIADD R0, R10, 0x140 ;  /* 0x000001400a007836 */ /* 0x000fe20000000000 */
[----:B------:R-:W-:Y:S01]  /*0530*/  ISETP.GE.AND P1, PT, R6, R5, PT ;  /* 0x000000050600720c */ /* 0x000fe20003f26270 */
[----:B------:R-:W-:-:S02]  /*0540*/  IMAD.MOV.U32 R32, RZ, RZ, 0x7fffffff ;  /* 0x7fffffffff207424 */ /* 0x000fc400078e00ff */
[----:B------:R1:W5:Y:S01]  /*0550*/  @!P5 LDG.E R31, desc[UR6][R8.64+0x180] ;  /* 0x00018006081fd981 */ /* 0x000362000c1e1900 */
[-C--:B------:R-:W-:Y:S01]  /*0560*/  ISETP.GE.AND P5, PT, R0, R5.reuse, PT ;  /* 0x000000050000720c */ /* 0x080fe20003fa6270 */
[C---:B------:R-:W-:Y:S02]  /*0570*/  VIADD R0, R10.reuse, 0x160 ;  /* 0x000001600a007836 */ /* 0x040fe40000000000 */
[----:B------:R-:W-:Y:S01]  /*0580*/  IMAD.MOV.U32 R30, RZ, RZ, 0x7fffffff ;  /* 0x7fffffffff1e7424 */ /* 0x000fe200078e00ff */
[----:B------:R1:W5:Y:S01]  /*0590*/  @!P6 LDG.E R32, desc[UR6][R8.64+0x200] ;  /* 0x000200060820e981 */ /* 0x000362000c1e1900 */
[----:B------:R-:W-:Y:S01]  /*05a0*/  VIADD R6, R10, 0x120 ;  /* 0x000001200a067836 */ /* 0x000fe20000000000 */
[-C--:B------:R-:W-:Y:S01]  /*05b0*/  ISETP.GE.AND P6, PT, R0, R5.reuse, PT ;  /* 0x000000050000720c */ /* 0x080fe20003fc6270 */
[----:B------:R-:W-:Y:S02]  /*05c0*/  IMAD.MOV.U32 R34, RZ, RZ, 0x7fffffff ;  /* 0x7fffffffff227424 */ /* 0x000fe400078e00ff */
[----:B------:R-:W-:Y:S01]  /*05d0*/  VIADD R0, R10, 0x1a0 ;  /* 0x000001a00a007836 */ /* 0x000fe20000000000 */
[----:B------:R1:W5:Y:S01]  /*05e0*/  @!P4 LDG.E R30, desc[UR6][R8.64+0x100] ;  /* 0x00010006081ec981 */ /* 0x000362000c1e1900 */
[----:B------:R-:W-:Y:S01]  /*05f0*/  ISETP.GE.AND P4, PT, R6, R5, PT ;  /* 0x000000050600720c */ /* 0x000fe20003f86270 */
[----:B------:R-:W-:-:S02]  /*0600*/  IMAD.MOV.U32 R33, RZ, RZ, 0x7fffffff ;  /* 0x7fffffffff217424 */ /* 0x000fc400078e00ff */
[----:B------:R1:W5:Y:S01]  /*0610*/  @!P1 LDG.E R34, desc[UR6][R8.64+0x300] ;  /* 0x0003000608229981 */ /* 0x000362000c1e1900 */
[----:B------:R-:W-:Y:S01]  /*0620*/  IMAD.MOV.U32 R35, RZ, RZ, 0x7fffffff ;  /* 0x7fffffffff237424 */ /* 0x000fe200078e00ff */
[-C--:B------:R-:W-:Y:S01]  /*0630*/  ISETP.GE.AND P1, PT, R0, R5.reuse, PT ;  /* 0x000000050000720c */ /* 0x080fe20003f26270 */
[C---:B------:R-:W-:Y:S01]  /*0640*/  VIADD R6, R10.reuse, 0x180 ;  /* 0x000001800a067836 */ /* 0x040fe20000000000 */
[----:B------:R1:W5:Y:S01]  /*0650*/  @!P0 LDG.E R33, desc[UR6][R8.64+0x280] ;  /* 0x0002800608218981 */ /* 0x000362000c1e1900 */
[----:B------:R-:W-:Y:S02]  /*0660*/  VIADD R0, R10, 0x1c0 ;  /* 0x000001c00a007836 */ /* 0x000fe40000000000 */
[----:B------:R-:W-:Y:S01]  /*0670*/  IMAD.MOV.U32 R36, RZ, RZ, 0x7fffffff ;  /* 0x7fffffffff247424 */ /* 0x000fe200078e00ff */
[----:B------:R1:W5:Y:S01]  /*0680*/  @!P2 LDG.E R35, desc[UR6][R8.64+0x380] ;  /* 0x000380060823a981 */ /* 0x000362000c1e1900 */
[----:B------:R-:W-:Y:S01]  /*0690*/  IMAD.MOV.U32 R37, RZ, RZ, 0x7fffffff ;  /* 0x7fffffffff257424 */ /* 0x000fe200078e00ff */
[-C--:B------:R-:W-:Y:S01]  /*06a0*/  ISETP.GE.AND P0, PT, R6, R5.reuse, PT ;  /* 0x000000050600720c */ /* 0x080fe20003f06270 */
[----:B------:R-:W-:Y:S01]  /*06b0*/  VIADD R6, R10, 0x1e0 ;  /* 0x000001e00a067836 */ /* 0x000fe20000000000 */
[-C--:B------:R-:W-:Y:S01]  /*06c0*/  ISETP.GE.AND P2, PT, R0, R5.reuse, PT ;  /* 0x000000050000720c */ /* 0x080fe20003f46270 */
[----:B------:R-:W-:Y:S01]  /*06d0*/  VIADD R0, R10, 0x200 ;  /* 0x000002000a007836 */ /* 0x000fe20000000000 */
[----:B------:R1:W5:Y:S02]  /*06e0*/  @!P3 LDG.E R36, desc[UR6][R8.64+0x400] ;  /* 0x000400060824b981 */ /* 0x000364000c1e1900 */
[----:B------:R-:W-:-:S02]  /*06f0*/  ISETP.GE.AND P3, PT, R6, R5, PT ;  /* 0x000000050600720c */ /* 0x000fc40003f66270 */
[----:B------:R1:W5:Y:S01]  /*0700*/  @!P4 LDG.E R37, desc[UR6][R8.64+0x480] ;  /* 0x000480060825c981 */ /* 0x000362000c1e1900 */
[----:B------:R-:W-:Y:S01]  /*0710*/  ISETP.GE.AND P4, PT, R0, R5, PT ;  /* 0x000000050000720c */ /* 0x000fe20003f86270 */
[----:B------:R-:W-:Y:S02]  /*0720*/  IMAD.MOV.U32 R38, RZ, RZ, 0x7fffffff ;  /* 0x7fffffffff267424 */ /* 0x000fe400078e00ff */
[----:B------:R-:W-:Y:S02]  /*0730*/  IMAD.MOV.U32 R39, RZ, RZ, 0x7fffffff ;  /* 0x7fffffffff277424 */ /* 0x000fe400078e00ff */
[----:B------:R-:W-:Y:S02]  /*0740*/  IMAD.MOV.U32 R40, RZ, RZ, 0x7fffffff ;  /* 0x7fffffffff287424 */ /* 0x000fe400078e00ff */
[----:B------:R-:W-:Y:S01]  /*0750*/  IMAD.MOV.U32 R43, RZ, RZ, 0x7fffffff ;  /* 0x7fffffffff2b7424 */ /* 0x000fe200078e00ff */
[----:B------:R1:W5:Y:S01]  /*0760*/  @!P5 LDG.E R38, desc[UR6][R8.64+0x500] ;  /* 0x000500060826d981 */ /* 0x000362000c1e1900 */
[----:B------:R-:W-:-:S02]  /*0770*/  IMAD.MOV.U32 R44, RZ, RZ, 0x7fffffff ;  /* 0x7fffffffff2c7424 */ /* 0x000fc400078e00ff */
[----:B------:R-:W-:Y:S01]  /*0780*/  IMAD.MOV.U32 R45, RZ, RZ, 0x7fffffff ;  /* 0x7fffffffff2d7424 */ /* 0x000fe200078e00ff */
[----:B------:R1:W5:Y:S01]  /*0790*/  @!P6 LDG.E R39, desc[UR6][R8.64+0x580] ;  /* 0x000580060827e981 */ /* 0x000362000c1e1900 */
[----:B------:R-:W-:-:S03]  /*07a0*/  IMAD.MOV.U32 R46, RZ, RZ, 0x7fffffff ;  /* 0x7fffffffff2e7424 */ /* 0x000fc600078e00ff */
[----:B------:R1:W5:Y:S04]  /*07b0*/  @!P0 LDG.E R40, desc[UR6][R8.64+0x600] ;  /* 0x0006000608288981 */ /* 0x000368000c1e1900 */
[----:B------:R1:W5:Y:S04]  /*07c0*/  @!P1 LDG.E R43, desc[UR6][R8.64+0x680] ;  /* 0x00068006082b9981 */ /* 0x000368000c1e1900 */
[----:B------:R1:W5:Y:S04]  /*07d0*/  @!P2 LDG.E R44, desc[UR6][R8.64+0x700] ;  /* 0x00070006082ca981 */ /* 0x000368000c1e1900 */
[----:B------:R1:W5:Y:S04]  /*07e0*/  @!P3 LDG.E R45, desc[UR6][R8.64+0x780] ;  /* 0x00078006082db981 */ /* 0x000368000c1e1900 */
[----:B------:R1:W5:Y:S02]  /*07f0*/  @!P4 LDG.E R46, desc[UR6][R8.64+0x800] ;  /* 0x00080006082ec981 */ /* 0x000364000c1e1900 */
.L_x_3:
[----:B------:R-:W-:Y:S01]  /*0800*/  VIMNMX R5, PT, PT, R24, 0xe0, !PT ;  /* 0x000000e018057848 */ /* 0x000fe20007fe0100 */
[----:B------:R-:W2:Y:S01]  /*0810*/  LDCU UR4, c[0x0][0x3c8] ;  /* 0x00007900ff0477ac */ /* 0x000ea20008000800 */
[----:B------:R-:W-:Y:S01]  /*0820*/  SHF.R.U32.HI R0, RZ, 0x5, R3 ;  /* 0x00000005ff007819 */ /* 0x000fe20000011603 */
[----:B------:R-:W-:Y:S01]  /*0830*/  BSSY.RECONVERGENT B0, `(.L_x_4) ;  /* 0x0000025000007945 */ /* 0x000fe20003800200 */
[--C-:B------:R-:W-:Y:S01]  /*0840*/  IADD3 R5, PT, PT, R5, 0x1f, -R24.reuse ;  /* 0x0000001f05057810 */ /* 0x100fe20007ffe818 */
[----:B------:R-:W-:Y:S01]  /*0850*/  UMOV UR5, 0xffffffff ;  /* 0xffffffff00057882 */ /* 0x000fe20000000000 */
[----:B01----:R-:W-:Y:S02]  /*0860*/  IMAD.MOV.U32 R8, RZ, RZ, R24 ;  /* 0x000000ffff087224 */ /* 0x003fe400078e0018 */
[C---:B------:R-:W-:Y:S01]  /*0870*/  ISETP.GE.U32.AND P0, PT, R5.reuse, 0x1e0, PT ;  /* 0x000001e00500780c */ /* 0x040fe20003f06070 */
[----:B------:R-:W-:Y:S01]  /*0880*/  IMAD.SHL.U32 R0, R0, 0x400, RZ ;  /* 0x0000040000007824 */ /* 0x000fe200078e00ff */
[----:B------:R-:W-:-:S04]  /*0890*/  LEA.HI R6, R5, 0x1, RZ, 0x1b ;  /* 0x0000000105067811 */ /* 0x000fc800078fd8ff */
[----:B------:R-:W-:-:S04]  /*08a0*/  LOP3.LUT R9, R6, 0xf, RZ, 0xc0, !PT ;  /* 0x0000000f06097812 */ /* 0x000fc800078ec0ff */
[----:B------:R-:W-:Y:S01]  /*08b0*/  ISETP.NE.AND P1, PT, R9, RZ, PT ;  /* 0x000000ff0900720c */ /* 0x000fe20003f25270 */
[----:B--2---:R-:W-:Y:S02]  /*08c0*/  USHF.L.U32 UR4, UR5, UR4, URZ ;  /* 0x0000000405047299 */ /* 0x004fe400080006ff */
[----:B------:R-:W-:Y:S10]  /*08d0*/  @!P0 BRA `(.L_x_5) ;  /* 0x0000000000688947 */ /* 0x000ff40003800000 */
[----:B------:R-:W-:Y:S01]  /*08e0*/  IMAD R10, R24, 0x4, R0 ;  /* 0x00000004180a7824 */ /* 0x000fe200078e0200 */
[----:B------:R-:W-:Y:S01]  /*08f0*/  LOP3.LUT R5, R6, 0xffffff0, RZ, 0xc0, !PT ;  /* 0x0ffffff006057812 */ /* 0x000fe200078ec0ff */
[----:B------:R-:W-:-:S03]  /*0900*/  IMAD.MOV.U32 R8, RZ, RZ, R24 ;  /* 0x000000ffff087224 */ /* 0x000fc600078e0018 */
[----:B------:R-:W-:Y:S01]  /*0910*/  IADD3 R10, PT, PT, R10, 0x400, R7 ;  /* 0x000004000a0a7810 */ /* 0x000fe20007ffe007 */
[----:B------:R-:W-:-:S07]  /*0920*/  IMAD.MOV R5, RZ, RZ, -R5 ;  /* 0x000000ffff057224 */ /* 0x000fce00078e0a05 */
.L_x_6:
[----:B------:R-:W-:Y:S01]  /*0930*/  VIADD R5, R5, 0x10 ;  /* 0x0000001005057836 */ /* 0x000fe20000000000 */
[----:B------:R-:W-:Y:S01]  /*0940*/  STS [R10+-0x400], RZ ;  /* 0xfffc00ff0a007388 */ /* 0x000fe20000000800 */
[----:B------:R-:W-:-:S03]  /*0950*/  VIADD R8, R8, 0x200 ;  /* 0x0000020008087836 */ /* 0x000fc60000000000 */
[----:B------:R-:W-:Y:S01]  /*0960*/  ISETP.NE.AND P0, PT, R5, RZ, PT ;  /* 0x000000ff0500720c */ /* 0x000fe20003f05270 */
[----:B------:R-:W-:Y:S04]  /*0970*/  STS [R10+-0x380], RZ ;  /* 0xfffc80ff0a007388 */ /* 0x000fe80000000800 */
[----:B------:R-:W-:Y:S04]  /*0980*/  STS [R10+-0x300], RZ ;  /* 0xfffd00ff0a007388 */ /* 0x000fe80000000800 */
[----:B------:R-:W-:Y:S04]  /*0990*/  STS [R10+-0x280], RZ ;  /* 0xfffd80ff0a007388 */ /* 0x000fe80000000800 */
[----:B------:R-:W-:Y:S04]  /*09a0*/  STS [R10+-0x200], RZ ;  /* 0xfffe00ff0a007388 */ /* 0x000fe80000000800 */
[----:B------:R-:W-:Y:S04]  /*09b0*/  STS [R10+-0x180], RZ ;  /* 0xfffe80ff0a007388 */ /* 0x000fe80000000800 */
[----:B------:R-:W-:Y:S04]  /*09c0*/  STS [R10+-0x100], RZ ;  /* 0xffff00ff0a007388 */ /* 0x000fe80000000800 */
[----:B------:R-:W-:Y:S04]  /*09d0*/  STS [R10+-0x80], RZ ;  /* 0xffff80ff0a007388 */ /* 0x000fe80000000800 */
[----:B------:R-:W-:Y:S04]  /*09e0*/  STS [R10], RZ ;  /* 0x000000ff0a007388 */ /* 0x000fe80000000800 */
[----:B------:R-:W-:Y:S04]  /*09f0*/  STS [R10+0x80], RZ ;  /* 0x000080ff0a007388 */ /* 0x000fe80000000800 */
[----:B------:R-:W-:Y:S04]  /*0a00*/  STS [R10+0x100], RZ ;  /* 0x000100ff0a007388 */ /* 0x000fe80000000800 */
[----:B------:R-:W-:Y:S04]  /*0a10*/  STS [R10+0x180], RZ ;  /* 0x000180ff0a007388 */ /* 0x000fe80000000800 */
[----:B------:R-:W-:Y:S04]  /*0a20*/  STS [R10+0x200], RZ ;  /* 0x000200ff0a007388 */ /* 0x000fe80000000800 */
[----:B------:R-:W-:Y:S04]  /*0a30*/  STS [R10+0x280], RZ ;  /* 0x000280ff0a007388 */ /* 0x000fe80000000800 */
[----:B------:R-:W-:Y:S04]  /*0a40*/  STS [R10+0x300], RZ ;  /* 0x000300ff0a007388 */ /* 0x000fe80000000800 */
[----:B------:R0:W-:Y:S02]  /*0a50*/  STS [R10+0x380], RZ ;  /* 0x000380ff0a007388 */ /* 0x0001e40000000800 */
[----:B0-----:R-:W-:Y:S01]  /*0a60*/  VIADD R10, R10, 0x800 ;  /* 0x000008000a0a7836 */ /* 0x001fe20000000000 */
[----:B------:R-:W-:Y:S06]  /*0a70*/  @P0 BRA `(.L_x_6) ;  /* 0xfffffffc00ac0947 */ /* 0x000fec000383ffff */
.L_x_5:
[----:B------:R-:W-:Y:S05]  /*0a80*/  BSYNC.RECONVERGENT B0 ;  /* 0x0000000000007941 */ /* 0x000fea0003800200 */
.L_x_4:
[----:B------:R-:W-:Y:S01]  /*0a90*/  BSSY.RECONVERGENT B0, `(.L_x_7) ;  /* 0x0000026000007945 */ /* 0x000fe20003800200 */
[----:B------:R-:W-:-:S03]  /*0aa0*/  IMAD.IADD R5, R7, 0x1, R0 ;  /* 0x0000000107057824 */ /* 0x000fc600078e0200 */
[----:B------:R-:W-:Y:S05]  /*0ab0*/  @!P1 BRA `(.L_x_8) ;  /* 0x00000000008c9947 */ /* 0x000fea0003800000 */
[----:B------:R-:W-:Y:S01]  /*0ac0*/  ISETP.GE.U32.AND P0, PT, R9, 0x8, PT ;  /* 0x000000080900780c */ /* 0x000fe20003f06070 */
[----:B------:R-:W-:Y:S01]  /*0ad0*/  BSSY.RECONVERGENT B1, `(.L_x_9) ;  /* 0x000000e000017945 */ /* 0x000fe20003800200 */
[----:B------:R-:W-:-:S04]  /*0ae0*/  LOP3.LUT R10, R6, 0x7, RZ, 0xc0, !PT ;  /* 0x00000007060a7812 */ /* 0x000fc800078ec0ff */
[----:B------:R-:W-:-:S07]  /*0af0*/  ISETP.NE.AND P1, PT, R10, RZ, PT ;  /* 0x000000ff0a00720c */ /* 0x000fce0003f25270 */
[----:B------:R-:W-:Y:S06]  /*0b00*/  @!P0 BRA `(.L_x_10) ;  /* 0x0000000000288947 */ /* 0x000fec0003800000 */
[C---:B------:R-:W-:Y:S02]  /*0b10*/  IMAD R9, R8.reuse, 0x4, R5 ;  /* 0x0000000408097824 */ /* 0x040fe400078e0205 */
[----:B------:R-:W-:-:S03]  /*0b20*/  VIADD R8, R8, 0x100 ;  /* 0x0000010008087836 */ /* 0x000fc60000000000 */
[----:B------:R0:W-:Y:S04]  /*0b30*/  STS [R9], RZ ;  /* 0x000000ff09007388 */ /* 0x0001e80000000800 */
[----:B------:R0:W-:Y:S04]  /*0b40*/  STS [R9+0x80], RZ ;  /* 0x000080ff09007388 */ /* 0x0001e80000000800 */
[----:B------:R0:W-:Y:S04]  /*0b50*/  STS [R9+0x100], RZ ;  /* 0x000100ff09007388 */ /* 0x0001e80000000800 */
[----:B------:R0:W-:Y:S04]  /*0b60*/  STS [R9+0x180], RZ ;  /* 0x000180ff09007388 */ /* 0x0001e80000000800 */
[----:B------:R0:W-:Y:S04]  /*0b70*/  STS [R9+0x200], RZ ;  /* 0x000200ff09007388 */ /* 0x0001e80000000800 */
[----:B------:R0:W-:Y:S04]  /*0b80*/  STS [R9+0x280], RZ ;  /* 0x000280ff09007388 */ /* 0x0001e80000000800 */
[----:B------:R0:W-:Y:S04]  /*0b90*/  STS [R9+0x300], RZ ;  /* 0x000300ff09007388 */ /* 0x0001e80000000800 */
[----:B------:R0:W-:Y:S02]  /*0ba0*/  STS [R9+0x380], RZ ;  /* 0x000380ff09007388 */ /* 0x0001e40000000800 */
.L_x_10:
[----:B------:R-:W-:Y:S05]  /*0bb0*/  BSYNC.RECONVERGENT B1 ;  /* 0x0000000000017941 */ /* 0x000fea0003800200 */
.L_x_9:
[----:B------:R-:W-:Y:S05]  /*0bc0*/  @!P1 BRA `(.L_x_8) ;  /* 0x0000000000489947 */ /* 0x000fea0003800000 */
[----:B------:R-:W-:Y:S02]  /*0bd0*/  ISETP.GE.U32.AND P0, PT, R10, 0x4, PT ;  /* 0x000000040a00780c */ /* 0x000fe40003f06070 */
[----:B------:R-:W-:-:S04]  /*0be0*/  LOP3.LUT R6, R6, 0x3, RZ, 0xc0, !PT ;  /* 0x0000000306067812 */ /* 0x000fc800078ec0ff */
[----:B------:R-:W-:-:S07]  /*0bf0*/  ISETP.NE.AND P1, PT, R6, RZ, PT ;  /* 0x000000ff0600720c */ /* 0x000fce0003f25270 */
[C---:B0-----:R-:W-:Y:S02]  /*0c00*/  @P0 IMAD R9, R8.reuse, 0x4, R5 ;  /* 0x0000000408090824 */ /* 0x041fe400078e0205 */
[----:B------:R-:W-:-:S03]  /*0c10*/  @P0 VIADD R8, R8, 0x80 ;  /* 0x0000008008080836 */ /* 0x000fc60000000000 */
[----:B------:R1:W-:Y:S04]  /*0c20*/  @P0 STS [R9], RZ ;  /* 0x000000ff09000388 */ /* 0x0003e80000000800 */
[----:B------:R1:W-:Y:S04]  /*0c30*/  @P0 STS [R9+0x80], RZ ;  /* 0x000080ff09000388 */ /* 0x0003e80000000800 */
[----:B------:R1:W-:Y:S04]  /*0c40*/  @P0 STS [R9+0x100], RZ ;  /* 0x000100ff09000388 */ /* 0x0003e80000000800 */
[----:B------:R1:W-:Y:S01]  /*0c50*/  @P0 STS [R9+0x180], RZ ;  /* 0x000180ff09000388 */ /* 0x0003e20000000800 */
[----:B------:R-:W-:Y:S05]  /*0c60*/  @!P1 BRA `(.L_x_8) ;  /* 0x0000000000209947 */ /* 0x000fea0003800000 */
[----:B------:R-:W-:Y:S02]  /*0c70*/  IMAD R0, R8, 0x4, R0 ;  /* 0x0000000408007824 */ /* 0x000fe400078e0200 */
[----:B------:R-:W-:Y:S02]  /*0c80*/  IMAD.MOV R6, RZ, RZ, -R6 ;  /* 0x000000ffff067224 */ /* 0x000fe400078e0a06 */
[----:B------:R-:W-:-:S07]  /*0c90*/  IMAD.IADD R0, R7, 0x1, R0 ;  /* 0x0000000107007824 */ /* 0x000fce00078e0200 */
.L_x_11:
[----:B------:R-:W-:Y:S01]  /*0ca0*/  VIADD R6, R6, 0x1 ;  /* 0x0000000106067836 */ /* 0x000fe20000000000 */
[----:B------:R0:W-:Y:S04]  /*0cb0*/  STS [R0], RZ ;  /* 0x000000ff00007388 */ /* 0x0001e80000000800 */
[----:B------:R-:W-:Y:S01]  /*0cc0*/  ISETP.NE.AND P0, PT, R6, RZ, PT ;  /* 0x000000ff0600720c */ /* 0x000fe20003f05270 */
[----:B0-----:R-:W-:-:S12]  /*0cd0*/  VIADD R0, R0, 0x80 ;  /* 0x0000008000007836 */ /* 0x001fd80000000000 */
[----:B------:R-:W-:Y:S05]  /*0ce0*/  @P0 BRA `(.L_x_11) ;  /* 0xfffffffc00ec0947 */ /* 0x000fea000383ffff */
.L_x_8:
[----:B------:R-:W-:Y:S05]  /*0cf0*/  BSYNC.RECONVERGENT B0 ;  /* 0x0000000000007941 */ /* 0x000fea0003800200 */
.L_x_7:
[----:B------:R-:W2:Y:S01]  /*0d00*/  LDCU UR5, c[0x0][0x3c4] ;  /* 0x00007880ff0577ac */ /* 0x000ea20008000800 */
[----:B-----5:R-:W-:Y:S01]  /*0d10*/  LOP3.LUT R27, R28, 0x80000000, RZ, 0x3c, !PT ;  /* 0x800000001c1b7812 */ /* 0x020fe200078e3cff */
[----:B------:R-:W-:Y:S01]  /*0d20*/  BSSY.RECONVERGENT B0, `(.L_x_12) ;  /* 0x0000080000007945 */ /* 0x000fe20003800200 */
[----:B------:R-:W-:Y:S02]  /*0d30*/  LOP3.LUT R22, R29, 0x80000000, RZ, 0x3c, !PT ;  /* 0x800000001d167812 */ /* 0x000fe400078e3cff */
[----:B------:R-:W-:Y:S02]  /*0d40*/  LOP3.LUT R21, R30, 0x80000000, RZ, 0x3c, !PT ;  /* 0x800000001e157812 */ /* 0x000fe400078e3cff */
[----:B------:R-:W-:Y:S02]  /*0d50*/  LOP3.LUT R18, R31, 0x80000000, RZ, 0x3c, !PT ;  /* 0x800000001f127812 */ /* 0x000fe400078e3cff */
[----:B------:R-:W-:Y:S02]  /*0d60*/  LOP3.LUT R20, R33, 0x80000000, RZ, 0x3c, !PT ;  /* 0x8000000021147812 */ /* 0x000fe400078e3cff */
[----:B------:R-:W-:-:S02]  /*0d70*/  LOP3.LUT R23, R32, 0x80000000, RZ, 0x3c, !PT ;  /* 0x8000000020177812 */ /* 0x000fc400078e3cff */
[----:B------:R-:W-:Y:S02]  /*0d80*/  LOP3.LUT R25, R34, 0x80000000, RZ, 0x3c, !PT ;  /* 0x8000000022197812 */ /* 0x000fe400078e3cff */
[----:B------:R-:W-:Y:S02]  /*0d90*/  LOP3.LUT R17, R36, 0x80000000, RZ, 0x3c, !PT ;  /* 0x8000000024117812 */ /* 0x000fe400078e3cff */
[----:B------:R-:W-:Y:S02]  /*0da0*/  LOP3.LUT R19, R38, 0x80000000, RZ, 0x3c, !PT ;  /* 0x8000000026137812 */ /* 0x000fe400078e3cff */
[----:B--2---:R-:W-:Y:S02]  /*0db0*/  SHF.R.U32.HI R49, RZ, UR5, R27 ;  /* 0x00000005ff317c19 */ /* 0x004fe4000801161b */
[----:B------:R-:W-:Y:S02]  /*0dc0*/  SHF.R.U32.HI R52, RZ, UR5, R22 ;  /* 0x00000005ff347c19 */ /* 0x000fe40008011616 */
[----:B------:R-:W-:-:S02]  /*0dd0*/  LOP3.LUT R49, R49, UR4, RZ, 0x30, !PT ;  /* 0x0000000431317c12 */ /* 0x000fc4000f8e30ff */
[----:B------:R-:W-:Y:S02]  /*0de0*/  LOP3.LUT R52, R52, UR4, RZ, 0x30, !PT ;  /* 0x0000000434347c12 */ /* 0x000fe4000f8e30ff */
[----:B------:R-:W-:Y:S01]  /*0df0*/  SHF.R.U32.HI R56, RZ, UR5, R21 ;  /* 0x00000005ff387c19 */ /* 0x000fe20008011615 */
[--C-:B------:R-:W-:Y:S01]  /*0e00*/  IMAD R0, R49, 0x4, R5.reuse ;  /* 0x0000000431007824 */ /* 0x100fe200078e0205 */
[----:B------:R-:W-:Y:S01]  /*0e10*/  SHF.R.U32.HI R48, RZ, UR5, R18 ;  /* 0x00000005ff307c19 */ /* 0x000fe20008011612 */
[----:B------:R-:W-:Y:S01]  /*0e20*/  IMAD R6, R52, 0x4, R5 ;  /* 0x0000000434067824 */ /* 0x000fe200078e0205 */
[----:B------:R-:W-:Y:S01]  /*0e30*/  LOP3.LUT R56, R56, UR4, RZ, 0x30, !PT ;  /* 0x0000000438387c12 */ /* 0x000fe2000f8e30ff */
[----:B------:R-:W-:Y:S01]  /*0e40*/  NOP ;  /* 0x0000000000007918 */ /* 0x000fe20000000000 */
[----:B01----:R-:W-:Y:S01]  /*0e50*/  SHF.R.U32.HI R9, RZ, UR5, R20 ;  /* 0x00000005ff097c19 */ /* 0x003fe20008011614 */
[----:B------:R0:W-:Y:S01]  /*0e60*/  ATOMS.POPC.INC.32 RZ, [R0+URZ] ;  /* 0x0000000000ff7f8c */ /* 0x0001e2000d8000ff */
[----:B------:R-:W-:-:S02]  /*0e70*/  LOP3.LUT R48, R48, UR4, RZ, 0x30, !PT ;  /* 0x0000000430307c12 */ /* 0x000fc4000f8e30ff */
[----:B------:R-:W-:Y:S01]  /*0e80*/  SHF.R.U32.HI R8, RZ, UR5, R23 ;  /* 0x00000005ff087c19 */ /* 0x000fe20008011617 */
[----:B------:R1:W-:Y:S01]  /*0e90*/  ATOMS.POPC.INC.32 RZ, [R6+URZ] ;  /* 0x0000000006ff7f8c */ /* 0x0003e2000d8000ff */
[----:B------:R-:W-:Y:S02]  /*0ea0*/  SHF.R.U32.HI R11, RZ, UR5, R25 ;  /* 0x00000005ff0b7c19 */ /* 0x000fe40008011619 */
[----:B------:R-:W-:Y:S01]  /*0eb0*/  LOP3.LUT R10, R9, UR4, RZ, 0x30, !PT ;  /* 0x00000004090a7c12 */ /* 0x000fe2000f8e30ff */
[--C-:B0-----:R-:W-:Y:S01]  /*0ec0*/  IMAD R0, R56, 0x4, R5.reuse ;  /* 0x0000000438007824 */ /* 0x101fe200078e0205 */
[----:B------:R-:W-:Y:S02]  /*0ed0*/  LOP3.LUT R8, R8, UR4, RZ, 0x30, !PT ;  /* 0x0000000408087c12 */ /* 0x000fe4000f8e30ff */
[----:B------:R-:W-:Y:S01]  /*0ee0*/  LOP3.LUT R12, R11, UR4, RZ, 0x30, !PT ;  /* 0x000000040b0c7c12 */ /* 0x000fe2000f8e30ff */
[--C-:B-1----:R-:W-:Y:S01]  /*0ef0*/  IMAD R6, R48, 0x4, R5.reuse ;  /* 0x0000000430067824 */ /* 0x102fe200078e0205 */
[----:B------:R0:W-:Y:S01]  /*0f00*/  ATOMS.POPC.INC.32 RZ, [R0+URZ] ;  /* 0x0000000000ff7f8c */ /* 0x0001e2000d8000ff */
[--C-:B------:R-:W-:Y:S01]  /*0f10*/  IMAD R9, R10, 0x4, R5.reuse ;  /* 0x000000040a097824 */ /* 0x100fe200078e0205 */
[----:B------:R-:W-:Y:S01]  /*0f20*/  LOP3.LUT R10, R35, 0x80000000, RZ, 0x3c, !PT ;  /* 0x80000000230a7812 */ /* 0x000fe200078e3cff */
[--C-:B------:R-:W-:Y:S01]  /*0f30*/  IMAD R8, R8, 0x4, R5.reuse ;  /* 0x0000000408087824 */ /* 0x100fe200078e0205 */
[----:B------:R1:W-:Y:S01]  /*0f40*/  ATOMS.POPC.INC.32 RZ, [R6+URZ] ;  /* 0x0000000006ff7f8c */ /* 0x0003e2000d8000ff */
[----:B------:R-:W-:Y:S01]  /*0f50*/  IMAD R11, R12, 0x4, R5 ;  /* 0x000000040c0b7824 */ /* 0x000fe200078e0205 */
[----:B------:R-:W-:-:S02]  /*0f60*/  LOP3.LUT R12, R37, 0x80000000, RZ, 0x3c, !PT ;  /* 0x80000000250c7812 */ /* 0x000fc400078e3cff */
[----:B------:R-:W-:Y:S01]  /*0f70*/  LOP3.LUT R16, R39, 0x80000000, RZ, 0x3c, !PT ;  /* 0x8000000027107812 */ /* 0x000fe200078e3cff */
[----:B------:R-:W-:Y:S01]  /*0f80*/  ATOMS.POPC.INC.32 RZ, [R8+URZ] ;  /* 0x0000000008ff7f8c */ /* 0x000fe2000d8000ff */
[----:B0-----:R-:W-:Y:S02]  /*0f90*/  SHF.R.U32.HI R0, RZ, UR5, R10 ;  /* 0x00000005ff007c19 */ /* 0x001fe4000801160a */
[----:B-1----:R-:W-:Y:S01]  /*0fa0*/  SHF.R.U32.HI R6, RZ, UR5, R17 ;  /* 0x00000005ff067c19 */ /* 0x002fe20008011611 */
[----:B------:R0:W-:Y:S01]  /*0fb0*/  ATOMS.POPC.INC.32 RZ, [R9+URZ] ;  /* 0x0000000009ff7f8c */ /* 0x0001e2000d8000ff */
[----:B------:R-:W-:Y:S02]  /*0fc0*/  SHF.R.U32.HI R14, RZ, UR5, R19 ;  /* 0x00000005ff0e7c19 */ /* 0x000fe40008011613 */
[----:B------:R-:W-:Y:S01]  /*0fd0*/  LOP3.LUT R6, R6, UR4, RZ, 0x30, !PT ;  /* 0x0000000406067c12 */ /* 0x000fe2000f8e30ff */
[----:B------:R1:W-:Y:S01]  /*0fe0*/  ATOMS.POPC.INC.32 RZ, [R11+URZ] ;  /* 0x000000000bff7f8c */ /* 0x0003e2000d8000ff */
[----:B------:R-:W-:-:S02]  /*0ff0*/  SHF.R.U32.HI R13, RZ, UR5, R12 ;  /* 0x00000005ff0d7c19 */ /* 0x000fc4000801160c */
[----:B------:R-:W-:Y:S02]  /*1000*/  LOP3.LUT R0, R0, UR4, RZ, 0x30, !PT ;  /* 0x0000000400007c12 */ /* 0x000fe4000f8e30ff */
[----:B0-----:R-:W-:Y:S02]  /*1010*/  SHF.R.U32.HI R9, RZ, UR5, R16 ;  /* 0x00000005ff097c19 */ /* 0x001fe40008011610 */
[----:B------:R-:W-:Y:S01]  /*1020*/  LOP3.LUT R50, R14, UR4, RZ, 0x30, !PT ;  /* 0x000000040e327c12 */ /* 0x000fe2000f8e30ff */
[--C-:B------:R-:W-:Y:S01]  /*1030*/  IMAD R14, R6, 0x4, R5.reuse ;  /* 0x00000004060e7824 */ /* 0x100fe200078e0205 */
[----:B------:R-:W-:Y:S01]  /*1040*/  LOP3.LUT R8, R13, UR4, RZ, 0x30, !PT ;  /* 0x000000040d087c12 */ /* 0x000fe2000f8e30ff */
[--C-:B------:R-:W-:Y:S01]  /*1050*/  IMAD R0, R0, 0x4, R5.reuse ;  /* 0x0000000400007824 */ /* 0x100fe200078e0205 */
[----:B------:R-:W-:Y:S01]  /*1060*/  LOP3.LUT R6, R9, UR4, RZ, 0x30, !PT ;  /* 0x0000000409067c12 */ /* 0x000fe2000f8e30ff */
[--C-:B------:R-:W-:Y:S01]  /*1070*/  IMAD R50, R50, 0x4, R5.reuse ;  /* 0x0000000432327824 */ /* 0x100fe200078e0205 */
[----:B------:R-:W-:Y:S01]  /*1080*/  LOP3.LUT R9, R40, 0x80000000, RZ, 0x3c, !PT ;  /* 0x8000000028097812 */ /* 0x000fe200078e3cff */
[--C-:B------:R-:W-:Y:S01]  /*1090*/  IMAD R26, R8, 0x4, R5.reuse ;  /* 0x00000004081a7824 */ /* 0x100fe200078e0205 */
[----:B------:R0:W-:Y:S01]  /*10a0*/  ATOMS.POPC.INC.32 RZ, [R0+URZ] ;  /* 0x0000000000ff7f8c */ /* 0x0001e2000d8000ff */
[----:B------:R-:W-:Y:S01]  /*10b0*/  IMAD R51, R6, 0x4, R5 ;  /* 0x0000000406337824 */ /* 0x000fe200078e0205 */
[----:B------:R-:W-:-:S02]  /*10c0*/  LOP3.LUT R6, R43, 0x80000000, RZ, 0x3c, !PT ;  /* 0x800000002b067812 */ /* 0x000fc400078e3cff */
[----:B-1----:R-:W-:Y:S01]  /*10d0*/  LOP3.LUT R11, R44, 0x80000000, RZ, 0x3c, !PT ;  /* 0x800000002c0b7812 */ /* 0x002fe200078e3cff */
[----:B------:R1:W-:Y:S01]  /*10e0*/  ATOMS.POPC.INC.32 RZ, [R14+URZ] ;  /* 0x000000000eff7f8c */ /* 0x0003e2000d8000ff */
[----:B------:R-:W-:Y:S02]  /*10f0*/  LOP3.LUT R8, R45, 0x80000000, RZ, 0x3c, !PT ;  /* 0x800000002d087812 */ /* 0x000fe400078e3cff */
[----:B------:R-:W-:Y:S01]  /*1100*/  LOP3.LUT R13, R46, 0x80000000, RZ, 0x3c, !PT ;  /* 0x800000002e0d7812 */ /* 0x000fe200078e3cff */
[----:B------:R2:W-:Y:S01]  /*1110*/  ATOMS.POPC.INC.32 RZ, [R26+URZ] ;  /* 0x000000001aff7f8c */ /* 0x0005e2000d8000ff */
[----:B0-----:R-:W-:Y:S02]  /*1120*/  SHF.R.U32.HI R0, RZ, UR5, R9 ;  /* 0x00000005ff007c19 */ /* 0x001fe40008011609 */
[----:B------:R-:W-:Y:S01]  /*1130*/  SHF.R.U32.HI R53, RZ, UR5, R11 ;  /* 0x00000005ff357c19 */ /* 0x000fe2000801160b */
[----:B-1----:R-:W0:Y:S01]  /*1140*/  LDC.64 R14, c[0x0][0x380] ;  /* 0x0000e000ff0e7b82 */ /* 0x002e220000000a00 */
[----:B------:R-:W-:Y:S01]  /*1150*/  SHF.R.U32.HI R55, RZ, UR5, R8 ;  /* 0x00000005ff377c19 */ /* 0x000fe20008011608 */
[----:B------:R1:W-:Y:S01]  /*1160*/  ATOMS.POPC.INC.32 RZ, [R50+URZ] ;  /* 0x0000000032ff7f8c */ /* 0x0003e2000d8000ff */
[----:B------:R-:W-:-:S02]  /*1170*/  SHF.R.U32.HI R57, RZ, UR5, R13 ;  /* 0x00000005ff397c19 */ /* 0x000fc4000801160d */
[----:B--2---:R-:W-:Y:S01]  /*1180*/  SHF.R.U32.HI R26, RZ, UR5, R6 ;  /* 0x00000005ff1a7c19 */ /* 0x004fe20008011606 */
[----:B------:R2:W-:Y:S01]  /*1190*/  ATOMS.POPC.INC.32 RZ, [R51+URZ] ;  /* 0x0000000033ff7f8c */ /* 0x0005e2000d8000ff */
[----:B------:R-:W-:Y:S02]  /*11a0*/  LOP3.LUT R0, R0, UR4, RZ, 0x30, !PT ;  /* 0x0000000400007c12 */ /* 0x000fe4000f8e30ff */
[----:B------:R-:W-:Y:S02]  /*11b0*/  LOP3.LUT R54, R26, UR4, RZ, 0x30, !PT ;  /* 0x000000041a367c12 */ /* 0x000fe4000f8e30ff */
[----:B------:R-:W-:Y:S01]  /*11c0*/  LOP3.LUT R58, R53, UR4, RZ, 0x30, !PT ;  /* 0x00000004353a7c12 */ /* 0x000fe2000f8e30ff */
[--C-:B------:R-:W-:Y:S01]  /*11d0*/  IMAD R53, R0, 0x4, R5.reuse ;  /* 0x0000000400357824 */ /* 0x100fe200078e0205 */
[----:B------:R-:W-:Y:S01]  /*11e0*/  ISETP.GT.U32.AND P2, PT, R3, 0xff, PT ;  /* 0x000000ff0300780c */ /* 0x000fe20003f44070 */
[--C-:B------:R-:W-:Y:S01]  /*11f0*/  IMAD R54, R54, 0x4, R5.reuse ;  /* 0x0000000436367824 */ /* 0x100fe200078e0205 */
[----:B------:R-:W-:Y:S01]  /*1200*/  LOP3.LUT R60, R55, UR4, RZ, 0x30, !PT ;  /* 0x00000004373c7c12 */ /* 0x000fe2000f8e30ff */
[--C-:B------:R-:W-:Y:S01]  /*1210*/  IMAD R58, R58, 0x4, R5.reuse ;  /* 0x000000043a3a7824 */ /* 0x100fe200078e0205 */
[----:B------:R-:W-:Y:S01]  /*1220*/  LOP3.LUT R26, R57, UR4, RZ, 0x30, !PT ;  /* 0x00000004391a7c12 */ /* 0x000fe2000f8e30ff */
[----:B------:R3:W-:Y:S01]  /*1230*/  ATOMS.POPC.INC.32 RZ, [R53+URZ] ;  /* 0x0000000035ff7f8c */ /* 0x0007e2000d8000ff */
[----:B-1----:R-:W-:Y:S01]  /*1240*/  P2R R50, PR, RZ, 0x4 ;  /* 0x00000004ff327803 */ /* 0x002fe20000000000 */
[----:B------:R-:W-:-:S02]  /*1250*/  IMAD R60, R60, 0x4, R5 ;  /* 0x000000043c3c7824 */ /* 0x000fc400078e0205 */
[----:B------:R-:W-:Y:S01]  /*1260*/  IMAD R5, R26, 0x4, R5 ;  /* 0x000000041a057824 */ /* 0x000fe200078e0205 */
[----:B------:R3:W-:Y:S01]  /*1270*/  ATOMS.POPC.INC.32 RZ, [R54+URZ] ;  /* 0x0000000036ff7f8c */ /* 0x0007e2000d8000ff */
[----:B--2---:R-:W-:Y:S02]  /*1280*/  IMAD R51, R3, 0x4, R7 ;  /* 0x0000000403337824 */ /* 0x004fe400078e0207 */
[----:B------:R-:W-:Y:S01]  /*1290*/  IMAD.MOV.U32 R0, RZ, RZ, RZ ;  /* 0x000000ffff007224 */ /* 0x000fe200078e00ff */
[----:B------:R3:W-:Y:S04]  /*12a0*/  ATOMS.POPC.INC.32 RZ, [R58+URZ] ;  /* 0x000000003aff7f8c */ /* 0x0007e8000d8000ff */
[----:B------:R3:W-:Y:S04]  /*12b0*/  ATOMS.POPC.INC.32 RZ, [R60+URZ] ;  /* 0x000000003cff7f8c */ /* 0x0007e8000d8000ff */
[----:B------:R3:W-:Y:S01]  /*12c0*/  ATOMS.POPC.INC.32 RZ, [R5+URZ] ;  /* 0x0000000005ff7f8c */ /* 0x0007e2000d8000ff */
[----:B------:R-:W-:Y:S06]  /*12d0*/  BAR.SYNC.DEFER_BLOCKING 0x0 ;  /* 0x0000000000007b1d */ /* 0x000fec0000010000 */
[----:B------:R-:W-:Y:S05]  /*12e0*/  @P2 BRA `(.L_x_13) ;  /* 0x00000000008c2947 */ /* 0x000fea0003800000 */
[----:B------:R-:W1:Y:S04]  /*12f0*/  LDS R0, [R51] ;  /* 0x0000000033007984 */ /* 0x000e680000000800 */
[----:B---3--:R-:W2:Y:S04]  /*1300*/  LDS R5, [R51+0x400] ;  /* 0x0004000033057984 */ /* 0x008ea80000000800 */
[----:B------:R-:W3:Y:S04]  /*1310*/  LDS R53, [R51+0x800] ;  /* 0x0008000033357984 */ /* 0x000ee80000000800 */
[----:B------:R-:W4:Y:S04]  /*1320*/  LDS R55, [R51+0xc00] ;  /* 0x000c000033377984 */ /* 0x000f280000000800 */
[----:B------:R-:W5:Y:S04]  /*1330*/  LDS R57, [R51+0x1000] ;  /* 0x0010000033397984 */ /* 0x000f680000000800 */
[----:B------:R-:W0:Y:S04]  /*1340*/  LDS R59, [R51+0x1400] ;  /* 0x00140000333b7984 */ /* 0x000e280000000800 */
[----:B------:R-:W-:Y:S04]  /*1350*/  LDS R61, [R51+0x2000] ;  /* 0x00200000333d7984 */ /* 0x000fe80000000800 */
[----:B------:R-:W-:Y:S04]  /*1360*/  LDS R63, [R51+0x2400] ;  /* 0x00240000333f7984 */ /* 0x000fe80000000800 */
[----:B------:R-:W-:Y:S04]  /*1370*/  LDS R65, [R51+0x2800] ;  /* 0x0028000033417984 */ /* 0x000fe80000000800 */
[----:B------:R-:W-:Y:S04]  /*1380*/  STS [R51], RZ ;  /* 0x000000ff33007388 */ /* 0x000fe80000000800 */
[----:B-1----:R-:W-:Y:S01]  /*1390*/  STS [R51+0x400], R0 ;  /* 0x0004000033007388 */ /* 0x002fe20000000800 */
[----:B--2---:R-:W-:-:S03]  /*13a0*/  IMAD.IADD R54, R0, 0x1, R5 ;  /* 0x0000000100367824 */ /* 0x004fc600078e0205 */
[----:B------:R-:W1:Y:S01]  /*13b0*/  LDS R5, [R51+0x1800] ;  /* 0x0018000033057984 */ /* 0x000e620000000800 */
[----:B---3--:R-:W-:-:S03]  /*13c0*/  IMAD.IADD R58, R54, 0x1, R53 ;  /* 0x00000001363a7824 */ /* 0x008fc600078e0235 */
[----:B------:R-:W2:Y:S01]  /*13d0*/  LDS R53, [R51+0x1c00] ;  /* 0x001c000033357984 */ /* 0x000ea20000000800 */
[----:B----4-:R-:W-:-:S03]  /*13e0*/  IMAD.IADD R60, R58, 0x1, R55 ;  /* 0x000000013a3c7824 */ /* 0x010fc600078e0237 */
[----:B------:R1:W-:Y:S01]  /*13f0*/  STS [R51+0x800], R54 ;  /* 0x0008003633007388 */ /* 0x0003e20000000800 */
[----:B-----5:R-:W-:-:S03]  /*1400*/  IMAD.IADD R62, R60, 0x1, R57 ;  /* 0x000000013c3e7824 */ /* 0x020fc600078e0239 */
[----:B------:R-:W3:Y:S01]  /*1410*/  LDS R55, [R51+0x2c00] ;  /* 0x002c000033377984 */ /* 0x000ee20000000800 */
[----:B0-----:R-:W-:-:S03]  /*1420*/  IMAD.IADD R64, R62, 0x1, R59 ;  /* 0x000000013e407824 */ /* 0x001fc600078e023b */
[----:B------:R0:W-:Y:S04]  /*1430*/  STS [R51+0xc00], R58 ;  /* 0x000c003a33007388 */ /* 0x0001e80000000800 */
[----:B------:R4:W-:Y:S04]  /*1440*/  STS [R51+0x1000], R60 ;  /* 0x0010003c33007388 */ /* 0x0009e80000000800 */
[----:B------:R4:W-:Y:S04]  /*1450*/  STS [R51+0x1400], R62 ;  /* 0x0014003e33007388 */ /* 0x0009e80000000800 */
[----:B------:R4:W-:Y:S01]  /*1460*/  STS [R51+0x1800], R64 ;  /* 0x0018004033007388 */ /* 0x0009e20000000800 */
[----:B-1----:R-:W-:-:S04]  /*1470*/  IMAD.IADD R54, R64, 0x1, R5 ;  /* 0x0000000140367824 */ /* 0x002fc800078e0205 */
[----:B--2---:R-:W-:Y:S01]  /*1480*/  IMAD.IADD R66, R54, 0x1, R53 ;  /* 0x0000000136427824 */ /* 0x004fe200078e0235 */
[----:B------:R4:W-:Y:S03]  /*1490*/  STS [R51+0x1c00], R54 ;  /* 0x001c003633007388 */ /* 0x0009e60000000800 */
[----:B------:R-:W-:Y:S01]  /*14a0*/  IMAD.IADD R68, R66, 0x1, R61 ;  /* 0x0000000142447824 */ /* 0x000fe200078e023d */
[----:B------:R4:W-:Y:S03]  /*14b0*/  STS [R51+0x2000], R66 ;  /* 0x0020004233007388 */ /* 0x0009e60000000800 */
[----:B------:R-:W-:Y:S01]  /*14c0*/  IMAD.IADD R70, R68, 0x1, R63 ;  /* 0x0000000144467824 */ /* 0x000fe200078e023f */
[----:B------:R4:W-:Y:S03]  /*14d0*/  STS [R51+0x2400], R68 ;  /* 0x0024004433007388 */ /* 0x0009e60000000800 */
[----:B0-----:R-:W-:Y:S01]  /*14e0*/  IMAD.IADD R58, R70, 0x1, R65 ;  /* 0x00000001463a7824 */ /* 0x001fe200078e0241 */
[----:B------:R4:W-:Y:S03]  /*14f0*/  STS [R51+0x2800], R70 ;  /* 0x0028004633007388 */ /* 0x0009e60000000800 */
[----:B---3--:R-:W-:Y:S01]  /*1500*/  IMAD.IADD R0, R58, 0x1, R55 ;  /* 0x000000013a007824 */ /* 0x008fe200078e0237 */
[----:B------:R4:W-:Y:S06]  /*1510*/  STS [R51+0x2c00], R58 ;  /* 0x002c003a33007388 */ /* 0x0009ec0000000800 */
.L_x_13:
[----:B------:R-:W-:Y:S05]  /*1520*/  BSYNC.RECONVERGENT B0 ;  /* 0x0000000000007941 */ /* 0x000fea0003800200 */
.L_x_12:
[----:B------:R-:W-:Y:S01]  /*1530*/  ISETP.NE.AND P0, PT, R0, 0x1980, PT ;  /* 0x000019800000780c */ /* 0x000fe20003f05270 */
[----:B---3--:R-:W-:Y:S01]  /*1540*/  IMAD R5, R42, 0x100, R3 ;  /* 0x000001002a057824 */ /* 0x008fe200078e0203 */
[----:B------:R-:W-:Y:S01]  /*1550*/  @!P2 LOP3.LUT R53, R0, 0x40000000, RZ, 0xfc, !PT ;  /* 0x400000000035a812 */ /* 0x000fe200078efcff */
[----:B------:R-:W-:Y:S01]  /*1560*/  IMAD R41, R41, 0x11, RZ ;  /* 0x0000001129297824 */ /* 0x000fe200078e02ff */
[----:B------:R-:W-:Y:S01]  /*1570*/  ISETP.LT.U32.AND P0, PT, R3, 0x100, !P0 ;  /* 0x000001000300780c */ /* 0x000fe20004701070 */
[----:B0-----:R-:W-:-:S03]  /*1580*/  IMAD.WIDE R14, R5, 0x4, R14 ;  /* 0x00000004050e7825 */ /* 0x001fc600078e020e */
[----:B------:R-:W-:Y:S01]  /*1590*/  LOP3.LUT R57, R41, R4, RZ, 0xfc, !PT ;  /* 0x0000000429397212 */ /* 0x000fe200078efcff */
[----:B----4-:R-:W-:Y:S01]  /*15a0*/  IMAD R54, R42, 0x1980, RZ ;  /* 0x000019802a367824 */ /* 0x010fe200078e02ff */
[----:B------:R0:W-:Y:S07]  /*15b0*/  @!P2 STG.E.STRONG.SYS desc[UR6][R14.64], R53 ;  /* 0x000000350e00a986 */ /* 0x0001ee000c115906 */
[----:B------:R-:W-:Y:S06]  /*15c0*/  BAR.RED.OR.DEFER_BLOCKING 0x0, P0 ;  /* 0x0000000000007b1d */ /* 0x000fec0000014800 */
[----:B------:R-:W1:Y:S01]  /*15d0*/  B2R.RESULT RZ, P0 ;  /* 0x0000000000ff731c */ /* 0x000e620000004000 */
[----:B------:R-:W-:-:S04]  /*15e0*/  IADD3 R4, P1, PT, R54, R57, RZ ;  /* 0x0000003936047210 */ /* 0x000fc80007f3e0ff */
[----:B------:R-:W-:Y:S01]  /*15f0*/  LEA.HI.X.SX32 R55, R54, RZ, 0x1, P1 ;  /* 0x000000ff36377211 */ /* 0x000fe200008f0eff */
[----:B------:R-:W-:-:S03]  /*1600*/  IMAD.SHL.U32 R5, R4, 0x4, RZ ;  /* 0x0000000404057824 */ /* 0x000fc600078e00ff */
[----:B------:R-:W-:Y:S01]  /*1610*/  SHF.L.U64.HI R4, R4, 0x2, R55 ;  /* 0x0000000204047819 */ /* 0x000fe20000010237 */
[----:B01----:R-:W-:Y:S06]  /*1620*/  @!P0 BRA `(.L_x_14) ;  /* 0x0000001000b48947 */ /* 0x003fec0003800000 */
[----:B------:R-:W0:Y:S01]  /*1630*/  LDCU.64 UR8, c[0x0][0x3b8] ;  /* 0x00007700ff0877ac */ /* 0x000e220008000a00 */
[----:B------:R-:W-:Y:S01]  /*1640*/  BSSY B1, `(.L_x_15) ;  /* 0x0000032000017945 */ /* 0x000fe20003800000 */
[----:B------:R-:W-:Y:S01]  /*1650*/  IMAD R13, R3, 0x8, R7 ;  /* 0x00000008030d7824 */ /* 0x000fe200078e0207 */
[----:B0-----:R-:W-:-:S04]  /*1660*/  IADD3 R8, P0, PT, R5, UR8, RZ ;  /* 0x0000000805087c10 */ /* 0x001fc8000ff1e0ff */
[----:B------:R-:W-:Y:S01]  /*1670*/  IADD3.X R9, PT, PT, R4, UR9, RZ, P0, !PT ;  /* 0x0000000904097c10 */ /* 0x000fe200087fe4ff */
[----:B------:R-:W-:Y:S08]  /*1680*/  @P2 BRA `(.L_x_16) ;  /* 0x0000000000b42947 */ /* 0x000ff00003800000 */
[----:B------:R-:W0:Y:S02]  /*1690*/  LDCU.64 UR8, c[0x0][0x398] ;  /* 0x00007300ff0877ac */ /* 0x000e240008000a00 */
[----:B0-----:R-:W-:-:S04]  /*16a0*/  LEA R10, P0, R3, UR8, 0x3 ;  /* 0x00000008030a7c11 */ /* 0x001fc8000f8018ff */
[----:B------:R-:W-:-:S05]  /*16b0*/  LEA.HI.X R11, R3, UR9, RZ, 0x3, P0 ;  /* 0x00000009030b7c11 */ /* 0x000fca00080f1cff */
[----:B------:R-:W2:Y:S01]  /*16c0*/  LDG.E.64 R4, desc[UR6][R10.64] ;  /* 0x000000060a047981 */ /* 0x000ea2000c1e1b00 */
[----:B------:R-:W-:-:S04]  /*16d0*/  ISETP.GT.U32.AND P0, PT, R3, R49, PT ;  /* 0x000000310300720c */ /* 0x000fc80003f04070 */
[----:B------:R-:W-:-:S04]  /*16e0*/  SEL R17, RZ, 0x1980, !P0 ;  /* 0x00001980ff117807 */ /* 0x000fc80004000000 */
[----:B--2---:R-:W-:Y:S01]  /*16f0*/  IADD3 R4, P0, PT, R4, -R17, RZ ;  /* 0x8000001104047210 */ /* 0x004fe20007f1e0ff */
[----:B------:R-:W-:-:S03]  /*1700*/  IMAD.MOV.U32 R17, RZ, RZ, R0 ;  /* 0x000000ffff117224 */ /* 0x000fc600078e0000 */
[----:B------:R-:W-:Y:S02]  /*1710*/  IADD3.X R5, PT, PT, R5, -0x1, RZ, P0, !PT ;  /* 0xffffffff05057810 */ /* 0x000fe400007fe4ff */
[----:B------:R-:W-:-:S03]  /*1720*/  ISETP.GE.AND P0, PT, R42, 0x1, PT ;  /* 0x000000012a00780c */ /* 0x000fc60003f06270 */
[----:B------:R0:W-:Y:S10]  /*1730*/  STS.64 [R13+0x6600], R4 ;  /* 0x006600040d007388 */ /* 0x0001f40000000a00 */
[----:B------:R-:W-:Y:S05]  /*1740*/  @!P0 BRA `(.L_x_17) ;  /* 0x00000000006c8947 */ /* 0x000fea0003800000 */
[----:B------:R-:W-:Y:S01]  /*1750*/  BSSY B0, `(.L_x_18) ;  /* 0x0000019000007945 */ /* 0x000fe20003800000 */
[----:B------:R-:W-:Y:S02]  /*1760*/  IMAD.MOV.U32 R6, RZ, RZ, -0x1 ;  /* 0xffffffffff067424 */ /* 0x000fe400078e00ff */
[----:B------:R-:W-:Y:S02]  /*1770*/  IMAD.MOV.U32 R10, RZ, RZ, R42 ;  /* 0x000000ffff0a7224 */ /* 0x000fe400078e002a */
[----:B------:R-:W-:-:S07]  /*1780*/  IMAD.MOV.U32 R17, RZ, RZ, R0 ;  /* 0x000000ffff117224 */ /* 0x000fce00078e0000 */
.L_x_22:
[----:B0-----:R-:W0:Y:S01]  /*1790*/  LDC.64 R4, c[0x0][0x380] ;  /* 0x0000e000ff047b82 */ /* 0x001e220000000a00 */
[----:B------:R-:W-:Y:S01]  /*17a0*/  VIADD R19, R10, 0xffffffff ;  /* 0xffffffff0a137836 */ /* 0x000fe20000000000 */
[----:B------:R-:W-:Y:S03]  /*17b0*/  BSSY B2, `(.L_x_19) ;  /* 0x0000008000027945 */ /* 0x000fe60003800000 */
[----:B------:R-:W-:-:S04]  /*17c0*/  IMAD R11, R19, 0x100, R3 ;  /* 0x00000100130b7824 */ /* 0x000fc800078e0203 */
[----:B0-----:R-:W-:-:S07]  /*17d0*/  IMAD.WIDE R4, R11, 0x4, R4 ;  /* 0x000000040b047825 */ /* 0x001fce00078e0204 */
.L_x_20:
[----:B------:R-:W-:Y:S05]  /*17e0*/  YIELD ;  /* 0x0000000000007946 */ /* 0x000fea0003800000 */
[----:B------:R0:W-:Y:S06]  /*17f0*/  MEMBAR.SC.CTA ;  /* 0x0000000000007992 */ /* 0x0001ec0000000000 */
[----:B0-----:R-:W2:Y:S02]  /*1800*/  LDG.E.STRONG.SYS R11, desc[UR6][R4.64] ;  /* 0x00000006040b7981 */ /* 0x001ea4000c1f5900 */
[----:B--2---:R-:W-:-:S13]  /*1810*/  ISETP.NE.AND P0, PT, R11, RZ, PT ;  /* 0x000000ff0b00720c */ /* 0x004fda0003f05270 */
[----:B------:R-:W-:Y:S05]  /*1820*/  @!P0 BRA `(.L_x_20) ;  /* 0xfffffffc00ec8947 */ /* 0x000fea000383ffff */
[----:B------:R-:W-:Y:S05]  /*1830*/  BSYNC B2 ;  /* 0x0000000000027941 */ /* 0x000fea0003800000 */
.L_x_19:
[----:B------:R-:W-:Y:S01]  /*1840*/  BSSY.RECONVERGENT B2, `(.L_x_21) ;  /* 0x0000006000027945 */ /* 0x000fe20003800200 */
[C---:B------:R-:W-:Y:S02]  /*1850*/  ISETP.GT.AND P0, PT, R11.reuse, -0x1, PT ;  /* 0xffffffff0b00780c */ /* 0x040fe40003f04270 */
[----:B------:R-:W-:Y:S01]  /*1860*/  LOP3.LUT R4, R11, 0x3fffffff, RZ, 0xc0, !PT ;  /* 0x3fffffff0b047812 */ /* 0x000fe200078ec0ff */
[----:B------:R-:W-:Y:S05]  /*1870*/  WARPSYNC.EXCLUSIVE R6 ;  /* 0x0000000006007348 */ /* 0x000fea0003a00000 */
[----:B------:R-:W-:-:S05]  /*1880*/  IMAD.IADD R17, R4, 0x1, R17 ;  /* 0x0000000104117824 */ /* 0x000fca00078e0211 */
[----:B------:R-:W-:-:S07]  /*1890*/  VOTE.ANY R6, PT, P0 ;  /* 0x0000000000067806 */ /* 0x000fce00000e0100 */
[----:B------:R-:W-:Y:S05]  /*18a0*/  BSYNC.RECONVERGENT B2 ;  /* 0x0000000000027941 */ /* 0x000fea0003800200 */
.L_x_21:
[----:B------:R-:W-:Y:S01]  /*18b0*/  ISETP.GT.U32.AND P1, PT, R10, 0x1, PT ;  /* 0x000000010a00780c */ /* 0x000fe20003f24070 */
[----:B------:R-:W-:-:S12]  /*18c0*/  IMAD.MOV.U32 R10, RZ, RZ, R19 ;  /* 0x000000ffff0a7224 */ /* 0x000fd800078e0013 */
[----:B------:R-:W-:Y:S05]  /*18d0*/  @P0 BRA P1, `(.L_x_22) ;  /* 0xfffffffc00ac0947 */ /* 0x000fea000083ffff */
[----:B------:R-:W-:Y:S05]  /*18e0*/  BSYNC B0 ;  /* 0x0000000000007941 */ /* 0x000fea0003800000 */
.L_x_18:
[----:B------:R1:W2:Y:S02]  /*18f0*/  LDS.64 R4, [R13+0x6600] ;  /* 0x006600000d047984 */ /* 0x0002a40000000a00 */
.L_x_17:
[C---:B------:R-:W-:Y:S01]  /*1900*/  IMAD.IADD R19, R17.reuse, 0x1, -R0 ;  /* 0x0000000111137824 */ /* 0x040fe200078e0a00 */
[----:B------:R-:W-:-:S04]  /*1910*/  LOP3.LUT R11, R17, 0x80000000, RZ, 0xfc, !PT ;  /* 0x80000000110b7812 */ /* 0x000fc800078efcff */
[C---:B0-2---:R-:W-:Y:S01]  /*1920*/  IADD3 R4, P0, PT, R19.reuse, R4, RZ ;  /* 0x0000000413047210 */ /* 0x045fe20007f1e0ff */
[----:B------:R0:W-:Y:S03]  /*1930*/  STG.E.STRONG.SYS desc[UR6][R14.64], R11 ;  /* 0x0000000b0e007986 */ /* 0x0001e6000c115906 */
[----:B------:R-:W-:-:S05]  /*1940*/  LEA.HI.X.SX32 R5, R19, R5, 0x1, P0 ;  /* 0x0000000513057211 */ /* 0x000fca00000f0eff */
[----:B------:R0:W-:Y:S04]  /*1950*/  STS.64 [R13+0x6600], R4 ;  /* 0x006600040d007388 */ /* 0x0001e80000000a00 */
.L_x_16:
[----:B------:R-:W-:Y:S05]  /*1960*/  BSYNC B1 ;  /* 0x0000000000017941 */ /* 0x000fea0003800000 */
.L_x_15:
[----:B0-----:R-:W0:Y:S01]  /*1970*/  LDC R5, c[0x0][0x3c0] ;  /* 0x0000f000ff057b82 */ /* 0x001e220000000800 */
[----:B------:R-:W-:-:S07]  /*1980*/  IMAD R4, R49, 0x8, R7 ;  /* 0x0000000831047824 */ /* 0x000fce00078e0207 */
[----:B------:R-:W2:Y:S01]  /*1990*/  LDC.64 R16, c[0x0][0x390] ;  /* 0x0000e400ff107b82 */ /* 0x000ea20000000a00 */
[----:B0-----:R-:W-:Y:S02]  /*19a0*/  ISETP.GE.AND P0, PT, R47, R5, PT ;  /* 0x000000052f00720c */ /* 0x001fe40003f06270 */
[----:B--2---:R-:W-:-:S04]  /*19b0*/  ISETP.EQ.U32.AND P1, PT, R16, RZ, PT ;  /* 0x000000ff1000720c */ /* 0x004fc80003f22070 */
[----:B------:R-:W-:-:S04]  /*19c0*/  ISETP.EQ.OR.EX P0, PT, R17, RZ, !P0, P1 ;  /* 0x000000ff1100720c */ /* 0x000fc80004702710 */
[----:B------:R-:W-:-:S13]  /*19d0*/  ISETP.GT.U32.OR P0, PT, R3, 0xff, P0 ;  /* 0x000000ff0300780c */ /* 0x000fda0000704470 */
[----:B------:R-:W-:Y:S05]  /*19e0*/  @P0 BRA `(.L_x_23) ;  /* 0x0000000000240947 */ /* 0x000fea0003800000 */
[----:B------:R-:W0:Y:S01]  /*19f0*/  LDS.64 R10, [R13+0x6600] ;  /* 0x006600000d0a7984 */ /* 0x000e220000000a00 */
[C---:B------:R-:W-:Y:S02]  /*1a00*/  ISETP.GT.U32.AND P0, PT, R3.reuse, R49, PT ;  /* 0x000000310300720c */ /* 0x040fe40003f04070 */
[C---:B------:R-:W-:Y:S02]  /*1a10*/  LEA R6, P2, R3.reuse, R16, 0x3 ;  /* 0x0000001003067211 */ /* 0x040fe400078418ff */
[----:B------:R-:W-:Y:S02]  /*1a20*/  SEL R7, RZ, 0x1980, !P0 ;  /* 0x00001980ff077807 */ /* 0x000fe40004000000 */
[--C-:B------:R-:W-:Y:S02]  /*1a30*/  SHF.R.S32.HI R15, RZ, 0x1f, R0.reuse ;  /* 0x0000001fff0f7819 */ /* 0x100fe40000011400 */
[----:B0-----:R-:W-:Y:S02]  /*1a40*/  IADD3 R2, P0, P1, R10, R7, R0 ;  /* 0x000000070a027210 */ /* 0x001fe4000791e000 */
[----:B------:R-:W-:-:S02]  /*1a50*/  LEA.HI.X R7, R3, R17, RZ, 0x3, P2 ;  /* 0x0000001103077211 */ /* 0x000fc400010f1cff */
[----:B------:R-:W-:-:S05]  /*1a60*/  IADD3.X R3, PT, PT, R11, RZ, R15, P0, P1 ;  /* 0x000000ff0b037210 */ /* 0x000fca00007e240f */
[----:B------:R0:W-:Y:S04]  /*1a70*/  STG.E.64 desc[UR6][R6.64], R2 ;  /* 0x0000000206007986 */ /* 0x0001e8000c101b06 */
.L_x_23:
[----:B------:R-:W-:Y:S05]  /*1a80*/  WARPSYNC.ALL ;  /* 0x0000000000007948 */ /* 0x000fea0003800000 */
[----:B------:R-:W-:Y:S01]  /*1a90*/  BAR.SYNC.DEFER_BLOCKING 0x0 ;  /* 0x0000000000007b1d */ /* 0x000fe20000010000 */
[----:B------:R-:W-:-:S05]  /*1aa0*/  ISETP.GT.AND P0, PT, R47, R5, PT ;  /* 0x000000052f00720c */ /* 0x000fca0003f04270 */
[----:B0-----:R0:W2:Y:S08]  /*1ab0*/  LDS.64 R2, [R4+0x6600] ;  /* 0x0066000004027984 */ /* 0x0010b00000000a00 */
[----:B0-----:R-:W-:Y:S05]  /*1ac0*/  @P0 BRA `(.L_x_24) ;  /* 0x00000000005c0947 */ /* 0x001fea0003800000 */
[----:B------:R-:W0:Y:S01]  /*1ad0*/  LDCU.64 UR4, c[0x0][0x3a0] ;  /* 0x00007400ff0477ac */ /* 0x000e220008000a00 */
[----:B--2---:R-:W-:-:S05]  /*1ae0*/  IADD3 R0, P1, PT, R57, R2, RZ ;  /* 0x0000000239007210 */ /* 0x004fca0007f3e0ff */
[----:B------:R-:W-:Y:S01]  /*1af0*/  IMAD.X R7, RZ, RZ, R3, P1 ;  /* 0x000000ffff077224 */ /* 0x000fe200008e0603 */
[----:B0-----:R-:W-:-:S04]  /*1b00*/  LEA R2, P1, R0, UR4, 0x2 ;  /* 0x0000000400027c11 */ /* 0x001fc8000f8210ff */
[----:B------:R-:W-:-:S05]  /*1b10*/  LEA.HI.X R3, R0, UR5, R7, 0x2, P1 ;  /* 0x0000000500037c11 */ /* 0x000fca00088f1407 */
[----:B------:R2:W-:Y:S04]  /*1b20*/  STG.E desc[UR6][R2.64], R28 ;  /* 0x0000001c02007986 */ /* 0x0005e8000c101906 */
        /* <DEDUP_REMOVED lines=15> */
[----:B------:R2:W-:Y:S01]  /*1c20*/  STG.E desc[UR6][R2.64+0x800], R46 ;  /* 0x0008002e02007986 */ /* 0x0005e2000c101906 */
[----:B------:R-:W-:Y:S05]  /*1c30*/  BRA `(.L_x_25) ;  /* 0x0000000000e07947 */ /* 0x000fea0003800000 */
.L_x_24:
[----:B------:R-:W0:Y:S01]  /*1c40*/  LDCU.64 UR4, c[0x0][0x3a0] ;  /* 0x00007400ff0477ac */ /* 0x000e220008000a00 */
[----:B------:R-:W-:Y:S01]  /*1c50*/  IMAD R4, R42, -0x1980, R5 ;  /* 0xffffe6802a047824 */ /* 0x000fe200078e0205 */
[C---:B--2---:R-:W-:Y:S01]  /*1c60*/  IADD3 R0, P1, PT, R57.reuse, R2, RZ ;  /* 0x0000000239007210 */ /* 0x044fe20007f3e0ff */
[C---:B------:R-:W-:Y:S02]  /*1c70*/  VIADD R11, R57.reuse, 0x20 ;  /* 0x00000020390b7836 */ /* 0x040fe40000000000 */
[C---:B-1----:R-:W-:Y:S01]  /*1c80*/  VIADD R13, R57.reuse, 0x40 ;  /* 0x00000040390d7836 */ /* 0x042fe20000000000 */
[-C--:B------:R-:W-:Y:S01]  /*1c90*/  ISETP.GE.AND P5, PT, R57, R4.reuse, PT ;  /* 0x000000043900720c */ /* 0x080fe20003fa6270 */
[----:B------:R-:W-:Y:S01]  /*1ca0*/  IMAD.X R7, RZ, RZ, R3, P1 ;  /* 0x000000ffff077224 */ /* 0x000fe200008e0603 */
[-C--:B------:R-:W-:Y:S01]  /*1cb0*/  ISETP.GE.AND P4, PT, R11, R4.reuse, PT ;  /* 0x000000040b00720c */ /* 0x080fe20003f86270 */
[----:B------:R-:W-:Y:S01]  /*1cc0*/  VIADD R11, R57, 0x60 ;  /* 0x00000060390b7836 */ /* 0x000fe20000000000 */
[----:B------:R-:W-:Y:S01]  /*1cd0*/  ISETP.GE.AND P3, PT, R13, R4, PT ;  /* 0x000000040d00720c */ /* 0x000fe20003f66270 */
[----:B------:R-:W-:-:S02]  /*1ce0*/  VIADD R13, R57, 0x80 ;  /* 0x00000080390d7836 */ /* 0x000fc40000000000 */
[----:B------:R-:W-:Y:S01]  /*1cf0*/  VIADD R15, R57, 0xa0 ;  /* 0x000000a0390f7836 */ /* 0x000fe20000000000 */
[-C--:B------:R-:W-:Y:S01]  /*1d00*/  ISETP.GE.AND P2, PT, R11, R4.reuse, PT ;  /* 0x000000040b00720c */ /* 0x080fe20003f46270 */
[----:B------:R-:W-:Y:S01]  /*1d10*/  VIADD R11, R57, 0xc0 ;  /* 0x000000c0390b7836 */ /* 0x000fe20000000000 */
[C---:B0-----:R-:W-:Y:S02]  /*1d20*/  LEA R2, P1, R0.reuse, UR4, 0x2 ;  /* 0x0000000400027c11 */ /* 0x041fe4000f8210ff */
[-C--:B------:R-:W-:Y:S02]  /*1d30*/  ISETP.GE.AND P6, PT, R15, R4.reuse, PT ;  /* 0x000000040f00720c */ /* 0x080fe40003fc6270 */
[----:B------:R-:W-:Y:S02]  /*1d40*/  LEA.HI.X R3, R0, UR5, R7, 0x2, P1 ;  /* 0x0000000500037c11 */ /* 0x000fe400088f1407 */
[----:B------:R-:W-:Y:S01]  /*1d50*/  ISETP.GE.AND P1, PT, R13, R4, PT ;  /* 0x000000040d00720c */ /* 0x000fe20003f26270 */
[----:B------:R-:W-:-:S02]  /*1d60*/  VIADD R13, R57, 0xe0 ;  /* 0x000000e0390d7836 */ /* 0x000fc40000000000 */
[----:B------:R0:W-:Y:S01]  /*1d70*/  @!P5 STG.E desc[UR6][R2.64], R28 ;  /* 0x0000001c0200d986 */ /* 0x0001e2000c101906 */
[-C--:B------:R-:W-:Y:S01]  /*1d80*/  ISETP.GE.AND P5, PT, R11, R4.reuse, PT ;  /* 0x000000040b00720c */ /* 0x080fe20003fa6270 */
[----:B------:R-:W-:Y:S02]  /*1d90*/  VIADD R11, R57, 0x100 ;  /* 0x00000100390b7836 */ /* 0x000fe40000000000 */
[----:B------:R0:W-:Y:S01]  /*1da0*/  @!P4 STG.E desc[UR6][R2.64+0x80], R29 ;  /* 0x0000801d0200c986 */ /* 0x0001e2000c101906 */
[-C--:B------:R-:W-:Y:S01]  /*1db0*/  ISETP.GE.AND P4, PT, R13, R4.reuse, PT ;  /* 0x000000040d00720c */ /* 0x080fe20003f86270 */
[----:B------:R-:W-:Y:S02]  /*1dc0*/  VIADD R13, R57, 0x120 ;  /* 0x00000120390d7836 */ /* 0x000fe40000000000 */
[----:B------:R0:W-:Y:S01]  /*1dd0*/  @!P3 STG.E desc[UR6][R2.64+0x100], R30 ;  /* 0x0001001e0200b986 */ /* 0x0001e2000c101906 */
        /* <DEDUP_REMOVED lines=21> */
[----:B------:R-:W-:-:S03]  /*1f30*/  ISETP.GE.AND P2, PT, R13, R4, PT ;  /* 0x000000040d00720c */ /* 0x000fc60003f46270 */
[----:B------:R0:W-:Y:S01]  /*1f40*/  @!P1 STG.E desc[UR6][R2.64+0x500], R38 ;  /* 0x0005002602009986 */ /* 0x0001e2000c101906 */
[----:B------:R-:W-:-:S03]  /*1f50*/  ISETP.GE.AND P1, PT, R11, R4, PT ;  /* 0x000000040b00720c */ /* 0x000fc60003f26270 */
[----:B------:R0:W-:Y:S04]  /*1f60*/  @!P6 STG.E desc[UR6][R2.64+0x580], R39 ;  /* 0x000580270200e986 */ /* 0x0001e8000c101906 */
[----:B------:R0:W-:Y:S04]  /*1f70*/  @!P5 STG.E desc[UR6][R2.64+0x600], R40 ;  /* 0x000600280200d986 */ /* 0x0001e8000c101906 */
[----:B------:R0:W-:Y:S04]  /*1f80*/  @!P4 STG.E desc[UR6][R2.64+0x680], R43 ;  /* 0x0006802b0200c986 */ /* 0x0001e8000c101906 */
[----:B------:R0:W-:Y:S04]  /*1f90*/  @!P3 STG.E desc[UR6][R2.64+0x700], R44 ;  /* 0x0007002c0200b986 */ /* 0x0001e8000c101906 */
[----:B------:R0:W-:Y:S04]  /*1fa0*/  @!P2 STG.E desc[UR6][R2.64+0x780], R45 ;  /* 0x0007802d0200a986 */ /* 0x0001e8000c101906 */
[----:B------:R0:W-:Y:S02]  /*1fb0*/  @!P1 STG.E desc[UR6][R2.64+0x800], R46 ;  /* 0x0008002e02009986 */ /* 0x0001e4000c101906 */
.L_x_25:
[----:B------:R-:W-:Y:S05]  /*1fc0*/  @P0 BRA `(.L_x_26) ;  /* 0x0000000000480947 */ /* 0x000fea0003800000 */
[----:B------:R3:W5:Y:S04]  /*1fd0*/  LDG.E R11, desc[UR6][R8.64] ;  /* 0x00000006080b7981 */ /* 0x000768000c1e1900 */
[----:B-1----:R3:W5:Y:S04]  /*1fe0*/  LDG.E R13, desc[UR6][R8.64+0x80] ;  /* 0x00008006080d7981 */ /* 0x002768000c1e1900 */
[----:B------:R3:W5:Y:S04]  /*1ff0*/  LDG.E R15, desc[UR6][R8.64+0x100] ;  /* 0x00010006080f7981 */ /* 0x000768000c1e1900 */
[----:B------:R3:W5:Y:S04]  /*2000*/  LDG.E R17, desc[UR6][R8.64+0x180] ;  /* 0x0001800608117981 */ /* 0x000768000c1e1900 */
[----:B------:R3:W5:Y:S04]  /*2010*/  LDG.E R19, desc[UR6][R8.64+0x200] ;  /* 0x0002000608137981 */ /* 0x000768000c1e1900 */
[----:B------:R3:W5:Y:S04]  /*2020*/  LDG.E R21, desc[UR6][R8.64+0x280] ;  /* 0x0002800608157981 */ /* 0x000768000c1e1900 */
[----:B------:R3:W5:Y:S04]  /*2030*/  LDG.E R23, desc[UR6][R8.64+0x300] ;  /* 0x0003000608177981 */ /* 0x000768000c1e1900 */
[----:B------:R3:W5:Y:S04]  /*2040*/  LDG.E R25, desc[UR6][R8.64+0x380] ;  /* 0x0003800608197981 */ /* 0x000768000c1e1900 */
[----:B------:R3:W5:Y:S04]  /*2050*/  LDG.E R27, desc[UR6][R8.64+0x400] ;  /* 0x00040006081b7981 */ /* 0x000768000c1e1900 */
[----:B0-2---:R3:W5:Y:S04]  /*2060*/  LDG.E R29, desc[UR6][R8.64+0x480] ;  /* 0x00048006081d7981 */ /* 0x005768000c1e1900 */
        /* <DEDUP_REMOVED lines=8> */
.L_x_26:
[----:B------:R-:W-:Y:S02]  /*20f0*/  IMAD.IADD R54, R5, 0x1, -R54 ;  /* 0x0000000105367824 */ /* 0x000fe400078e0a36 */
[C---:B0-2---:R-:W-:Y:S02]  /*2100*/  VIADD R3, R57.reuse, 0x20 ;  /* 0x0000002039037836 */ /* 0x045fe40000000000 */
[C---:B------:R-:W-:Y:S01]  /*2110*/  VIADD R45, R57.reuse, 0x40 ;  /* 0x00000040392d7836 */ /* 0x040fe20000000000 */
[CC--:B------:R-:W-:Y:S01]  /*2120*/  ISETP.GE.AND P5, PT, R57.reuse, R54.reuse, PT ;  /* 0x000000363900720c */ /* 0x0c0fe20003fa6270 */
[----:B------:R-:W-:Y:S01]  /*2130*/  VIADD R47, R57, 0x80 ;  /* 0x00000080392f7836 */ /* 0x000fe20000000000 */
[-C--:B------:R-:W-:Y:S01]  /*2140*/  ISETP.GE.AND P4, PT, R3, R54.reuse, PT ;  /* 0x000000360300720c */ /* 0x080fe20003f86270 */
[----:B------:R-:W-:Y:S01]  /*2150*/  VIADD R3, R57, 0x60 ;  /* 0x0000006039037836 */ /* 0x000fe20000000000 */
[-C--:B------:R-:W-:Y:S01]  /*2160*/  ISETP.GE.AND P3, PT, R45, R54.reuse, PT ;  /* 0x000000362d00720c */ /* 0x080fe20003f66270 */
[----:B------:R-:W-:Y:S01]  /*2170*/  VIADD R45, R57, 0xa0 ;  /* 0x000000a0392d7836 */ /* 0x000fe20000000000 */
[----:B------:R-:W-:-:S02]  /*2180*/  ISETP.GE.AND P1, PT, R47, R54, PT ;  /* 0x000000362f00720c */ /* 0x000fc40003f26270 */
[-C--:B------:R-:W-:Y:S01]  /*2190*/  ISETP.GE.AND P2, PT, R3, R54.reuse, PT ;  /* 0x000000360300720c */ /* 0x080fe20003f46270 */
[----:B------:R-:W-:Y:S01]  /*21a0*/  VIADD R3, R57, 0xc0 ;  /* 0x000000c039037836 */ /* 0x000fe20000000000 */
[-C--:B------:R-:W-:Y:S01]  /*21b0*/  ISETP.GE.AND P6, PT, R45, R54.reuse, PT ;  /* 0x000000362d00720c */ /* 0x080fe20003fc6270 */
[----:B------:R-:W-:Y:S02]  /*21c0*/  VIADD R45, R57, 0xe0 ;  /* 0x000000e0392d7836 */ /* 0x000fe40000000000 */
[----:B------:R0:W5:Y:S01]  /*21d0*/  @!P5 LDG.E R11, desc[UR6][R8.64] ;  /* 0x00000006080bd981 */ /* 0x000162000c1e1900 */
[-C--:B------:R-:W-:Y:S01]  /*21e0*/  ISETP.GE.AND P5, PT, R3, R54.reuse, PT ;  /* 0x000000360300720c */ /* 0x080fe20003fa6270 */
[----:B------:R-:W-:Y:S02]  /*21f0*/  VIADD R3, R57, 0x100 ;  /* 0x0000010039037836 */ /* 0x000fe40000000000 */
[----:B-1----:R0:W5:Y:S01]  /*2200*/  @!P4 LDG.E R13, desc[UR6][R8.64+0x80] ;  /* 0x00008006080dc981 */ /* 0x002162000c1e1900 */
[----:B------:R-:W-:Y:S01]  /*2210*/  ISETP.GE.AND P4, PT, R45, R54, PT ;  /* 0x000000362d00720c */ /* 0x000fe20003f86270 */
[----:B------:R-:W-:-:S02]  /*2220*/  VIADD R45, R57, 0x120 ;  /* 0x00000120392d7836 */ /* 0x000fc40000000000 */
[----:B------:R0:W5:Y:S01]  /*2230*/  @!P3 LDG.E R15, desc[UR6][R8.64+0x100] ;  /* 0x00010006080fb981 */ /* 0x000162000c1e1900 */
[-C--:B------:R-:W-:Y:S01]  /*2240*/  ISETP.GE.AND P3, PT, R3, R54.reuse, PT ;  /* 0x000000360300720c */ /* 0x080fe20003f66270 */
[----:B------:R-:W-:Y:S02]  /*2250*/  VIADD R3, R57, 0x140 ;  /* 0x0000014039037836 */ /* 0x000fe40000000000 */
[----:B------:R0:W5:Y:S01]  /*2260*/  @!P2 LDG.E R17, desc[UR6][R8.64+0x180] ;  /* 0x000180060811a981 */ /* 0x000162000c1e1900 */
[-C--:B------:R-:W-:Y:S01]  /*2270*/  ISETP.GE.AND P2, PT, R45, R54.reuse, PT ;  /* 0x000000362d00720c */ /* 0x080fe20003f46270 */
[----:B------:R-:W-:Y:S02]  /*2280*/  VIADD R45, R57, 0x160 ;  /* 0x00000160392d7836 */ /* 0x000fe40000000000 */
[----:B------:R0:W5:Y:S01]  /*2290*/  @!P1 LDG.E R19, desc[UR6][R8.64+0x200] ;  /* 0x0002000608139981 */ /* 0x000162000c1e1900 */
        /* <DEDUP_REMOVED lines=15> */
[----:B------:R-:W-:-:S03]  /*2390*/  ISETP.GE.AND P2, PT, R45, R54, PT ;  /* 0x000000362d00720c */ /* 0x000fc60003f46270 */
[----:B------:R0:W5:Y:S01]  /*23a0*/  @!P1 LDG.E R31, desc[UR6][R8.64+0x500] ;  /* 0x00050006081f9981 */ /* 0x000162000c1e1900 */
[----:B------:R-:W-:-:S03]  /*23b0*/  ISETP.GE.AND P1, PT, R3, R54, PT ;  /* 0x000000360300720c */ /* 0x000fc60003f26270 */
[----:B------:R0:W5:Y:S04]  /*23c0*/  @!P6 LDG.E R33, desc[UR6][R8.64+0x580] ;  /* 0x000580060821e981 */ /* 0x000168000c1e1900 */
[----:B------:R0:W5:Y:S04]  /*23d0*/  @!P5 LDG.E R35, desc[UR6][R8.64+0x600] ;  /* 0x000600060823d981 */ /* 0x000168000c1e1900 */
[----:B------:R0:W5:Y:S04]  /*23e0*/  @!P4 LDG.E R37, desc[UR6][R8.64+0x680] ;  /* 0x000680060825c981 */ /* 0x000168000c1e1900 */
[----:B------:R0:W5:Y:S04]  /*23f0*/  @!P3 LDG.E R39, desc[UR6][R8.64+0x700] ;  /* 0x000700060827b981 */ /* 0x000168000c1e1900 */
[----:B------:R0:W5:Y:S04]  /*2400*/  @!P2 LDG.E R41, desc[UR6][R8.64+0x780] ;  /* 0x000780060829a981 */ /* 0x000168000c1e1900 */
[----:B------:R0:W5:Y:S02]  /*2410*/  @!P1 LDG.E R43, desc[UR6][R8.64+0x800] ;  /* 0x00080006082b9981 */ /* 0x000164000c1e1900 */
.L_x_27:
[----:B------:R-:W-:Y:S05]  /*2420*/  @P0 BRA `(.L_x_28) ;  /* 0x0000000000540947 */ /* 0x000fea0003800000 */
[----:B------:R-:W1:Y:S02]  /*2430*/  LDCU.64 UR4, c[0x0][0x3b0] ;  /* 0x00007600ff0477ac */ /* 0x000e640008000a00 */
[----:B-1----:R-:W-:-:S04]  /*2440*/  LEA R2, P0, R0, UR4, 0x2 ;  /* 0x0000000400027c11 */ /* 0x002fc8000f8010ff */
[----:B------:R-:W-:-:S05]  /*2450*/  LEA.HI.X R3, R0, UR5, R7, 0x2, P0 ;  /* 0x0000000500037c11 */ /* 0x000fca00080f1407 */
[----:B-----5:R-:W-:Y:S04]  /*2460*/  STG.E desc[UR6][R2.64], R11 ;  /* 0x0000000b02007986 */ /* 0x020fe8000c101906 */
[----:B------:R-:W-:Y:S04]  /*2470*/  STG.E desc[UR6][R2.64+0x80], R13 ;  /* 0x0000800d02007986 */ /* 0x000fe8000c101906 */
        /* <DEDUP_REMOVED lines=14> */
[----:B------:R-:W-:Y:S01]  /*2560*/  STG.E desc[UR6][R2.64+0x800], R43 ;  /* 0x0008002b02007986 */ /* 0x000fe2000c101906 */
[----:B------:R-:W-:Y:S05]  /*2570*/  EXIT ;  /* 0x000000000000794d */ /* 0x000fea0003800000 */
.L_x_28:
[----:B------:R-:W1:Y:S01]  /*2580*/  LDCU.64 UR4, c[0x0][0x3b0] ;  /* 0x00007600ff0477ac */ /* 0x000e620008000a00 */
[----:B------:R-:W-:Y:S02]  /*2590*/  IMAD R42, R42, -0x1980, R5 ;  /* 0xffffe6802a2a7824 */ /* 0x000fe400078e0205 */
[C---:B------:R-:W-:Y:S02]  /*25a0*/  VIADD R5, R57.reuse, 0x40 ;  /* 0x0000004039057836 */ /* 0x040fe40000000000 */
[C---:B------:R-:W-:Y:S01]  /*25b0*/  VIADD R3, R57.reuse, 0x20 ;  /* 0x0000002039037836 */ /* 0x040fe20000000000 */
[CC--:B------:R-:W-:Y:S01]  /*25c0*/  ISETP.GE.AND P3, PT, R57.reuse, R42.reuse, PT ;  /* 0x0000002a3900720c */ /* 0x0c0fe20003f66270 */
[----:B0--3--:R-:W-:Y:S01]  /*25d0*/  VIADD R9, R57, 0x60 ;  /* 0x0000006039097836 */ /* 0x009fe20000000000 */
[-C--:B------:R-:W-:Y:S01]  /*25e0*/  ISETP.GE.AND P1, PT, R5, R42.reuse, PT ;  /* 0x0000002a0500720c */ /* 0x080fe20003f26270 */
[----:B------:R-:W-:Y:S01]  /*25f0*/  VIADD R5, R57, 0x80 ;  /* 0x0000008039057836 */ /* 0x000fe20000000000 */
[-C--:B------:R-:W-:Y:S01]  /*2600*/  ISETP.GE.AND P2, PT, R3, R42.reuse, PT ;  /* 0x0000002a0300720c */ /* 0x080fe20003f46270 */
[----:B------:R-:W-:Y:S01]  /*2610*/  VIADD R45, R57, 0xc0 ;  /* 0x000000c0392d7836 */ /* 0x000fe20000000000 */
[-C--:B------:R-:W-:Y:S01]  /*2620*/  ISETP.GE.AND P0, PT, R9, R42.reuse, PT ;  /* 0x0000002a0900720c */ /* 0x080fe20003f06270 */
[----:B------:R-:W-:Y:S01]  /*2630*/  VIADD R9, R57, 0xa0 ;  /* 0x000000a039097836 */ /* 0x000fe20000000000 */
[----:B------:R-:W-:Y:S01]  /*2640*/  ISETP.GE.AND P6, PT, R5, R42, PT ;  /* 0x0000002a0500720c */ /* 0x000fe20003fc6270 */
[----:B------:R-:W-:Y:S01]  /*2650*/  VIADD R5, R57, 0xe0 ;  /* 0x000000e039057836 */ /* 0x000fe20000000000 */
[----:B-1----:R-:W-:-:S02]  /*2660*/  LEA R2, P4, R0, UR4, 0x2 ;  /* 0x0000000400027c11 */ /* 0x002fc4000f8810ff */
[-C--:B------:R-:W-:Y:S02]  /*2670*/  ISETP.GE.AND P5, PT, R9, R42.reuse, PT ;  /* 0x0000002a0900720c */ /* 0x080fe40003fa6270 */
[----:B------:R-:W-:Y:S01]  /*2680*/  LEA.HI.X R3, R0, UR5, R7, 0x2, P4 ;  /* 0x0000000500037c11 */ /* 0x000fe2000a0f1407 */
[----:B------:R-:W-:Y:S01]  /*2690*/  VIADD R7, R57, 0x100 ;  /* 0x0000010039077836 */ /* 0x000fe20000000000 */
[----:B------:R-:W-:-:S03]  /*26a0*/  ISETP.GE.AND P4, PT, R45, R42, PT ;  /* 0x0000002a2d00720c */ /* 0x000fc60003f86270 */
[----:B-----5:R0:W-:Y:S01]  /*26b0*/  @!P3 STG.E desc[UR6][R2.64], R11 ;  /* 0x0000000b0200b986 */ /* 0x0201e2000c101906 */
        /* <DEDUP_REMOVED lines=19> */
[C---:B------:R-:W-:Y:S02]  /*27f0*/  VIADD R5, R57.reuse, 0x1e0 ;  /* 0x000001e039057836 */ /* 0x040fe40000000000 */
[----:B------:R-:W-:Y:S01]  /*2800*/  VIADD R57, R57, 0x200 ;  /* 0x0000020039397836 */ /* 0x000fe20000000000 */
[----:B------:R0:W-:Y:S01]  /*2810*/  @!P3 STG.E desc[UR6][R2.64+0x380], R25 ;  /* 0x000380190200b986 */ /* 0x0001e2000c101906 */
[----:B------:R-:W-:-:S03]  /*2820*/  ISETP.GE.AND P3, PT, R7, R42, PT ;  /* 0x0000002a0700720c */ /* 0x000fc60003f66270 */
        /* <DEDUP_REMOVED lines=9> */
[----:B------:R0:W-:Y:S01]  /*28c0*/  @!P2 STG.E desc[UR6][R2.64+0x780], R41 ;  /* 0x000780290200a986 */ /* 0x0001e2000c101906 */
[----:B------:R-:W-:Y:S05]  /*28d0*/  @P1 EXIT ;  /* 0x000000000000194d */ /* 0x000fea0003800000 */
[----:B------:R-:W-:Y:S01]  /*28e0*/  STG.E desc[UR6][R2.64+0x800], R43 ;  /* 0x0008002b02007986 */ /* 0x000fe2000c101906 */
[----:B------:R-:W-:Y:S05]  /*28f0*/  EXIT ;  /* 0x000000000000794d */ /* 0x000fea0003800000 */
.L_x_14:
[----:B------:R-:W-:Y:S01]  /*2900*/  IMAD.MOV.U32 R2, RZ, RZ, RZ ;  /* 0x000000ffff027224 */ /* 0x000fe200078e00ff */
[C---:B------:R-:W-:Y:S01]  /*2910*/  ISETP.GT.U32.AND P0, PT, R3.reuse, 0x1f, PT ;  /* 0x0000001f0300780c */ /* 0x040fe20003f04070 */
[----:B------:R-:W-:Y:S05]  /*2920*/  WARPSYNC.ALL ;  /* 0x0000000000007948 */ /* 0x000fea0003800000 */
[----:B------:R-:W-:-:S04]  /*2930*/  IMAD.HI.U32 R14, R3, 0x15555556, R2 ;  /* 0x15555556030e7827 */ /* 0x000fc800078e0002 */
[----:B------:R-:W-:-:S05]  /*2940*/  IMAD R15, R14, 0x4, R7 ;  /* 0x000000040e0f7824 */ /* 0x000fca00078e0207 */
[----:B------:R0:W-:Y:S01]  /*2950*/  STS [R15+0x3410], R0 ;  /* 0x003410000f007388 */ /* 0x0001e20000000800 */
[----:B------:R-:W-:Y:S06]  /*2960*/  BAR.SYNC.DEFER_BLOCKING 0x0 ;  /* 0x0000000000007b1d */ /* 0x000fec0000010000 */
[----:B------:R-:W-:Y:S05]  /*2970*/  @P0 BRA `(.L_x_29) ;  /* 0x0000000000dc0947 */ /* 0x000fea0003800000 */
[----:B------:R-:W-:Y:S01]  /*2980*/  IMAD R14, R3, 0x34, R7 ;  /* 0x00000034030e7824 */ /* 0x000fe200078e0207 */
[----:B------:R-:W-:-:S04]  /*2990*/  UMOV UR8, 0xffffffff ;  /* 0xffffffff00087882 */ /* 0x000fc80000000000 */
[----:B------:R-:W-:Y:S04]  /*29a0*/  LDS R28, [R14+0x3410] ;  /* 0x003410000e1c7984 */ /* 0x000fe80000000800 */
[----:B------:R-:W-:Y:S04]  /*29b0*/  LDS R29, [R14+0x3414] ;  /* 0x003414000e1d7984 */ /* 0x000fe80000000800 */
[----:B------:R-:W1:Y:S04]  /*29c0*/  LDS R30, [R14+0x3418] ;  /* 0x003418000e1e7984 */ /* 0x000e680000000800 */
[----:B------:R-:W-:Y:S04]  /*29d0*/  LDS R31, [R14+0x341c] ;  /* 0x00341c000e1f7984 */ /* 0x000fe80000000800 */
[----:B------:R-:W2:Y:S04]  /*29e0*/  LDS R32, [R14+0x3420] ;  /* 0x003420000e207984 */ /* 0x000ea80000000800 */
[----:B------:R-:W-:Y:S04]  /*29f0*/  LDS R33, [R14+0x3424] ;  /* 0x003424000e217984 */ /* 0x000fe80000000800 */
[----:B------:R-:W3:Y:S04]  /*2a00*/  LDS R34, [R14+0x3428] ;  /* 0x003428000e227984 */ /* 0x000ee80000000800 */
[----:B------:R-:W-:Y:S04]  /*2a10*/  LDS R35, [R14+0x342c] ;  /* 0x00342c000e237984 */ /* 0x000fe80000000800 */
[----:B------:R-:W4:Y:S04]  /*2a20*/  LDS R36, [R14+0x3430] ;  /* 0x003430000e247984 */ /* 0x000f280000000800 */
[----:B------:R-:W-:Y:S04]  /*2a30*/  LDS R37, [R14+0x3434] ;  /* 0x003434000e257984 */ /* 0x000fe80000000800 */
[----:B------:R-:W5:Y:S04]  /*2a40*/  LDS R38, [R14+0x3438] ;  /* 0x003438000e267984 */ /* 0x000f680000000800 */
[----:B------:R-:W0:Y:S01]  /*2a50*/  LDS R39, [R14+0x343c] ;  /* 0x00343c000e277984 */ /* 0x000e220000000800 */
[----:B-1----:R-:W-:-:S04]  /*2a60*/  IADD3 R40, PT, PT, R30, R29, R28 ;  /* 0x0000001d1e287210 */ /* 0x002fc80007ffe01c */
[----:B--2---:R-:W-:-:S04]  /*2a70*/  IADD3 R40, PT, PT, R32, R40, R31 ;  /* 0x0000002820287210 */ /* 0x004fc80007ffe01f */
[----:B---3--:R-:W-:-:S04]  /*2a80*/  IADD3 R40, PT, PT, R34, R40, R33 ;  /* 0x0000002822287210 */ /* 0x008fc80007ffe021 */
[----:B----4-:R-:W-:-:S04]  /*2a90*/  IADD3 R40, PT, PT, R36, R40, R35 ;  /* 0x0000002824287210 */ /* 0x010fc80007ffe023 */
[----:B-----5:R-:W-:-:S05]  /*2aa0*/  IADD3 R40, PT, PT, R38, R40, R37 ;  /* 0x0000002826287210 */ /* 0x020fca0007ffe025 */
[----:B0-----:R-:W-:Y:S01]  /*2ab0*/  IMAD.IADD R39, R39, 0x1, R40 ;  /* 0x0000000127277824 */ /* 0x001fe200078e0228 */
[----:B------:R-:W-:Y:S06]  /*2ac0*/  BRA.DIV UR8, `(.L_x_30) ;  /* 0x0000007a08547947 */ /* 0x000fec000b800000 */
[----:B------:R-:W0:Y:S02]  /*2ad0*/  SHFL.UP P0, R40, R39, 0x1, RZ ;  /* 0x0420000027287989 */ /* 0x000e2400000000ff */
[----:B0-----:R-:W-:-:S05]  /*2ae0*/  @P0 IMAD.IADD R40, R39, 0x1, R40 ;  /* 0x0000000127280824 */ /* 0x001fca00078e0228 */
[----:B------:R-:W0:Y:S02]  /*2af0*/  SHFL.UP P0, R43, R40, 0x2, RZ ;  /* 0x04400000282b7989 */ /* 0x000e2400000000ff */
[----:B0-----:R-:W-:-:S05]  /*2b00*/  @P0 IMAD.IADD R43, R40, 0x1, R43 ;  /* 0x00000001282b0824 */ /* 0x001fca00078e022b */
[----:B------:R-:W0:Y:S02]  /*2b10*/  SHFL.UP P0, R44, R43, 0x4, RZ ;  /* 0x048000002b2c7989 */ /* 0x000e2400000000ff */
[----:B0-----:R-:W-:-:S05]  /*2b20*/  @P0 IMAD.IADD R44, R43, 0x1, R44 ;  /* 0x000000012b2c0824 */ /* 0x001fca00078e022c */
[----:B------:R-:W0:Y:S02]  /*2b30*/  SHFL.UP P0, R45, R44, 0x8, RZ ;  /* 0x050000002c2d7989 */ /* 0x000e2400000000ff */
[----:B0-----:R-:W-:-:S05]  /*2b40*/  @P0 IMAD.IADD R45, R44, 0x1, R45 ;  /* 0x000000012c2d0824 */ /* 0x001fca00078e022d */
[----:B------:R0:W1:Y:S02]  /*2b50*/  SHFL.UP P0, R46, R45, 0x10, RZ ;  /* 0x060000002d2e7989 */ /* 0x00006400000000ff */
.L_x_120:
[----:B-1----:R-:W-:-:S04]  /*2b60*/  @P0 IMAD.IADD R46, R45, 0x1, R46 ;  /* 0x000000012d2e0824 */ /* 0x002fc800078e022e */
[----:B------:R-:W-:-:S04]  /*2b70*/  IMAD.IADD R39, R46, 0x1, -R39 ;  /* 0x000000012e277824 */ /* 0x000fc800078e0a27 */
[----:B------:R-:W-:Y:S01]  /*2b80*/  IMAD.IADD R28, R28, 0x1, R39 ;  /* 0x000000011c1c7824 */ /* 0x000fe200078e0227 */
[----:B------:R1:W-:Y:S03]  /*2b90*/  STS [R14+0x3410], R39 ;  /* 0x003410270e007388 */ /* 0x0003e60000000800 */
        /* <DEDUP_REMOVED lines=19> */
[----:B------:R1:W-:Y:S04]  /*2cd0*/  STS [R14+0x3438], R37 ;  /* 0x003438250e007388 */ /* 0x0003e80000000800 */
[----:B------:R1:W-:Y:S02]  /*2ce0*/  STS [R14+0x343c], R43 ;  /* 0x00343c2b0e007388 */ /* 0x0003e40000000800 */
.L_x_29:
[----:B------:R-:W-:Y:S05]  /*2cf0*/  WARPSYNC.ALL ;  /* 0x0000000000007948 */ /* 0x000fea0003800000 */
[----:B------:R-:W-:Y:S01]  /*2d00*/  BAR.SYNC.DEFER_BLOCKING 0x0 ;  /* 0x0000000000007b1d */ /* 0x000fe20000010000 */
[----:B------:R-:W-:Y:S02]  /*2d10*/  ISETP.NE.AND P0, PT, R50, RZ, PT ;  /* 0x000000ff3200720c */ /* 0x000fe40003f05270 */
[----:B-1----:R-:W-:-:S03]  /*2d20*/  SHF.R.U32.HI R28, RZ, UR5, R27 ;  /* 0x00000005ff1c7c19 */ /* 0x002fc6000801161b */
[----:B------:R-:W-:Y:S01]  /*2d30*/  BSSY.RECONVERGENT B0, `(.L_x_31) ;  /* 0x0000028000007945 */ /* 0x000fe20003800200 */
[----:B------:R-:W-:Y:S01]  /*2d40*/  LOP3.LUT R28, R28, UR4, RZ, 0x30, !PT ;  /* 0x000000041c1c7c12 */ /* 0x000fe2000f8e30ff */
[----:B0-----:R-:W0:Y:S06]  /*2d50*/  LDS R15, [R15+0x3410] ;  /* 0x003410000f0f7984 */ /* 0x001e2c0000000800 */
[----:B------:R-:W-:Y:S05]  /*2d60*/  @P0 BRA `(.L_x_32) ;  /* 0x0000000000900947 */ /* 0x000fea0003800000 */
[----:B------:R-:W0:Y:S04]  /*2d70*/  LDS R14, [R51] ;  /* 0x00000000330e7984 */ /* 0x000e280000000800 */
[----:B------:R-:W1:Y:S04]  /*2d80*/  LDS R30, [R51+0x400] ;  /* 0x00040000331e7984 */ /* 0x000e680000000800 */
[----:B------:R-:W2:Y:S04]  /*2d90*/  LDS R32, [R51+0x800] ;  /* 0x0008000033207984 */ /* 0x000ea80000000800 */
[----:B------:R-:W3:Y:S04]  /*2da0*/  LDS R34, [R51+0xc00] ;  /* 0x000c000033227984 */ /* 0x000ee80000000800 */
[----:B------:R-:W4:Y:S04]  /*2db0*/  LDS R36, [R51+0x1000] ;  /* 0x0010000033247984 */ /* 0x000f280000000800 */
[----:B------:R-:W5:Y:S04]  /*2dc0*/  LDS R38, [R51+0x1400] ;  /* 0x0014000033267984 */ /* 0x000f680000000800 */
[----:B------:R-:W5:Y:S04]  /*2dd0*/  LDS R40, [R51+0x1800] ;  /* 0x0018000033287984 */ /* 0x000f680000000800 */
[----:B------:R-:W5:Y:S04]  /*2de0*/  LDS R44, [R51+0x1c00] ;  /* 0x001c0000332c7984 */ /* 0x000f680000000800 */
[----:B------:R-:W5:Y:S04]  /*2df0*/  LDS R46, [R51+0x2000] ;  /* 0x00200000332e7984 */ /* 0x000f680000000800 */
[----:B------:R-:W5:Y:S04]  /*2e00*/  LDS R58, [R51+0x2400] ;  /* 0x00240000333a7984 */ /* 0x000f680000000800 */
[----:B------:R-:W5:Y:S01]  /*2e10*/  LDS R60, [R51+0x2800] ;  /* 0x00280000333c7984 */ /* 0x000f620000000800 */
[----:B0-----:R-:W-:-:S03]  /*2e20*/  IMAD.IADD R14, R15, 0x1, R14 ;  /* 0x000000010f0e7824 */ /* 0x001fc600078e020e */
[----:B------:R-:W0:Y:S01]  /*2e30*/  LDS R62, [R51+0x2c00] ;  /* 0x002c0000333e7984 */ /* 0x000e220000000800 */
[C---:B-1----:R-:W-:Y:S02]  /*2e40*/  IMAD.IADD R30, R15.reuse, 0x1, R30 ;  /* 0x000000010f1e7824 */ /* 0x042fe400078e021e */
[C---:B--2---:R-:W-:Y:S01]  /*2e50*/  IMAD.IADD R32, R15.reuse, 0x1, R32 ;  /* 0x000000010f207824 */ /* 0x044fe200078e0220 */
[----:B------:R1:W-:Y:S01]  /*2e60*/  STS [R51], R14 ;  /* 0x0000000e33007388 */ /* 0x0003e20000000800 */
[----:B---3--:R-:W-:-:S03]  /*2e70*/  IMAD.IADD R34, R15, 0x1, R34 ;  /* 0x000000010f227824 */ /* 0x008fc600078e0222 */
[----:B------:R1:W-:Y:S01]  /*2e80*/  STS [R51+0x400], R30 ;  /* 0x0004001e33007388 */ /* 0x0003e20000000800 */
[----:B----4-:R-:W-:-:S03]  /*2e90*/  IMAD.IADD R36, R15, 0x1, R36 ;  /* 0x000000010f247824 */ /* 0x010fc600078e0224 */
[----:B------:R1:W-:Y:S01]  /*2ea0*/  STS [R51+0x800], R32 ;  /* 0x0008002033007388 */ /* 0x0003e20000000800 */
[----:B-----5:R-:W-:-:S03]  /*2eb0*/  IMAD.IADD R38, R15, 0x1, R38 ;  /* 0x000000010f267824 */ /* 0x020fc600078e0226 */
[----:B------:R1:W-:Y:S01]  /*2ec0*/  STS [R51+0xc00], R34 ;  /* 0x000c002233007388 */ /* 0x0003e20000000800 */
[----:B------:R-:W-:-:S03]  /*2ed0*/  IMAD.IADD R40, R15, 0x1, R40 ;  /* 0x000000010f287824 */ /* 0x000fc600078e0228 */
        /* <DEDUP_REMOVED lines=9> */
[----:B0-----:R-:W-:-:S03]  /*2f70*/  IMAD.IADD R62, R15, 0x1, R62 ;  /* 0x000000010f3e7824 */ /* 0x001fc600078e023e */
[----:B------:R1:W-:Y:S04]  /*2f80*/  STS [R51+0x2400], R58 ;  /* 0x0024003a33007388 */ /* 0x0003e80000000800 */
[----:B------:R1:W-:Y:S04]  /*2f90*/  STS [R51+0x2800], R60 ;  /* 0x0028003c33007388 */ /* 0x0003e80000000800 */
[----:B------:R1:W-:Y:S02]  /*2fa0*/  STS [R51+0x2c00], R62 ;  /* 0x002c003e33007388 */ /* 0x0003e40000000800 */
.L_x_32:
[----:B------:R-:W-:Y:S05]  /*2fb0*/  BSYNC.RECONVERGENT B0 ;  /* 0x0000000000007941 */ /* 0x000fea0003800200 */
.L_x_31:
[----:B------:R-:W-:Y:S01]  /*2fc0*/  BAR.SYNC.DEFER_BLOCKING 0x0 ;  /* 0x0000000000007b1d */ /* 0x000fe20000010000 */
[----:B------:R-:W-:Y:S01]  /*2fd0*/  R2P PR, R28, 0x7f ;  /* 0x0000007f1c007804 */ /* 0x000fe20000000000 */
[----:B------:R-:W-:-:S04]  /*2fe0*/  IMAD.MOV.U32 R47, RZ, RZ, RZ ;  /* 0x000000ffff2f7224 */ /* 0x000fc800078e00ff */
[----:B------:R-:W-:Y:S08]  /*2ff0*/  BSSY.RECONVERGENT B0, `(.L_x_33) ;  /* 0x0000024000007945 */ /* 0x000ff00003800200 */
[----:B-1----:R-:W-:Y:S02]  /*3000*/  VOTE.ANY R14, PT, P0 ;  /* 0x00000000000e7806 */ /* 0x002fe400000e0100 */
[----:B------:R-:W-:-:S02]  /*3010*/  VOTE.ANY R29, PT, P1 ;  /* 0x00000000001d7806 */ /* 0x000fc400008e0100 */
[----:B------:R-:W-:Y:S02]  /*3020*/  @!P0 LOP3.LUT R14, RZ, R14, RZ, 0x33, !PT ;  /* 0x0000000eff0e8212 */ /* 0x000fe400078e33ff */
[----:B------:R-:W-:Y:S02]  /*3030*/  VOTE.ANY R31, PT, P2 ;  /* 0x00000000001f7806 */ /* 0x000fe400010e0100 */
[----:B------:R-:W-:Y:S02]  /*3040*/  @!P1 LOP3.LUT R29, RZ, R29, RZ, 0x33, !PT ;  /* 0x0000001dff1d9212 */ /* 0x000fe400078e33ff */
[----:B------:R-:W-:Y:S02]  /*3050*/  VOTE.ANY R33, PT, P3 ;  /* 0x0000000000217806 */ /* 0x000fe400018e0100 */
[----:B------:R-:W-:Y:S02]  /*3060*/  @!P2 LOP3.LUT R31, RZ, R31, RZ, 0x33, !PT ;  /* 0x0000001fff1fa212 */ /* 0x000fe400078e33ff */
[----:B------:R-:W-:-:S02]  /*3070*/  LOP3.LUT R14, R29, R14, RZ, 0xc0, !PT ;  /* 0x0000000e1d0e7212 */ /* 0x000fc400078ec0ff */
[----:B------:R-:W-:Y:S02]  /*3080*/  @!P3 LOP3.LUT R33, RZ, R33, RZ, 0x33, !PT ;  /* 0x00000021ff21b212 */ /* 0x000fe400078e33ff */
[----:B------:R-:W-:Y:S02]  /*3090*/  LOP3.LUT R14, R31, R14, RZ, 0xc0, !PT ;  /* 0x0000000e1f0e7212 */ /* 0x000fe400078ec0ff */
[----:B------:R-:W-:Y:S02]  /*30a0*/  VOTE.ANY R29, PT, P4 ;  /* 0x00000000001d7806 */ /* 0x000fe400020e0100 */
[----:B------:R-:W-:Y:S02]  /*30b0*/  LOP3.LUT R14, R33, R14, RZ, 0xc0, !PT ;  /* 0x0000000e210e7212 */ /* 0x000fe400078ec0ff */
[----:B------:R-:W-:Y:S02]  /*30c0*/  @!P4 LOP3.LUT R29, RZ, R29, RZ, 0x33, !PT ;  /* 0x0000001dff1dc212 */ /* 0x000fe400078e33ff */
[----:B------:R-:W-:-:S02]  /*30d0*/  VOTE.ANY R31, PT, P5 ;  /* 0x00000000001f7806 */ /* 0x000fc400028e0100 */
[----:B------:R-:W-:Y:S01]  /*30e0*/  LOP3.LUT R14, R29, R14, RZ, 0xc0, !PT ;  /* 0x0000000e1d0e7212 */ /* 0x000fe200078ec0ff */
[----:B------:R-:W-:Y:S01]  /*30f0*/  IMAD.SHL.U32 R29, R3, 0x20, RZ ;  /* 0x00000020031d7824 */ /* 0x000fe200078e00ff */
[----:B------:R-:W-:Y:S02]  /*3100*/  LOP3.LUT P0, RZ, R28, 0x80, RZ, 0xc0, !PT ;  /* 0x000000801cff7812 */ /* 0x000fe4000780c0ff */
[----:B------:R-:W-:Y:S02]  /*3110*/  @!P5 LOP3.LUT R31, RZ, R31, RZ, 0x33, !PT ;  /* 0x0000001fff1fd212 */ /* 0x000fe400078e33ff */
[----:B------:R-:W-:Y:S02]  /*3120*/  VOTE.ANY R30, PT, P6 ;  /* 0x00000000001e7806 */ /* 0x000fe400030e0100 */
[----:B------:R-:W-:Y:S02]  /*3130*/  LOP3.LUT R31, R31, R14, RZ, 0xc0, !PT ;  /* 0x0000000e1f1f7212 */ /* 0x000fe400078ec0ff */
[----:B------:R-:W1:Y:S01]  /*3140*/  S2R R14, SR_LEMASK ;  /* 0x00000000000e7919 */ /* 0x000e620000003a00 */
[----:B------:R-:W-:-:S04]  /*3150*/  @!P6 LOP3.LUT R30, RZ, R30, RZ, 0x33, !PT ;  /* 0x0000001eff1ee212 */ /* 0x000fc800078e33ff */
[----:B------:R-:W-:Y:S02]  /*3160*/  VOTE.ANY R32, PT, P0 ;  /* 0x0000000000207806 */ /* 0x000fe400000e0100 */
[----:B------:R-:W-:Y:S02]  /*3170*/  LOP3.LUT R31, R30, R31, RZ, 0xc0, !PT ;  /* 0x0000001f1e1f7212 */ /* 0x000fe400078ec0ff */
[----:B------:R-:W-:Y:S02]  /*3180*/  @!P0 LOP3.LUT R32, RZ, R32, RZ, 0x33, !PT ;  /* 0x00000020ff208212 */ /* 0x000fe400078e33ff */
[----:B------:R-:W-:Y:S02]  /*3190*/  LOP3.LUT R30, R29, 0x7c00, RZ, 0xc0, !PT ;  /* 0x00007c001d1e7812 */ /* 0x000fe400078ec0ff */
[----:B------:R-:W-:-:S03]  /*31a0*/  LOP3.LUT R31, R32, R31, RZ, 0xc0, !PT ;  /* 0x0000001f201f7212 */ /* 0x000fc600078ec0ff */
[----:B------:R-:W-:Y:S01]  /*31b0*/  IMAD.IADD R29, R7, 0x1, R30 ;  /* 0x00000001071d7824 */ /* 0x000fe200078e021e */
[----:B------:R-:W2:Y:S01]  /*31c0*/  FLO.U32 R32, R31 ;  /* 0x0000001f00207300 */ /* 0x000ea200000e0000 */
[----:B-1----:R-:W-:Y:S02]  /*31d0*/  LOP3.LUT R44, R14, R31, RZ, 0xc0, !PT ;  /* 0x0000001f0e2c7212 */ /* 0x002fe400078ec0ff */
[----:B--2---:R-:W-:-:S05]  /*31e0*/  ISETP.NE.AND P0, PT, R24, R32, PT ;  /* 0x000000201800720c */ /* 0x004fca0003f05270 */
[----:B------:R-:W1:Y:S08]  /*31f0*/  POPC R44, R44 ;  /* 0x0000002c002c7309 */ /* 0x000e700000000000 */
[----:B------:R-:W-:Y:S05]  /*3200*/  @P0 BRA `(.L_x_34) ;  /* 0x0000000000080947 */ /* 0x000fea0003800000 */
[----:B------:R-:W-:-:S06]  /*3210*/  IMAD R47, R28, 0x4, R29 ;  /* 0x000000041c2f7824 */ /* 0x000fcc00078e021d */
[----:B-1----:R2:W3:Y:S02]  /*3220*/  ATOMS.ADD R47, [R47], R44 ;  /* 0x0000002c2f2f738c */ /* 0x0024e40000000000 */
.L_x_34:
[----:B------:R-:W-:Y:S05]  /*3230*/  BSYNC.RECONVERGENT B0 ;  /* 0x0000000000007941 */ /* 0x000fea0003800200 */
.L_x_33:
[----:B------:R-:W-:Y:S01]  /*3240*/  R2P PR, R52, 0x7f ;  /* 0x0000007f34007804 */ /* 0x000fe20000000000 */
[----:B---3--:R3:W4:Y:S01]  /*3250*/  SHFL.IDX PT, R47, R47, R32, 0x1f ;  /* 0x00001f202f2f7589 */ /* 0x00872200000e0000 */
[----:B------:R-:W-:Y:S01]  /*3260*/  BSSY.RECONVERGENT B0, `(.L_x_35) ;  /* 0x0000021000007945 */ /* 0x000fe20003800200 */
[----:B------:R-:W-:-:S10]  /*3270*/  IMAD.MOV.U32 R49, RZ, RZ, RZ ;  /* 0x000000ffff317224 */ /* 0x000fd400078e00ff */
[----:B------:R-:W-:Y:S02]  /*3280*/  VOTE.ANY R28, PT, P0 ;  /* 0x00000000001c7806 */ /* 0x000fe400000e0100 */
[----:B------:R-:W-:Y:S02]  /*3290*/  VOTE.ANY R31, PT, P1 ;  /* 0x00000000001f7806 */ /* 0x000fe400008e0100 */
[----:B------:R-:W-:Y:S02]  /*32a0*/  @!P0 LOP3.LUT R28, RZ, R28, RZ, 0x33, !PT ;  /* 0x0000001cff1c8212 */ /* 0x000fe400078e33ff */
[----:B------:R-:W-:Y:S02]  /*32b0*/  VOTE.ANY R33, PT, P2 ;  /* 0x0000000000217806 */ /* 0x000fe400010e0100 */
[----:B------:R-:W-:Y:S02]  /*32c0*/  @!P1 LOP3.LUT R31, RZ, R31, RZ, 0x33, !PT ;  /* 0x0000001fff1f9212 */ /* 0x000fe400078e33ff */
[----:B------:R-:W-:-:S02]  /*32d0*/  @!P2 LOP3.LUT R33, RZ, R33, RZ, 0x33, !PT ;  /* 0x00000021ff21a212 */ /* 0x000fc400078e33ff */
[----:B------:R-:W-:Y:S02]  /*32e0*/  LOP3.LUT R28, R31, R28, RZ, 0xc0, !PT ;  /* 0x0000001c1f1c7212 */ /* 0x000fe400078ec0ff */
[----:B------:R-:W-:Y:S02]  /*32f0*/  VOTE.ANY R31, PT, P3 ;  /* 0x00000000001f7806 */ /* 0x000fe400018e0100 */
[----:B------:R-:W-:Y:S02]  /*3300*/  LOP3.LUT R28, R33, R28, RZ, 0xc0, !PT ;  /* 0x0000001c211c7212 */ /* 0x000fe400078ec0ff */
[----:B------:R-:W-:Y:S02]  /*3310*/  LOP3.LUT P0, RZ, R52, 0x80, RZ, 0xc0, !PT ;  /* 0x0000008034ff7812 */ /* 0x000fe4000780c0ff */
[----:B------:R-:W-:Y:S02]  /*3320*/  VOTE.ANY R33, PT, P4 ;  /* 0x0000000000217806 */ /* 0x000fe400020e0100 */
[----:B------:R-:W-:-:S02]  /*3330*/  @!P3 LOP3.LUT R31, RZ, R31, RZ, 0x33, !PT ;  /* 0x0000001fff1fb212 */ /* 0x000fc400078e33ff */
[----:B------:R-:W-:Y:S02]  /*3340*/  @!P4 LOP3.LUT R33, RZ, R33, RZ, 0x33, !PT ;  /* 0x00000021ff21c212 */ /* 0x000fe400078e33ff */
[----:B------:R-:W-:Y:S02]  /*3350*/  LOP3.LUT R28, R31, R28, RZ, 0xc0, !PT ;  /* 0x0000001c1f1c7212 */ /* 0x000fe400078ec0ff */
[----:B------:R-:W-:Y:S02]  /*3360*/  VOTE.ANY R31, PT, P5 ;  /* 0x00000000001f7806 */ /* 0x000fe400028e0100 */
[----:B------:R-:W-:Y:S02]  /*3370*/  LOP3.LUT R28, R33, R28, RZ, 0xc0, !PT ;  /* 0x0000001c211c7212 */ /* 0x000fe400078ec0ff */
[----:B------:R-:W-:Y:S02]  /*3380*/  VOTE.ANY R33, PT, P6 ;  /* 0x0000000000217806 */ /* 0x000fe400030e0100 */
[----:B------:R-:W-:-:S02]  /*3390*/  @!P5 LOP3.LUT R31, RZ, R31, RZ, 0x33, !PT ;  /* 0x0000001fff1fd212 */ /* 0x000fc400078e33ff */
[----:B------:R-:W-:Y:S02]  /*33a0*/  VOTE.ANY R35, PT, P0 ;  /* 0x0000000000237806 */ /* 0x000fe400000e0100 */
[----:B------:R-:W-:Y:S02]  /*33b0*/  @!P6 LOP3.LUT R33, RZ, R33, RZ, 0x33, !PT ;  /* 0x00000021ff21e212 */ /* 0x000fe400078e33ff */
[----:B------:R-:W-:Y:S02]  /*33c0*/  LOP3.LUT R28, R31, R28, RZ, 0xc0, !PT ;  /* 0x0000001c1f1c7212 */ /* 0x000fe400078ec0ff */
[----:B------:R-:W-:Y:S02]  /*33d0*/  @!P0 LOP3.LUT R35, RZ, R35, RZ, 0x33, !PT ;  /* 0x00000023ff238212 */ /* 0x000fe400078e33ff */
[----:B------:R-:W-:-:S04]  /*33e0*/  LOP3.LUT R28, R33, R28, RZ, 0xc0, !PT ;  /* 0x0000001c211c7212 */ /* 0x000fc800078ec0ff */
[----:B------:R-:W-:-:S04]  /*33f0*/  LOP3.LUT R35, R35, R28, RZ, 0xc0, !PT ;  /* 0x0000001c23237212 */ /* 0x000fc800078ec0ff */
[----:B------:R-:W5:Y:S01]  /*3400*/  FLO.U32 R30, R35 ;  /* 0x00000023001e7300 */ /* 0x000f6200000e0000 */
[----:B------:R-:W-:-:S07]  /*3410*/  LOP3.LUT R46, R14, R35, RZ, 0xc0, !PT ;  /* 0x000000230e2e7212 */ /* 0x000fce00078ec0ff */
[----:B------:R-:W0:Y:S01]  /*3420*/  POPC R46, R46 ;  /* 0x0000002e002e7309 */ /* 0x000e220000000000 */
[----:B-----5:R-:W-:-:S13]  /*3430*/  ISETP.NE.AND P0, PT, R24, R30, PT ;  /* 0x0000001e1800720c */ /* 0x020fda0003f05270 */
[----:B0--34-:R-:W-:Y:S05]  /*3440*/  @P0 BRA `(.L_x_36) ;  /* 0x0000000000080947 */ /* 0x019fea0003800000 */
[----:B------:R-:W-:-:S06]  /*3450*/  IMAD R49, R52, 0x4, R29 ;  /* 0x0000000434317824 */ /* 0x000fcc00078e021d */
[----:B------:R0:W3:Y:S02]  /*3460*/  ATOMS.ADD R49, [R49], R46 ;  /* 0x0000002e3131738c */ /* 0x0000e40000000000 */
.L_x_36:
[----:B------:R-:W-:Y:S05]  /*3470*/  BSYNC.RECONVERGENT B0 ;  /* 0x0000000000007941 */ /* 0x000fea0003800200 */
.L_x_35:
        /* <DEDUP_REMOVED lines=35> */
.L_x_38:
[----:B------:R-:W-:Y:S05]  /*36b0*/  BSYNC.RECONVERGENT B0 ;  /* 0x0000000000007941 */ /* 0x000fea0003800200 */
.L_x_37:
        /* <DEDUP_REMOVED lines=27> */
[----:B------:R-:W-:Y:S02]  /*3870*/  LOP3.LUT R35, R35, R28, RZ, 0xc0, !PT ;  /* 0x0000001c23237212 */ /* 0x000fe400078ec0ff */
[----:B------:R-:W-:Y:S02]  /*3880*/  SHF.R.U32.HI R28, RZ, UR5, R23 ;  /* 0x00000005ff1c7c19 */ /* 0x000fe40008011617 */
[----:B------:R-:W5:Y:S01]  /*3890*/  FLO.U32 R39, R35 ;  /* 0x0000002300277300 */ /* 0x000f6200000e0000 */
[----:B------:R-:W-:Y:S02]  /*38a0*/  LOP3.LUT R53, R14, R35, RZ, 0xc0, !PT ;  /* 0x000000230e357212 */ /* 0x000fe400078ec0ff */
[----:B------:R-:W-:-:S05]  /*38b0*/  LOP3.LUT R30, R28, UR4, RZ, 0x30, !PT ;  /* 0x000000041c1e7c12 */ /* 0x000fca000f8e30ff */
[----:B------:R-:W0:Y:S01]  /*38c0*/  POPC R53, R53 ;  /* 0x0000003500357309 */ /* 0x000e220000000000 */
[----:B-----5:R-:W-:-:S13]  /*38d0*/  ISETP.NE.AND P0, PT, R24, R39, PT ;  /* 0x000000271800720c */ /* 0x020fda0003f05270 */
[----:B0--34-:R-:W-:Y:S05]  /*38e0*/  @P0 BRA `(.L_x_40) ;  /* 0x0000000000080947 */ /* 0x019fea0003800000 */
[----:B------:R-:W-:-:S05]  /*38f0*/  IMAD R48, R48, 0x4, R29 ;  /* 0x0000000430307824 */ /* 0x000fca00078e021d */
[----:B------:R0:W3:Y:S02]  /*3900*/  ATOMS.ADD R56, [R48], R53 ;  /* 0x000000353038738c */ /* 0x0000e40000000000 */
.L_x_40:
[----:B------:R-:W-:Y:S05]  /*3910*/  BSYNC.RECONVERGENT B0 ;  /* 0x0000000000007941 */ /* 0x000fea0003800200 */
.L_x_39:
        /* <DEDUP_REMOVED lines=30> */
[----:B0-----:R-:W-:Y:S02]  /*3b00*/  LOP3.LUT R48, R14, R35, RZ, 0xc0, !PT ;  /* 0x000000230e307212 */ /* 0x001fe400078ec0ff */
[----:B------:R-:W-:-:S05]  /*3b10*/  LOP3.LUT R34, R28, UR4, RZ, 0x30, !PT ;  /* 0x000000041c227c12 */ /* 0x000fca000f8e30ff */
[----:B------:R-:W0:Y:S01]  /*3b20*/  POPC R48, R48 ;  /* 0x0000003000307309 */ /* 0x000e220000000000 */
[----:B-----5:R-:W-:-:S13]  /*3b30*/  ISETP.NE.AND P0, PT, R24, R32, PT ;  /* 0x000000201800720c */ /* 0x020fda0003f05270 */
[----:B0--34-:R-:W-:Y:S05]  /*3b40*/  @P0 BRA `(.L_x_42) ;  /* 0x0000000000080947 */ /* 0x019fea0003800000 */
[----:B------:R-:W-:-:S06]  /*3b50*/  IMAD R45, R30, 0x4, R29 ;  /* 0x000000041e2d7824 */ /* 0x000fcc00078e021d */
[----:B------:R0:W3:Y:S02]  /*3b60*/  ATOMS.ADD R45, [R45], R48 ;  /* 0x000000302d2d738c */ /* 0x0000e40000000000 */
.L_x_42:
[----:B------:R-:W-:Y:S05]  /*3b70*/  BSYNC.RECONVERGENT B0 ;  /* 0x0000000000007941 */ /* 0x000fea0003800200 */
.L_x_41:
        /* <DEDUP_REMOVED lines=35> */
[----:B------:R-:W-:-:S06]  /*3db0*/  IMAD R36, R34, 0x4, R29 ;  /* 0x0000000422247824 */ /* 0x000fcc00078e021d */
[----:B------:R0:W3:Y:S02]  /*3dc0*/  ATOMS.ADD R36, [R36], R37 ;  /* 0x000000252424738c */ /* 0x0000e40000000000 */
.L_x_44:
[----:B------:R-:W-:Y:S05]  /*3dd0*/  BSYNC.RECONVERGENT B0 ;  /* 0x0000000000007941 */ /* 0x000fea0003800200 */
.L_x_43:
        /* <DEDUP_REMOVED lines=37> */
.L_x_46:
[----:B------:R-:W-:Y:S05]  /*4030*/  BSYNC.RECONVERGENT B0 ;  /* 0x0000000000007941 */ /* 0x000fea0003800200 */
.L_x_45:
        /* <DEDUP_REMOVED lines=37> */
.L_x_48:
[----:B------:R-:W-:Y:S05]  /*4290*/  BSYNC.RECONVERGENT B0 ;  /* 0x0000000000007941 */ /* 0x000fea0003800200 */
.L_x_47:
[----:B------:R-:W-:Y:S01]  /*42a0*/  R2P PR, R40, 0x7f ;  /* 0x0000007f28007804 */ /* 0x000fe20000000000 */
[----:B---3--:R3:W4:Y:S01]  /*42b0*/  SHFL.IDX PT, R32, R32, R55, 0x1f ;  /* 0x00001f3720207589 */ /* 0x00872200000e0000 */
[----:B------:R-:W-:Y:S01]  /*42c0*/  SHF.R.U32.HI R38, RZ, UR5, R12 ;  /* 0x00000005ff267c19 */ /* 0x000fe2000801160c */
[----:B------:R-:W-:Y:S01]  /*42d0*/  BSSY.RECONVERGENT B0, `(.L_x_49) ;  /* 0x0000022000007945 */ /* 0x000fe20003800200 */
[----:B------:R-:W-:Y:S02]  /*42e0*/  IMAD.MOV.U32 R30, RZ, RZ, RZ ;  /* 0x000000ffff1e7224 */ /* 0x000fe400078e00ff */
[----:B------:R-:W-:-:S07]  /*42f0*/  LOP3.LUT R38, R38, UR4, RZ, 0x30, !PT ;  /* 0x0000000426267c12 */ /* 0x000fce000f8e30ff */
        /* <DEDUP_REMOVED lines=31> */
.L_x_50:
[----:B------:R-:W-:Y:S05]  /*44f0*/  BSYNC.RECONVERGENT B0 ;  /* 0x0000000000007941 */ /* 0x000fea0003800200 */
.L_x_49:
        /* <DEDUP_REMOVED lines=9> */
[----:B------:R-:W-:Y:S02]  /*4590*/  @!P1 LOP3.LUT R39, RZ, R39, RZ, 0x33, !PT ;  /* 0x00000027ff279212 */ /* 0x000fe400078e33ff */
[----:B------:R-:W-:Y:S02]  /*45a0*/  VOTE.ANY R55, PT, P2 ;  /* 0x0000000000377806 */ /* 0x000fe400010e0100 */
[----:B------:R-:W-:-:S02]  /*45b0*/  LOP3.LUT R28, R39, R28, RZ, 0xc0, !PT ;  /* 0x0000001c271c7212 */ /* 0x000fc400078ec0ff */
[----:B------:R-:W-:Y:S02]  /*45c0*/  VOTE.ANY R39, PT, P3 ;  /* 0x0000000000277806 */ /* 0x000fe400018e0100 */
[----:B------:R-:W-:Y:S02]  /*45d0*/  @!P2 LOP3.LUT R55, RZ, R55, RZ, 0x33, !PT ;  /* 0x00000037ff37a212 */ /* 0x000fe400078e33ff */
[----:B------:R-:W-:Y:S02]  /*45e0*/  @!P3 LOP3.LUT R39, RZ, R39, RZ, 0x33, !PT ;  /* 0x00000027ff27b212 */ /* 0x000fe400078e33ff */
[----:B------:R-:W-:Y:S02]  /*45f0*/  LOP3.LUT R28, R55, R28, RZ, 0xc0, !PT ;  /* 0x0000001c371c7212 */ /* 0x000fe400078ec0ff */
[----:B------:R-:W-:Y:S02]  /*4600*/  LOP3.LUT P0, RZ, R38, 0x80, RZ, 0xc0, !PT ;  /* 0x0000008026ff7812 */ /* 0x000fe4000780c0ff */
[----:B------:R-:W-:-:S02]  /*4610*/  VOTE.ANY R55, PT, P4 ;  /* 0x0000000000377806 */ /* 0x000fc400020e0100 */
[----:B------:R-:W-:Y:S02]  /*4620*/  LOP3.LUT R28, R39, R28, RZ, 0xc0, !PT ;  /* 0x0000001c271c7212 */ /* 0x000fe400078ec0ff */
[----:B------:R-:W-:Y:S02]  /*4630*/  VOTE.ANY R39, PT, P5 ;  /* 0x0000000000277806 */ /* 0x000fe400028e0100 */
[----:B------:R-:W-:Y:S02]  /*4640*/  @!P4 LOP3.LUT R55, RZ, R55, RZ, 0x33, !PT ;  /* 0x00000037ff37c212 */ /* 0x000fe400078e33ff */
[----:B------:R-:W-:Y:S02]  /*4650*/  @!P5 LOP3.LUT R39, RZ, R39, RZ, 0x33, !PT ;  /* 0x00000027ff27d212 */ /* 0x000fe400078e33ff */
[----:B------:R-:W-:Y:S02]  /*4660*/  LOP3.LUT R28, R55, R28, RZ, 0xc0, !PT ;  /* 0x0000001c371c7212 */ /* 0x000fe400078ec0ff */
[----:B------:R-:W-:-:S02]  /*4670*/  VOTE.ANY R55, PT, P6 ;  /* 0x0000000000377806 */ /* 0x000fc400030e0100 */
[----:B------:R-:W-:Y:S02]  /*4680*/  LOP3.LUT R28, R39, R28, RZ, 0xc0, !PT ;  /* 0x0000001c271c7212 */ /* 0x000fe400078ec0ff */
[----:B------:R-:W-:Y:S02]  /*4690*/  VOTE.ANY R39, PT, P0 ;  /* 0x0000000000277806 */ /* 0x000fe400000e0100 */
[----:B------:R-:W-:Y:S02]  /*46a0*/  @!P6 LOP3.LUT R55, RZ, R55, RZ, 0x33, !PT ;  /* 0x00000037ff37e212 */ /* 0x000fe400078e33ff */
        /* <DEDUP_REMOVED lines=8> */
[----:B------:R-:W-:-:S05]  /*4730*/  IMAD R43, R38, 0x4, R29 ;  /* 0x00000004262b7824 */ /* 0x000fca00078e021d */
[----:B------:R0:W3:Y:S02]  /*4740*/  ATOMS.ADD R60, [R43], R28 ;  /* 0x0000001c2b3c738c */ /* 0x0000e40000000000 */
.L_x_52:
[----:B------:R-:W-:Y:S05]  /*4750*/  BSYNC.RECONVERGENT B0 ;  /* 0x0000000000007941 */ /* 0x000fea0003800200 */
.L_x_51:
[----:B------:R-:W-:Y:S01]  /*4760*/  R2P PR, R40, 0x7f ;  /* 0x0000007f28007804 */ /* 0x000fe20000000000 */
[----:B---3--:R3:W4:Y:S01]  /*4770*/  SHFL.IDX PT, R39, R60, R39, 0x1f ;  /* 0x00001f273c277589 */ /* 0x00872200000e0000 */
[----:B------:R-:W-:Y:S01]  /*4780*/  SHF.R.U32.HI R58, RZ, UR5, R16 ;  /* 0x00000005ff3a7c19 */ /* 0x000fe20008011610 */
[----:B------:R-:W-:Y:S01]  /*4790*/  BSSY.RECONVERGENT B0, `(.L_x_53) ;  /* 0x0000022000007945 */ /* 0x000fe20003800200 */
[----:B------:R-:W-:Y:S02]  /*47a0*/  IMAD.MOV.U32 R64, RZ, RZ, RZ ;  /* 0x000000ffff407224 */ /* 0x000fe400078e00ff */
[----:B------:R-:W-:-:S07]  /*47b0*/  LOP3.LUT R58, R58, UR4, RZ, 0x30, !PT ;  /* 0x000000043a3a7c12 */ /* 0x000fce000f8e30ff */
[----:B------:R-:W-:Y:S02]  /*47c0*/  VOTE.ANY R38, PT, P0 ;  /* 0x0000000000267806 */ /* 0x000fe400000e0100 */
[----:B0-----:R-:W-:Y:S02]  /*47d0*/  VOTE.ANY R43, PT, P1 ;  /* 0x00000000002b7806 */ /* 0x001fe400008e0100 */
[----:B------:R-:W-:Y:S02]  /*47e0*/  @!P0 LOP3.LUT R38, RZ, R38, RZ, 0x33, !PT ;  /* 0x00000026ff268212 */ /* 0x000fe400078e33ff */
[----:B------:R-:W-:Y:S02]  /*47f0*/  @!P1 LOP3.LUT R43, RZ, R43, RZ, 0x33, !PT ;  /* 0x0000002bff2b9212 */ /* 0x000fe400078e33ff */
[----:B------:R-:W-:Y:S02]  /*4800*/  LOP3.LUT P0, RZ, R40, 0x80, RZ, 0xc0, !PT ;  /* 0x0000008028ff7812 */ /* 0x000fe4000780c0ff */
[----:B------:R-:W-:-:S02]  /*4810*/  LOP3.LUT R38, R43, R38, RZ, 0xc0, !PT ;  /* 0x000000262b267212 */ /* 0x000fc400078ec0ff */
[----:B------:R-:W-:-:S04]  /*4820*/  VOTE.ANY R43, PT, P2 ;  /* 0x00000000002b7806 */ /* 0x000fc800010e0100 */
[----:B------:R-:W-:-:S04]  /*4830*/  @!P2 LOP3.LUT R43, RZ, R43, RZ, 0x33, !PT ;  /* 0x0000002bff2ba212 */ /* 0x000fc800078e33ff */
[----:B------:R-:W-:Y:S02]  /*4840*/  LOP3.LUT R38, R43, R38, RZ, 0xc0, !PT ;  /* 0x000000262b267212 */ /* 0x000fe400078ec0ff */
        /* <DEDUP_REMOVED lines=14> */
[----:B------:R-:W-:-:S04]  /*4930*/  LOP3.LUT R55, R43, R38, RZ, 0xc0, !PT ;  /* 0x000000262b377212 */ /* 0x000fc800078ec0ff */
[----:B------:R-:W0:Y:S01]  /*4940*/  FLO.U32 R43, R55 ;  /* 0x00000037002b7300 */ /* 0x000e2200000e0000 */
[----:B------:R-:W-:-:S07]  /*4950*/  LOP3.LUT R38, R14, R55, RZ, 0xc0, !PT ;  /* 0x000000370e267212 */ /* 0x000fce00078ec0ff */
[----:B------:R-:W1:Y:S01]  /*4960*/  POPC R38, R38 ;  /* 0x0000002600267309 */ /* 0x000e620000000000 */
[----:B0-----:R-:W-:-:S13]  /*4970*/  ISETP.NE.AND P0, PT, R24, R43, PT ;  /* 0x0000002b1800720c */ /* 0x001fda0003f05270 */
[----:B-1-34-:R-:W-:Y:S05]  /*4980*/  @P0 BRA `(.L_x_54) ;  /* 0x0000000000080947 */ /* 0x01afea0003800000 */
[----:B------:R-:W-:-:S05]  /*4990*/  IMAD R55, R40, 0x4, R29 ;  /* 0x0000000428377824 */ /* 0x000fca00078e021d */
[----:B------:R0:W1:Y:S02]  /*49a0*/  ATOMS.ADD R64, [R55], R38 ;  /* 0x000000263740738c */ /* 0x0000640000000000 */
.L_x_54:
[----:B------:R-:W-:Y:S05]  /*49b0*/  BSYNC.RECONVERGENT B0 ;  /* 0x0000000000007941 */ /* 0x000fea0003800200 */
.L_x_53:
[----:B------:R-:W-:Y:S01]  /*49c0*/  R2P PR, R58, 0x7f ;  /* 0x0000007f3a007804 */ /* 0x000fe20000000000 */
[----:B-1----:R1:W3:Y:S01]  /*49d0*/  SHFL.IDX PT, R43, R64, R43, 0x1f ;  /* 0x00001f2b402b7589 */ /* 0x0022e200000e0000 */
        /* <DEDUP_REMOVED lines=30> */
[----:B------:R-:W4:Y:S01]  /*4bc0*/  POPC R40, R40 ;  /* 0x0000002800287309 */ /* 0x000f220000000000 */
[----:B0-----:R-:W-:-:S13]  /*4bd0*/  ISETP.NE.AND P0, PT, R24, R55, PT ;  /* 0x000000371800720c */ /* 0x001fda0003f05270 */
[----:B-1-34-:R-:W-:Y:S05]  /*4be0*/  @P0 BRA `(.L_x_56) ;  /* 0x0000000000080947 */ /* 0x01afea0003800000 */
[----:B------:R-:W-:-:S05]  /*4bf0*/  IMAD R59, R58, 0x4, R29 ;  /* 0x000000043a3b7824 */ /* 0x000fca00078e021d */
[----:B------:R0:W1:Y:S02]  /*4c00*/  ATOMS.ADD R62, [R59], R40 ;  /* 0x000000283b3e738c */ /* 0x0000640000000000 */
.L_x_56:
[----:B------:R-:W-:Y:S05]  /*4c10*/  BSYNC.RECONVERGENT B0 ;  /* 0x0000000000007941 */ /* 0x000fea0003800200 */
.L_x_55:
[----:B------:R-:W-:Y:S01]  /*4c20*/  R2P PR, R60, 0x7f ;  /* 0x0000007f3c007804 */ /* 0x000fe20000000000 */
[----:B--2---:R-:W-:Y:S01]  /*4c30*/  IMAD.IADD R44, R44, 0x1, R47 ;  /* 0x000000012c2c7824 */ /* 0x004fe200078e022f */
[----:B------:R-:W-:Y:S01]  /*4c40*/  BSSY.RECONVERGENT B0, `(.L_x_57) ;  /* 0x0000025000007945 */ /* 0x000fe20003800200 */
[----:B------:R-:W-:Y:S02]  /*4c50*/  IMAD.IADD R46, R46, 0x1, R49 ;  /* 0x000000012e2e7824 */ /* 0x000fe400078e0231 */
[----:B-1----:R1:W2:Y:S01]  /*4c60*/  SHFL.IDX PT, R49, R62, R55, 0x1f ;  /* 0x00001f373e317589 */ /* 0x0022a200000e0000 */
[----:B------:R-:W-:-:S07]  /*4c70*/  IMAD.MOV.U32 R64, RZ, RZ, RZ ;  /* 0x000000ffff407224 */ /* 0x000fce00078e00ff */
[----:B------:R-:W-:Y:S02]  /*4c80*/  VOTE.ANY R58, PT, P0 ;  /* 0x00000000003a7806 */ /* 0x000fe400000e0100 */
[----:B------:R-:W-:Y:S02]  /*4c90*/  VOTE.ANY R47, PT, P1 ;  /* 0x00000000002f7806 */ /* 0x000fe400008e0100 */
        /* <DEDUP_REMOVED lines=22> */
[----:B------:R-:W-:Y:S02]  /*4e00*/  SHF.R.U32.HI R58, RZ, UR5, R6 ;  /* 0x00000005ff3a7c19 */ /* 0x000fe40008011606 */
[----:B0-----:R-:W0:Y:S01]  /*4e10*/  FLO.U32 R59, R61 ;  /* 0x0000003d003b7300 */ /* 0x001e2200000e0000 */
[----:B------:R-:W-:Y:S02]  /*4e20*/  LOP3.LUT R47, R14, R61, RZ, 0xc0, !PT ;  /* 0x0000003d0e2f7212 */ /* 0x000fe400078ec0ff */
[----:B------:R-:W-:-:S05]  /*4e30*/  LOP3.LUT R58, R58, UR4, RZ, 0x30, !PT ;  /* 0x000000043a3a7c12 */ /* 0x000fca000f8e30ff */
[----:B------:R-:W3:Y:S01]  /*4e40*/  POPC R47, R47 ;  /* 0x0000002f002f7309 */ /* 0x000ee20000000000 */
[----:B0-----:R-:W-:-:S13]  /*4e50*/  ISETP.NE.AND P0, PT, R24, R59, PT ;  /* 0x0000003b1800720c */ /* 0x001fda0003f05270 */
[----:B-123--:R-:W-:Y:S05]  /*4e60*/  @P0 BRA `(.L_x_58) ;  /* 0x0000000000080947 */ /* 0x00efea0003800000 */
[----:B------:R-:W-:-:S05]  /*4e70*/  IMAD R60, R60, 0x4, R29 ;  /* 0x000000043c3c7824 */ /* 0x000fca00078e021d */
[----:B------:R0:W1:Y:S02]  /*4e80*/  ATOMS.ADD R64, [R60], R47 ;  /* 0x0000002f3c40738c */ /* 0x0000640000000000 */
.L_x_58:
[----:B------:R-:W-:Y:S05]  /*4e90*/  BSYNC.RECONVERGENT B0 ;  /* 0x0000000000007941 */ /* 0x000fea0003800200 */
.L_x_57:
[----:B------:R-:W-:Y:S01]  /*4ea0*/  R2P PR, R58, 0x7f ;  /* 0x0000007f3a007804 */ /* 0x000fe20000000000 */
[----:B------:R-:W-:Y:S01]  /*4eb0*/  IMAD.IADD R52, R51, 0x1, R52 ;  /* 0x0000000133347824 */ /* 0x000fe200078e0234 */
[----:B-1----:R1:W2:Y:S01]  /*4ec0*/  SHFL.IDX PT, R64, R64, R59, 0x1f ;  /* 0x00001f3b40407589 */ /* 0x0022a200000e0000 */
[----:B------:R-:W-:Y:S01]  /*4ed0*/  BSSY.RECONVERGENT B0, `(.L_x_59) ;  /* 0x0000024000007945 */ /* 0x000fe20003800200 */
[----:B------:R-:W-:Y:S02]  /*4ee0*/  IMAD.IADD R56, R53, 0x1, R56 ;  /* 0x0000000135387824 */ /* 0x000fe400078e0238 */
[----:B------:R-:W-:-:S07]  /*4ef0*/  IMAD.MOV.U32 R62, RZ, RZ, RZ ;  /* 0x000000ffff3e7224 */ /* 0x000fce00078e00ff */
        /* <DEDUP_REMOVED lines=25> */
[----:B------:R-:W0:Y:S01]  /*5090*/  FLO.U32 R55, R61 ;  /* 0x0000003d00377300 */ /* 0x000e2200000e0000 */
[----:B------:R-:W-:Y:S02]  /*50a0*/  LOP3.LUT R51, R14, R61, RZ, 0xc0, !PT ;  /* 0x0000003d0e337212 */ /* 0x000fe400078ec0ff */
[----:B------:R-:W-:-:S05]  /*50b0*/  LOP3.LUT R60, R60, UR4, RZ, 0x30, !PT ;  /* 0x000000043c3c7c12 */ /* 0x000fca000f8e30ff */
[----:B------:R-:W3:Y:S01]  /*50c0*/  POPC R51, R51 ;  /* 0x0000003300337309 */ /* 0x000ee20000000000 */
[----:B0-----:R-:W-:-:S13]  /*50d0*/  ISETP.NE.AND P0, PT, R24, R55, PT ;  /* 0x000000371800720c */ /* 0x001fda0003f05270 */
[----:B-123--:R-:W-:Y:S05]  /*50e0*/  @P0 BRA `(.L_x_60) ;  /* 0x0000000000080947 */ /* 0x00efea0003800000 */
[----:B------:R-:W-:-:S05]  /*50f0*/  IMAD R58, R58, 0x4, R29 ;  /* 0x000000043a3a7824 */ /* 0x000fca00078e021d */
[----:B------:R0:W1:Y:S02]  /*5100*/  ATOMS.ADD R62, [R58], R51 ;  /* 0x000000333a3e738c */ /* 0x0000640000000000 */
.L_x_60:
[----:B------:R-:W-:Y:S05]  /*5110*/  BSYNC.RECONVERGENT B0 ;  /* 0x0000000000007941 */ /* 0x000fea0003800200 */
.L_x_59:
[----:B------:R-:W-:Y:S01]  /*5120*/  R2P PR, R60, 0x7f ;  /* 0x0000007f3c007804 */ /* 0x000fe20000000000 */
[----:B------:R-:W-:Y:S01]  /*5130*/  IMAD.IADD R48, R48, 0x1, R45 ;  /* 0x0000000130307824 */ /* 0x000fe200078e022d */
[----:B-1----:R1:W2:Y:S01]  /*5140*/  SHFL.IDX PT, R62, R62, R55, 0x1f ;  /* 0x00001f373e3e7589 */ /* 0x0022a200000e0000 */
[----:B------:R-:W-:Y:S01]  /*5150*/  BSSY.RECONVERGENT B0, `(.L_x_61) ;  /* 0x0000024000007945 */ /* 0x000fe20003800200 */
[----:B------:R-:W-:-:S09]  /*5160*/  IMAD.MOV.U32 R66, RZ, RZ, RZ ;  /* 0x000000ffff427224 */ /* 0x000fd200078e00ff */
        /* <DEDUP_REMOVED lines=23> */
[----:B------:R-:W-:Y:S01]  /*52e0*/  LOP3.LUT R53, R58, R53, RZ, 0xc0, !PT ;  /* 0x000000353a357212 */ /* 0x000fe200078ec0ff */
[----:B------:R-:W-:Y:S01]  /*52f0*/  IMAD.IADD R58, R37, 0x1, R36 ;  /* 0x00000001253a7824 */ /* 0x000fe200078e0224 */
        /* <DEDUP_REMOVED lines=9> */
.L_x_62:
[----:B------:R-:W-:Y:S05]  /*5390*/  BSYNC.RECONVERGENT B0 ;  /* 0x0000000000007941 */ /* 0x000fea0003800200 */
.L_x_61:
[----:B------:R-:W-:Y:S01]  /*53a0*/  R2P PR, R36, 0x7f ;  /* 0x0000007f24007804 */ /* 0x000fe20000000000 */
[----:B------:R-:W-:Y:S01]  /*53b0*/  IMAD.IADD R34, R35, 0x1, R34 ;  /* 0x0000000123227824 */ /* 0x000fe200078e0222 */
[----:B------:R-:W-:Y:S01]  /*53c0*/  BSSY.RECONVERGENT B0, `(.L_x_63) ;  /* 0x0000022000007945 */ /* 0x000fe20003800200 */
[----:B------:R-:W-:-:S10]  /*53d0*/  IMAD.MOV.U32 R55, RZ, RZ, RZ ;  /* 0x000000ffff377224 */ /* 0x000fd400078e00ff */
        /* <DEDUP_REMOVED lines=24> */
[----:B-1----:R0:W1:Y:S02]  /*5560*/  SHFL.IDX PT, R60, R66, R45, 0x1f ;  /* 0x00001f2d423c7589 */ /* 0x00206400000e0000 */
[----:B------:R-:W2:Y:S01]  /*5570*/  FLO.U32 R59, R53 ;  /* 0x00000035003b7300 */ /* 0x000ea200000e0000 */
[----:B------:R-:W-:-:S07]  /*5580*/  LOP3.LUT R35, R14, R53, RZ, 0xc0, !PT ;  /* 0x000000350e237212 */ /* 0x000fce00078ec0ff */
[----:B------:R-:W3:Y:S01]  /*5590*/  POPC R35, R35 ;  /* 0x0000002300237309 */ /* 0x000ee20000000000 */
[----:B--2---:R-:W-:-:S13]  /*55a0*/  ISETP.NE.AND P0, PT, R24, R59, PT ;  /* 0x0000003b1800720c */ /* 0x004fda0003f05270 */
[----:B01-3--:R-:W-:Y:S05]  /*55b0*/  @P0 BRA `(.L_x_64) ;  /* 0x0000000000080947 */ /* 0x00bfea0003800000 */
[----:B------:R-:W-:-:S05]  /*55c0*/  IMAD R36, R36, 0x4, R29 ;  /* 0x0000000424247824 */ /* 0x000fca00078e021d */
[----:B------:R0:W1:Y:S02]  /*55d0*/  ATOMS.ADD R55, [R36], R35 ;  /* 0x000000232437738c */ /* 0x0000640000000000 */
.L_x_64:
[----:B------:R-:W-:Y:S05]  /*55e0*/  BSYNC.RECONVERGENT B0 ;  /* 0x0000000000007941 */ /* 0x000fea0003800200 */
.L_x_63:
[----:B------:R-:W-:Y:S01]  /*55f0*/  R2P PR, R26, 0x7f ;  /* 0x0000007f1a007804 */ /* 0x000fe20000000000 */
[----:B01----:R0:W1:Y:S01]  /*5600*/  SHFL.IDX PT, R36, R55, R59, 0x1f ;  /* 0x00001f3b37247589 */ /* 0x00306200000e0000 */
[----:B------:R-:W-:Y:S11]  /*5610*/  BSSY.RECONVERGENT B0, `(.L_x_65) ;  /* 0x0000021000007945 */ /* 0x000ff60003800200 */
[----:B------:R-:W-:-:S02]  /*5620*/  VOTE.ANY R45, PT, P0 ;  /* 0x00000000002d7806 */ /* 0x000fc400000e0100 */
[----:B------:R-:W-:Y:S02]  /*5630*/  VOTE.ANY R66, PT, P1 ;  /* 0x0000000000427806 */ /* 0x000fe400008e0100 */
[----:B------:R-:W-:Y:S02]  /*5640*/  @!P0 LOP3.LUT R45, RZ, R45, RZ, 0x33, !PT ;  /* 0x0000002dff2d8212 */ /* 0x000fe400078e33ff */
[----:B------:R-:W-:Y:S02]  /*5650*/  @!P1 LOP3.LUT R66, RZ, R66, RZ, 0x33, !PT ;  /* 0x00000042ff429212 */ /* 0x000fe400078e33ff */
[----:B------:R-:W-:Y:S02]  /*5660*/  LOP3.LUT P0, RZ, R26, 0x80, RZ, 0xc0, !PT ;  /* 0x000000801aff7812 */ /* 0x000fe4000780c0ff */
        /* <DEDUP_REMOVED lines=19> */
[----:B------:R-:W2:Y:S01]  /*57a0*/  FLO.U32 R53, R45 ;  /* 0x0000002d00357300 */ /* 0x000ea200000e0000 */
[----:B------:R-:W-:-:S07]  /*57b0*/  LOP3.LUT R14, R14, R45, RZ, 0xc0, !PT ;  /* 0x0000002d0e0e7212 */ /* 0x000fce00078ec0ff */
[----:B0-----:R0:W3:Y:S01]  /*57c0*/  POPC R55, R14 ;  /* 0x0000000e00377309 */ /* 0x0010e20000000000 */
[----:B--2---:R-:W-:Y:S01]  /*57d0*/  ISETP.NE.AND P0, PT, R24, R53, PT ;  /* 0x000000351800720c */ /* 0x004fe20003f05270 */
[----:B------:R-:W-:-:S12]  /*57e0*/  IMAD.MOV.U32 R24, RZ, RZ, RZ ;  /* 0x000000ffff187224 */ /* 0x000fd800078e00ff */
[----:B01-3--:R-:W-:Y:S05]  /*57f0*/  @P0 BRA `(.L_x_66) ;  /* 0x0000000000080947 */ /* 0x00bfea0003800000 */
[----:B------:R-:W-:-:S06]  /*5800*/  IMAD R24, R26, 0x4, R29 ;  /* 0x000000041a187824 */ /* 0x000fcc00078e021d */
[----:B------:R0:W1:Y:S02]  /*5810*/  ATOMS.ADD R24, [R24], R55 ;  /* 0x000000371818738c */ /* 0x0000640000000000 */
.L_x_66:
[----:B------:R-:W-:Y:S05]  /*5820*/  BSYNC.RECONVERGENT B0 ;  /* 0x0000000000007941 */ /* 0x000fea0003800200 */
.L_x_65:
[----:B------:R-:W-:Y:S01]  /*5830*/  BAR.SYNC.DEFER_BLOCKING 0x0 ;  /* 0x0000000000007b1d */ /* 0x000fe20000010000 */
[----:B------:R-:W-:Y:S01]  /*5840*/  IMAD.IADD R26, R40, 0x1, R49 ;  /* 0x00000001281a7824 */ /* 0x000fe200078e0231 */
[----:B------:R-:W-:Y:S01]  /*5850*/  ISETP.NE.AND P0, PT, R50, RZ, PT ;  /* 0x000000ff3200720c */ /* 0x000fe20003f05270 */
[----:B------:R-:W-:Y:S02]  /*5860*/  IMAD.IADD R28, R28, 0x1, R39 ;  /* 0x000000011c1c7824 */ /* 0x000fe400078e0227 */
[----:B------:R-:W-:Y:S01]  /*5870*/  IMAD R40, R44, 0x4, R7 ;  /* 0x000000042c287824 */ /* 0x000fe200078e0207 */
[----:B------:R-:W-:Y:S01]  /*5880*/  BSSY B1, `(.L_x_67) ;  /* 0x000005c000017945 */ /* 0x000fe20003800000 */
[----:B------:R-:W-:Y:S01]  /*5890*/  IMAD.IADD R14, R38, 0x1, R43 ;  /* 0x00000001260e7824 */ /* 0x000fe200078e022b */
[----:B-1----:R-:W1:Y:S01]  /*58a0*/  SHFL.IDX PT, R24, R24, R53, 0x1f ;  /* 0x00001f3518187589 */ /* 0x002e6200000e0000 */
[----:B------:R-:W-:Y:S02]  /*58b0*/  IMAD R39, R46, 0x4, R7 ;  /* 0x000000042e277824 */ /* 0x000fe400078e0207 */
[----:B------:R-:W-:-:S02]  /*58c0*/  IMAD.IADD R60, R37, 0x1, R60 ;  /* 0x00000001253c7824 */ /* 0x000fc400078e023c */
[--C-:B------:R-:W-:Y:S02]  /*58d0*/  IMAD R38, R52, 0x4, R7.reuse ;  /* 0x0000000434267824 */ /* 0x100fe400078e0207 */
[----:B------:R-:W-:Y:S02]  /*58e0*/  IMAD.IADD R32, R33, 0x1, R32 ;  /* 0x0000000121207824 */ /* 0x000fe400078e0220 */
[----:B------:R-:W-:Y:S02]  /*58f0*/  IMAD.IADD R44, R35, 0x1, R36 ;  /* 0x00000001232c7824 */ /* 0x000fe400078e0224 */
[--C-:B------:R-:W-:Y:S02]  /*5900*/  IMAD R37, R56, 0x4, R7.reuse ;  /* 0x0000000438257824 */ /* 0x100fe400078e0207 */
[----:B------:R-:W-:Y:S02]  /*5910*/  IMAD.IADD R30, R31, 0x1, R30 ;  /* 0x000000011f1e7824 */ /* 0x000fe400078e021e */
[--C-:B------:R-:W-:Y:S01]  /*5920*/  IMAD R36, R48, 0x4, R7.reuse ;  /* 0x0000000430247824 */ /* 0x100fe200078e0207 */
[----:B------:R2:W-:Y:S01]  /*5930*/  STS [R40+-0x4], R27 ;  /* 0xfffffc1b28007388 */ /* 0x0005e20000000800 */
[----:B------:R-:W-:-:S02]  /*5940*/  IMAD R35, R58, 0x4, R7 ;  /* 0x000000043a237824 */ /* 0x000fc400078e0207 */
[--C-:B------:R-:W-:Y:S01]  /*5950*/  IMAD R34, R34, 0x4, R7.reuse ;  /* 0x0000000422227824 */ /* 0x100fe200078e0207 */
[----:B------:R-:W-:Y:S01]  /*5960*/  STS [R39+-0x4], R22 ;  /* 0xfffffc1627007388 */ /* 0x000fe20000000800 */
[--C-:B------:R-:W-:Y:S02]  /*5970*/  IMAD R33, R32, 0x4, R7.reuse ;  /* 0x0000000420217824 */ /* 0x100fe400078e0207 */
[----:B------:R-:W-:Y:S01]  /*5980*/  IMAD.IADD R64, R47, 0x1, R64 ;  /* 0x000000012f407824 */ /* 0x000fe200078e0240 */
[----:B------:R-:W-:Y:S01]  /*5990*/  STS [R38+-0x4], R21 ;  /* 0xfffffc1526007388 */ /* 0x000fe20000000800 */
[--C-:B------:R-:W-:Y:S02]  /*59a0*/  IMAD R32, R30, 0x4, R7.reuse ;  /* 0x000000041e207824 */ /* 0x100fe400078e0207 */
[----:B------:R-:W-:Y:S01]  /*59b0*/  IMAD.IADD R62, R51, 0x1, R62 ;  /* 0x00000001333e7824 */ /* 0x000fe200078e023e */
[----:B------:R-:W-:Y:S01]  /*59c0*/  STS [R37+-0x4], R18 ;  /* 0xfffffc1225007388 */ /* 0x000fe20000000800 */
[----:B------:R-:W-:-:S02]  /*59d0*/  IMAD R31, R28, 0x4, R7 ;  /* 0x000000041c1f7824 */ /* 0x000fc400078e0207 */
[--C-:B------:R-:W-:Y:S01]  /*59e0*/  IMAD R30, R14, 0x4, R7.reuse ;  /* 0x000000040e1e7824 */ /* 0x100fe200078e0207 */
[----:B------:R-:W-:Y:S01]  /*59f0*/  STS [R36+-0x4], R23 ;  /* 0xfffffc1724007388 */ /* 0x000fe20000000800 */
[--C-:B------:R-:W-:Y:S02]  /*5a00*/  IMAD R29, R26, 0x4, R7.reuse ;  /* 0x000000041a1d7824 */ /* 0x100fe400078e0207 */
[----:B-1----:R-:W-:Y:S01]  /*5a10*/  IMAD.IADD R24, R55, 0x1, R24 ;  /* 0x0000000137187824 */ /* 0x002fe200078e0218 */
[----:B------:R-:W-:Y:S01]  /*5a20*/  STS [R35+-0x4], R20 ;  /* 0xfffffc1423007388 */ /* 0x000fe20000000800 */
[--C-:B------:R-:W-:Y:S02]  /*5a30*/  IMAD R28, R64, 0x4, R7.reuse ;  /* 0x00000004401c7824 */ /* 0x100fe400078e0207 */
[--C-:B--2---:R-:W-:Y:S01]  /*5a40*/  IMAD R27, R62, 0x4, R7.reuse ;  /* 0x000000043e1b7824 */ /* 0x104fe200078e0207 */
[----:B------:R1:W-:Y:S01]  /*5a50*/  STS [R34+-0x4], R25 ;  /* 0xfffffc1922007388 */ /* 0x0003e20000000800 */
[----:B------:R-:W-:-:S02]  /*5a60*/  IMAD R26, R60, 0x4, R7 ;  /* 0x000000043c1a7824 */ /* 0x000fc400078e0207 */
[--C-:B------:R-:W-:Y:S01]  /*5a70*/  IMAD R24, R24, 0x4, R7.reuse ;  /* 0x0000000418187824 */ /* 0x100fe200078e0207 */
[----:B------:R-:W-:Y:S04]  /*5a80*/  STS [R33+-0x4], R10 ;  /* 0xfffffc0a21007388 */ /* 0x000fe80000000800 */
[----:B------:R-:W-:Y:S01]  /*5a90*/  STS [R32+-0x4], R17 ;  /* 0xfffffc1120007388 */ /* 0x000fe20000000800 */
[----:B-1----:R-:W-:-:S03]  /*5aa0*/  IMAD R25, R44, 0x4, R7 ;  /* 0x000000042c197824 */ /* 0x002fc600078e0207 */
[----:B------:R-:W-:Y:S04]  /*5ab0*/  STS [R31+-0x4], R12 ;  /* 0xfffffc0c1f007388 */ /* 0x000fe80000000800 */
[----:B------:R1:W-:Y:S04]  /*5ac0*/  STS [R30+-0x4], R19 ;  /* 0xfffffc131e007388 */ /* 0x0003e80000000800 */
[----:B------:R2:W-:Y:S04]  /*5ad0*/  STS [R29+-0x4], R16 ;  /* 0xfffffc101d007388 */ /* 0x0005e80000000800 */
[----:B------:R2:W-:Y:S01]  /*5ae0*/  STS [R28+-0x4], R9 ;  /* 0xfffffc091c007388 */ /* 0x0005e20000000800 */
[----:B-1----:R-:W-:-:S03]  /*5af0*/  IMAD R19, R3, 0x8, R7 ;  /* 0x0000000803137824 */ /* 0x002fc600078e0207 */
[----:B------:R2:W-:Y:S04]  /*5b00*/  STS [R27+-0x4], R6 ;  /* 0xfffffc061b007388 */ /* 0x0005e80000000800 */
[----:B------:R2:W-:Y:S04]  /*5b10*/  STS [R26+-0x4], R11 ;  /* 0xfffffc0b1a007388 */ /* 0x0005e80000000800 */
[----:B------:R2:W-:Y:S04]  /*5b20*/  STS [R25+-0x4], R8 ;  /* 0xfffffc0819007388 */ /* 0x0005e80000000800 */
[----:B------:R2:W-:Y:S01]  /*5b30*/  STS [R24+-0x4], R13 ;  /* 0xfffffc0d18007388 */ /* 0x0005e20000000800 */
[----:B------:R-:W-:Y:S05]  /*5b40*/  @P0 BRA `(.L_x_68) ;  /* 0x0000000000bc0947 */ /* 0x000fea0003800000 */
[----:B------:R-:W1:Y:S02]  /*5b50*/  LDCU.64 UR8, c[0x0][0x398] ;  /* 0x00007300ff0877ac */ /* 0x000e640008000a00 */
[----:B-1----:R-:W-:-:S04]  /*5b60*/  LEA R10, P0, R3, UR8, 0x3 ;  /* 0x00000008030a7c11 */ /* 0x002fc8000f8018ff */
[----:B--2---:R-:W-:-:S05]  /*5b70*/  LEA.HI.X R11, R3, UR9, RZ, 0x3, P0 ;  /* 0x00000009030b7c11 */ /* 0x004fca00080f1cff */
[----:B------:R-:W2:Y:S01]  /*5b80*/  LDG.E.64 R8, desc[UR6][R10.64] ;  /* 0x000000060a087981 */ /* 0x000ea2000c1e1b00 */
[----:B------:R-:W-:Y:S02]  /*5b90*/  SHF.R.S32.HI R13, RZ, 0x1f, R15 ;  /* 0x0000001fff0d7819 */ /* 0x000fe4000001140f */
[----:B--2---:R-:W-:-:S05]  /*5ba0*/  IADD3 R8, P0, PT, -R15, R8, RZ ;  /* 0x000000080f087210 */ /* 0x004fca0007f1e1ff */
[----:B------:R-:W-:Y:S01]  /*5bb0*/  IMAD.X R9, R9, 0x1, ~R13, P0 ;  /* 0x0000000109097824 */ /* 0x000fe200000e0e0d */
[----:B------:R-:W-:Y:S01]  /*5bc0*/  ISETP.GE.AND P0, PT, R42, 0x1, PT ;  /* 0x000000012a00780c */ /* 0x000fe20003f06270 */
[----:B------:R-:W-:-:S03]  /*5bd0*/  IMAD.MOV.U32 R13, RZ, RZ, R0 ;  /* 0x000000ffff0d7224 */ /* 0x000fc600078e0000 */
[----:B------:R1:W-:Y:S09]  /*5be0*/  STS.64 [R19+0x6600], R8 ;  /* 0x0066000813007388 */ /* 0x0003f20000000a00 */
[----:B------:R-:W-:Y:S05]  /*5bf0*/  @!P0 BRA `(.L_x_69) ;  /* 0x00000000006c8947 */ /* 0x000fea0003800000 */
[----:B------:R-:W-:Y:S01]  /*5c00*/  BSSY B0, `(.L_x_70) ;  /* 0x0000019000007945 */ /* 0x000fe20003800000 */
[----:B------:R-:W-:Y:S02]  /*5c10*/  IMAD.MOV.U32 R6, RZ, RZ, -0x1 ;  /* 0xffffffffff067424 */ /* 0x000fe400078e00ff */
[----:B------:R-:W-:Y:S02]  /*5c20*/  IMAD.MOV.U32 R10, RZ, RZ, R42 ;  /* 0x000000ffff0a7224 */ /* 0x000fe400078e002a */
[----:B------:R-:W-:-:S07]  /*5c30*/  IMAD.MOV.U32 R13, RZ, RZ, R0 ;  /* 0x000000ffff0d7224 */ /* 0x000fce00078e0000 */
.L_x_74:
[----:B-1----:R-:W1:Y:S01]  /*5c40*/  LDC.64 R8, c[0x0][0x380] ;  /* 0x0000e000ff087b82 */ /* 0x002e620000000a00 */
[----:B------:R-:W-:Y:S01]  /*5c50*/  VIADD R17, R10, 0xffffffff ;  /* 0xffffffff0a117836 */ /* 0x000fe20000000000 */
[----:B------:R-:W-:Y:S03]  /*5c60*/  BSSY B2, `(.L_x_71) ;  /* 0x0000008000027945 */ /* 0x000fe60003800000 */
[----:B------:R-:W-:-:S04]  /*5c70*/  IMAD R11, R17, 0x100, R3 ;  /* 0x00000100110b7824 */ /* 0x000fc800078e0203 */
[----:B-1----:R-:W-:-:S07]  /*5c80*/  IMAD.WIDE R8, R11, 0x4, R8 ;  /* 0x000000040b087825 */ /* 0x002fce00078e0208 */
.L_x_72:
[----:B------:R-:W-:Y:S05]  /*5c90*/  YIELD ;  /* 0x0000000000007946 */ /* 0x000fea0003800000 */
[----:B------:R1:W-:Y:S06]  /*5ca0*/  MEMBAR.SC.CTA ;  /* 0x0000000000007992 */ /* 0x0003ec0000000000 */
[----:B-1----:R-:W2:Y:S02]  /*5cb0*/  LDG.E.STRONG.SYS R11, desc[UR6][R8.64] ;  /* 0x00000006080b7981 */ /* 0x002ea4000c1f5900 */
[----:B--2---:R-:W-:-:S13]  /*5cc0*/  ISETP.NE.AND P0, PT, R11, RZ, PT ;  /* 0x000000ff0b00720c */ /* 0x004fda0003f05270 */
[----:B------:R-:W-:Y:S05]  /*5cd0*/  @!P0 BRA `(.L_x_72) ;  /* 0xfffffffc00ec8947 */ /* 0x000fea000383ffff */
[----:B------:R-:W-:Y:S05]  /*5ce0*/  BSYNC B2 ;  /* 0x0000000000027941 */ /* 0x000fea0003800000 */
.L_x_71:
[----:B------:R-:W-:Y:S01]  /*5cf0*/  BSSY.RECONVERGENT B2, `(.L_x_73) ;  /* 0x0000006000027945 */ /* 0x000fe20003800200 */
[C---:B------:R-:W-:Y:S02]  /*5d00*/  ISETP.GT.AND P0, PT, R11.reuse, -0x1, PT ;  /* 0xffffffff0b00780c */ /* 0x040fe40003f04270 */
[----:B------:R-:W-:Y:S01]  /*5d10*/  LOP3.LUT R8, R11, 0x3fffffff, RZ, 0xc0, !PT ;  /* 0x3fffffff0b087812 */ /* 0x000fe200078ec0ff */
[----:B------:R-:W-:Y:S05]  /*5d20*/  WARPSYNC.EXCLUSIVE R6 ;  /* 0x0000000006007348 */ /* 0x000fea0003a00000 */
[----:B------:R-:W-:-:S05]  /*5d30*/  IMAD.IADD R13, R8, 0x1, R13 ;  /* 0x00000001080d7824 */ /* 0x000fca00078e020d */
[----:B------:R-:W-:-:S07]  /*5d40*/  VOTE.ANY R6, PT, P0 ;  /* 0x0000000000067806 */ /* 0x000fce00000e0100 */
[----:B------:R-:W-:Y:S05]  /*5d50*/  BSYNC.RECONVERGENT B2 ;  /* 0x0000000000027941 */ /* 0x000fea0003800200 */
.L_x_73:
[----:B------:R-:W-:Y:S01]  /*5d60*/  ISETP.GT.U32.AND P1, PT, R10, 0x1, PT ;  /* 0x000000010a00780c */ /* 0x000fe20003f24070 */
[----:B------:R-:W-:-:S12]  /*5d70*/  IMAD.MOV.U32 R10, RZ, RZ, R17 ;  /* 0x000000ffff0a7224 */ /* 0x000fd800078e0011 */
[----:B------:R-:W-:Y:S05]  /*5d80*/  @P0 BRA P1, `(.L_x_74) ;  /* 0xfffffffc00ac0947 */ /* 0x000fea000083ffff */
[----:B------:R-:W-:Y:S05]  /*5d90*/  BSYNC B0 ;  /* 0x0000000000007941 */ /* 0x000fea0003800000 */
.L_x_70:
[----:B------:R2:W3:Y:S02]  /*5da0*/  LDS.64 R8, [R19+0x6600] ;  /* 0x0066000013087984 */ /* 0x0004e40000000a00 */
.L_x_69:
[----:B------:R-:W4:Y:S01]  /*5db0*/  LDC.64 R10, c[0x0][0x380] ;  /* 0x0000e000ff0a7b82 */ /* 0x000f220000000a00 */
[C---:B------:R-:W-:Y:S01]  /*5dc0*/  IMAD.IADD R17, R13.reuse, 0x1, -R0 ;  /* 0x000000010d117824 */ /* 0x040fe200078e0a00 */
[----:B------:R-:W-:Y:S01]  /*5dd0*/  LOP3.LUT R13, R13, 0x80000000, RZ, 0xfc, !PT ;  /* 0x800000000d0d7812 */ /* 0x000fe200078efcff */
[----:B------:R-:W-:-:S03]  /*5de0*/  IMAD R21, R42, 0x100, R3 ;  /* 0x000001002a157824 */ /* 0x000fc600078e0203 */
[----:B-1-3--:R-:W-:-:S04]  /*5df0*/  IADD3 R8, P0, PT, R17, R8, RZ ;  /* 0x0000000811087210 */ /* 0x00afc80007f1e0ff */
[----:B------:R-:W-:-:S05]  /*5e00*/  LEA.HI.X.SX32 R9, R17, R9, 0x1, P0 ;  /* 0x0000000911097211 */ /* 0x000fca00000f0eff */
[----:B------:R1:W-:Y:S01]  /*5e10*/  STS.64 [R19+0x6600], R8 ;  /* 0x0066000813007388 */ /* 0x0003e20000000a00 */
[----:B----4-:R-:W-:-:S05]  /*5e20*/  IMAD.WIDE R10, R21, 0x4, R10 ;  /* 0x00000004150a7825 */ /* 0x010fca00078e020a */
[----:B------:R1:W-:Y:S02]  /*5e30*/  STG.E.STRONG.SYS desc[UR6][R10.64], R13 ;  /* 0x0000000d0a007986 */ /* 0x0003e4000c115906 */
.L_x_68:
[----:B------:R-:W-:Y:S05]  /*5e40*/  BSYNC B1 ;  /* 0x0000000000017941 */ /* 0x000fea0003800000 */
.L_x_67:
[----:B------:R-:W3:Y:S01]  /*5e50*/  LDC R23, c[0x0][0x3c0] ;  /* 0x0000f000ff177b82 */ /* 0x000ee20000000800 */
[----:B--2---:R-:W-:-:S07]  /*5e60*/  VIADD R6, R54, 0x1980 ;  /* 0x0000198036067836 */ /* 0x004fce0000000000 */
[----:B-1----:R-:W1:Y:S01]  /*5e70*/  LDC.64 R10, c[0x0][0x390] ;  /* 0x0000e400ff0a7b82 */ /* 0x002e620000000a00 */
[----:B---3--:R-:W-:Y:S02]  /*5e80*/  ISETP.GE.AND P0, PT, R6, R23, PT ;  /* 0x000000170600720c */ /* 0x008fe40003f06270 */
[----:B-1----:R-:W-:-:S04]  /*5e90*/  ISETP.EQ.U32.AND P1, PT, R10, RZ, PT ;  /* 0x000000ff0a00720c */ /* 0x002fc80003f22070 */
[----:B------:R-:W-:-:S04]  /*5ea0*/  ISETP.EQ.OR.EX P0, PT, R11, RZ, !P0, P1 ;  /* 0x000000ff0b00720c */ /* 0x000fc80004702710 */
[----:B------:R-:W-:-:S13]  /*5eb0*/  ISETP.GT.U32.OR P0, PT, R3, 0xff, P0 ;  /* 0x000000ff0300780c */ /* 0x000fda0000704470 */
[----:B------:R-:W-:Y:S05]  /*5ec0*/  @P0 BRA `(.L_x_75) ;  /* 0x0000000000200947 */ /* 0x000fea0003800000 */
[----:B------:R-:W1:Y:S01]  /*5ed0*/  LDS.64 R8, [R19+0x6600] ;  /* 0x0066000013087984 */ /* 0x000e620000000a00 */
[C---:B------:R-:W-:Y:S02]  /*5ee0*/  LEA R10, P2, R3.reuse, R10, 0x3 ;  /* 0x0000000a030a7211 */ /* 0x040fe400078418ff */
[--C-:B------:R-:W-:Y:S02]  /*5ef0*/  SHF.R.S32.HI R13, RZ, 0x1f, R0.reuse ;  /* 0x0000001fff0d7819 */ /* 0x100fe40000011400 */
[----:B------:R-:W-:Y:S02]  /*5f00*/  LEA.HI.X R11, R3, R11, RZ, 0x3, P2 ;  /* 0x0000000b030b7211 */ /* 0x000fe400010f1cff */
[----:B-1----:R-:W-:Y:S02]  /*5f10*/  IADD3 R8, P0, P1, R8, R15, R0 ;  /* 0x0000000f08087210 */ /* 0x002fe4000791e000 */
[----:B------:R-:W-:-:S04]  /*5f20*/  SHF.R.S32.HI R15, RZ, 0x1f, R15 ;  /* 0x0000001fff0f7819 */ /* 0x000fc8000001140f */
[----:B------:R-:W-:-:S05]  /*5f30*/  IADD3.X R9, PT, PT, R9, R15, R13, P0, P1 ;  /* 0x0000000f09097210 */ /* 0x000fca00007e240d */
[----:B------:R1:W-:Y:S02]  /*5f40*/  STG.E.64 desc[UR6][R10.64], R8 ;  /* 0x000000080a007986 */ /* 0x0003e4000c101b06 */
.L_x_75:
[----:B------:R-:W-:Y:S01]  /*5f50*/  ISETP.GT.AND P0, PT, R6, R23, PT ;  /* 0x000000170600720c */ /* 0x000fe20003f04270 */
[----:B------:R-:W-:Y:S05]  /*5f60*/  WARPSYNC.ALL ;  /* 0x0000000000007948 */ /* 0x000fea0003800000 */
[----:B------:R-:W-:Y:S01]  /*5f70*/  BAR.SYNC.DEFER_BLOCKING 0x0 ;  /* 0x0000000000007b1d */ /* 0x000fe20000010000 */
[----:B------:R-:W-:-:S06]  /*5f80*/  IMAD R22, R3, 0x4, R7 ;  /* 0x0000000403167824 */ /* 0x000fcc00078e0207 */
[----:B------:R-:W-:Y:S05]  /*5f90*/  @P0 BRA `(.L_x_76) ;  /* 0x0000000c003c0947 */ /* 0x000fea0003800000 */
[----:B------:R-:W2:Y:S01]  /*5fa0*/  LDS R0, [R22] ;  /* 0x0000000016007984 */ /* 0x000ea20000000800 */
[----:B------:R-:W2:Y:S01]  /*5fb0*/  LDCU UR5, c[0x0][0x3c4] ;  /* 0x00007880ff0577ac */ /* 0x000ea20008000800 */
[----:B------:R-:W3:Y:S01]  /*5fc0*/  LDCU.64 UR8, c[0x0][0x3a0] ;  /* 0x00007400ff0877ac */ /* 0x000ee20008000a00 */
[----:B--2---:R-:W-:Y:S02]  /*5fd0*/  SHF.R.U32.HI R6, RZ, UR5, R0 ;  /* 0x00000005ff067c19 */ /* 0x004fe40008011600 */
[----:B------:R-:W-:Y:S02]  /*5fe0*/  LOP3.LUT R15, R0, 0x80000000, RZ, 0x3c, !PT ;  /* 0x80000000000f7812 */ /* 0x000fe400078e3cff */
[----:B------:R-:W-:-:S05]  /*5ff0*/  LOP3.LUT R6, R6, UR4, RZ, 0x30, !PT ;  /* 0x0000000406067c12 */ /* 0x000fca000f8e30ff */
[----:B-1----:R-:W-:-:S06]  /*6000*/  IMAD R8, R6, 0x8, R7 ;  /* 0x0000000806087824 */ /* 0x002fcc00078e0207 */
[----:B------:R-:W1:Y:S02]  /*6010*/  LDS.64 R8, [R8+0x6600] ;  /* 0x0066000008087984 */ /* 0x000e640000000a00 */
[----:B-1----:R-:W-:-:S05]  /*6020*/  IADD3 R6, P1, PT, R8, R3, RZ ;  /* 0x0000000308067210 */ /* 0x002fca0007f3e0ff */
[----:B------:R-:W-:Y:S01]  /*6030*/  IMAD.X R9, RZ, RZ, R9, P1 ;  /* 0x000000ffff097224 */ /* 0x000fe200008e0609 */
[----:B---3--:R-:W-:-:S04]  /*6040*/  LEA R10, P1, R6, UR8, 0x2 ;  /* 0x00000008060a7c11 */ /* 0x008fc8000f8210ff */
[----:B------:R-:W-:-:S05]  /*6050*/  LEA.HI.X R11, R6, UR9, R9, 0x2, P1 ;  /* 0x00000009060b7c11 */ /* 0x000fca00088f1409 */
[----:B------:R-:W-:Y:S01]  /*6060*/  STG.E desc[UR6][R10.64], R15 ;  /* 0x0000000f0a007986 */ /* 0x000fe2000c101906 */
[----:B------:R-:W-:-:S03]  /*6070*/  NOP ;  /* 0x0000000000007918 */ /* 0x000fc60000000000 */
[----:B------:R-:W1:Y:S02]  /*6080*/  LDS R0, [R22+0x600] ;  /* 0x0006000016007984 */ /* 0x000e640000000800 */
[----:B-1----:R-:W-:Y:S02]  /*6090*/  SHF.R.U32.HI R6, RZ, UR5, R0 ;  /* 0x00000005ff067c19 */ /* 0x002fe40008011600 */
[----:B------:R-:W-:Y:S02]  /*60a0*/  LOP3.LUT R15, R0, 0x80000000, RZ, 0x3c, !PT ;  /* 0x80000000000f7812 */ /* 0x000fe400078e3cff */
[----:B------:R-:W-:-:S05]  /*60b0*/  LOP3.LUT R6, R6, UR4, RZ, 0x30, !PT ;  /* 0x0000000406067c12 */ /* 0x000fca000f8e30ff */
[----:B------:R-:W-:-:S06]  /*60c0*/  IMAD R8, R6, 0x8, R7 ;  /* 0x0000000806087824 */ /* 0x000fcc00078e0207 */
[----:B------:R-:W1:Y:S02]  /*60d0*/  LDS.64 R8, [R8+0x6600] ;  /* 0x0066000008087984 */ /* 0x000e640000000a00 */
[----:B-1----:R-:W-:-:S05]  /*60e0*/  IADD3 R6, P1, PT, R8, R3, RZ ;  /* 0x0000000308067210 */ /* 0x002fca0007f3e0ff */
[----:B------:R-:W-:Y:S01]  /*60f0*/  IMAD.X R9, RZ, RZ, R9, P1 ;  /* 0x000000ffff097224 */ /* 0x000fe200008e0609 */
[----:B------:R-:W-:-:S04]  /*6100*/  LEA R12, P1, R6, UR8, 0x2 ;  /* 0x00000008060c7c11 */ /* 0x000fc8000f8210ff */
        /* <DEDUP_REMOVED lines=163> */
[----:B------:R-:W-:-:S05]  /*6b40*/  IMAD R12, R6, 0x8, R7 ;  /* 0x00000008060c7824 */ /* 0x000fca00078e0207 */
        /* <DEDUP_REMOVED lines=17> */
[----:B------:R1:W-:Y:S01]  /*6c60*/  STG.E desc[UR6][R6.64+0x6000], R9 ;  /* 0x0060000906007986 */ /* 0x0003e2000c101906 */
[----:B------:R-:W-:Y:S01]  /*6c70*/  NOP ;  /* 0x0000000000007918 */ /* 0x000fe20000000000 */
[----:B------:R-:W-:Y:S05]  /*6c80*/  BRA `(.L_x_77) ;  /* 0x00000014000c7947 */ /* 0x000fea0003800000 */
.L_x_76:
[----:B-1----:R-:W-:Y:S01]  /*6c90*/  IMAD R9, R42, -0x1980, R23 ;  /* 0xffffe6802a097824 */ /* 0x002fe200078e0217 */
[----:B------:R-:W-:Y:S01]  /*6ca0*/  BSSY.RECONVERGENT B0, `(.L_x_78) ;  /* 0x000001b000007945 */ /* 0x000fe20003800200 */
[C---:B------:R-:W-:Y:S02]  /*6cb0*/  VIADD R0, R3.reuse, 0x180 ;  /* 0x0000018003007836 */ /* 0x040fe40000000000 */
[C---:B------:R-:W-:Y:S01]  /*6cc0*/  VIADD R6, R3.reuse, 0x300 ;  /* 0x0000030003067836 */ /* 0x040fe20000000000 */
[CC--:B------:R-:W-:Y:S01]  /*6cd0*/  ISETP.GE.AND P1, PT, R3.reuse, R9.reuse, PT ;  /* 0x000000090300720c */ /* 0x0c0fe20003f26270 */
[C---:B------:R-:W-:Y:S01]  /*6ce0*/  VIADD R8, R3.reuse, 0x480 ;  /* 0x0000048003087836 */ /* 0x040fe20000000000 */
[-C--:B------:R-:W-:Y:S01]  /*6cf0*/  ISETP.GE.AND P2, PT, R0, R9.reuse, PT ;  /* 0x000000090000720c */ /* 0x080fe20003f46270 */
[C---:B------:R-:W-:Y:S01]  /*6d00*/  VIADD R0, R3.reuse, 0x600 ;  /* 0x0000060003007836 */ /* 0x040fe20000000000 */
[-C--:B------:R-:W-:Y:S01]  /*6d10*/  ISETP.GE.AND P3, PT, R6, R9.reuse, PT ;  /* 0x000000090600720c */ /* 0x080fe20003f66270 */
[C---:B------:R-:W-:Y:S01]  /*6d20*/  VIADD R6, R3.reuse, 0x780 ;  /* 0x0000078003067836 */ /* 0x040fe20000000000 */
[-C--:B------:R-:W-:Y:S01]  /*6d30*/  ISETP.GE.AND P4, PT, R8, R9.reuse, PT ;  /* 0x000000090800720c */ /* 0x080fe20003f86270 */
[----:B------:R-:W-:Y:S01]  /*6d40*/  VIADD R8, R3, 0x900 ;  /* 0x0000090003087836 */ /* 0x000fe20000000000 */
[----:B------:R-:W-:-:S02]  /*6d50*/  ISETP.GE.AND P5, PT, R0, R9, PT ;  /* 0x000000090000720c */ /* 0x000fc40003fa6270 */
[----:B------:R-:W-:-:S03]  /*6d60*/  ISETP.GE.AND P6, PT, R6, R9, PT ;  /* 0x000000090600720c */ /* 0x000fc60003fc6270 */
[----:B------:R-:W-:Y:S10]  /*6d70*/  @P1 BRA `(.L_x_79) ;  /* 0x0000000000341947 */ /* 0x000ff40003800000 */
[----:B------:R-:W1:Y:S01]  /*6d80*/  LDS R0, [R22] ;  /* 0x0000000016007984 */ /* 0x000e620000000800 */
[----:B------:R-:W1:Y:S01]  /*6d90*/  LDCU UR5, c[0x0][0x3c4] ;  /* 0x00007880ff0577ac */ /* 0x000e620008000800 */
[----:B------:R-:W2:Y:S01]  /*6da0*/  LDCU.64 UR8, c[0x0][0x3a0] ;  /* 0x00007400ff0877ac */ /* 0x000ea20008000a00 */
[----:B-1----:R-:W-:Y:S02]  /*6db0*/  SHF.R.U32.HI R6, RZ, UR5, R0 ;  /* 0x00000005ff067c19 */ /* 0x002fe40008011600 */
[----:B------:R-:W-:Y:S02]  /*6dc0*/  LOP3.LUT R13, R0, 0x80000000, RZ, 0x3c, !PT ;  /* 0x80000000000d7812 */ /* 0x000fe400078e3cff */
[----:B------:R-:W-:-:S05]  /*6dd0*/  LOP3.LUT R6, R6, UR4, RZ, 0x30, !PT ;  /* 0x0000000406067c12 */ /* 0x000fca000f8e30ff */
[----:B------:R-:W-:-:S05]  /*6de0*/  IMAD R6, R6, 0x8, R7 ;  /* 0x0000000806067824 */ /* 0x000fca00078e0207 */
[----:B------:R-:W1:Y:S02]  /*6df0*/  LDS.64 R10, [R6+0x6600] ;  /* 0x00660000060a7984 */ /* 0x000e640000000a00 */
[----:B-1----:R-:W-:-:S05]  /*6e00*/  IADD3 R12, P1, PT, R10, R3, RZ ;  /* 0x000000030a0c7210 */ /* 0x002fca0007f3e0ff */
[----:B------:R-:W-:Y:S01]  /*6e10*/  IMAD.X R11, RZ, RZ, R11, P1 ;  /* 0x000000ffff0b7224 */ /* 0x000fe200008e060b */
[----:B--2---:R-:W-:-:S04]  /*6e20*/  LEA R10, P1, R12, UR8, 0x2 ;  /* 0x000000080c0a7c11 */ /* 0x004fc8000f8210ff */
[----:B------:R-:W-:-:S05]  /*6e30*/  LEA.HI.X R11, R12, UR9, R11, 0x2, P1 ;  /* 0x000000090c0b7c11 */ /* 0x000fca00088f140b */
[----:B------:R1:W-:Y:S04]  /*6e40*/  STG.E desc[UR6][R10.64], R13 ;  /* 0x0000000d0a007986 */ /* 0x0003e8000c101906 */
.L_x_79:
[----:B------:R-:W-:Y:S05]  /*6e50*/  BSYNC.RECONVERGENT B0 ;  /* 0x0000000000007941 */ /* 0x000fea0003800200 */
.L_x_78:
[----:B------:R-:W-:Y:S01]  /*6e60*/  NOP ;  /* 0x0000000000007918 */ /* 0x000fe20000000000 */
[----:B------:R-:W-:Y:S01]  /*6e70*/  BSSY.RECONVERGENT B0, `(.L_x_80) ;  /* 0x0000011000007945 */ /* 0x000fe20003800200 */
[----:B------:R-:W-:Y:S01]  /*6e80*/  ISETP.GE.AND P1, PT, R8, R9, PT ;  /* 0x000000090800720c */ /* 0x000fe20003f26270 */
[----:B------:R-:W-:Y:S02]  /*6e90*/  VIADD R8, R3, 0xa80 ;  /* 0x00000a8003087836 */ /* 0x000fe40000000000 */
[----:B------:R-:W-:Y:S10]  /*6ea0*/  @P2 BRA `(.L_x_81) ;  /* 0x0000000000342947 */ /* 0x000ff40003800000 */
[----:B------:R-:W2:Y:S01]  /*6eb0*/  LDS R0, [R22+0x600] ;  /* 0x0006000016007984 */ /* 0x000ea20000000800 */
[----:B------:R-:W2:Y:S01]  /*6ec0*/  LDCU UR5, c[0x0][0x3c4] ;  /* 0x00007880ff0577ac */ /* 0x000ea20008000800 */
[----:B------:R-:W3:Y:S01]  /*6ed0*/  LDCU.64 UR8, c[0x0][0x3a0] ;  /* 0x00007400ff0877ac */ /* 0x000ee20008000a00 */
[----:B--2---:R-:W-:Y:S02]  /*6ee0*/  SHF.R.U32.HI R6, RZ, UR5, R0 ;  /* 0x00000005ff067c19 */ /* 0x004fe40008011600 */
[----:B-1----:R-:W-:Y:S02]  /*6ef0*/  LOP3.LUT R13, R0, 0x80000000, RZ, 0x3c, !PT ;  /* 0x80000000000d7812 */ /* 0x002fe400078e3cff */
[----:B------:R-:W-:-:S05]  /*6f00*/  LOP3.LUT R6, R6, UR4, RZ, 0x30, !PT ;  /* 0x0000000406067c12 */ /* 0x000fca000f8e30ff */
[----:B------:R-:W-:-:S05]  /*6f10*/  IMAD R6, R6, 0x8, R7 ;  /* 0x0000000806067824 */ /* 0x000fca00078e0207 */
[----:B------:R-:W1:Y:S02]  /*6f20*/  LDS.64 R10, [R6+0x6600] ;  /* 0x00660000060a7984 */ /* 0x000e640000000a00 */
[----:B-1----:R-:W-:-:S05]  /*6f30*/  IADD3 R12, P2, PT, R10, R3, RZ ;  /* 0x000000030a0c7210 */ /* 0x002fca0007f5e0ff */
[----:B------:R-:W-:Y:S01]  /*6f40*/  IMAD.X R11, RZ, RZ, R11, P2 ;  /* 0x000000ffff0b7224 */ /* 0x000fe200010e060b */
[----:B---3--:R-:W-:-:S04]  /*6f50*/  LEA R10, P2, R12, UR8, 0x2 ;  /* 0x000000080c0a7c11 */ /* 0x008fc8000f8410ff */
[----:B------:R-:W-:-:S05]  /*6f60*/  LEA.HI.X R11, R12, UR9, R11, 0x2, P2 ;  /* 0x000000090c0b7c11 */ /* 0x000fca00090f140b */
[----:B------:R2:W-:Y:S04]  /*6f70*/  STG.E desc[UR6][R10.64+0x600], R13 ;  /* 0x0006000d0a007986 */ /* 0x0005e8000c101906 */
.L_x_81:
[----:B------:R-:W-:Y:S05]  /*6f80*/  BSYNC.RECONVERGENT B0 ;  /* 0x0000000000007941 */ /* 0x000fea0003800200 */
.L_x_80:
[----:B------:R-:W-:Y:S01]  /*6f90*/  NOP ;  /* 0x0000000000007918 */ /* 0x000fe20000000000 */
[----:B------:R-:W-:Y:S01]  /*6fa0*/  BSSY.RECONVERGENT B0, `(.L_x_82) ;  /* 0x0000011000007945 */ /* 0x000fe20003800200 */
[----:B------:R-:W-:Y:S02]  /*6fb0*/  ISETP.GE.AND P2, PT, R8, R9, PT ;  /* 0x000000090800720c */ /* 0x000fe40003f46270 */
[----:B------:R-:W-:Y:S01]  /*6fc0*/  LOP3.LUT R8, R3, 0xc00, RZ, 0xfc, !PT ;  /* 0x00000c0003087812 */ /* 0x000fe200078efcff */
[----:B------:R-:W-:Y:S10]  /*6fd0*/  @P3 BRA `(.L_x_83) ;  /* 0x0000000000343947 */ /* 0x000ff40003800000 */
[----:B------:R-:W3:Y:S01]  /*6fe0*/  LDS R0, [R22+0xc00] ;  /* 0x000c000016007984 */ /* 0x000ee20000000800 */
[----:B------:R-:W3:Y:S01]  /*6ff0*/  LDCU UR5, c[0x0][0x3c4] ;  /* 0x00007880ff0577ac */ /* 0x000ee20008000800 */
[----:B------:R-:W4:Y:S01]  /*7000*/  LDCU.64 UR8, c[0x0][0x3a0] ;  /* 0x00007400ff0877ac */ /* 0x000f220008000a00 */
[----:B---3--:R-:W-:Y:S02]  /*7010*/  SHF.R.U32.HI R6, RZ, UR5, R0 ;  /* 0x00000005ff067c19 */ /* 0x008fe40008011600 */
[----:B-12---:R-:W-:Y:S02]  /*7020*/  LOP3.LUT R13, R0, 0x80000000, RZ, 0x3c, !PT ;  /* 0x80000000000d7812 */ /* 0x006fe400078e3cff */
[----:B------:R-:W-:-:S05]  /*7030*/  LOP3.LUT R6, R6, UR4, RZ, 0x30, !PT ;  /* 0x0000000406067c12 */ /* 0x000fca000f8e30ff */
[----:B------:R-:W-:-:S05]  /*7040*/  IMAD R6, R6, 0x8, R7 ;  /* 0x0000000806067824 */ /* 0x000fca00078e0207 */
[----:B------:R-:W1:Y:S02]  /*7050*/  LDS.64 R10, [R6+0x6600] ;  /* 0x00660000060a7984 */ /* 0x000e640000000a00 */
[----:B-1----:R-:W-:-:S05]  /*7060*/  IADD3 R12, P3, PT, R10, R3, RZ ;  /* 0x000000030a0c7210 */ /* 0x002fca0007f7e0ff */
[----:B------:R-:W-:Y:S01]  /*7070*/  IMAD.X R11, RZ, RZ, R11, P3 ;  /* 0x000000ffff0b7224 */ /* 0x000fe200018e060b */
[----:B----4-:R-:W-:-:S04]  /*7080*/  LEA R10, P3, R12, UR8, 0x2 ;  /* 0x000000080c0a7c11 */ /* 0x010fc8000f8610ff */
[----:B------:R-:W-:-:S05]  /*7090*/  LEA.HI.X R11, R12, UR9, R11, 0x2, P3 ;  /* 0x000000090c0b7c11 */ /* 0x000fca00098f140b */
[----:B------:R3:W-:Y:S04]  /*70a0*/  STG.E desc[UR6][R10.64+0xc00], R13 ;  /* 0x000c000d0a007986 */ /* 0x0007e8000c101906 */
.L_x_83:
[----:B------:R-:W-:Y:S05]  /*70b0*/  BSYNC.RECONVERGENT B0 ;  /* 0x0000000000007941 */ /* 0x000fea0003800200 */
.L_x_82:
[----:B------:R-:W-:Y:S01]  /*70c0*/  NOP ;  /* 0x0000000000007918 */ /* 0x000fe20000000000 */
[----:B------:R-:W-:Y:S01]  /*70d0*/  BSSY.RECONVERGENT B0, `(.L_x_84) ;  /* 0x0000011000007945 */ /* 0x000fe20003800200 */
[----:B------:R-:W-:Y:S01]  /*70e0*/  ISETP.GE.AND P3, PT, R8, R9, PT ;  /* 0x000000090800720c */ /* 0x000fe20003f66270 */
[----:B------:R-:W-:Y:S02]  /*70f0*/  VIADD R8, R3, 0xd80 ;  /* 0x00000d8003087836 */ /* 0x000fe40000000000 */
[----:B------:R-:W-:Y:S10]  /*7100*/  @P4 BRA `(.L_x_85) ;  /* 0x0000000000344947 */ /* 0x000ff40003800000 */
[----:B------:R-:W4:Y:S01]  /*7110*/  LDS R0, [R22+0x1200] ;  /* 0x0012000016007984 */ /* 0x000f220000000800 */
[----:B------:R-:W4:Y:S01]  /*7120*/  LDCU UR5, c[0x0][0x3c4] ;  /* 0x00007880ff0577ac */ /* 0x000f220008000800 */
[----:B------:R-:W5:Y:S01]  /*7130*/  LDCU.64 UR8, c[0x0][0x3a0] ;  /* 0x00007400ff0877ac */ /* 0x000f620008000a00 */
[----:B----4-:R-:W-:Y:S02]  /*7140*/  SHF.R.U32.HI R6, RZ, UR5, R0 ;  /* 0x00000005ff067c19 */ /* 0x010fe40008011600 */
[----:B-123--:R-:W-:Y:S02]  /*7150*/  LOP3.LUT R13, R0, 0x80000000, RZ, 0x3c, !PT ;  /* 0x80000000000d7812 */ /* 0x00efe400078e3cff */
[----:B------:R-:W-:-:S05]  /*7160*/  LOP3.LUT R6, R6, UR4, RZ, 0x30, !PT ;  /* 0x0000000406067c12 */ /* 0x000fca000f8e30ff */
[----:B------:R-:W-:-:S05]  /*7170*/  IMAD R6, R6, 0x8, R7 ;  /* 0x0000000806067824 */ /* 0x000fca00078e0207 */
[----:B------:R-:W1:Y:S02]  /*7180*/  LDS.64 R10, [R6+0x6600] ;  /* 0x00660000060a7984 */ /* 0x000e640000000a00 */
[----:B-1----:R-:W-:-:S05]  /*7190*/  IADD3 R12, P4, PT, R10, R3, RZ ;  /* 0x000000030a0c7210 */ /* 0x002fca0007f9e0ff */
[----:B------:R-:W-:Y:S01]  /*71a0*/  IMAD.X R11, RZ, RZ, R11, P4 ;  /* 0x000000ffff0b7224 */ /* 0x000fe200020e060b */
[----:B-----5:R-:W-:-:S04]  /*71b0*/  LEA R10, P4, R12, UR8, 0x2 ;  /* 0x000000080c0a7c11 */ /* 0x020fc8000f8810ff */
[----:B------:R-:W-:-:S05]  /*71c0*/  LEA.HI.X R11, R12, UR9, R11, 0x2, P4 ;  /* 0x000000090c0b7c11 */ /* 0x000fca000a0f140b */
[----:B------:R4:W-:Y:S04]  /*71d0*/  STG.E desc[UR6][R10.64+0x1200], R13 ;  /* 0x0012000d0a007986 */ /* 0x0009e8000c101906 */
.L_x_85:
[----:B------:R-:W-:Y:S05]  /*71e0*/  BSYNC.RECONVERGENT B0 ;  /* 0x0000000000007941 */ /* 0x000fea0003800200 */
.L_x_84:
[----:B------:R-:W-:Y:S01]  /*71f0*/  NOP ;  /* 0x0000000000007918 */ /* 0x000fe20000000000 */
[----:B------:R-:W-:Y:S01]  /*7200*/  BSSY.RECONVERGENT B0, `(.L_x_86) ;  /* 0x0000011000007945 */ /* 0x000fe20003800200 */
[----:B------:R-:W-:Y:S01]  /*7210*/  ISETP.GE.AND P4, PT, R8, R9, PT ;  /* 0x000000090800720c */ /* 0x000fe20003f86270 */
[----:B------:R-:W-:Y:S02]  /*7220*/  VIADD R8, R3, 0xf00 ;  /* 0x00000f0003087836 */ /* 0x000fe40000000000 */
[----:B------:R-:W-:Y:S10]  /*7230*/  @P5 BRA `(.L_x_87) ;  /* 0x0000000000345947 */ /* 0x000ff40003800000 */
[----:B------:R-:W5:Y:S01]  /*7240*/  LDS R0, [R22+0x1800] ;  /* 0x0018000016007984 */ /* 0x000f620000000800 */
[----:B------:R-:W5:Y:S01]  /*7250*/  LDCU UR5, c[0x0][0x3c4] ;  /* 0x00007880ff0577ac */ /* 0x000f620008000800 */
[----:B------:R-:W0:Y:S01]  /*7260*/  LDCU.64 UR8, c[0x0][0x3a0] ;  /* 0x00007400ff0877ac */ /* 0x000e220008000a00 */
[----:B-----5:R-:W-:Y:S02]  /*7270*/  SHF.R.U32.HI R6, RZ, UR5, R0 ;  /* 0x00000005ff067c19 */ /* 0x020fe40008011600 */
[----:B-1234-:R-:W-:Y:S02]  /*7280*/  LOP3.LUT R13, R0, 0x80000000, RZ, 0x3c, !PT ;  /* 0x80000000000d7812 */ /* 0x01efe400078e3cff */
[----:B------:R-:W-:-:S05]  /*7290*/  LOP3.LUT R6, R6, UR4, RZ, 0x30, !PT ;  /* 0x0000000406067c12 */ /* 0x000fca000f8e30ff */
[----:B------:R-:W-:-:S05]  /*72a0*/  IMAD R6, R6, 0x8, R7 ;  /* 0x0000000806067824 */ /* 0x000fca00078e0207 */
[----:B------:R-:W1:Y:S02]  /*72b0*/  LDS.64 R10, [R6+0x6600] ;  /* 0x00660000060a7984 */ /* 0x000e640000000a00 */
[----:B-1----:R-:W-:-:S05]  /*72c0*/  IADD3 R12, P5, PT, R10, R3, RZ ;  /* 0x000000030a0c7210 */ /* 0x002fca0007fbe0ff */
[----:B------:R-:W-:Y:S01]  /*72d0*/  IMAD.X R11, RZ, RZ, R11, P5 ;  /* 0x000000ffff0b7224 */ /* 0x000fe200028e060b */
[----:B0-----:R-:W-:-:S04]  /*72e0*/  LEA R10, P5, R12, UR8, 0x2 ;  /* 0x000000080c0a7c11 */ /* 0x001fc8000f8a10ff */
[----:B------:R-:W-:-:S05]  /*72f0*/  LEA.HI.X R11, R12, UR9, R11, 0x2, P5 ;  /* 0x000000090c0b7c11 */ /* 0x000fca000a8f140b */
[----:B------:R0:W-:Y:S04]  /*7300*/  STG.E desc[UR6][R10.64+0x1800], R13 ;  /* 0x0018000d0a007986 */ /* 0x0001e8000c101906 */
.L_x_87:
[----:B------:R-:W-:Y:S05]  /*7310*/  BSYNC.RECONVERGENT B0 ;  /* 0x0000000000007941 */ /* 0x000fea0003800200 */
.L_x_86:
        /* <DEDUP_REMOVED lines=9> */
[----:B01234-:R-:W-:Y:S02]  /*73b0*/  LOP3.LUT R13, R0, 0x80000000, RZ, 0x3c, !PT ;  /* 0x80000000000d7812 */ /* 0x01ffe400078e3cff */
[----:B------:R-:W-:-:S05]  /*73c0*/  LOP3.LUT R6, R6, UR4, RZ, 0x30, !PT ;  /* 0x0000000406067c12 */ /* 0x000fca000f8e30ff */
[----:B------:R-:W-:-:S05]  /*73d0*/  IMAD R6, R6, 0x8, R7 ;  /* 0x0000000806067824 */ /* 0x000fca00078e0207 */
[----:B------:R-:W0:Y:S02]  /*73e0*/  LDS.64 R10, [R6+0x6600] ;  /* 0x00660000060a7984 */ /* 0x000e240000000a00 */
[----:B0-----:R-:W-:-:S05]  /*73f0*/  IADD3 R12, P6, PT, R10, R3, RZ ;  /* 0x000000030a0c7210 */ /* 0x001fca0007fde0ff */
[----:B------:R-:W-:Y:S01]  /*7400*/  IMAD.X R11, RZ, RZ, R11, P6 ;  /* 0x000000ffff0b7224 */ /* 0x000fe200030e060b */
[----:B------:R-:W-:-:S04]  /*7410*/  LEA R10, P6, R12, UR8, 0x2 ;  /* 0x000000080c0a7c11 */ /* 0x000fc8000f8c10ff */
[----:B------:R-:W-:-:S05]  /*7420*/  LEA.HI.X R11, R12, UR9, R11, 0x2, P6 ;  /* 0x000000090c0b7c11 */ /* 0x000fca000b0f140b */
[----:B------:R0:W-:Y:S04]  /*7430*/  STG.E desc[UR6][R10.64+0x1e00], R13 ;  /* 0x001e000d0a007986 */ /* 0x0001e8000c101906 */
.L_x_89:
[----:B------:R-:W-:Y:S05]  /*7440*/  BSYNC.RECONVERGENT B0 ;  /* 0x0000000000007941 */ /* 0x000fea0003800200 */
.L_x_88:
        /* <DEDUP_REMOVED lines=18> */
.L_x_91:
[----:B------:R-:W-:Y:S05]  /*7570*/  BSYNC.RECONVERGENT B0 ;  /* 0x0000000000007941 */ /* 0x000fea0003800200 */
.L_x_90:
        /* <DEDUP_REMOVED lines=18> */
.L_x_93:
[----:B------:R-:W-:Y:S05]  /*76a0*/  BSYNC.RECONVERGENT B0 ;  /* 0x0000000000007941 */ /* 0x000fea0003800200 */
.L_x_92:
        /* <DEDUP_REMOVED lines=18> */
.L_x_95:
[----:B------:R-:W-:Y:S05]  /*77d0*/  BSYNC.RECONVERGENT B0 ;  /* 0x0000000000007941 */ /* 0x000fea0003800200 */
.L_x_94:
        /* <DEDUP_REMOVED lines=18> */
.L_x_97:
[----:B------:R-:W-:Y:S05]  /*7900*/  BSYNC.RECONVERGENT B0 ;  /* 0x0000000000007941 */ /* 0x000fea0003800200 */
.L_x_96:
[----:B------:R-:W-:Y:S01]  /*7910*/  NOP ;  /* 0x0000000000007918 */ /* 0x000fe20000000000 */
[----:B------:R-:W-:Y:S01]  /*7920*/  BSSY.RECONVERGENT B0, `(.L_x_98) ;  /* 0x0000011000007945 */ /* 0x000fe20003800200 */
[----:B------:R-:W-:Y:S02]  /*7930*/  ISETP.GE.AND P4, PT, R8, R9, PT ;  /* 0x000000090800720c */ /* 0x000fe40003f86270 */
[----:B------:R-:W-:Y:S01]  /*7940*/  LOP3.LUT R8, R3, 0x1800, RZ, 0xfc, !PT ;  /* 0x0000180003087812 */ /* 0x000fe200078efcff */
        /* <DEDUP_REMOVED lines=14> */
.L_x_99:
[----:B------:R-:W-:Y:S05]  /*7a30*/  BSYNC.RECONVERGENT B0 ;  /* 0x0000000000007941 */ /* 0x000fea0003800200 */
.L_x_98:
[----:B------:R-:W-:Y:S01]  /*7a40*/  NOP ;  /* 0x0000000000007918 */ /* 0x000fe20000000000 */
[----:B------:R-:W-:Y:S01]  /*7a50*/  BSSY.RECONVERGENT B0, `(.L_x_100) ;  /* 0x0000010000007945 */ /* 0x000fe20003800200 */
[----:B------:R-:W-:-:S03]  /*7a60*/  ISETP.GE.AND P5, PT, R8, R9, PT ;  /* 0x000000090800720c */ /* 0x000fc60003fa6270 */
        /* <DEDUP_REMOVED lines=14> */
.L_x_101:
[----:B------:R-:W-:Y:S05]  /*7b50*/  BSYNC.RECONVERGENT B0 ;  /* 0x0000000000007941 */ /* 0x000fea0003800200 */
.L_x_100:
[----:B------:R-:W-:Y:S01]  /*7b60*/  NOP ;  /* 0x0000000000007918 */ /* 0x000fe20000000000 */
[----:B------:R-:W-:Y:S04]  /*7b70*/  BSSY.RECONVERGENT B0, `(.L_x_102) ;  /* 0x000000f000007945 */ /* 0x000fe80003800200 */
[----:B------:R-:W-:Y:S05]  /*7b80*/  @P1 BRA `(.L_x_103) ;  /* 0x0000000000341947 */ /* 0x000fea0003800000 */
        /* <DEDUP_REMOVED lines=13> */
.L_x_103:
[----:B------:R-:W-:Y:S05]  /*7c60*/  BSYNC.RECONVERGENT B0 ;  /* 0x0000000000007941 */ /* 0x000fea0003800200 */
.L_x_102:
        /* <DEDUP_REMOVED lines=16> */
.L_x_105:
[----:B------:R-:W-:Y:S05]  /*7d70*/  BSYNC.RECONVERGENT B0 ;  /* 0x0000000000007941 */ /* 0x000fea0003800200 */
.L_x_104:
        /* <DEDUP_REMOVED lines=16> */
.L_x_107:
[----:B------:R-:W-:Y:S05]  /*7e80*/  BSYNC.RECONVERGENT B0 ;  /* 0x0000000000007941 */ /* 0x000fea0003800200 */
.L_x_106:
        /* <DEDUP_REMOVED lines=16> */
.L_x_109:
[----:B------:R-:W-:Y:S05]  /*7f90*/  BSYNC.RECONVERGENT B0 ;  /* 0x0000000000007941 */ /* 0x000fea0003800200 */
.L_x_108:
[----:B------:R-:W-:Y:S01]  /*7fa0*/  NOP ;  /* 0x0000000000007918 */ /* 0x000fe20000000000 */
[----:B------:R-:W-:Y:S04]  /*7fb0*/  BSSY.RECONVERGENT B0, `(.L_x_110) ;  /* 0x000000f000007945 */ /* 0x000fe80003800200 */
[----:B------:R-:W-:Y:S05]  /*7fc0*/  @P5 BRA `(.L_x_111) ;  /* 0x0000000000345947 */ /* 0x000fea0003800000 */
[----:B------:R-:W5:Y:S01]  /*7fd0*/  LDS R0, [R22+0x6000] ;  /* 0x0060000016007984 */ /* 0x000f620000000800 */
[----:B------:R-:W5:Y:S01]  /*7fe0*/  LDCU UR5, c[0x0][0x3c4] ;  /* 0x00007880ff0577ac */ /* 0x000f620008000800 */
[----:B------:R-:W1:Y:S01]  /*7ff0*/  LDCU.64 UR8, c[0x0][0x3a0] ;  /* 0x00007400ff0877ac */ /* 0x000e620008000a00 */
[----:B-----5:R-:W-:-:S04]  /*8000*/  SHF.R.U32.HI R6, RZ, UR5, R0 ;  /* 0x00000005ff067c19 */ /* 0x020fc80008011600 */
[----:B------:R-:W-:-:S05]  /*8010*/  LOP3.LUT R6, R6, UR4, RZ, 0x30, !PT ;  /* 0x0000000406067c12 */ /* 0x000fca000f8e30ff */
[----:B0-----:R-:W-:-:S05]  /*8020*/  IMAD R8, R6, 0x8, R7 ;  /* 0x0000000806087824 */ /* 0x001fca00078e0207 */
[----:B------:R-:W0:Y:S02]  /*8030*/  LDS.64 R6, [R8+0x6600] ;  /* 0x0066000008067984 */ /* 0x000e240000000a00 */
[----:B0-----:R-:W-:-:S05]  /*8040*/  IADD3 R9, P1, PT, R6, R3, RZ ;  /* 0x0000000306097210 */ /* 0x001fca0007f3e0ff */
[----:B-1234-:R-:W-:Y:S01]  /*8050*/  IMAD.X R10, RZ, RZ, R7, P1 ;  /* 0x000000ffff0a7224 */ /* 0x01efe200008e0607 */
[----:B------:R-:W-:-:S04]  /*8060*/  LEA R6, P1, R9, UR8, 0x2 ;  /* 0x0000000809067c11 */ /* 0x000fc8000f8210ff */
[----:B------:R-:W-:Y:S02]  /*8070*/  LEA.HI.X R7, R9, UR9, R10, 0x2, P1 ;  /* 0x0000000909077c11 */ /* 0x000fe400088f140a */
[----:B------:R-:W-:-:S05]  /*8080*/  LOP3.LUT R9, R0, 0x80000000, RZ, 0x3c, !PT ;  /* 0x8000000000097812 */ /* 0x000fca00078e3cff */
[----:B------:R0:W-:Y:S02]  /*8090*/  STG.E desc[UR6][R6.64+0x6000], R9 ;  /* 0x0060000906007986 */ /* 0x0001e4000c101906 */
.L_x_111:
[----:B------:R-:W-:Y:S05]  /*80a0*/  BSYNC.RECONVERGENT B0 ;  /* 0x0000000000007941 */ /* 0x000fea0003800200 */
.L_x_110:
[----:B------:R-:W-:Y:S01]  /*80b0*/  NOP ;  /* 0x0000000000007918 */ /* 0x000fe20000000000 */
.L_x_77:
[----:B------:R-:W5:Y:S01]  /*80c0*/  LDS R0, [R22] ;  /* 0x0000000016007984 */ /* 0x000f620000000800 */
[----:B------:R-:W5:Y:S03]  /*80d0*/  LDCU UR5, c[0x0][0x3c4] ;  /* 0x00007880ff0577ac */ /* 0x000f660008000800 */
[----:B01----:R-:W0:Y:S04]  /*80e0*/  LDS R6, [R22+0x600] ;  /* 0x0006000016067984 */ /* 0x003e280000000800 */
[----:B------:R-:W1:Y:S04]  /*80f0*/  LDS R7, [R22+0xc00] ;  /* 0x000c000016077984 */ /* 0x000e680000000800 */
[----:B------:R-:W1:Y:S04]  /*8100*/  LDS R8, [R22+0x1200] ;  /* 0x0012000016087984 */ /* 0x000e680000000800 */
[----:B------:R-:W1:Y:S04]  /*8110*/  LDS R9, [R22+0x1800] ;  /* 0x0018000016097984 */ /* 0x000e680000000800 */
[----:B--234-:R-:W2:Y:S04]  /*8120*/  LDS R10, [R22+0x1e00] ;  /* 0x001e0000160a7984 */ /* 0x01cea80000000800 */
[----:B------:R-:W3:Y:S04]  /*8130*/  LDS R11, [R22+0x2400] ;  /* 0x00240000160b7984 */ /* 0x000ee80000000800 */
[----:B------:R-:W4:Y:S04]  /*8140*/  LDS R12, [R22+0x2a00] ;  /* 0x002a0000160c7984 */ /* 0x000f280000000800 */
[----:B------:R-:W4:Y:S04]  /*8150*/  LDS R13, [R22+0x3000] ;  /* 0x00300000160d7984 */ /* 0x000f280000000800 */
[----:B------:R-:W4:Y:S04]  /*8160*/  LDS R14, [R22+0x3600] ;  /* 0x00360000160e7984 */ /* 0x000f280000000800 */
[----:B------:R-:W4:Y:S01]  /*8170*/  LDS R15, [R22+0x3c00] ;  /* 0x003c0000160f7984 */ /* 0x000f220000000800 */
[----:B-----5:R-:W-:-:S03]  /*8180*/  SHF.R.U32.HI R0, RZ, UR5, R0 ;  /* 0x00000005ff007c19 */ /* 0x020fc60008011600 */
[----:B------:R-:W5:Y:S01]  /*8190*/  LDS R16, [R22+0x4200] ;  /* 0x0042000016107984 */ /* 0x000f620000000800 */
[----:B0-----:R-:W-:-:S03]  /*81a0*/  SHF.R.U32.HI R6, RZ, UR5, R6 ;  /* 0x00000005ff067c19 */ /* 0x001fc60008011606 */
[----:B------:R-:W0:Y:S01]  /*81b0*/  LDS R17, [R22+0x4800] ;  /* 0x0048000016117984 */ /* 0x000e220000000800 */
[----:B-1----:R-:W-:-:S03]  /*81c0*/  SHF.R.U32.HI R7, RZ, UR5, R7 ;  /* 0x00000005ff077c19 */ /* 0x002fc60008011607 */
[----:B------:R-:W1:Y:S01]  /*81d0*/  LDS R18, [R22+0x4e00] ;  /* 0x004e000016127984 */ /* 0x000e620000000800 */
[----:B------:R-:W-:-:S03]  /*81e0*/  SHF.R.U32.HI R8, RZ, UR5, R8 ;  /* 0x00000005ff087c19 */ /* 0x000fc60008011608 */
[----:B------:R-:W1:Y:S01]  /*81f0*/  LDS R19, [R22+0x5400] ;  /* 0x0054000016137984 */ /* 0x000e620000000800 */
[----:B------:R-:W-:-:S03]  /*8200*/  SHF.R.U32.HI R9, RZ, UR5, R9 ;  /* 0x00000005ff097c19 */ /* 0x000fc60008011609 */
[----:B------:R-:W1:Y:S01]  /*8210*/  LDS R20, [R22+0x5a00] ;  /* 0x005a000016147984 */ /* 0x000e620000000800 */
[----:B--2---:R-:W-:-:S03]  /*8220*/  SHF.R.U32.HI R10, RZ, UR5, R10 ;  /* 0x00000005ff0a7c19 */ /* 0x004fc6000801160a */
[----:B------:R-:W2:Y:S01]  /*8230*/  LDS R21, [R22+0x6000] ;  /* 0x0060000016157984 */ /* 0x000ea20000000800 */
[----:B---3--:R-:W-:Y:S02]  /*8240*/  SHF.R.U32.HI R11, RZ, UR5, R11 ;  /* 0x00000005ff0b7c19 */ /* 0x008fe4000801160b */
[----:B----4-:R-:W-:Y:S02]  /*8250*/  SHF.R.U32.HI R12, RZ, UR5, R12 ;  /* 0x00000005ff0c7c19 */ /* 0x010fe4000801160c */
[----:B------:R-:W-:Y:S02]  /*8260*/  SHF.R.U32.HI R13, RZ, UR5, R13 ;  /* 0x00000005ff0d7c19 */ /* 0x000fe4000801160d */
[----:B------:R-:W-:Y:S02]  /*8270*/  SHF.R.U32.HI R43, RZ, UR5, R14 ;  /* 0x00000005ff2b7c19 */ /* 0x000fe4000801160e */
[----:B------:R-:W-:Y:S02]  /*8280*/  LOP3.LUT R14, R12, UR4, RZ, 0x30, !PT ;  /* 0x000000040c0e7c12 */ /* 0x000fe4000f8e30ff */
[----:B------:R-:W-:-:S02]  /*8290*/  SHF.R.U32.HI R44, RZ, UR5, R15 ;  /* 0x00000005ff2c7c19 */ /* 0x000fc4000801160f */
[----:B------:R-:W-:Y:S02]  /*82a0*/  LOP3.LUT R15, R11, UR4, RZ, 0x30, !PT ;  /* 0x000000040b0f7c12 */ /* 0x000fe4000f8e30ff */
[----:B-----5:R-:W-:Y:S02]  /*82b0*/  SHF.R.U32.HI R45, RZ, UR5, R16 ;  /* 0x00000005ff2d7c19 */ /* 0x020fe40008011610 */
[----:B------:R-:W-:Y:S02]  /*82c0*/  LOP3.LUT R16, R10, UR4, RZ, 0x30, !PT ;  /* 0x000000040a107c12 */ /* 0x000fe4000f8e30ff */
[----:B0-----:R-:W-:Y:S02]  /*82d0*/  SHF.R.U32.HI R46, RZ, UR5, R17 ;  /* 0x00000005ff2e7c19 */ /* 0x001fe40008011611 */
[----:B------:R-:W-:Y:S02]  /*82e0*/  LOP3.LUT R17, R9, UR4, RZ, 0x30, !PT ;  /* 0x0000000409117c12 */ /* 0x000fe4000f8e30ff */
[----:B-1----:R-:W-:-:S02]  /*82f0*/  SHF.R.U32.HI R47, RZ, UR5, R18 ;  /* 0x00000005ff2f7c19 */ /* 0x002fc40008011612 */
[----:B------:R-:W-:Y:S02]  /*8300*/  LOP3.LUT R18, R8, UR4, RZ, 0x30, !PT ;  /* 0x0000000408127c12 */ /* 0x000fe4000f8e30ff */
[----:B------:R-:W-:Y:S02]  /*8310*/  SHF.R.U32.HI R48, RZ, UR5, R19 ;  /* 0x00000005ff307c19 */ /* 0x000fe40008011613 */
[----:B------:R-:W-:Y:S02]  /*8320*/  LOP3.LUT R19, R7, UR4, RZ, 0x30, !PT ;  /* 0x0000000407137c12 */ /* 0x000fe4000f8e30ff */
[----:B------:R-:W-:Y:S02]  /*8330*/  SHF.R.U32.HI R49, RZ, UR5, R20 ;  /* 0x00000005ff317c19 */ /* 0x000fe40008011614 */
[----:B------:R-:W-:Y:S02]  /*8340*/  LOP3.LUT R20, R6, UR4, RZ, 0x30, !PT ;  /* 0x0000000406147c12 */ /* 0x000fe4000f8e30ff */
[----:B--2---:R-:W-:-:S02]  /*8350*/  SHF.R.U32.HI R50, RZ, UR5, R21 ;  /* 0x00000005ff327c19 */ /* 0x004fc40008011615 */
[----:B------:R-:W-:Y:S02]  /*8360*/  LOP3.LUT R21, R0, UR4, RZ, 0x30, !PT ;  /* 0x0000000400157c12 */ /* 0x000fe4000f8e30ff */
[----:B------:R-:W-:Y:S02]  /*8370*/  LOP3.LUT R13, R13, UR4, RZ, 0x30, !PT ;  /* 0x000000040d0d7c12 */ /* 0x000fe4000f8e30ff */
[----:B------:R-:W-:Y:S02]  /*8380*/  LOP3.LUT R12, R43, UR4, RZ, 0x30, !PT ;  /* 0x000000042b0c7c12 */ /* 0x000fe4000f8e30ff */
[----:B------:R-:W-:Y:S02]  /*8390*/  LOP3.LUT R11, R44, UR4, RZ, 0x30, !PT ;  /* 0x000000042c0b7c12 */ /* 0x000fe4000f8e30ff */
[----:B------:R-:W-:Y:S02]  /*83a0*/  LOP3.LUT R10, R45, UR4, RZ, 0x30, !PT ;  /* 0x000000042d0a7c12 */ /* 0x000fe4000f8e30ff */
[----:B------:R-:W-:-:S02]  /*83b0*/  LOP3.LUT R9, R46, UR4, RZ, 0x30, !PT ;  /* 0x000000042e097c12 */ /* 0x000fc4000f8e30ff */
[----:B------:R-:W-:Y:S02]  /*83c0*/  LOP3.LUT R8, R47, UR4, RZ, 0x30, !PT ;  /* 0x000000042f087c12 */ /* 0x000fe4000f8e30ff */
[----:B------:R-:W-:Y:S02]  /*83d0*/  LOP3.LUT R7, R48, UR4, RZ, 0x30, !PT ;  /* 0x0000000430077c12 */ /* 0x000fe4000f8e30ff */
[----:B------:R-:W-:Y:S02]  /*83e0*/  LOP3.LUT R6, R49, UR4, RZ, 0x30, !PT ;  /* 0x0000000431067c12 */ /* 0x000fe4000f8e30ff */
[----:B------:R-:W-:Y:S01]  /*83f0*/  LOP3.LUT R0, R50, UR4, RZ, 0x30, !PT ;  /* 0x0000000432007c12 */ /* 0x000fe2000f8e30ff */
[----:B------:R-:W-:Y:S06]  /*8400*/  @P0 BRA `(.L_x_112) ;  /* 0x0000000000640947 */ /* 0x000fec0003800000 */
[----:B------:R-:W0:Y:S01]  /*8410*/  LDCU.64 UR4, c[0x0][0x3b8] ;  /* 0x00007700ff0477ac */ /* 0x000e220008000a00 */
[----:B------:R-:W-:Y:S01]  /*8420*/  IMAD R5, R42, 0x1980, RZ ;  /* 0x000019802a057824 */ /* 0x000fe200078e02ff */
[----:B------:R-:W-:-:S04]  /*8430*/  LOP3.LUT R2, R41, 0x1f, R3, 0xf8, !PT ;  /* 0x0000001f29027812 */ /* 0x000fc800078ef803 */
[----:B------:R-:W-:-:S04]  /*8440*/  IADD3 R3, P1, PT, R5, R2, RZ ;  /* 0x0000000205037210 */ /* 0x000fc80007f3e0ff */
[----:B------:R-:W-:Y:S02]  /*8450*/  LEA.HI.X.SX32 R4, R5, RZ, 0x1, P1 ;  /* 0x000000ff05047211 */ /* 0x000fe400008f0eff */
[----:B0-----:R-:W-:-:S04]  /*8460*/  LEA R2, P1, R3, UR4, 0x2 ;  /* 0x0000000403027c11 */ /* 0x001fc8000f8210ff */
        /* <DEDUP_REMOVED lines=19> */
.L_x_112:
[----:B------:R-:W-:Y:S01]  /*85a0*/  IMAD.IADD R60, R23, 0x1, -R54 ;  /* 0x00000001173c7824 */ /* 0x000fe200078e0a36 */
[----:B------:R-:W0:Y:S01]  /*85b0*/  LDCU.64 UR4, c[0x0][0x3b8] ;  /* 0x00007700ff0477ac */ /* 0x000e220008000a00 */
[----:B------:R-:W-:-:S03]  /*85c0*/  VIADD R3, R57, 0x20 ;  /* 0x0000002039037836 */ /* 0x000fc60000000000 */
[-C--:B------:R-:W-:Y:S02]  /*85d0*/  ISETP.GE.AND P2, PT, R57, R60.reuse, PT ;  /* 0x0000003c3900720c */ /* 0x080fe40003f46270 */
[----:B------:R-:W-:Y:S01]  /*85e0*/  ISETP.GE.AND P1, PT, R3, R60, PT ;  /* 0x0000003c0300720c */ /* 0x000fe20003f26270 */
[----:B------:R-:W-:-:S05]  /*85f0*/  VIADD R3, R57, 0x40 ;  /* 0x0000004039037836 */ /* 0x000fca0000000000 */
[----:B------:R-:W-:Y:S01]  /*8600*/  ISETP.GE.AND P5, PT, R3, R60, PT ;  /* 0x0000003c0300720c */ /* 0x000fe20003fa6270 */
[----:B------:R-:W-:-:S05]  /*8610*/  VIADD R3, R57, 0x60 ;  /* 0x0000006039037836 */ /* 0x000fca0000000000 */
[----:B------:R-:W-:Y:S01]  /*8620*/  ISETP.GE.AND P4, PT, R3, R60, PT ;  /* 0x0000003c0300720c */ /* 0x000fe20003f86270 */
[----:B------:R-:W-:Y:S01]  /*8630*/  VIADD R3, R57, 0x80 ;  /* 0x0000008039037836 */ /* 0x000fe20000000000 */
[----:B0-----:R-:W-:Y:S01]  /*8640*/  IADD3 R2, P6, PT, R5, UR4, RZ ;  /* 0x0000000405027c10 */ /* 0x001fe2000ffde0ff */
[----:B------:R-:W-:-:S03]  /*8650*/  VIADD R5, R57, 0xa0 ;  /* 0x000000a039057836 */ /* 0x000fc60000000000 */
[-C--:B------:R-:W-:Y:S02]  /*8660*/  ISETP.GE.AND P3, PT, R3, R60.reuse, PT ;  /* 0x0000003c0300720c */ /* 0x080fe40003f66270 */
[----:B------:R-:W-:Y:S02]  /*8670*/  IADD3.X R3, PT, PT, R4, UR5, RZ, P6, !PT ;  /* 0x0000000504037c10 */ /* 0x000fe4000b7fe4ff */
[-C--:B------:R-:W-:Y:S01]  /*8680*/  ISETP.GE.AND P6, PT, R5, R60.reuse, PT ;  /* 0x0000003c0500720c */ /* 0x080fe20003fc6270 */
[----:B------:R-:W-:Y:S02]  /*8690*/  VIADD R5, R57, 0xc0 ;  /* 0x000000c039057836 */ /* 0x000fe40000000000 */
[----:B------:R-:W5:Y:S03]  /*86a0*/  @!P2 LDG.E R41, desc[UR6][R2.64] ;  /* 0x000000060229a981 */ /* 0x000f66000c1e1900 */
[-C--:B------:R-:W-:Y:S01]  /*86b0*/  ISETP.GE.AND P2, PT, R5, R60.reuse, PT ;  /* 0x0000003c0500720c */ /* 0x080fe20003f46270 */
[----:B------:R-:W-:Y:S01]  /*86c0*/  VIADD R5, R57, 0xe0 ;  /* 0x000000e039057836 */ /* 0x000fe20000000000 */
[----:B------:R-:W5:Y:S04]  /*86d0*/  @!P1 LDG.E R44, desc[UR6][R2.64+0x80] ;  /* 0x00008006022c9981 */ /* 0x000f68000c1e1900 */
[----:B------:R-:W-:Y:S01]  /*86e0*/  ISETP.GE.AND P1, PT, R5, R60, PT ;  /* 0x0000003c0500720c */ /* 0x000fe20003f26270 */
[----:B------:R-:W-:Y:S01]  /*86f0*/  VIADD R59, R57, 0x100 ;  /* 0x00000100393b7836 */ /* 0x000fe20000000000 */
[----:B------:R-:W5:Y:S04]  /*8700*/  @!P5 LDG.E R43, desc[UR6][R2.64+0x100] ;  /* 0x00010006022bd981 */ /* 0x000f68000c1e1900 */
[----:B------:R-:W5:Y:S04]  /*8710*/  @!P4 LDG.E R46, desc[UR6][R2.64+0x180] ;  /* 0x00018006022ec981 */ /* 0x000f68000c1e1900 */
[----:B------:R-:W5:Y:S03]  /*8720*/  @!P2 LDG.E R47, desc[UR6][R2.64+0x300] ;  /* 0x00030006022fa981 */ /* 0x000f66000c1e1900 */
[C---:B------:R-:W-:Y:S01]  /*8730*/  @!P1 IADD3 R5, P2, PT, R54.reuse, R57, RZ ;  /* 0x0000003936059210 */ /* 0x040fe20007f5e0ff */
[----:B------:R-:W5:Y:S03]  /*8740*/  @!P3 LDG.E R45, desc[UR6][R2.64+0x200] ;  /* 0x00020006022db981 */ /* 0x000f66000c1e1900 */
[----:B------:R-:W-:Y:S01]  /*8750*/  @!P1 LEA.HI.X.SX32 R62, R54, RZ, 0x1, P2 ;  /* 0x000000ff363e9211 */ /* 0x000fe200010f0eff */
[----:B------:R0:W5:Y:S01]  /*8760*/  @!P6 LDG.E R48, desc[UR6][R2.64+0x280] ;  /* 0x000280060230e981 */ /* 0x000162000c1e1900 */
[----:B------:R-:W-:-:S04]  /*8770*/  @!P1 LEA R4, P2, R5, UR4, 0x2 ;  /* 0x0000000405049c11 */ /* 0x000fc8000f8410ff */
[----:B------:R-:W-:-:S05]  /*8780*/  @!P1 LEA.HI.X R5, R5, UR5, R62, 0x2, P2 ;  /* 0x0000000505059c11 */ /* 0x000fca00090f143e */
[----:B------:R1:W5:Y:S01]  /*8790*/  @!P1 LDG.E R50, desc[UR6][R4.64+0x380] ;  /* 0x0003800604329981 */ /* 0x000362000c1e1900 */
[----:B------:R-:W-:-:S13]  /*87a0*/  ISETP.GE.AND P1, PT, R59, R60, PT ;  /* 0x0000003c3b00720c */ /* 0x000fda0003f26270 */
[----:B------:R-:W-:-:S04]  /*87b0*/  @!P1 IADD3 R59, P2, PT, R54, R57, RZ ;  /* 0x00000039363b9210 */ /* 0x000fc80007f5e0ff */
[----:B------:R-:W-:Y:S02]  /*87c0*/  @!P1 LEA.HI.X.SX32 R62, R54, RZ, 0x1, P2 ;  /* 0x000000ff363e9211 */ /* 0x000fe400010f0eff */
[----:B0-----:R-:W-:-:S04]  /*87d0*/  @!P1 LEA R2, P2, R59, UR4, 0x2 ;  /* 0x000000043b029c11 */ /* 0x001fc8000f8410ff */
[----:B------:R-:W-:Y:S01]  /*87e0*/  @!P1 LEA.HI.X R3, R59, UR5, R62, 0x2, P2 ;  /* 0x000000053b039c11 */ /* 0x000fe200090f143e */
[----:B------:R-:W-:-:S04]  /*87f0*/  VIADD R59, R57, 0x120 ;  /* 0x00000120393b7836 */ /* 0x000fc80000000000 */
[----:B------:R0:W5:Y:S01]  /*8800*/  @!P1 LDG.E R49, desc[UR6][R2.64+0x400] ;  /* 0x0004000602319981 */ /* 0x000162000c1e1900 */
[----:B------:R-:W-:-:S13]  /*8810*/  ISETP.GE.AND P1, PT, R59, R60, PT ;  /* 0x0000003c3b00720c */ /* 0x000fda0003f26270 */
[----:B------:R-:W-:-:S04]  /*8820*/  @!P1 IADD3 R59, P2, PT, R54, R57, RZ ;  /* 0x00000039363b9210 */ /* 0x000fc80007f5e0ff */
[----:B------:R-:W-:Y:S02]  /*8830*/  @!P1 LEA.HI.X.SX32 R62, R54, RZ, 0x1, P2 ;  /* 0x000000ff363e9211 */ /* 0x000fe400010f0eff */
[----:B-1----:R-:W-:-:S04]  /*8840*/  @!P1 LEA R4, P2, R59, UR4, 0x2 ;  /* 0x000000043b049c11 */ /* 0x002fc8000f8410ff */
[----:B------:R-:W-:Y:S01]  /*8850*/  @!P1 LEA.HI.X R5, R59, UR5, R62, 0x2, P2 ;  /* 0x000000053b059c11 */ /* 0x000fe200090f143e */
[----:B------:R-:W-:-:S04]  /*8860*/  VIADD R59, R57, 0x140 ;  /* 0x00000140393b7836 */ /* 0x000fc80000000000 */
        /* <DEDUP_REMOVED lines=9> */
[----:B------:R-:W-:-:S05]  /*8900*/  @!P1 IMAD R62, R42, 0x1980, RZ ;  /* 0x000019802a3e9824 */ /* 0x000fca00078e02ff */
[----:B-1----:R-:W-:-:S04]  /*8910*/  @!P1 IADD3 R5, P2, PT, R62, R57, RZ ;  /* 0x000000393e059210 */ /* 0x002fc80007f5e0ff */
[----:B------:R-:W-:Y:S02]  /*8920*/  @!P1 LEA.HI.X.SX32 R62, R62, RZ, 0x1, P2 ;  /* 0x000000ff3e3e9211 */ /* 0x000fe400010f0eff */
[----:B------:R-:W-:Y:S01]  /*8930*/  @!P1 LEA R4, P2, R5, UR4, 0x2 ;  /* 0x0000000405049c11 */ /* 0x000fe2000f8410ff */
[----:B------:R-:W-:-:S03]  /*8940*/  VIADD R59, R57, 0x180 ;  /* 0x00000180393b7836 */ /* 0x000fc60000000000 */
[----:B------:R-:W-:-:S05]  /*8950*/  @!P1 LEA.HI.X R5, R5, UR5, R62, 0x2, P2 ;  /* 0x0000000505059c11 */ /* 0x000fca00090f143e */
[----:B------:R1:W5:Y:S01]  /*8960*/  @!P1 LDG.E R56, desc[UR6][R4.64+0x580] ;  /* 0x0005800604389981 */ /* 0x000362000c1e1900 */
[----:B------:R-:W-:-:S13]  /*8970*/  ISETP.GE.AND P1, PT, R59, R60, PT ;  /* 0x0000003c3b00720c */ /* 0x000fda0003f26270 */
[----:B0-----:R-:W-:-:S05]  /*8980*/  @!P1 IMAD R2, R42, 0x1980, RZ ;  /* 0x000019802a029824 */ /* 0x001fca00078e02ff */
[----:B------:R-:W-:-:S04]  /*8990*/  @!P1 IADD3 R3, P2, PT, R2, R57, RZ ;  /* 0x0000003902039210 */ /* 0x000fc80007f5e0ff */
[----:B------:R-:W-:Y:S02]  /*89a0*/  @!P1 LEA.HI.X.SX32 R62, R2, RZ, 0x1, P2 ;  /* 0x000000ff023e9211 */ /* 0x000fe400010f0eff */
[----:B------:R-:W-:Y:S01]  /*89b0*/  @!P1 LEA R2, P2, R3, UR4, 0x2 ;  /* 0x0000000403029c11 */ /* 0x000fe2000f8410ff */
[----:B------:R-:W-:-:S03]  /*89c0*/  VIADD R59, R57, 0x1a0 ;  /* 0x000001a0393b7836 */ /* 0x000fc60000000000 */
[----:B------:R-:W-:-:S05]  /*89d0*/  @!P1 LEA.HI.X R3, R3, UR5, R62, 0x2, P2 ;  /* 0x0000000503039c11 */ /* 0x000fca00090f143e */
[----:B------:R0:W5:Y:S01]  /*89e0*/  @!P1 LDG.E R53, desc[UR6][R2.64+0x600] ;  /* 0x0006000602359981 */ /* 0x000162000c1e1900 */
[----:B------:R-:W-:-:S13]  /*89f0*/  ISETP.GE.AND P1, PT, R59, R60, PT ;  /* 0x0000003c3b00720c */ /* 0x000fda0003f26270 */
[----:B-1----:R-:W-:-:S05]  /*8a00*/  @!P1 IMAD R4, R42, 0x1980, RZ ;  /* 0x000019802a049824 */ /* 0x002fca00078e02ff */
[----:B------:R-:W-:-:S04]  /*8a10*/  @!P1 IADD3 R5, P2, PT, R4, R57, RZ ;  /* 0x0000003904059210 */ /* 0x000fc80007f5e0ff */
[----:B------:R-:W-:Y:S02]  /*8a20*/  @!P1 LEA.HI.X.SX32 R62, R4, RZ, 0x1, P2 ;  /* 0x000000ff043e9211 */ /* 0x000fe400010f0eff */
[----:B------:R-:W-:Y:S01]  /*8a30*/  @!P1 LEA R4, P2, R5, UR4, 0x2 ;  /* 0x0000000405049c11 */ /* 0x000fe2000f8410ff */
[----:B------:R-:W-:-:S03]  /*8a40*/  VIADD R59, R57, 0x1c0 ;  /* 0x000001c0393b7836 */ /* 0x000fc60000000000 */
[----:B------:R-:W-:-:S05]  /*8a50*/  @!P1 LEA.HI.X R5, R5, UR5, R62, 0x2, P2 ;  /* 0x0000000505059c11 */ /* 0x000fca00090f143e */
[----:B------:R1:W5:Y:S01]  /*8a60*/  @!P1 LDG.E R54, desc[UR6][R4.64+0x680] ;  /* 0x0006800604369981 */ /* 0x000362000c1e1900 */
[----:B------:R-:W-:Y:S01]  /*8a70*/  ISETP.GE.AND P1, PT, R59, R60, PT ;  /* 0x0000003c3b00720c */ /* 0x000fe20003f26270 */
[----:B------:R-:W-:-:S05]  /*8a80*/  VIADD R59, R57, 0x200 ;  /* 0x00000200393b7836 */ /* 0x000fca0000000000 */
[----:B------:R-:W-:-:S07]  /*8a90*/  ISETP.GE.AND P3, PT, R59, R60, PT ;  /* 0x0000003c3b00720c */ /* 0x000fce0003f66270 */
[----:B0-----:R-:W-:-:S05]  /*8aa0*/  @!P1 IMAD R2, R42, 0x1980, RZ ;  /* 0x000019802a029824 */ /* 0x001fca00078e02ff */
[C---:B------:R-:W-:Y:S01]  /*8ab0*/  @!P1 IADD3 R3, P2, PT, R2.reuse, R57, RZ ;  /* 0x0000003902039210 */ /* 0x040fe20007f5e0ff */
[----:B------:R-:W0:Y:S03]  /*8ac0*/  @!P3 S2R R59, SR_TID.X ;  /* 0x00000000003bb919 */ /* 0x000e260000002100 */
[----:B------:R-:W-:Y:S02]  /*8ad0*/  @!P1 LEA.HI.X.SX32 R62, R2, RZ, 0x1, P2 ;  /* 0x000000ff023e9211 */ /* 0x000fe400010f0eff */
[----:B------:R-:W-:Y:S01]  /*8ae0*/  @!P1 LEA R2, P2, R3, UR4, 0x2 ;  /* 0x0000000403029c11 */ /* 0x000fe2000f8410ff */
[----:B-1----:R-:W-:-:S03]  /*8af0*/  VIADD R5, R57, 0x1e0 ;  /* 0x000001e039057836 */ /* 0x002fc60000000000 */
[----:B------:R-:W-:-:S05]  /*8b00*/  @!P1 LEA.HI.X R3, R3, UR5, R62, 0x2, P2 ;  /* 0x0000000503039c11 */ /* 0x000fca00090f143e */
[----:B------:R0:W5:Y:S01]  /*8b10*/  @!P1 LDG.E R51, desc[UR6][R2.64+0x700] ;  /* 0x0007000602339981 */ /* 0x000162000c1e1900 */
[----:B------:R-:W-:-:S13]  /*8b20*/  ISETP.GE.AND P1, PT, R5, R60, PT ;  /* 0x0000003c0500720c */ /* 0x000fda0003f26270 */
[----:B------:R-:W-:-:S05]  /*8b30*/  @!P1 IMAD R4, R42, 0x1980, RZ ;  /* 0x000019802a049824 */ /* 0x000fca00078e02ff */
[C---:B------:R-:W-:Y:S02]  /*8b40*/  @!P1 IADD3 R5, P2, PT, R4.reuse, R57, RZ ;  /* 0x0000003904059210 */ /* 0x040fe40007f5e0ff */
[----:B0-----:R-:W-:Y:S02]  /*8b50*/  @!P3 LOP3.LUT R2, R59, 0x3e0, RZ, 0xc0, !PT ;  /* 0x000003e03b02b812 */ /* 0x001fe400078ec0ff */
[----:B------:R-:W-:Y:S02]  /*8b60*/  @!P1 LEA.HI.X.SX32 R60, R4, RZ, 0x1, P2 ;  /* 0x000000ff043c9211 */ /* 0x000fe400010f0eff */
[----:B------:R-:W-:Y:S02]  /*8b70*/  @!P1 LEA R4, P2, R5, UR4, 0x2 ;  /* 0x0000000405049c11 */ /* 0x000fe4000f8410ff */
[----:B------:R-:W-:Y:S01]  /*8b80*/  @!P3 LOP3.LUT R59, R59, 0x1f, RZ, 0xc0, !PT ;  /* 0x0000001f3b3bb812 */ /* 0x000fe200078ec0ff */
[----:B------:R-:W-:Y:S01]  /*8b90*/  @!P3 IMAD R3, R42, 0x1980, RZ ;  /* 0x000019802a03b824 */ /* 0x000fe200078e02ff */
[----:B------:R-:W-:-:S03]  /*8ba0*/  @!P1 LEA.HI.X R5, R5, UR5, R60, 0x2, P2 ;  /* 0x0000000505059c11 */ /* 0x000fc600090f143c */
[----:B------:R-:W-:Y:S02]  /*8bb0*/  @!P3 IMAD R2, R2, 0x11, R59 ;  /* 0x000000110202b824 */ /* 0x000fe400078e023b */
[----:B------:R1:W5:Y:S03]  /*8bc0*/  @!P1 LDG.E R58, desc[UR6][R4.64+0x780] ;  /* 0x00078006043a9981 */ /* 0x000366000c1e1900 */
[----:B------:R-:W-:-:S04]  /*8bd0*/  @!P3 IADD3 R59, P1, PT, R3, R2, RZ ;  /* 0x00000002033bb210 */ /* 0x000fc80007f3e0ff */
[----:B------:R-:W-:Y:S02]  /*8be0*/  @!P3 LEA.HI.X.SX32 R60, R3, RZ, 0x1, P1 ;  /* 0x000000ff033cb211 */ /* 0x000fe400008f0eff */
[----:B------:R-:W-:-:S04]  /*8bf0*/  @!P3 LEA R2, P1, R59, UR4, 0x2 ;  /* 0x000000043b02bc11 */ /* 0x000fc8000f8210ff */
[----:B------:R-:W-:-:S05]  /*8c00*/  @!P3 LEA.HI.X R3, R59, UR5, R60, 0x2, P1 ;  /* 0x000000053b03bc11 */ /* 0x000fca00088f143c */
[----:B------:R1:W5:Y:S04]  /*8c10*/  @!P3 LDG.E R57, desc[UR6][R2.64+0x800] ;  /* 0x000800060239b981 */ /* 0x000368000c1e1900 */
.L_x_113:
[----:B------:R-:W-:Y:S08]  /*8c20*/  BAR.SYNC.DEFER_BLOCKING 0x0 ;  /* 0x0000000000007b1d */ /* 0x000ff00000010000 */
[----:B------:R-:W2:Y:S01]  /*8c30*/  S2UR UR5, SR_CgaCtaId ;  /* 0x00000000000579c3 */ /* 0x000ea20000008800 */
[----:B------:R-:W-:Y:S01]  /*8c40*/  UMOV UR4, 0x400 ;  /* 0x0000040000047882 */ /* 0x000fe20000000000 */
[----:B01----:R-:W0:Y:S01]  /*8c50*/  S2R R2, SR_TID.X ;  /* 0x0000000000027919 */ /* 0x003e220000002100 */
[----:B-----5:R1:W-:Y:S04]  /*8c60*/  STS [R40+-0x4], R41 ;  /* 0xfffffc2928007388 */ /* 0x0203e80000000800 */
[----:B------:R1:W-:Y:S01]  /*8c70*/  STS [R39+-0x4], R44 ;  /* 0xfffffc2c27007388 */ /* 0x0003e20000000800 */
[----:B--2---:R-:W-:-:S03]  /*8c80*/  ULEA UR4, UR5, UR4, 0x18 ;  /* 0x0000000405047291 */ /* 0x004fc6000f8ec0ff */
[----:B------:R1:W-:Y:S04]  /*8c90*/  STS [R38+-0x4], R43 ;  /* 0xfffffc2b26007388 */ /* 0x0003e80000000800 */
        /* <DEDUP_REMOVED lines=13> */
[----:B------:R1:W-:Y:S01]  /*8d70*/  STS [R24+-0x4], R57 ;  /* 0xfffffc3918007388 */ /* 0x0003e20000000800 */
[----:B------:R-:W-:Y:S06]  /*8d80*/  BAR.SYNC.DEFER_BLOCKING 0x0 ;  /* 0x0000000000007b1d */ /* 0x000fec0000010000 */
[----:B0-----:R-:W-:Y:S05]  /*8d90*/  @P0 BRA `(.L_x_114) ;  /* 0x00000008006c0947 */ /* 0x001fea0003800000 */
[----:B------:R-:W-:Y:S01]  /*8da0*/  LEA R21, R21, UR4, 0x3 ;  /* 0x0000000415157c11 */ /* 0x000fe2000f8e18ff */
[----:B------:R-:W-:Y:S01]  /*8db0*/  LDS R3, [R22] ;  /* 0x0000000016037984 */ /* 0x000fe20000000800 */
[----:B------:R-:W0:Y:S01]  /*8dc0*/  LDCU.64 UR8, c[0x0][0x3b0] ;  /* 0x00007600ff0877ac */ /* 0x000e220008000a00 */
[----:B-1----:R-:W-:Y:S02]  /*8dd0*/  LEA R26, R20, UR4, 0x3 ;  /* 0x00000004141a7c11 */ /* 0x002fe4000f8e18ff */
[----:B------:R-:W1:Y:S01]  /*8de0*/  LDS.64 R4, [R21+0x6600] ;  /* 0x0066000015047984 */ /* 0x000e620000000a00 */
[----:B------:R-:W-:Y:S02]  /*8df0*/  LEA R19, R19, UR4, 0x3 ;  /* 0x0000000413137c11 */ /* 0x000fe4000f8e18ff */
[----:B------:R-:W-:Y:S02]  /*8e00*/  LEA R17, R17, UR4, 0x3 ;  /* 0x0000000411117c11 */ /* 0x000fe4000f8e18ff */
[----:B------:R-:W-:-:S02]  /*8e10*/  LEA R15, R15, UR4, 0x3 ;  /* 0x000000040f0f7c11 */ /* 0x000fc4000f8e18ff */
[----:B------:R-:W-:Y:S02]  /*8e20*/  LEA R13, R13, UR4, 0x3 ;  /* 0x000000040d0d7c11 */ /* 0x000fe4000f8e18ff */
[----:B------:R-:W-:Y:S02]  /*8e30*/  LEA R11, R11, UR4, 0x3 ;  /* 0x000000040b0b7c11 */ /* 0x000fe4000f8e18ff */
[----:B------:R-:W-:Y:S02]  /*8e40*/  LEA R9, R9, UR4, 0x3 ;  /* 0x0000000409097c11 */ /* 0x000fe4000f8e18ff */
[----:B------:R-:W-:Y:S02]  /*8e50*/  LEA R7, R7, UR4, 0x3 ;  /* 0x0000000407077c11 */ /* 0x000fe4000f8e18ff */
[----:B-1----:R-:W-:-:S05]  /*8e60*/  IADD3 R4, P0, PT, R4, R2, RZ ;  /* 0x0000000204047210 */ /* 0x002fca0007f1e0ff */
[----:B------:R-:W-:Y:S01]  /*8e70*/  IMAD.X R5, RZ, RZ, R5, P0 ;  /* 0x000000ffff057224 */ /* 0x000fe200000e0605 */
[----:B0-----:R-:W-:-:S04]  /*8e80*/  LEA R24, P0, R4, UR8, 0x2 ;  /* 0x0000000804187c11 */ /* 0x001fc8000f8010ff */
[----:B------:R-:W-:-:S05]  /*8e90*/  LEA.HI.X R25, R4, UR9, R5, 0x2, P0 ;  /* 0x0000000904197c11 */ /* 0x000fca00080f1405 */
[----:B------:R-:W-:Y:S01]  /*8ea0*/  STG.E desc[UR6][R24.64], R3 ;  /* 0x0000000318007986 */ /* 0x000fe2000c101906 */
[----:B------:R-:W-:-:S03]  /*8eb0*/  NOP ;  /* 0x0000000000007918 */ /* 0x000fc60000000000 */
[----:B------:R0:W1:Y:S04]  /*8ec0*/  LDS.64 R4, [R26+0x6600] ;  /* 0x006600001a047984 */ /* 0x0000680000000a00 */
[----:B------:R-:W2:Y:S01]  /*8ed0*/  LDS R23, [R22+0x600] ;  /* 0x0006000016177984 */ /* 0x000ea20000000800 */
[----:B0-----:R-:W-:Y:S02]  /*8ee0*/  LEA R26, R18, UR4, 0x3 ;  /* 0x00000004121a7c11 */ /* 0x001fe4000f8e18ff */
[----:B-1----:R-:W-:-:S05]  /*8ef0*/  IADD3 R4, P0, PT, R4, R2, RZ ;  /* 0x0000000204047210 */ /* 0x002fca0007f1e0ff */
[----:B------:R-:W-:Y:S01]  /*8f00*/  IMAD.X R5, RZ, RZ, R5, P0 ;  /* 0x000000ffff057224 */ /* 0x000fe200000e0605 */
[----:B------:R-:W-:-:S04]  /*8f10*/  LEA R20, P0, R4, UR8, 0x2 ;  /* 0x0000000804147c11 */ /* 0x000fc8000f8010ff */
[----:B------:R-:W-:-:S05]  /*8f20*/  LEA.HI.X R21, R4, UR9, R5, 0x2, P0 ;  /* 0x0000000904157c11 */ /* 0x000fca00080f1405 */
[----:B--2---:R-:W-:Y:S01]  /*8f30*/  STG.E desc[UR6][R20.64+0x600], R23 ;  /* 0x0006001714007986 */ /* 0x004fe2000c101906 */
[----:B------:R-:W-:-:S03]  /*8f40*/  NOP ;  /* 0x0000000000007918 */ /* 0x000fc60000000000 */
[----:B------:R-:W0:Y:S04]  /*8f50*/  LDS.64 R4, [R19+0x6600] ;  /* 0x0066000013047984 */ /* 0x000e280000000a00 */
[----:B------:R-:W1:Y:S01]  /*8f60*/  LDS R3, [R22+0xc00] ;  /* 0x000c000016037984 */ /* 0x000e620000000800 */
[----:B0-----:R-:W-:-:S05]  /*8f70*/  IADD3 R4, P0, PT, R4, R2, RZ ;  /* 0x0000000204047210 */ /* 0x001fca0007f1e0ff */
[----:B------:R-:W-:Y:S01]  /*8f80*/  IMAD.X R5, RZ, RZ, R5, P0 ;  /* 0x000000ffff057224 */ /* 0x000fe200000e0605 */
[----:B------:R-:W-:-:S04]  /*8f90*/  LEA R24, P0, R4, UR8, 0x2 ;  /* 0x0000000804187c11 */ /* 0x000fc8000f8010ff */
[----:B------:R-:W-:-:S05]  /*8fa0*/  LEA.HI.X R25, R4, UR9, R5, 0x2, P0 ;  /* 0x0000000904197c11 */ /* 0x000fca00080f1405 */
[----:B-1----:R0:W-:Y:S01]  /*8fb0*/  STG.E desc[UR6][R24.64+0xc00], R3 ;  /* 0x000c000318007986 */ /* 0x0021e2000c101906 */
[----:B------:R-:W-:-:S03]  /*8fc0*/  NOP ;  /* 0x0000000000007918 */ /* 0x000fc60000000000 */
[----:B------:R-:W1:Y:S04]  /*8fd0*/  LDS.64 R4, [R26+0x6600] ;  /* 0x006600001a047984 */ /* 0x000e680000000a00 */
        /* <DEDUP_REMOVED lines=99> */
[----:B-1----:R-:W-:Y:S01]  /*9610*/  STG.E desc[UR6][R10.64+0x5400], R3 ;  /* 0x005400030a007986 */ /* 0x002fe2000c101906 */
[----:B------:R-:W-:-:S03]  /*9620*/  NOP ;  /* 0x0000000000007918 */ /* 0x000fc60000000000 */
[----:B------:R-:W0:Y:S04]  /*9630*/  LDS.64 R4, [R12+0x6600] ;  /* 0x006600000c047984 */ /* 0x000e280000000a00 */
[----:B------:R-:W1:Y:S01]  /*9640*/  LDS R9, [R22+0x5a00] ;  /* 0x005a000016097984 */ /* 0x000e620000000800 */
[----:B0-----:R-:W-:-:S05]  /*9650*/  IADD3 R4, P0, PT, R4, R2, RZ ;  /* 0x0000000204047210 */ /* 0x001fca0007f1e0ff */
[----:B------:R-:W-:Y:S01]  /*9660*/  IMAD.X R5, RZ, RZ, R5, P0 ;  /* 0x000000ffff057224 */ /* 0x000fe200000e0605 */
[----:B------:R-:W-:-:S04]  /*9670*/  LEA R6, P0, R4, UR8, 0x2 ;  /* 0x0000000804067c11 */ /* 0x000fc8000f8010ff */
[----:B------:R-:W-:Y:S02]  /*9680*/  LEA.HI.X R7, R4, UR9, R5, 0x2, P0 ;  /* 0x0000000904077c11 */ /* 0x000fe400080f1405 */
[----:B------:R-:W-:-:S03]  /*9690*/  LEA R4, R0, UR4, 0x3 ;  /* 0x0000000400047c11 */ /* 0x000fc6000f8e18ff */
[----:B-1----:R-:W-:Y:S01]  /*96a0*/  STG.E desc[UR6][R6.64+0x5a00], R9 ;  /* 0x005a000906007986 */ /* 0x002fe2000c101906 */
        /* <DEDUP_REMOVED lines=8> */
[----:B------:R-:W-:Y:S01]  /*9730*/  NOP ;  /* 0x0000000000007918 */ /* 0x000fe20000000000 */
[----:B------:R-:W-:Y:S05]  /*9740*/  EXIT ;  /* 0x000000000000794d */ /* 0x000fea0003800000 */
.L_x_114:
[----:B------:R-:W-:Y:S01]  /*9750*/  LEA R21, R21, UR4, 0x3 ;  /* 0x0000000415157c11 */ /* 0x000fe2000f8e18ff */
[----:B------:R-:W-:Y:S01]  /*9760*/  IMAD R23, R42, -0x1980, R23 ;  /* 0xffffe6802a177824 */ /* 0x000fe200078e0217 */
[----:B-1----:R-:W-:Y:S01]  /*9770*/  LEA R26, R20, UR4, 0x3 ;  /* 0x00000004141a7c11 */ /* 0x002fe2000f8e18ff */
[C---:B------:R-:W-:Y:S01]  /*9780*/  VIADD R20, R2.reuse, 0x180 ;  /* 0x0000018002147836 */ /* 0x040fe20000000000 */
[----:B------:R-:W-:Y:S01]  /*9790*/  LEA R19, R19, UR4, 0x3 ;  /* 0x0000000413137c11 */ /* 0x000fe2000f8e18ff */
[----:B------:R-:W0:Y:S01]  /*97a0*/  LDS.64 R4, [R21+0x6600] ;  /* 0x0066000015047984 */ /* 0x000e220000000a00 */
[----:B------:R-:W-:Y:S02]  /*97b0*/  ISETP.GE.AND P1, PT, R2, R23, PT ;  /* 0x000000170200720c */ /* 0x000fe40003f26270 */
[----:B------:R-:W-:Y:S02]  /*97c0*/  LEA R17, R17, UR4, 0x3 ;  /* 0x0000000411117c11 */ /* 0x000fe4000f8e18ff */
[----:B------:R-:W-:-:S02]  /*97d0*/  LEA R15, R15, UR4, 0x3 ;  /* 0x000000040f0f7c11 */ /* 0x000fc4000f8e18ff */
[----:B------:R-:W-:Y:S02]  /*97e0*/  LEA R13, R13, UR4, 0x3 ;  /* 0x000000040d0d7c11 */ /* 0x000fe4000f8e18ff */
[----:B------:R-:W-:Y:S02]  /*97f0*/  LEA R11, R11, UR4, 0x3 ;  /* 0x000000040b0b7c11 */ /* 0x000fe4000f8e18ff */
[----:B------:R-:W-:Y:S02]  /*9800*/  LEA R9, R9, UR4, 0x3 ;  /* 0x0000000409097c11 */ /* 0x000fe4000f8e18ff */
[----:B------:R-:W-:Y:S01]  /*9810*/  LEA R7, R7, UR4, 0x3 ;  /* 0x0000000407077c11 */ /* 0x000fe2000f8e18ff */
[----:B------:R-:W1:Y:S01]  /*9820*/  @!P1 LDS R3, [R22] ;  /* 0x0000000016039984 */ /* 0x000e620000000800 */
[----:B------:R-:W2:Y:S01]  /*9830*/  @!P1 LDC.64 R24, c[0x0][0x3b0] ;  /* 0x0000ec00ff189b82 */ /* 0x000ea20000000a00 */
[----:B0-----:R-:W-:-:S05]  /*9840*/  @!P1 IADD3 R4, P0, PT, R4, R2, RZ ;  /* 0x0000000204049210 */ /* 0x001fca0007f1e0ff */
[----:B------:R-:W-:Y:S01]  /*9850*/  @!P1 IMAD.X R5, RZ, RZ, R5, P0 ;  /* 0x000000ffff059224 */ /* 0x000fe200000e0605 */
[----:B--2---:R-:W-:-:S04]  /*9860*/  @!P1 LEA R24, P0, R4, R24, 0x2 ;  /* 0x0000001804189211 */ /* 0x004fc800078010ff */
[----:B------:R-:W-:-:S05]  /*9870*/  @!P1 LEA.HI.X R25, R4, R25, R5, 0x2, P0 ;  /* 0x0000001904199211 */ /* 0x000fca00000f1405 */
[----:B-1----:R0:W-:Y:S01]  /*9880*/  @!P1 STG.E desc[UR6][R24.64], R3 ;  /* 0x0000000318009986 */ /* 0x0021e2000c101906 */
[----:B------:R-:W-:-:S03]  /*9890*/  NOP ;  /* 0x0000000000007918 */ /* 0x000fc60000000000 */
[----:B------:R1:W2:Y:S01]  /*98a0*/  LDS.64 R4, [R26+0x6600] ;  /* 0x006600001a047984 */ /* 0x0002a20000000a00 */
[----:B------:R-:W-:Y:S01]  /*98b0*/  ISETP.GE.AND P1, PT, R20, R23, PT ;  /* 0x000000171400720c */ /* 0x000fe20003f26270 */
[----:B0-----:R-:W-:Y:S01]  /*98c0*/  VIADD R24, R2, 0x300 ;  /* 0x0000030002187836 */ /* 0x001fe20000000000 */
[----:B-1----:R-:W-:Y:S01]  /*98d0*/  LEA R26, R18, UR4, 0x3 ;  /* 0x00000004121a7c11 */ /* 0x002fe2000f8e18ff */
[----:B------:R-:W-:-:S10]  /*98e0*/  VIADD R18, R2, 0x480 ;  /* 0x0000048002127836 */ /* 0x000fd40000000000 */
[----:B------:R-:W0:Y:S01]  /*98f0*/  @!P1 LDS R27, [R22+0x600] ;  /* 0x00060000161b9984 */ /* 0x000e220000000800 */
[----:B------:R-:W1:Y:S01]  /*9900*/  @!P1 LDC.64 R20, c[0x0][0x3b0] ;  /* 0x0000ec00ff149b82 */ /* 0x000e620000000a00 */
[----:B--2---:R-:W-:-:S05]  /*9910*/  @!P1 IADD3 R4, P0, PT, R4, R2, RZ ;  /* 0x0000000204049210 */ /* 0x004fca0007f1e0ff */
[----:B------:R-:W-:Y:S01]  /*9920*/  @!P1 IMAD.X R5, RZ, RZ, R5, P0 ;  /* 0x000000ffff059224 */ /* 0x000fe200000e0605 */
[----:B-1----:R-:W-:-:S04]  /*9930*/  @!P1 LEA R20, P0, R4, R20, 0x2 ;  /* 0x0000001404149211 */ /* 0x002fc800078010ff */
[----:B------:R-:W-:-:S05]  /*9940*/  @!P1 LEA.HI.X R21, R4, R21, R5, 0x2, P0 ;  /* 0x0000001504159211 */ /* 0x000fca00000f1405 */
[----:B0-----:R0:W-:Y:S01]  /*9950*/  @!P1 STG.E desc[UR6][R20.64+0x600], R27 ;  /* 0x0006001b14009986 */ /* 0x0011e2000c101906 */
[----:B------:R-:W-:-:S03]  /*9960*/  NOP ;  /* 0x0000000000007918 */ /* 0x000fc60000000000 */
[----:B------:R-:W1:Y:S01]  /*9970*/  LDS.64 R4, [R19+0x6600] ;  /* 0x0066000013047984 */ /* 0x000e620000000a00 */
[----:B------:R-:W-:Y:S01]  /*9980*/  ISETP.GE.AND P1, PT, R24, R23, PT ;  /* 0x000000171800720c */ /* 0x000fe20003f26270 */
[----:B0-----:R-:W-:-:S12]  /*9990*/  VIADD R20, R2, 0x600 ;  /* 0x0000060002147836 */ /* 0x001fd80000000000 */
[----:B------:R-:W0:Y:S01]  /*99a0*/  @!P1 LDS R3, [R22+0xc00] ;  /* 0x000c000016039984 */ /* 0x000e220000000800 */
[----:B------:R-:W2:Y:S01]  /*99b0*/  @!P1 LDC.64 R24, c[0x0][0x3b0] ;  /* 0x0000ec00ff189b82 */ /* 0x000ea20000000a00 */
[----:B-1----:R-:W-:-:S05]  /*99c0*/  @!P1 IADD3 R4, P0, PT, R4, R2, RZ ;  /* 0x0000000204049210 */ /* 0x002fca0007f1e0ff */
[----:B------:R-:W-:Y:S01]  /*99d0*/  @!P1 IMAD.X R5, RZ, RZ, R5, P0 ;  /* 0x000000ffff059224 */ /* 0x000fe200000e0605 */
[----:B--2---:R-:W-:-:S04]  /*99e0*/  @!P1 LEA R24, P0, R4, R24, 0x2 ;  /* 0x0000001804189211 */ /* 0x004fc800078010ff */
[----:B------:R-:W-:-:S05]  /*99f0*/  @!P1 LEA.HI.X R25, R4, R25, R5, 0x2, P0 ;  /* 0x0000001904199211 */ /* 0x000fca00000f1405 */
[----:B0-----:R0:W-:Y:S01]  /*9a00*/  @!P1 STG.E desc[UR6][R24.64+0xc00], R3 ;  /* 0x000c000318009986 */ /* 0x0011e2000c101906 */
[----:B------:R-:W-:-:S03]  /*9a10*/  NOP ;  /* 0x0000000000007918 */ /* 0x000fc60000000000 */
[----:B------:R-:W1:Y:S01]  /*9a20*/  LDS.64 R4, [R26+0x6600] ;  /* 0x006600001a047984 */ /* 0x000e620000000a00 */
[----:B------:R-:W-:Y:S02]  /*9a30*/  ISETP.GE.AND P1, PT, R18, R23, PT ;  /* 0x000000171200720c */ /* 0x000fe40003f26270 */
[----:B0-----:R-:W-:Y:S01]  /*9a40*/  LEA R24, R16, UR4, 0x3 ;  /* 0x0000000410187c11 */ /* 0x001fe2000f8e18ff */
[----:B------:R-:W-:-:S10]  /*9a50*/  VIADD R16, R2, 0x780 ;  /* 0x0000078002107836 */ /* 0x000fd40000000000 */
        /* <DEDUP_REMOVED lines=33> */
[----:B0-----:R-:W-:-:S11]  /*9c70*/  LOP3.LUT R16, R2, 0xc00, RZ, 0xfc, !PT ;  /* 0x00000c0002107812 */ /* 0x001fd600078efcff */
        /* <DEDUP_REMOVED lines=87> */
[----:B0-----:R-:W-:Y:S01]  /*a1f0*/  @!P1 STG.E desc[UR6][R8.64+0x4e00], R15 ;  /* 0x004e000f08009986 */ /* 0x001fe2000c101906 */
[----:B------:R-:W-:-:S03]  /*a200*/  NOP ;  /* 0x0000000000007918 */ /* 0x000fc60000000000 */
[----:B------:R-:W0:Y:S01]  /*a210*/  LDS.64 R4, [R7+0x6600] ;  /* 0x0066000007047984 */ /* 0x000e220000000a00 */
[----:B------:R-:W-:-:S13]  /*a220*/  ISETP.GE.AND P1, PT, R10, R23, PT ;  /* 0x000000170a00720c */ /* 0x000fda0003f26270 */
[----:B------:R-:W1:Y:S01]  /*a230*/  @!P1 LDS R3, [R22+0x5400] ;  /* 0x0054000016039984 */ /* 0x000e620000000800 */
[----:B------:R-:W2:Y:S01]  /*a240*/  @!P1 LDC.64 R10, c[0x0][0x3b0] ;  /* 0x0000ec00ff0a9b82 */ /* 0x000ea20000000a00 */
[----:B0-----:R-:W-:-:S05]  /*a250*/  @!P1 IADD3 R4, P0, PT, R4, R2, RZ ;  /* 0x0000000204049210 */ /* 0x001fca0007f1e0ff */
[----:B------:R-:W-:Y:S01]  /*a260*/  @!P1 IMAD.X R5, RZ, RZ, R5, P0 ;  /* 0x000000ffff059224 */ /* 0x000fe200000e0605 */
[----:B--2---:R-:W-:-:S04]  /*a270*/  @!P1 LEA R10, P0, R4, R10, 0x2 ;  /* 0x0000000a040a9211 */ /* 0x004fc800078010ff */
[----:B------:R-:W-:-:S05]  /*a280*/  @!P1 LEA.HI.X R11, R4, R11, R5, 0x2, P0 ;  /* 0x0000000b040b9211 */ /* 0x000fca00000f1405 */
[----:B-1----:R-:W-:Y:S01]  /*a290*/  @!P1 STG.E desc[UR6][R10.64+0x5400], R3 ;  /* 0x005400030a009986 */ /* 0x002fe2000c101906 */
        /* <DEDUP_REMOVED lines=8> */
[----:B------:R-:W-:Y:S02]  /*a320*/  @!P1 LEA.HI.X R7, R4, R7, R5, 0x2, P0 ;  /* 0x0000000704079211 */ /* 0x000fe400000f1405 */
[----:B------:R-:W-:Y:S02]  /*a330*/  LEA R5, R0, UR4, 0x3 ;  /* 0x0000000400057c11 */ /* 0x000fe4000f8e18ff */
[----:B------:R-:W-:Y:S01]  /*a340*/  LOP3.LUT R0, R2, 0x1800, RZ, 0xfc, !PT ;  /* 0x0000180002007812 */ /* 0x000fe200078efcff */
[----:B-1----:R-:W-:Y:S01]  /*a350*/  @!P1 STG.E desc[UR6][R6.64+0x5a00], R9 ;  /* 0x005a000906009986 */ /* 0x002fe2000c101906 */
[----:B------:R-:W-:-:S03]  /*a360*/  NOP ;  /* 0x0000000000007918 */ /* 0x000fc60000000000 */
[----:B------:R-:W0:Y:S01]  /*a370*/  LDS.64 R4, [R5+0x6600] ;  /* 0x0066000005047984 */ /* 0x000e220000000a00 */
[----:B------:R-:W-:-:S13]  /*a380*/  ISETP.GE.AND P1, PT, R0, R23, PT ;  /* 0x000000170000720c */ /* 0x000fda0003f26270 */
[----:B------:R-:W1:Y:S01]  /*a390*/  @!P1 LDS R11, [R22+0x6000] ;  /* 0x00600000160b9984 */ /* 0x000e620000000800 */
[----:B------:R-:W2:Y:S01]  /*a3a0*/  @!P1 LDC.64 R12, c[0x0][0x3b0] ;  /* 0x0000ec00ff0c9b82 */ /* 0x000ea20000000a00 */
[----:B0-----:R-:W-:-:S05]  /*a3b0*/  IADD3 R0, P0, PT, R4, R2, RZ ;  /* 0x0000000204007210 */ /* 0x001fca0007f1e0ff */
[----:B------:R-:W-:Y:S01]  /*a3c0*/  IMAD.X R4, RZ, RZ, R5, P0 ;  /* 0x000000ffff047224 */ /* 0x000fe200000e0605 */
[----:B--2---:R-:W-:-:S04]  /*a3d0*/  @!P1 LEA R2, P0, R0, R12, 0x2 ;  /* 0x0000000c00029211 */ /* 0x004fc800078010ff */
[----:B------:R-:W-:-:S05]  /*a3e0*/  @!P1 LEA.HI.X R3, R0, R13, R4, 0x2, P0 ;  /* 0x0000000d00039211 */ /* 0x000fca00000f1404 */
[----:B-1----:R-:W-:Y:S01]  /*a3f0*/  @!P1 STG.E desc[UR6][R2.64+0x6000], R11 ;  /* 0x0060000b02009986 */ /* 0x002fe2000c101906 */
[----:B------:R-:W-:Y:S01]  /*a400*/  NOP ;  /* 0x0000000000007918 */ /* 0x000fe20000000000 */
[----:B------:R-:W-:Y:S05]  /*a410*/  EXIT ;  /* 0x000000000000794d */ /* 0x000fea0003800000 */
.L_x_30:
[----:B------:R-:W-:Y:S02]  /*a420*/  IMAD.MOV.U32 R58, RZ, RZ, R39 ;  /* 0x000000ffff3a7224 */ /* 0x000fe400078e0027 */
[----:B------:R-:W-:Y:S02]  /*a430*/  IMAD.MOV.U32 R49, RZ, RZ, 0x1 ;  /* 0x00000001ff317424 */ /* 0x000fe400078e00ff */
[----:B------:R-:W-:Y:S02]  /*a440*/  IMAD.MOV.U32 R60, RZ, RZ, RZ ;  /* 0x000000ffff3c7224 */ /* 0x000fe400078e00ff */
[----:B------:R-:W-:-:S07]  /*a450*/  IMAD.MOV.U32 R47, RZ, RZ, -0x1 ;  /* 0xffffffffff2f7424 */ /* 0x000fce00078e00ff */
[----:B------:R-:W-:Y:S05]  /*a460*/  WARPSYNC.COLLECTIVE R47, `(.L_x_115) ;  /* 0x000000002f087348 */ /* 0x000fea0003c00000 */
[----:B------:R0:W1:Y:S02]  /*a470*/  SHFL.UP P0, R46, R58, R49, R60 ;  /* 0x040000313a2e7389 */ /* 0x000064000000003c */
[----:B01----:R-:W-:Y:S05]  /*a480*/  ENDCOLLECTIVE ;  /* 0x000000000000791b */ /* 0x003fea0003800000 */
.L_x_115:
[----:B------:R-:W-:Y:S02]  /*a490*/  IMAD.MOV.U32 R49, RZ, RZ, 0x2 ;  /* 0x00000002ff317424 */ /* 0x000fe400078e00ff */
[----:B------:R-:W-:-:S04]  /*a4a0*/  IMAD.MOV.U32 R40, RZ, RZ, R46 ;  /* 0x000000ffff287224 */ /* 0x000fc800078e002e */
[----:B------:R-:W-:-:S04]  /*a4b0*/  @P0 IMAD.IADD R40, R39, 0x1, R40 ;  /* 0x0000000127280824 */ /* 0x000fc800078e0228 */
[----:B------:R-:W-:-:S07]  /*a4c0*/  IMAD.MOV.U32 R58, RZ, RZ, R40 ;  /* 0x000000ffff3a7224 */ /* 0x000fce00078e0028 */
[----:B------:R-:W-:Y:S05]  /*a4d0*/  WARPSYNC.COLLECTIVE R47, `(.L_x_116) ;  /* 0x000000002f087348 */ /* 0x000fea0003c00000 */
[----:B------:R0:W1:Y:S02]  /*a4e0*/  SHFL.UP P0, R46, R58, R49, R60 ;  /* 0x040000313a2e7389 */ /* 0x000064000000003c */
[----:B01----:R-:W-:Y:S05]  /*a4f0*/  ENDCOLLECTIVE ;  /* 0x000000000000791b */ /* 0x003fea0003800000 */
.L_x_116:
[----:B------:R-:W-:Y:S02]  /*a500*/  IMAD.MOV.U32 R49, RZ, RZ, 0x4 ;  /* 0x00000004ff317424 */ /* 0x000fe400078e00ff */
[----:B------:R-:W-:-:S04]  /*a510*/  IMAD.MOV.U32 R43, RZ, RZ, R46 ;  /* 0x000000ffff2b7224 */ /* 0x000fc800078e002e */
[----:B------:R-:W-:-:S04]  /*a520*/  @P0 IMAD.IADD R43, R40, 0x1, R43 ;  /* 0x00000001282b0824 */ /* 0x000fc800078e022b */
[----:B------:R-:W-:-:S07]  /*a530*/  IMAD.MOV.U32 R58, RZ, RZ, R43 ;  /* 0x000000ffff3a7224 */ /* 0x000fce00078e002b */
[----:B------:R-:W-:Y:S05]  /*a540*/  WARPSYNC.COLLECTIVE R47, `(.L_x_117) ;  /* 0x000000002f087348 */ /* 0x000fea0003c00000 */
[----:B------:R0:W1:Y:S02]  /*a550*/  SHFL.UP P0, R46, R58, R49, R60 ;  /* 0x040000313a2e7389 */ /* 0x000064000000003c */
[----:B01----:R-:W-:Y:S05]  /*a560*/  ENDCOLLECTIVE ;  /* 0x000000000000791b */ /* 0x003fea0003800000 */
.L_x_117:
[----:B------:R-:W-:Y:S02]  /*a570*/  IMAD.MOV.U32 R49, RZ, RZ, 0x8 ;  /* 0x00000008ff317424 */ /* 0x000fe400078e00ff */
[----:B------:R-:W-:-:S04]  /*a580*/  IMAD.MOV.U32 R44, RZ, RZ, R46 ;  /* 0x000000ffff2c7224 */ /* 0x000fc800078e002e */
[----:B------:R-:W-:-:S04]  /*a590*/  @P0 IMAD.IADD R44, R43, 0x1, R44 ;  /* 0x000000012b2c0824 */ /* 0x000fc800078e022c */
[----:B------:R-:W-:-:S07]  /*a5a0*/  IMAD.MOV.U32 R58, RZ, RZ, R44 ;  /* 0x000000ffff3a7224 */ /* 0x000fce00078e002c */
[----:B------:R-:W-:Y:S05]  /*a5b0*/  WARPSYNC.COLLECTIVE R47, `(.L_x_118) ;  /* 0x000000002f087348 */ /* 0x000fea0003c00000 */
[----:B------:R0:W1:Y:S02]  /*a5c0*/  SHFL.UP P0, R46, R58, R49, R60 ;  /* 0x040000313a2e7389 */ /* 0x000064000000003c */
[----:B01----:R-:W-:Y:S05]  /*a5d0*/  ENDCOLLECTIVE ;  /* 0x000000000000791b */ /* 0x003fea0003800000 */
.L_x_118:
[----:B------:R-:W-:Y:S02]  /*a5e0*/  IMAD.MOV.U32 R49, RZ, RZ, 0x10 ;  /* 0x00000010ff317424 */ /* 0x000fe400078e00ff */
[----:B------:R-:W-:-:S04]  /*a5f0*/  IMAD.MOV.U32 R45, RZ, RZ, R46 ;  /* 0x000000ffff2d7224 */ /* 0x000fc800078e002e */
[----:B------:R-:W-:-:S04]  /*a600*/  @P0 IMAD.IADD R45, R44, 0x1, R45 ;  /* 0x000000012c2d0824 */ /* 0x000fc800078e022d */
[----:B------:R-:W-:-:S07]  /*a610*/  IMAD.MOV.U32 R58, RZ, RZ, R45 ;  /* 0x000000ffff3a7224 */ /* 0x000fce00078e002d */
[----:B------:R-:W-:Y:S05]  /*a620*/  WARPSYNC.COLLECTIVE R47, `(.L_x_119) ;  /* 0x000000002f087348 */ /* 0x000fea0003c00000 */
[----:B------:R0:W1:Y:S02]  /*a630*/  SHFL.UP P0, R46, R58, R49, R60 ;  /* 0x040000313a2e7389 */ /* 0x000064000000003c */
[----:B01----:R-:W-:Y:S05]  /*a640*/  ENDCOLLECTIVE ;  /* 0x000000000000791b */ /* 0x003fea0003800000 */
.L_x_119:
[----:B------:R-:W-:Y:S05]  /*a650*/  BRA `(.L_x_120) ;  /* 0xffffff8400407947 */ /* 0x000fea000383ffff */
.L_x_121:
[----:B------:R-:W-:-:S00]  /*a660*/  BRA `(.L_x_121) ;  /* 0xfffffffc00fc7947 */ /* 0x000fc0000383ffff */
[----:B------:R-:W-:-:S00]  /*a670*/  NOP ;  /* 0x0000000000007918 */ /* 0x000fc00000000000 */
        /* <DEDUP_REMOVED lines=8> */
.L_x_2161:


//--------------------- .text._ZN3cub18CUB_300001_SM_10006detail10radix_sort33DeviceRadixSortExclusiveSumKernelINS1_5radix10policy_hubIiiyE10Policy1000EyEEvPT0_ --------------------------
	.section	.text._ZN3cub18CUB_300001_SM_10006detail10radix_sort33DeviceRadixSortExclusiveSumKernelINS1_5radix10policy_hubIiiyE10Policy1000EyEEvPT0_,"ax",@progbits
	.align	128
        .global         _ZN3cub18CUB_300001_SM_10006detail10radix_sort33DeviceRadixSortExclusiveSumKernelINS1_5radix10policy_hubIiiyE10Policy1000EyEEvPT0_
        .type           _ZN3cub18CUB_300001_SM_10006detail10radix_sort33DeviceRadixSortExclusiveSumKernelINS1_5radix10policy_hubIiiyE10Policy1000EyEEvPT0_,@function
        .size           _ZN3cub18CUB_300001_SM_10006detail10radix_sort33DeviceRadixSortExclusiveSumKernelINS1_5radix10policy_hubIiiyE10Policy1000EyEEvPT0_,(.L_x_2162 - _ZN3cub18CUB_300001_SM_10006detail10radix_sort33DeviceRadixSortExclusiveSumKernelINS1_5radix10policy_hubIiiyE10Policy1000EyEEvPT0_)
        .other          _ZN3cub18CUB_300001_SM_10006detail10radix_sort33DeviceRadixSortExclusiveSumKernelINS1_5radix10policy_hubIiiyE10Policy1000EyEEvPT0_,@"STO_CUDA_ENTRY STV_DEFAULT"
_ZN3cub18CUB_300001_SM_10006detail10radix_sort33DeviceRadixSortExclusiveSumKernelINS1_5radix10policy_hubIiiyE10Policy1000EyEEvPT0_:
.text._ZN3cub18CUB_300001_SM_10006detail10radix_sort33DeviceRadixSortExclusiveSumKernelINS1_5radix10policy_hubIiiyE10Policy1000EyEEvPT0_:
[----:B------:R-:W-:Y:S01]  /*0000*/  LDC R1, c[0x0][0x37c] ;  /* 0x0000df00ff017b82 */ /* 0x000fe20000000800 */
[----:B------:R-:W0:Y:S07]  /*0010*/  S2R R18, SR_TID.X ;  /* 0x0000000000127919 */ /* 0x000e2e0000002100 */
[----:B------:R-:W1:Y:S01]  /*0020*/  LDC.64 R16, c[0x0][0x380] ;  /* 0x0000e000ff107b82 */ /* 0x000e620000000a00 */
[----:B------:R-:W2:Y:S01]  /*0030*/  LDCU.64 UR4, c[0x0][0x358] ;  /* 0x00006b00ff0477ac */ /* 0x000ea20008000a00 */
[----:B------:R-:W3:Y:S01]  /*0040*/  S2R R5, SR_CTAID.X ;  /* 0x0000000000057919 */ /* 0x000ee20000002500 */
[----:B0-----:R-:W-:Y:S01]  /*0050*/  ISETP.GT.U32.AND P1, PT, R18, 0xff, PT ;  /* 0x000000ff1200780c */ /* 0x001fe20003f24070 */
[----:B---3--:R-:W-:-:S04]  /*0060*/  IMAD R5, R5, 0x100, R18 ;  /* 0x0000010005057824 */ /* 0x008fc800078e0212 */
[----:B-1----:R-:W-:-:S08]  /*0070*/  IMAD.WIDE R16, R5, 0x8, R16 ;  /* 0x0000000805107825 */ /* 0x002fd000078e0210 */
[----:B--2---:R-:W2:Y:S01]  /*0080*/  @!P1 LDG.E.64 R2, desc[UR4][R16.64] ;  /* 0x0000000410029981 */ /* 0x004ea2000c1e1b00 */
[----:B------:R-:W-:Y:S02]  /*0090*/  MOV R0, 0x400 ;  /* 0x0000040000007802 */ /* 0x000fe40000000f00 */
[C---:B------:R-:W-:Y:S01]  /*00a0*/  ISETP.GT.U32.AND P0, PT, R18.reuse, 0x1f, PT ;  /* 0x0000001f1200780c */ /* 0x040fe20003f04070 */
[----:B------:R-:W0:Y:S02]  /*00b0*/  S2R R5, SR_CgaCtaId ;  /* 0x0000000000057919 */ /* 0x000e240000008800 */
[----:B0-----:R-:W-:Y:S02]  /*00c0*/  LEA R5, R5, R0, 0x18 ;  /* 0x0000000005057211 */ /* 0x001fe400078ec0ff */
[----:B------:R-:W-:-:S05]  /*00d0*/  LEA.HI R0, R18, R18, RZ, 0x1d ;  /* 0x0000001212007211 */ /* 0x000fca00078fe8ff */
[----:B------:R-:W-:-:S05]  /*00e0*/  IMAD R0, R0, 0x8, R5 ;  /* 0x0000000800007824 */ /* 0x000fca00078e0205 */
[----:B--2---:R0:W-:Y:S01]  /*00f0*/  STS.64 [R0+0x10], R2 ;  /* 0x0000100200007388 */ /* 0x0041e20000000a00 */
[----:B------:R-:W-:Y:S06]  /*0100*/  BAR.SYNC.DEFER_BLOCKING 0x0 ;  /* 0x0000000000007b1d */ /* 0x000fec0000010000 */
[----:B------:R-:W-:Y:S05]  /*0110*/  @P0 BRA `(.L_x_122) ;  /* 0x0000000400240947 */ /* 0x000fea0003800000 */
[----:B------:R-:W-:Y:S01]  /*0120*/  IMAD R18, R18, 0x48, R5 ;  /* 0x0000004812127824 */ /* 0x000fe200078e0205 */
[----:B------:R-:W-:-:S04]  /*0130*/  UMOV UR6, 0xffffffff ;  /* 0xffffffff00067882 */ /* 0x000fc80000000000 */
[----:B------:R-:W-:Y:S04]  /*0140*/  LDS.64 R14, [R18+0x10] ;  /* 0x00001000120e7984 */ /* 0x000fe80000000a00 */
[----:B------:R-:W-:Y:S04]  /*0150*/  LDS.64 R12, [R18+0x18] ;  /* 0x00001800120c7984 */ /* 0x000fe80000000a00 */
[----:B------:R-:W1:Y:S04]  /*0160*/  LDS.64 R10, [R18+0x20] ;  /* 0x00002000120a7984 */ /* 0x000e680000000a00 */
[----:B------:R-:W-:Y:S04]  /*0170*/  LDS.64 R8, [R18+0x28] ;  /* 0x0000280012087984 */ /* 0x000fe80000000a00 */
[----:B------:R-:W2:Y:S04]  /*0180*/  LDS.64 R6, [R18+0x30] ;  /* 0x0000300012067984 */ /* 0x000ea80000000a00 */
[----:B------:R-:W-:Y:S04]  /*0190*/  LDS.64 R4, [R18+0x38] ;  /* 0x0000380012047984 */ /* 0x000fe80000000a00 */
[----:B0-----:R-:W0:Y:S04]  /*01a0*/  LDS.64 R2, [R18+0x40] ;  /* 0x0000400012027984 */ /* 0x001e280000000a00 */
[----:B------:R-:W3:Y:S01]  /*01b0*/  LDS.64 R20, [R18+0x48] ;  /* 0x0000480012147984 */ /* 0x000ee20000000a00 */
[----:B-1----:R-:W-:-:S04]  /*01c0*/  IADD3 R19, P3, P4, R10, R12, R14 ;  /* 0x0000000c0a137210 */ /* 0x002fc80007c7e00e */
[----:B------:R-:W-:Y:S02]  /*01d0*/  IADD3.X R23, PT, PT, R11, R13, R15, P3, P4 ;  /* 0x0000000d0b177210 */ /* 0x000fe40001fe840f */
[----:B--2---:R-:W-:-:S04]  /*01e0*/  IADD3 R19, P0, P2, R6, R19, R8 ;  /* 0x0000001306137210 */ /* 0x004fc80007a1e008 */
[----:B------:R-:W-:Y:S02]  /*01f0*/  IADD3.X R23, PT, PT, R7, R23, R9, P0, P2 ;  /* 0x0000001707177210 */ /* 0x000fe400007e4409 */
[----:B0-----:R-:W-:-:S04]  /*0200*/  IADD3 R19, P3, P4, R2, R19, R4 ;  /* 0x0000001302137210 */ /* 0x001fc80007c7e004 */
[----:B---3--:R-:W-:Y:S02]  /*0210*/  IADD3 R20, P0, PT, R20, R19, RZ ;  /* 0x0000001314147210 */ /* 0x008fe40007f1e0ff */
[----:B------:R-:W-:-:S05]  /*0220*/  IADD3.X R19, PT, PT, R3, R23, R5, P3, P4 ;  /* 0x0000001703137210 */ /* 0x000fca0001fe8405 */
[----:B------:R-:W-:Y:S01]  /*0230*/  IMAD.X R19, R21, 0x1, R19, P0 ;  /* 0x0000000115137824 */ /* 0x000fe200000e0613 */
[----:B------:R-:W-:Y:S06]  /*0240*/  BRA.DIV UR6, `(.L_x_123) ;  /* 0x0000000206f07947 */ /* 0x000fec000b800000 */
[----:B------:R-:W0:Y:S04]  /*0250*/  SHFL.UP PT, R27, R20, 0x1, RZ ;  /* 0x04200000141b7989 */ /* 0x000e2800000e00ff */
[----:B------:R-:W1:Y:S01]  /*0260*/  SHFL.UP P0, R25, R19, 0x1, RZ ;  /* 0x0420000013197989 */ /* 0x000e6200000000ff */
[----:B0-----:R-:W-:-:S04]  /*0270*/  IADD3 R22, P2, PT, R27, R20, RZ ;  /* 0x000000141b167210 */ /* 0x001fc80007f5e0ff */
[----:B-1----:R-:W-:Y:S01]  /*0280*/  SEL R27, R22, R27, P0 ;  /* 0x0000001b161b7207 */ /* 0x002fe20000000000 */
[----:B------:R-:W-:-:S04]  /*0290*/  IMAD.X R26, R25, 0x1, R19, P2 ;  /* 0x00000001191a7824 */ /* 0x000fc800010e0613 */
[----:B------:R-:W0:Y:S01]  /*02a0*/  SHFL.UP PT, R28, R27, 0x2, RZ ;  /* 0x044000001b1c7989 */ /* 0x000e2200000e00ff */
[----:B------:R-:W-:-:S05]  /*02b0*/  SEL R26, R26, R25, P0 ;  /* 0x000000191a1a7207 */ /* 0x000fca0000000000 */
[----:B------:R-:W1:Y:S01]  /*02c0*/  SHFL.UP P0, R25, R26, 0x2, RZ ;  /* 0x044000001a197989 */ /* 0x000e6200000000ff */
[----:B0-----:R-:W-:-:S05]  /*02d0*/  IADD3 R21, P2, PT, R28, R27, RZ ;  /* 0x0000001b1c157210 */ /* 0x001fca0007f5e0ff */
[----:B-1----:R-:W-:Y:S01]  /*02e0*/  IMAD.X R22, R25, 0x1, R26, P2 ;  /* 0x0000000119167824 */ /* 0x002fe200010e061a */
[----:B------:R-:W-:-:S04]  /*02f0*/  SEL R28, R21, R28, P0 ;  /* 0x0000001c151c7207 */ /* 0x000fc80000000000 */
[----:B------:R-:W-:Y:S01]  /*0300*/  SEL R29, R22, R25, P0 ;  /* 0x00000019161d7207 */ /* 0x000fe20000000000 */
        /* <DEDUP_REMOVED lines=12> */
[----:B------:R0:W1:Y:S04]  /*03d0*/  SHFL.UP PT, R28, R27, 0x10, RZ ;  /* 0x060000001b1c7989 */ /* 0x00006800000e00ff */
[----:B------:R0:W2:Y:S02]  /*03e0*/  SHFL.UP P0, R25, R26, 0x10, RZ ;  /* 0x060000001a197989 */ /* 0x0000a400000000ff */
.L_x_134:
[----:B-1----:R-:W-:-:S04]  /*03f0*/  IADD3 R21, P2, PT, R28, R27, RZ ;  /* 0x0000001b1c157210 */ /* 0x002fc80007f5e0ff */
[----:B--2---:R-:W-:Y:S01]  /*0400*/  SEL R21, R21, R28, P0 ;  /* 0x0000001c15157207 */ /* 0x004fe20000000000 */
[----:B------:R-:W-:-:S05]  /*0410*/  IMAD.X R22, R25, 0x1, R26, P2 ;  /* 0x0000000119167824 */ /* 0x000fca00010e061a */
[----:B------:R-:W-:Y:S02]  /*0420*/  SEL R22, R22, R25, P0 ;  /* 0x0000001916167207 */ /* 0x000fe40000000000 */
[----:B------:R-:W-:-:S05]  /*0430*/  IADD3 R20, P0, PT, R21, -R20, RZ ;  /* 0x8000001415147210 */ /* 0x000fca0007f1e0ff */
[----:B------:R-:W-:Y:S01]  /*0440*/  IMAD.X R21, R22, 0x1, ~R19, P0 ;  /* 0x0000000116157824 */ /* 0x000fe200000e0e13 */
[----:B------:R-:W-:-:S04]  /*0450*/  IADD3 R14, P0, PT, R14, R20, RZ ;  /* 0x000000140e0e7210 */ /* 0x000fc80007f1e0ff */
[----:B------:R1:W-:Y:S01]  /*0460*/  STS.64 [R18+0x10], R20 ;  /* 0x0000101412007388 */ /* 0x0003e20000000a00 */
[----:B------:R-:W-:Y:S01]  /*0470*/  IMAD.X R15, R15, 0x1, R21, P0 ;  /* 0x000000010f0f7824 */ /* 0x000fe200000e0615 */
        /* <DEDUP_REMOVED lines=17> */
[----:B------:R-:W-:-:S05]  /*0590*/  IMAD.X R3, R3, 0x1, R5, P0 ;  /* 0x0000000103037824 */ /* 0x000fca00000e0605 */
[----:B------:R1:W-:Y:S03]  /*05a0*/  STS.64 [R18+0x48], R2 ;  /* 0x0000480212007388 */ /* 0x0003e60000000a00 */
.L_x_122:
[----:B------:R-:W-:Y:S05]  /*05b0*/  WARPSYNC.ALL ;  /* 0x0000000000007948 */ /* 0x000fea0003800000 */
[----:B------:R-:W-:Y:S06]  /*05c0*/  BAR.SYNC.DEFER_BLOCKING 0x0 ;  /* 0x0000000000007b1d */ /* 0x000fec0000010000 */
[----:B------:R-:W-:Y:S05]  /*05d0*/  @P1 EXIT ;  /* 0x000000000000194d */ /* 0x000fea0003800000 */
[----:B01----:R-:W0:Y:S04]  /*05e0*/  LDS.64 R2, [R0+0x10] ;  /* 0x0000100000027984 */ /* 0x003e280000000a00 */
[----:B0-----:R-:W-:Y:S01]  /*05f0*/  STG.E.64 desc[UR4][R16.64], R2 ;  /* 0x0000000210007986 */ /* 0x001fe2000c101b04 */
[----:B------:R-:W-:Y:S05]  /*0600*/  EXIT ;  /* 0x000000000000794d */ /* 0x000fea0003800000 */
.L_x_123:
[----:B------:R-:W-:Y:S02]  /*0610*/  IMAD.MOV.U32 R24, RZ, RZ, R20 ;  /* 0x000000ffff187224 */ /* 0x000fe400078e0014 */
[----:B------:R-:W-:Y:S02]  /*0620*/  IMAD.MOV.U32 R23, RZ, RZ, 0x1 ;  /* 0x00000001ff177424 */ /* 0x000fe400078e00ff */
[----:B------:R-:W-:Y:S02]  /*0630*/  IMAD.MOV.U32 R22, RZ, RZ, RZ ;  /* 0x000000ffff167224 */ /* 0x000fe400078e00ff */
[----:B------:R-:W-:-:S07]  /*0640*/  IMAD.MOV.U32 R21, RZ, RZ, -0x1 ;  /* 0xffffffffff157424 */ /* 0x000fce00078e00ff */
[----:B------:R-:W-:Y:S05]  /*0650*/  WARPSYNC.COLLECTIVE R21, `(.L_x_124) ;  /* 0x0000000015087348 */ /* 0x000fea0003c00000 */
[----:B------:R0:W1:Y:S02]  /*0660*/  SHFL.UP P0, R25, R24, R23, R22 ;  /* 0x0400001718197389 */ /* 0x0000640000000016 */
[----:B01----:R-:W-:Y:S05]  /*0670*/  ENDCOLLECTIVE ;  /* 0x000000000000791b */ /* 0x003fea0003800000 */
.L_x_124:
[----:B------:R-:W-:Y:S02]  /*0680*/  IMAD.MOV.U32 R24, RZ, RZ, R19 ;  /* 0x000000ffff187224 */ /* 0x000fe400078e0013 */
[----:B------:R-:W-:-:S07]  /*0690*/  IMAD.MOV.U32 R27, RZ, RZ, R25 ;  /* 0x000000ffff1b7224 */ /* 0x000fce00078e0019 */
[----:B------:R-:W-:Y:S05]  /*06a0*/  WARPSYNC.COLLECTIVE R21, `(.L_x_125) ;  /* 0x0000000015087348 */ /* 0x000fea0003c00000 */
[----:B------:R0:W1:Y:S02]  /*06b0*/  SHFL.UP P0, R25, R24, R23, R22 ;  /* 0x0400001718197389 */ /* 0x0000640000000016 */
[----:B01----:R-:W-:Y:S05]  /*06c0*/  ENDCOLLECTIVE ;  /* 0x000000000000791b */ /* 0x003fea0003800000 */
.L_x_125:
[----:B------:R-:W-:Y:S01]  /*06d0*/  IADD3 R26, P2, PT, R27, R20, RZ ;  /* 0x000000141b1a7210 */ /* 0x000fe20007f5e0ff */
[----:B------:R-:W-:-:S03]  /*06e0*/  IMAD.MOV.U32 R23, RZ, RZ, 0x2 ;  /* 0x00000002ff177424 */ /* 0x000fc600078e00ff */
[----:B------:R-:W-:Y:S01]  /*06f0*/  SEL R27, R26, R27, P0 ;  /* 0x0000001b1a1b7207 */ /* 0x000fe20000000000 */
[----:B------:R-:W-:-:S04]  /*0700*/  IMAD.X R26, R25, 0x1, R19, P2 ;  /* 0x00000001191a7824 */ /* 0x000fc800010e0613 */
[----:B------:R-:W-:Y:S01]  /*0710*/  IMAD.MOV.U32 R24, RZ, RZ, R27 ;  /* 0x000000ffff187224 */ /* 0x000fe200078e001b */
[----:B------:R-:W-:-:S07]  /*0720*/  SEL R26, R26, R25, P0 ;  /* 0x000000191a1a7207 */ /* 0x000fce0000000000 */
[----:B------:R-:W-:Y:S05]  /*0730*/  WARPSYNC.COLLECTIVE R21, `(.L_x_126) ;  /* 0x0000000015087348 */ /* 0x000fea0003c00000 */
[----:B------:R0:W1:Y:S02]  /*0740*/  SHFL.UP P0, R25, R24, R23, R22 ;  /* 0x0400001718197389 */ /* 0x0000640000000016 */
[----:B01----:R-:W-:Y:S05]  /*0750*/  ENDCOLLECTIVE ;  /* 0x000000000000791b */ /* 0x003fea0003800000 */
.L_x_126:
[----:B------:R-:W-:Y:S02]  /*0760*/  IMAD.MOV.U32 R24, RZ, RZ, R26 ;  /* 0x000000ffff187224 */ /* 0x000fe400078e001a */
[----:B------:R-:W-:-:S07]  /*0770*/  IMAD.MOV.U32 R28, RZ, RZ, R25 ;  /* 0x000000ffff1c7224 */ /* 0x000fce00078e0019 */
[----:B------:R-:W-:Y:S05]  /*0780*/  WARPSYNC.COLLECTIVE R21, `(.L_x_127) ;  /* 0x0000000015087348 */ /* 0x000fea0003c00000 */
[----:B------:R0:W1:Y:S02]  /*0790*/  SHFL.UP P0, R25, R24, R23, R22 ;  /* 0x0400001718197389 */ /* 0x0000640000000016 */
[----:B01----:R-:W-:Y:S05]  /*07a0*/  ENDCOLLECTIVE ;  /* 0x000000000000791b */ /* 0x003fea0003800000 */
.L_x_127:
        /* <DEDUP_REMOVED lines=9> */
.L_x_128:
[----:B------:R-:W-:Y:S02]  /*0840*/  IMAD.MOV.U32 R24, RZ, RZ, R29 ;  /* 0x000000ffff187224 */ /* 0x000fe400078e001d */
[----:B------:R-:W-:-:S07]  /*0850*/  IMAD.MOV.U32 R27, RZ, RZ, R25 ;  /* 0x000000ffff1b7224 */ /* 0x000fce00078e0019 */
[----:B------:R-:W-:Y:S05]  /*0860*/  WARPSYNC.COLLECTIVE R21, `(.L_x_129) ;  /* 0x0000000015087348 */ /* 0x000fea0003c00000 */
[----:B------:R0:W1:Y:S02]  /*0870*/  SHFL.UP P0, R25, R24, R23, R22 ;  /* 0x0400001718197389 */ /* 0x0000640000000016 */
[----:B01----:R-:W-:Y:S05]  /*0880*/  ENDCOLLECTIVE ;  /* 0x000000000000791b */ /* 0x003fea0003800000 */
.L_x_129:
        /* <DEDUP_REMOVED lines=9> */
.L_x_130:
[----:B------:R-:W-:Y:S02]  /*0920*/  IMAD.MOV.U32 R24, RZ, RZ, R29 ;  /* 0x000000ffff187224 */ /* 0x000fe400078e001d */
[----:B------:R-:W-:-:S07]  /*0930*/  IMAD.MOV.U32 R27, RZ, RZ, R25 ;  /* 0x000000ffff1b7224 */ /* 0x000fce00078e0019 */
[----:B------:R-:W-:Y:S05]  /*0940*/  WARPSYNC.COLLECTIVE R21, `(.L_x_131) ;  /* 0x0000000015087348 */ /* 0x000fea0003c00000 */
[----:B------:R0:W1:Y:S02]  /*0950*/  SHFL.UP P0, R25, R24, R23, R22 ;  /* 0x0400001718197389 */ /* 0x0000640000000016 */
[----:B01----:R-:W-:Y:S05]  /*0960*/  ENDCOLLECTIVE ;  /* 0x000000000000791b */ /* 0x003fea0003800000 */
.L_x_131:
        /* <DEDUP_REMOVED lines=9> */
.L_x_132:
[----:B------:R-:W-:Y:S02]  /*0a00*/  IMAD.MOV.U32 R24, RZ, RZ, R26 ;  /* 0x000000ffff187224 */ /* 0x000fe400078e001a */
[----:B------:R-:W-:-:S07]  /*0a10*/  IMAD.MOV.U32 R28, RZ, RZ, R25 ;  /* 0x000000ffff1c7224 */ /* 0x000fce00078e0019 */
[----:B------:R-:W-:Y:S05]  /*0a20*/  WARPSYNC.COLLECTIVE R21, `(.L_x_133) ;  /* 0x0000000015087348 */ /* 0x000fea0003c00000 */
[----:B------:R0:W1:Y:S02]  /*0a30*/  SHFL.UP P0, R25, R24, R23, R22 ;  /* 0x0400001718197389 */ /* 0x0000640000000016 */
[----:B01----:R-:W-:Y:S05]  /*0a40*/  ENDCOLLECTIVE ;  /* 0x000000000000791b */ /* 0x003fea0003800000 */
.L_x_133:
[----:B------:R-:W-:Y:S05]  /*0a50*/  BRA `(.L_x_134) ;  /* 0xfffffff800647947 */ /* 0x000fea000383ffff */
.L_x_135:
        /* <DEDUP_REMOVED lines=10> */
.L_x_2162:


//--------------------- .text._ZN3cub18CUB_300001_SM_10006detail10radix_sort30DeviceRadixSortHistogramKernelINS1_5radix10policy_hubIiiyE10Policy1000ELNS0_9SortOrderE0EiyNS1_21identity_decomposer_tEEEvPT2_PKT1_SA_iiT3_ --------------------------
	.section	.text._ZN3cub18CUB_300001_SM_10006detail10radix_sort30DeviceRadixSortHistogramKernelINS1_5radix10policy_hubIiiyE10Policy1000ELNS0_9SortOrderE0EiyNS1_21identity_decomposer_tEEEvPT2_PKT1_SA_iiT3_,"ax",@progbits
	.align	128
        .global         _ZN3cub18CUB_300001_SM_10006detail10radix_sort30DeviceRadixSortHistogramKernelINS1_5radix10policy_hubIiiyE10Policy1000ELNS0_9SortOrderE0EiyNS1_21identity_decomposer_tEEEvPT2_PKT1_SA_iiT3_
        .type           _ZN3cub18CUB_300001_SM_10006detail10radix_sort30DeviceRadixSortHistogramKernelINS1_5radix10policy_hubIiiyE10Policy1000ELNS0_9SortOrderE0EiyNS1_21identity_decomposer_tEEEvPT2_PKT1_SA_iiT3_,@function
        .size           _ZN3cub18CUB_300001_SM_10006detail10radix_sort30DeviceRadixSortHistogramKernelINS1_5radix10policy_hubIiiyE10Policy1000ELNS0_9SortOrderE0EiyNS1_21identity_decomposer_tEEEvPT2_PKT1_SA_iiT3_,(.L_x_2163 - _ZN3cub18CUB_300001_SM_10006detail10radix_sort30DeviceRadixSortHistogramKernelINS1_5radix10policy_hubIiiyE10Policy1000ELNS0_9SortOrderE0EiyNS1_21identity_decomposer_tEEEvPT2_PKT1_SA_iiT3_)
        .other          _ZN3cub18CUB_300001_SM_10006detail10radix_sort30DeviceRadixSortHistogramKernelINS1_5radix10policy_hubIiiyE10Policy1000ELNS0_9SortOrderE0EiyNS1_21identity_decomposer_tEEEvPT2_PKT1_SA_iiT3_,@"STO_CUDA_ENTRY STV_DEFAULT"
_ZN3cub18CUB_300001_SM_10006detail10radix_sort30DeviceRadixSortHistogramKernelINS1_5radix10policy_hubIiiyE10Policy1000ELNS0_9SortOrderE0EiyNS1_21identity_decomposer_tEEEvPT2_PKT1_SA_iiT3_:
.text._ZN3cub18CUB_300001_SM_10006detail10radix_sort30DeviceRadixSortHistogramKernelINS1_5radix10policy_hubIiiyE10Policy1000ELNS0_9SortOrderE0EiyNS1_21identity_decomposer_tEEEvPT2_PKT1_SA_iiT3_:
[----:B------:R-:W-:Y:S01]  /*0000*/  LDC R1, c[0x0][0x37c] ;  /* 0x0000df00ff017b82 */ /* 0x000fe20000000800 */
[----:B------:R-:W0:Y:S02]  /*0010*/  LDCU.64 UR14, c[0x0][0x390] ;  /* 0x00007200ff0e77ac */ /* 0x000e240008000a00 */
[----:B0-----:R-:W-:-:S04]  /*0020*/  ISETP.NE.U32.AND P0, PT, RZ, UR14, PT ;  /* 0x0000000eff007c0c */ /* 0x001fc8000bf05070 */
[----:B------:R-:W-:-:S13]  /*0030*/  ISETP.NE.AND.EX P0, PT, RZ, UR15, PT, P0 ;  /* 0x0000000fff007c0c */ /* 0x000fda000bf05300 */
[----:B------:R-:W-:Y:S05]  /*0040*/  @!P0 EXIT ;  /* 0x000000000000894d */ /* 0x000fea0003800000 */
[----:B------:R-:W-:Y:S01]  /*0050*/  UIADD3 UR11, UP0, UPT, UR14, -0x1, URZ ;  /* 0xffffffff0e0b7890 */ /* 0x000fe2000ff1e0ff */
[----:B------:R-:W0:Y:S01]  /*0060*/  S2R R4, SR_TID.X ;  /* 0x0000000000047919 */ /* 0x000e220000002100 */
[----:B------:R-:W1:Y:S01]  /*0070*/  LDCU.64 UR4, c[0x0][0x398] ;  /* 0x00007300ff0477ac */ /* 0x000e620008000a00 */
[----:B------:R-:W2:Y:S01]  /*0080*/  S2UR UR7, SR_CgaCtaId ;  /* 0x00000000000779c3 */ /* 0x000ea20000008800 */
[----:B------:R-:W-:Y:S01]  /*0090*/  UIADD3.X UR12, UPT, UPT, UR15, -0x1, URZ, UP0, !UPT ;  /* 0xffffffff0f0c7890 */ /* 0x000fe200087fe4ff */
[----:B------:R-:W-:Y:S01]  /*00a0*/  UMOV UR6, 0x400 ;  /* 0x0000040000067882 */ /* 0x000fe20000000000 */
[----:B------:R-:W3:Y:S05]  /*00b0*/  LDCU.64 UR20, c[0x0][0x358] ;  /* 0x00006b00ff1477ac */ /* 0x000eea0008000a00 */
[----:B------:R-:W4:Y:S01]  /*00c0*/  S2UR UR8, SR_CTAID.X ;  /* 0x00000000000879c3 */ /* 0x000f220000002500 */
[----:B------:R-:W-:Y:S01]  /*00d0*/  USHF.R.U64 UR11, UR11, 0x1e, UR12 ;  /* 0x0000001e0b0b7899 */ /* 0x000fe2000800120c */
[----:B------:R-:W0:Y:S03]  /*00e0*/  LDCU UR28, c[0x0][0x370] ;  /* 0x00006e00ff1c77ac */ /* 0x000e260008000800 */
[----:B------:R-:W-:-:S02]  /*00f0*/  UIADD3 UR11, UP0, UPT, UR11, 0x1, URZ ;  /* 0x000000010b0b7890 */ /* 0x000fc4000ff1e0ff */
[----:B-1----:R-:W-:Y:S02]  /*0100*/  UIADD3 UR4, UPT, UPT, UR5, 0x7, -UR4 ;  /* 0x0000000705047890 */ /* 0x002fe4000fffe804 */
[----:B------:R-:W-:Y:S02]  /*0110*/  ULEA.HI.X UR12, UR12, URZ, URZ, 0x2, UP0 ;  /* 0x000000ff0c0c7291 */ /* 0x000fe400080f14ff */
[----:B------:R-:W-:Y:S02]  /*0120*/  UISETP.LT.U32.AND UP0, UPT, UR11, UR14, UPT ;  /* 0x0000000e0b00728c */ /* 0x000fe4000bf01070 */
[----:B------:R-:W-:Y:S02]  /*0130*/  USHF.R.S32.HI UR5, URZ, 0x1f, UR4 ;  /* 0x0000001fff057899 */ /* 0x000fe40008011404 */
[----:B------:R-:W-:Y:S02]  /*0140*/  UISETP.LT.U32.AND.EX UP0, UPT, UR12, UR15, UPT, UP0 ;  /* 0x0000000f0c00728c */ /* 0x000fe4000bf01100 */
[----:B------:R-:W-:-:S02]  /*0150*/  ULEA.HI UR5, UR5, UR4, URZ, 0x3 ;  /* 0x0000000405057291 */ /* 0x000fc4000f8f18ff */
[----:B------:R-:W-:Y:S01]  /*0160*/  USEL UR11, UR11, UR14, UP0 ;  /* 0x0000000e0b0b7287 */ /* 0x000fe20008000000 */
[C---:B0-----:R-:W-:Y:S01]  /*0170*/  VIADD R21, R4.reuse, 0x780 ;  /* 0x0000078004157836 */ /* 0x041fe20000000000 */
[----:B------:R-:W-:Y:S02]  /*0180*/  USEL UR12, UR12, UR15, UP0 ;  /* 0x0000000f0c0c7287 */ /* 0x000fe40008000000 */
[----:B------:R-:W-:Y:S02]  /*0190*/  UISETP.GE.AND UP0, UPT, UR4, 0x8, UPT ;  /* 0x000000080400788c */ /* 0x000fe4000bf06270 */
[----:B--2---:R-:W-:Y:S02]  /*01a0*/  ULEA UR6, UR7, UR6, 0x18 ;  /* 0x0000000607067291 */ /* 0x004fe4000f8ec0ff */
[----:B------:R-:W-:Y:S02]  /*01b0*/  USHF.R.S32.HI UR5, URZ, 0x3, UR5 ;  /* 0x00000003ff057899 */ /* 0x000fe40008011405 */
[----:B------:R-:W-:Y:S01]  /*01c0*/  PLOP3.LUT P0, PT, PT, PT, UP0, 0x80, 0x8 ;  /* 0x000000000008781c */ /* 0x000fe20003f0f008 */
[----:B----4-:R-:W-:Y:S01]  /*01d0*/  USHF.L.U32 UR8, UR8, 0xb, URZ ;  /* 0x0000000b08087899 */ /* 0x010fe200080006ff */
[C---:B------:R-:W-:Y:S01]  /*01e0*/  LEA R0, R4.reuse, UR6, 0x2 ;  /* 0x0000000604007c11 */ /* 0x040fe2000f8e10ff */
[----:B------:R-:W-:Y:S01]  /*01f0*/  UIADD3 UR22, UPT, UPT, UR5, -0x1, URZ ;  /* 0xffffffff05167890 */ /* 0x000fe2000fffe0ff */
[----:B------:R-:W-:Y:S01]  /*0200*/  ISETP.GT.U32.OR P0, PT, R4, 0xff, !P0 ;  /* 0x000000ff0400780c */ /* 0x000fe20004704470 */
[----:B------:R-:W-:-:S02]  /*0210*/  ULOP3.LUT UR23, UR5, 0xf, URZ, 0xc0, !UPT ;  /* 0x0000000f05177892 */ /* 0x000fc4000f8ec0ff */
[----:B------:R-:W-:Y:S01]  /*0220*/  ULOP3.LUT UR24, UR5, 0x7, URZ, 0xc0, !UPT ;  /* 0x0000000705187892 */ /* 0x000fe2000f8ec0ff */
[----:B------:R-:W-:Y:S01]  /*0230*/  P2R R20, PR, RZ, 0x1 ;  /* 0x00000001ff147803 */ /* 0x000fe20000000000 */
[----:B------:R-:W-:Y:S02]  /*0240*/  ULOP3.LUT UR25, UR5, 0x3, URZ, 0xc0, !UPT ;  /* 0x0000000305197892 */ /* 0x000fe4000f8ec0ff */
[----:B------:R-:W-:Y:S02]  /*0250*/  ULOP3.LUT UR26, UR5, 0xffffff0, URZ, 0xc0, !UPT ;  /* 0x0ffffff0051a7892 */ /* 0x000fe4000f8ec0ff */
[----:B------:R-:W-:Y:S02]  /*0260*/  ULOP3.LUT UR27, UR5, 0xffffff8, URZ, 0xc0, !UPT ;  /* 0x0ffffff8051b7892 */ /* 0x000fe4000f8ec0ff */
[----:B------:R-:W-:Y:S01]  /*0270*/  ULOP3.LUT UR9, UR5, 0x1, URZ, 0xc0, !UPT ;  /* 0x0000000105097892 */ /* 0x000fe2000f8ec0ff */
[----:B------:R-:W-:Y:S01]  /*0280*/  UMOV UR6, URZ ;  /* 0x000000ff00067c82 */ /* 0x000fe20008000000 */
[----:B---3--:R-:W-:-:S10]  /*0290*/  UMOV UR7, URZ ;  /* 0x000000ff00077c82 */ /* 0x008fd40008000000 */
.L_x_219:
[----:B------:R-:W-:Y:S01]  /*02a0*/  ISETP.NE.AND P0, PT, R20, RZ, PT ;  /* 0x000000ff1400720c */ /* 0x000fe20003f05270 */
[----:B------:R-:W-:-:S12]  /*02b0*/  BSSY.RECONVERGENT B0, `(.L_x_136) ;  /* 0x000007c000007945 */ /* 0x000fd80003800200 */
[----:B012345:R-:W-:Y:S05]  /*02c0*/  @P0 BRA `(.L_x_137) ;  /* 0x0000000400e80947 */ /* 0x03ffea0003800000 */
[----:B------:R-:W-:Y:S02]  /*02d0*/  IMAD.U32 R2, RZ, RZ, UR22 ;  /* 0x00000016ff027e24 */ /* 0x000fe4000f8e00ff */
[----:B------:R-:W-:-:S03]  /*02e0*/  IMAD.MOV.U32 R3, RZ, RZ, RZ ;  /* 0x000000ffff037224 */ /* 0x000fc600078e00ff */
[----:B------:R-:W-:-:S13]  /*02f0*/  ISETP.GE.U32.AND P1, PT, R2, 0xf, PT ;  /* 0x0000000f0200780c */ /* 0x000fda0003f26070 */
[----:B------:R-:W-:Y:S05]  /*0300*/  @!P1 BRA `(.L_x_138) ;  /* 0x00000000005c9947 */ /* 0x000fea0003800000 */
[----:B------:R-:W-:Y:S01]  /*0310*/  VIADD R2, R0, 0x2000 ;  /* 0x0000200000027836 */ /* 0x000fe20000000000 */
[----:B------:R-:W-:-:S12]  /*0320*/  UIADD3 UR4, UPT, UPT, -UR26, URZ, URZ ;  /* 0x000000ff1a047290 */ /* 0x000fd8000fffe1ff */
.L_x_139:
[----:B------:R-:W-:Y:S01]  /*0330*/  UIADD3 UR4, UPT, UPT, UR4, 0x10, URZ ;  /* 0x0000001004047890 */ /* 0x000fe2000fffe0ff */
[----:B------:R-:W-:Y:S03]  /*0340*/  STS [R2+-0x2000], RZ ;  /* 0xffe000ff02007388 */ /* 0x000fe60000000800 */
[----:B------:R-:W-:Y:S01]  /*0350*/  UISETP.NE.AND UP0, UPT, UR4, URZ, UPT ;  /* 0x000000ff0400728c */ /* 0x000fe2000bf05270 */
        /* <DEDUP_REMOVED lines=16> */
[----:B------:R-:W-:Y:S06]  /*0460*/  BRA.U UP0, `(.L_x_139) ;  /* 0xfffffffd00b07547 */ /* 0x000fec000b83ffff */
[----:B------:R-:W-:-:S07]  /*0470*/  IMAD.U32 R3, RZ, RZ, UR26 ;  /* 0x0000001aff037e24 */ /* 0x000fce000f8e00ff */
.L_x_138:
[----:B------:R-:W-:Y:S01]  /*0480*/  ISETP.NE.AND P0, PT, RZ, UR23, PT ;  /* 0x00000017ff007c0c */ /* 0x000fe2000bf05270 */
[----:B------:R-:W-:Y:S01]  /*0490*/  IMAD.U32 R6, RZ, RZ, UR24 ;  /* 0x00000018ff067e24 */ /* 0x000fe2000f8e00ff */
[----:B------:R-:W-:-:S03]  /*04a0*/  MOV R2, UR23 ;  /* 0x0000001700027c02 */ /* 0x000fc60008000f00 */
[----:B------:R-:W-:Y:S02]  /*04b0*/  VIADD R6, R6, 0xffffffff ;  /* 0xffffffff06067836 */ /* 0x000fe40000000000 */
[----:B------:R-:W-:-:S06]  /*04c0*/  VIADD R2, R2, 0xffffffff ;  /* 0xffffffff02027836 */ /* 0x000fcc0000000000 */
[----:B------:R-:W-:Y:S05]  /*04d0*/  @!P0 BRA `(.L_x_140) ;  /* 0x00000000007c8947 */ /* 0x000fea0003800000 */
[----:B------:R-:W-:Y:S01]  /*04e0*/  ISETP.GE.U32.AND P2, PT, R2, 0x7, PT ;  /* 0x000000070200780c */ /* 0x000fe20003f46070 */
[----:B------:R-:W-:-:S12]  /*04f0*/  UISETP.NE.AND UP0, UPT, UR24, URZ, UPT ;  /* 0x000000ff1800728c */ /* 0x000fd8000bf05270 */
[----:B------:R-:W-:Y:S05]  /*0500*/  @!P2 BRA `(.L_x_141) ;  /* 0x000000000028a947 */ /* 0x000fea0003800000 */
        /* <DEDUP_REMOVED lines=10> */
.L_x_141:
[----:B------:R-:W-:Y:S05]  /*05b0*/  BRA.U !UP0, `(.L_x_140) ;  /* 0x0000000108447547 */ /* 0x000fea000b800000 */
[----:B------:R-:W-:Y:S01]  /*05c0*/  ISETP.GE.U32.AND P2, PT, R6, 0x3, PT ;  /* 0x000000030600780c */ /* 0x000fe20003f46070 */
[----:B------:R-:W-:-:S12]  /*05d0*/  UISETP.NE.AND UP0, UPT, UR25, URZ, UPT ;  /* 0x000000ff1900728c */ /* 0x000fd8000bf05270 */
[C---:B0-----:R-:W-:Y:S02]  /*05e0*/  @P2 IMAD R5, R3.reuse, 0x400, R0 ;  /* 0x0000040003052824 */ /* 0x041fe400078e0200 */
[----:B------:R-:W-:-:S03]  /*05f0*/  @P2 VIADD R3, R3, 0x4 ;  /* 0x0000000403032836 */ /* 0x000fc60000000000 */
[----:B------:R1:W-:Y:S04]  /*0600*/  @P2 STS [R5], RZ ;  /* 0x000000ff05002388 */ /* 0x0003e80000000800 */
[----:B------:R1:W-:Y:S04]  /*0610*/  @P2 STS [R5+0x400], RZ ;  /* 0x000400ff05002388 */ /* 0x0003e80000000800 */
[----:B------:R1:W-:Y:S04]  /*0620*/  @P2 STS [R5+0x800], RZ ;  /* 0x000800ff05002388 */ /* 0x0003e80000000800 */
[----:B------:R1:W-:Y:S01]  /*0630*/  @P2 STS [R5+0xc00], RZ ;  /* 0x000c00ff05002388 */ /* 0x0003e20000000800 */
[----:B------:R-:W-:Y:S05]  /*0640*/  BRA.U !UP0, `(.L_x_140) ;  /* 0x0000000108207547 */ /* 0x000fea000b800000 */
[----:B------:R-:W-:Y:S01]  /*0650*/  IMAD R3, R3, 0x400, R0 ;  /* 0x0000040003037824 */ /* 0x000fe200078e0200 */
[----:B------:R-:W-:-:S04]  /*0660*/  UISETP.NE.AND UP0, UPT, UR25, 0x1, UPT ;  /* 0x000000011900788c */ /* 0x000fc8000bf05270 */
[----:B------:R2:W-:Y:S05]  /*0670*/  STS [R3], RZ ;  /* 0x000000ff03007388 */ /* 0x0005ea0000000800 */
[----:B------:R-:W-:Y:S05]  /*0680*/  BRA.U !UP0, `(.L_x_140) ;  /* 0x0000000108107547 */ /* 0x000fea000b800000 */
[----:B------:R-:W-:Y:S01]  /*0690*/  UISETP.NE.AND UP0, UPT, UR25, 0x2, UPT ;  /* 0x000000021900788c */ /* 0x000fe2000bf05270 */
[----:B------:R3:W-:Y:S05]  /*06a0*/  STS [R3+0x400], RZ ;  /* 0x000400ff03007388 */ /* 0x0007ea0000000800 */
[----:B------:R-:W-:-:S13]  /*06b0*/  PLOP3.LUT P2, PT, PT, PT, UP0, 0x80, 0x8 ;  /* 0x000000000008781c */ /* 0x000fda0003f4f008 */
[----:B------:R3:W-:Y:S02]  /*06c0*/  @P2 STS [R3+0x800], RZ ;  /* 0x000800ff03002388 */ /* 0x0007e40000000800 */
.L_x_140:
[----:B------:R-:W-:-:S13]  /*06d0*/  ISETP.GT.U32.AND P2, PT, R4, 0x7f, PT ;  /* 0x0000007f0400780c */ /* 0x000fda0003f44070 */
[----:B------:R-:W-:Y:S05]  /*06e0*/  @P2 BRA `(.L_x_137) ;  /* 0x0000000000e02947 */ /* 0x000fea0003800000 */
[----:B--23--:R-:W-:Y:S01]  /*06f0*/  HFMA2 R3, -RZ, RZ, 0, 0 ;  /* 0x00000000ff037431 */ /* 0x00cfe200000001ff */
[----:B------:R-:W-:Y:S06]  /*0700*/  @!P1 BRA `(.L_x_142) ;  /* 0x0000000000589947 */ /* 0x000fec0003800000 */
[----:B------:R-:W-:-:S07]  /*0710*/  IMAD.MOV.U32 R3, RZ, RZ, RZ ;  /* 0x000000ffff037224 */ /* 0x000fce00078e00ff */
.L_x_143:
[C---:B012---:R-:W-:Y:S02]  /*0720*/  IMAD R5, R3.reuse, 0x400, R0 ;  /* 0x0000040003057824 */ /* 0x047fe400078e0200 */
[----:B------:R-:W-:-:S03]  /*0730*/  VIADD R3, R3, 0x10 ;  /* 0x0000001003037836 */ /* 0x000fc60000000000 */
[----:B------:R2:W-:Y:S02]  /*0740*/  STS [R5+0x200], RZ ;  /* 0x000200ff05007388 */ /* 0x0005e40000000800 */
[----:B------:R-:W-:Y:S02]  /*0750*/  ISETP.NE.AND P1, PT, R3, UR26, PT ;  /* 0x0000001a03007c0c */ /* 0x000fe4000bf25270 */
[----:B------:R2:W-:Y:S04]  /*0760*/  STS [R5+0x600], RZ ;  /* 0x000600ff05007388 */ /* 0x0005e80000000800 */
        /* <DEDUP_REMOVED lines=13> */
[----:B------:R2:W-:Y:S01]  /*0840*/  STS [R5+0x3e00], RZ ;  /* 0x003e00ff05007388 */ /* 0x0005e20000000800 */
[----:B------:R-:W-:Y:S05]  /*0850*/  @P1 BRA `(.L_x_143) ;  /* 0xfffffffc00b01947 */ /* 0x000fea000383ffff */
[----:B------:R-:W-:-:S07]  /*0860*/  IMAD.U32 R3, RZ, RZ, UR26 ;  /* 0x0000001aff037e24 */ /* 0x000fce000f8e00ff */
.L_x_142:
[----:B------:R-:W-:Y:S05]  /*0870*/  @!P0 BRA `(.L_x_137) ;  /* 0x00000000007c8947 */ /* 0x000fea0003800000 */
[----:B------:R-:W-:Y:S01]  /*0880*/  ISETP.GE.U32.AND P0, PT, R2, 0x7, PT ;  /* 0x000000070200780c */ /* 0x000fe20003f06070 */
[----:B------:R-:W-:-:S12]  /*0890*/  UISETP.NE.AND UP0, UPT, UR24, URZ, UPT ;  /* 0x000000ff1800728c */ /* 0x000fd8000bf05270 */
[----:B------:R-:W-:Y:S05]  /*08a0*/  @!P0 BRA `(.L_x_144) ;  /* 0x0000000000288947 */ /* 0x000fea0003800000 */
[C---:B------:R-:W-:Y:S02]  /*08b0*/  IMAD R2, R3.reuse, 0x400, R0 ;  /* 0x0000040003027824 */ /* 0x040fe400078e0200 */
[----:B------:R-:W-:-:S03]  /*08c0*/  VIADD R3, R3, 0x8 ;  /* 0x0000000803037836 */ /* 0x000fc60000000000 */
[----:B------:R3:W-:Y:S04]  /*08d0*/  STS [R2+0x200], RZ ;  /* 0x000200ff02007388 */ /* 0x0007e80000000800 */
[----:B------:R3:W-:Y:S04]  /*08e0*/  STS [R2+0x600], RZ ;  /* 0x000600ff02007388 */ /* 0x0007e80000000800 */
[----:B------:R3:W-:Y:S04]  /*08f0*/  STS [R2+0xa00], RZ ;  /* 0x000a00ff02007388 */ /* 0x0007e80000000800 */
[----:B------:R3:W-:Y:S04]  /*0900*/  STS [R2+0xe00], RZ ;  /* 0x000e00ff02007388 */ /* 0x0007e80000000800 */
[----:B------:R3:W-:Y:S04]  /*0910*/  STS [R2+0x1200], RZ ;  /* 0x001200ff02007388 */ /* 0x0007e80000000800 */
[----:B------:R3:W-:Y:S04]  /*0920*/  STS [R2+0x1600], RZ ;  /* 0x001600ff02007388 */ /* 0x0007e80000000800 */
[----:B------:R3:W-:Y:S04]  /*0930*/  STS [R2+0x1a00], RZ ;  /* 0x001a00ff02007388 */ /* 0x0007e80000000800 */
[----:B------:R3:W-:Y:S02]  /*0940*/  STS [R2+0x1e00], RZ ;  /* 0x001e00ff02007388 */ /* 0x0007e40000000800 */
.L_x_144:
[----:B------:R-:W-:Y:S05]  /*0950*/  BRA.U !UP0, `(.L_x_137) ;  /* 0x0000000108447547 */ /* 0x000fea000b800000 */
[----:B------:R-:W-:Y:S01]  /*0960*/  ISETP.GE.U32.AND P0, PT, R6, 0x3, PT ;  /* 0x000000030600780c */ /* 0x000fe20003f06070 */
[----:B------:R-:W-:-:S12]  /*0970*/  UISETP.NE.AND UP0, UPT, UR25, URZ, UPT ;  /* 0x000000ff1900728c */ /* 0x000fd8000bf05270 */
[C---:B---3--:R-:W-:Y:S01]  /*0980*/  @P0 IMAD R2, R3.reuse, 0x400, R0 ;  /* 0x0000040003020824 */ /* 0x048fe200078e0200 */
[----:B------:R-:W-:-:S04]  /*0990*/  @P0 IADD3 R3, PT, PT, R3, 0x4, RZ ;  /* 0x0000000403030810 */ /* 0x000fc80007ffe0ff */
[----:B------:R4:W-:Y:S04]  /*09a0*/  @P0 STS [R2+0x200], RZ ;  /* 0x000200ff02000388 */ /* 0x0009e80000000800 */
[----:B------:R4:W-:Y:S04]  /*09b0*/  @P0 STS [R2+0x600], RZ ;  /* 0x000600ff02000388 */ /* 0x0009e80000000800 */
[----:B------:R4:W-:Y:S04]  /*09c0*/  @P0 STS [R2+0xa00], RZ ;  /* 0x000a00ff02000388 */ /* 0x0009e80000000800 */
[----:B------:R4:W-:Y:S01]  /*09d0*/  @P0 STS [R2+0xe00], RZ ;  /* 0x000e00ff02000388 */ /* 0x0009e20000000800 */
[----:B------:R-:W-:Y:S05]  /*09e0*/  BRA.U !UP0, `(.L_x_137) ;  /* 0x0000000108207547 */ /* 0x000fea000b800000 */
[----:B------:R-:W-:Y:S01]  /*09f0*/  IMAD R3, R3, 0x400, R0 ;  /* 0x0000040003037824 */ /* 0x000fe200078e0200 */
[----:B------:R-:W-:-:S04]  /*0a00*/  UISETP.NE.AND UP0, UPT, UR25, 0x1, UPT ;  /* 0x000000011900788c */ /* 0x000fc8000bf05270 */
[----:B------:R3:W-:Y:S05]  /*0a10*/  STS [R3+0x200], RZ ;  /* 0x000200ff03007388 */ /* 0x0007ea0000000800 */
[----:B------:R-:W-:Y:S05]  /*0a20*/  BRA.U !UP0, `(.L_x_137) ;  /* 0x0000000108107547 */ /* 0x000fea000b800000 */
[----:B------:R-:W-:Y:S01]  /*0a30*/  UISETP.NE.AND UP0, UPT, UR25, 0x2, UPT ;  /* 0x000000021900788c */ /* 0x000fe2000bf05270 */
[----:B------:R0:W-:Y:S05]  /*0a40*/  STS [R3+0x600], RZ ;  /* 0x000600ff03007388 */ /* 0x0001ea0000000800 */
[----:B------:R-:W-:-:S13]  /*0a50*/  PLOP3.LUT P0, PT, PT, PT, UP0, 0x80, 0x8 ;  /* 0x000000000008781c */ /* 0x000fda0003f0f008 */
[----:B------:R0:W-:Y:S02]  /*0a60*/  @P0 STS [R3+0xa00], RZ ;  /* 0x000a00ff03000388 */ /* 0x0001e40000000800 */
.L_x_137:
[----:B------:R-:W-:Y:S05]  /*0a70*/  BSYNC.RECONVERGENT B0 ;  /* 0x0000000000007941 */ /* 0x000fea0003800200 */
.L_x_136:
[----:B------:R-:W5:Y:S01]  /*0a80*/  LDCU.64 UR14, c[0x0][0x390] ;  /* 0x00007200ff0e77ac */ /* 0x000f620008000a00 */
[----:B------:R-:W-:Y:S02]  /*0a90*/  USHF.L.U32 UR4, UR6, 0x1e, URZ ;  /* 0x0000001e06047899 */ /* 0x000fe400080006ff */
[----:B------:R-:W-:Y:S02]  /*0aa0*/  USHF.L.U64.HI UR5, UR6, 0x1e, UR7 ;  /* 0x0000001e06057899 */ /* 0x000fe40008010207 */
[----:B-----5:R-:W-:-:S04]  /*0ab0*/  UIADD3 UR4, UP0, UPT, -UR4, UR14, URZ ;  /* 0x0000000e04047290 */ /* 0x020fc8000ff1e1ff */
[----:B------:R-:W-:Y:S02]  /*0ac0*/  UIADD3.X UR5, UPT, UPT, ~UR5, UR15, URZ, UP0, !UPT ;  /* 0x0000000f05057290 */ /* 0x000fe400087fe5ff */
[----:B------:R-:W-:-:S04]  /*0ad0*/  UISETP.LT.U32.AND UP0, UPT, UR4, 0x40000000, UPT ;  /* 0x400000000400788c */ /* 0x000fc8000bf01070 */
[----:B------:R-:W-:-:S04]  /*0ae0*/  UISETP.LT.U32.AND.EX UP0, UPT, UR5, URZ, UPT, UP0 ;  /* 0x000000ff0500728c */ /* 0x000fc8000bf01100 */
[----:B------:R-:W-:Y:S02]  /*0af0*/  USEL UR13, UR4, 0x40000000, UP0 ;  /* 0x40000000040d7887 */ /* 0x000fe40008000000 */
[----:B------:R-:W-:Y:S02]  /*0b00*/  USEL UR14, UR5, URZ, UP0 ;  /* 0x000000ff050e7287 */ /* 0x000fe40008000000 */
[----:B------:R-:W-:-:S04]  /*0b10*/  UISETP.GT.U32.AND UP0, UPT, UR13, UR8, UPT ;  /* 0x000000080d00728c */ /* 0x000fc8000bf04070 */
[----:B------:R-:W-:Y:S01]  /*0b20*/  UISETP.GT.U32.AND.EX UP0, UPT, UR14, URZ, UPT, UP0 ;  /* 0x000000ff0e00728c */ /* 0x000fe2000bf04100 */
[----:B------:R-:W-:Y:S08]  /*0b30*/  BAR.SYNC.DEFER_BLOCKING 0x0 ;  /* 0x0000000000007b1d */ /* 0x000ff00000010000 */
[----:B------:R-:W-:Y:S06]  /*0b40*/  BAR.SYNC.DEFER_BLOCKING 0x0 ;  /* 0x0000000000007b1d */ /* 0x000fec0000010000 */
[----:B------:R-:W-:Y:S05]  /*0b50*/  BRA.U !UP0, `(.L_x_145) ;  /* 0x0000000d082c7547 */ /* 0x000fea000b800000 */
[----:B------:R-:W-:Y:S01]  /*0b60*/  UMOV UR10, UR8 ;  /* 0x00000008000a7c82 */ /* 0x000fe20008000000 */
[----:B------:R-:W-:-:S05]  /*0b70*/  UMOV UR5, URZ ;  /* 0x000000ff00057c82 */ /* 0x000fca0008000000 */
.L_x_150:
[----:B-----5:R-:W5:Y:S01]  /*0b80*/  LDCU.64 UR18, c[0x0][0x390] ;  /* 0x00007200ff1277ac */ /* 0x020f620008000a00 */
[----:B------:R-:W-:Y:S02]  /*0b90*/  USHF.L.U32 UR15, UR6, 0x1e, URZ ;  /* 0x0000001e060f7899 */ /* 0x000fe400080006ff */
[----:B------:R-:W-:Y:S02]  /*0ba0*/  USHF.L.U64.HI UR16, UR6, 0x1e, UR7 ;  /* 0x0000001e06107899 */ /* 0x000fe40008010207 */
[----:B------:R-:W-:-:S04]  /*0bb0*/  UIADD3 UR15, UP0, UPT, UR10, UR15, URZ ;  /* 0x0000000f0a0f7290 */ /* 0x000fc8000ff1e0ff */
[----:B------:R-:W-:Y:S02]  /*0bc0*/  UIADD3.X UR16, UPT, UPT, UR5, UR16, URZ, UP0, !UPT ;  /* 0x0000001005107290 */ /* 0x000fe400087fe4ff */
[----:B------:R-:W-:Y:S02]  /*0bd0*/  ULEA UR10, UP0, UR28, UR10, 0xb ;  /* 0x0000000a1c0a7291 */ /* 0x000fe4000f8058ff */
[----:B-----5:R-:W-:Y:S02]  /*0be0*/  UIADD3 UR17, UP1, UPT, -UR15, UR18, URZ ;  /* 0x000000120f117290 */ /* 0x020fe4000ff3e1ff */
[----:B------:R-:W-:Y:S02]  /*0bf0*/  UIADD3.X UR5, UPT, UPT, URZ, UR5, URZ, UP0, !UPT ;  /* 0x00000005ff057290 */ /* 0x000fe400087fe4ff */
[----:B------:R-:W-:Y:S02]  /*0c00*/  UIADD3.X UR4, UPT, UPT, ~UR16, UR19, URZ, UP1, !UPT ;  /* 0x0000001310047290 */ /* 0x000fe40008ffe5ff */
[----:B------:R-:W-:-:S02]  /*0c10*/  UISETP.GE.U32.AND UP1, UPT, UR17, 0x800, UPT ;  /* 0x000008001100788c */ /* 0x000fc4000bf26070 */
[----:B------:R-:W-:Y:S02]  /*0c20*/  UISETP.GE.U32.AND UP0, UPT, UR10, UR13, UPT ;  /* 0x0000000d0a00728c */ /* 0x000fe4000bf06070 */
[----:B------:R-:W-:Y:S02]  /*0c30*/  UISETP.GE.U32.AND.EX UP1, UPT, UR4, URZ, UPT, UP1 ;  /* 0x000000ff0400728c */ /* 0x000fe4000bf26110 */
[----:B------:R-:W-:-:S07]  /*0c40*/  UISETP.GE.U32.AND.EX UP0, UPT, UR5, UR14, UPT, UP0 ;  /* 0x0000000e0500728c */ /* 0x000fce000bf06100 */
[----:B0-----:R-:W-:Y:S05]  /*0c50*/  BRA.U !UP1, `(.L_x_146) ;  /* 0x0000000109587547 */ /* 0x001fea000b800000 */
[----:B------:R-:W4:Y:S01]  /*0c60*/  LDCU.64 UR18, c[0x0][0x388] ;  /* 0x00007100ff1277ac */ /* 0x000f220008000a00 */
[----:B0-23--:R-:W-:-:S05]  /*0c70*/  IADD3 R3, P0, PT, R4, UR15, RZ ;  /* 0x0000000f04037c10 */ /* 0x00dfca000ff1e0ff */
[----:B------:R-:W-:Y:S01]  /*0c80*/  IMAD.X R6, RZ, RZ, UR16, P0 ;  /* 0x00000010ff067e24 */ /* 0x000fe200080e06ff */
[----:B----4-:R-:W-:-:S04]  /*0c90*/  LEA R2, P0, R3, UR18, 0x2 ;  /* 0x0000001203027c11 */ /* 0x010fc8000f8010ff */
        /* <DEDUP_REMOVED lines=18> */
.L_x_146:
[----:B------:R-:W4:Y:S01]  /*0dc0*/  LDCU.64 UR18, c[0x0][0x388] ;  /* 0x00007100ff1277ac */ /* 0x000f220008000a00 */
[C---:B012---:R-:W-:Y:S01]  /*0dd0*/  VIADD R5, R4.reuse, 0x100 ;  /* 0x0000010004057836 */ /* 0x047fe20000000000 */
[C---:B---3--:R-:W-:Y:S01]  /*0de0*/  IADD3 R3, P0, PT, R4.reuse, UR15, RZ ;  /* 0x0000000f04037c10 */ /* 0x048fe2000ff1e0ff */
[C---:B----4-:R-:W-:Y:S01]  /*0df0*/  VIADD R2, R4.reuse, 0x80 ;  /* 0x0000008004027836 */ /* 0x050fe20000000000 */
[C---:B------:R-:W-:Y:S01]  /*0e00*/  ISETP.GE.AND P1, PT, R4.reuse, UR17, PT ;  /* 0x0000001104007c0c */ /* 0x040fe2000bf26270 */
[----:B------:R-:W-:Y:S01]  /*0e10*/  VIADD R7, R4, 0x180 ;  /* 0x0000018004077836 */ /* 0x000fe20000000000 */
[----:B------:R-:W-:Y:S01]  /*0e20*/  ISETP.GE.AND P3, PT, R5, UR17, PT ;  /* 0x0000001105007c0c */ /* 0x000fe2000bf66270 */
[----:B------:R-:W-:Y:S01]  /*0e30*/  IMAD.X R6, RZ, RZ, UR16, P0 ;  /* 0x00000010ff067e24 */ /* 0x000fe200080e06ff */
[----:B------:R-:W-:Y:S01]  /*0e40*/  ISETP.GE.AND P2, PT, R2, UR17, PT ;  /* 0x0000001102007c0c */ /* 0x000fe2000bf46270 */
[----:B------:R-:W-:Y:S01]  /*0e50*/  VIADD R5, R4, 0x200 ;  /* 0x0000020004057836 */ /* 0x000fe20000000000 */
[----:B------:R-:W-:Y:S01]  /*0e60*/  ISETP.GE.AND P4, PT, R7, UR17, PT ;  /* 0x0000001107007c0c */ /* 0x000fe2000bf86270 */
[----:B------:R-:W-:-:S03]  /*0e70*/  IMAD.MOV.U32 R12, RZ, RZ, 0x7fffffff ;  /* 0x7fffffffff0c7424 */ /* 0x000fc600078e00ff */
[----:B------:R-:W-:Y:S01]  /*0e80*/  ISETP.GE.AND P5, PT, R5, UR17, PT ;  /* 0x0000001105007c0c */ /* 0x000fe2000bfa6270 */
[----:B------:R-:W-:Y:S01]  /*0e90*/  VIADD R5, R4, 0x300 ;  /* 0x0000030004057836 */ /* 0x000fe20000000000 */
[----:B------:R-:W-:-:S04]  /*0ea0*/  LEA R2, P0, R3, UR18, 0x2 ;  /* 0x0000001203027c11 */ /* 0x000fc8000f8010ff */
[----:B------:R-:W-:Y:S01]  /*0eb0*/  LEA.HI.X R3, R3, UR19, R6, 0x2, P0 ;  /* 0x0000001303037c11 */ /* 0x000fe200080f1406 */
[----:B------:R-:W-:Y:S01]  /*0ec0*/  IMAD.MOV.U32 R11, RZ, RZ, 0x7fffffff ;  /* 0x7fffffffff0b7424 */ /* 0x000fe200078e00ff */
[----:B------:R-:W-:-:S03]  /*0ed0*/  IADD3 R6, PT, PT, R4, 0x280, RZ ;  /* 0x0000028004067810 */ /* 0x000fc60007ffe0ff */
[----:B------:R1:W5:Y:S01]  /*0ee0*/  @!P1 LDG.E R12, desc[UR20][R2.64] ;  /* 0x00000014020c9981 */ /* 0x000362000c1e1900 */
[----:B------:R-:W-:Y:S01]  /*0ef0*/  ISETP.GE.AND P1, PT, R5, UR17, PT ;  /* 0x0000001105007c0c */ /* 0x000fe2000bf26270 */
[----:B------:R-:W-:Y:S01]  /*0f00*/  VIADD R5, R4, 0x380 ;  /* 0x0000038004057836 */ /* 0x000fe20000000000 */
[----:B------:R-:W-:Y:S01]  /*0f10*/  ISETP.GE.AND P0, PT, R6, UR17, PT ;  /* 0x0000001106007c0c */ /* 0x000fe2000bf06270 */
[----:B------:R-:W-:Y:S01]  /*0f20*/  IMAD.MOV.U32 R9, RZ, RZ, 0x7fffffff ;  /* 0x7fffffffff097424 */ /* 0x000fe200078e00ff */
[----:B------:R1:W5:Y:S02]  /*0f30*/  @!P2 LDG.E R11, desc[UR20][R2.64+0x200] ;  /* 0x00020014020ba981 */ /* 0x000364000c1e1900 */
[----:B------:R-:W-:Y:S01]  /*0f40*/  ISETP.GE.AND P2, PT, R5, UR17, PT ;  /* 0x0000001105007c0c */ /* 0x000fe2000bf46270 */
[----:B------:R-:W-:Y:S02]  /*0f50*/  VIADD R5, R4, 0x480 ;  /* 0x0000048004057836 */ /* 0x000fe40000000000 */
[----:B------:R-:W-:Y:S01]  /*0f60*/  IMAD.MOV.U32 R10, RZ, RZ, 0x7fffffff ;  /* 0x7fffffffff0a7424 */ /* 0x000fe200078e00ff */
[----:B------:R1:W5:Y:S01]  /*0f70*/  @!P4 LDG.E R9, desc[UR20][R2.64+0x600] ;  /* 0x000600140209c981 */ /* 0x000362000c1e1900 */
[----:B------:R-:W-:-:S02]  /*0f80*/  MOV R8, 0x7fffffff ;  /* 0x7fffffff00087802 */ /* 0x000fc40000000f00 */
[C---:B------:R-:W-:Y:S02]  /*0f90*/  LOP3.LUT R6, R4.reuse, 0x400, RZ, 0xfc, !PT ;  /* 0x0000040004067812 */ /* 0x040fe400078efcff */
[----:B------:R-:W-:Y:S01]  /*0fa0*/  ISETP.GE.AND P4, PT, R5, UR17, PT ;  /* 0x0000001105007c0c */ /* 0x000fe2000bf86270 */
[----:B------:R-:W-:Y:S01]  /*0fb0*/  VIADD R5, R4, 0x500 ;  /* 0x0000050004057836 */ /* 0x000fe20000000000 */
[----:B------:R1:W5:Y:S01]  /*0fc0*/  @!P3 LDG.E R10, desc[UR20][R2.64+0x400] ;  /* 0x00040014020ab981 */ /* 0x000362000c1e1900 */
[----:B------:R-:W-:Y:S01]  /*0fd0*/  ISETP.GE.AND P3, PT, R6, UR17, PT ;  /* 0x0000001106007c0c */ /* 0x000fe2000bf66270 */
[----:B------:R-:W-:Y:S02]  /*0fe0*/  IMAD.MOV.U32 R6, RZ, RZ, 0x7fffffff ;  /* 0x7fffffffff067424 */ /* 0x000fe400078e00ff */
[----:B------:R1:W5:Y:S01]  /*0ff0*/  @!P5 LDG.E R8, desc[UR20][R2.64+0x800] ;  /* 0x000800140208d981 */ /* 0x000362000c1e1900 */
[----:B------:R-:W-:Y:S01]  /*1000*/  ISETP.GE.AND P5, PT, R5, UR17, PT ;  /* 0x0000001105007c0c */ /* 0x000fe2000bfa6270 */
[----:B------:R-:W-:-:S02]  /*1010*/  VIADD R5, R4, 0x600 ;  /* 0x0000060004057836 */ /* 0x000fc40000000000 */
[----:B------:R-:W-:Y:S01]  /*1020*/  IMAD.MOV.U32 R7, RZ, RZ, 0x7fffffff ;  /* 0x7fffffffff077424 */ /* 0x000fe200078e00ff */
[----:B------:R1:W5:Y:S01]  /*1030*/  @!P1 LDG.E R6, desc[UR20][R2.64+0xc00] ;  /* 0x000c001402069981 */ /* 0x000362000c1e1900 */
[C---:B------:R-:W-:Y:S01]  /*1040*/  VIADD R13, R4.reuse, 0x580 ;  /* 0x00000580040d7836 */ /* 0x040fe20000000000 */
[----:B------:R-:W-:Y:S01]  /*1050*/  ISETP.GE.AND P1, PT, R5, UR17, PT ;  /* 0x0000001105007c0c */ /* 0x000fe2000bf26270 */
[----:B------:R-:W-:Y:S02]  /*1060*/  IMAD.MOV.U32 R5, RZ, RZ, 0x7fffffff ;  /* 0x7fffffffff057424 */ /* 0x000fe400078e00ff */
[----:B------:R-:W-:Y:S01]  /*1070*/  IMAD.MOV.U32 R19, RZ, RZ, 0x7fffffff ;  /* 0x7fffffffff137424 */ /* 0x000fe200078e00ff */
[----:B------:R1:W5:Y:S01]  /*1080*/  @!P0 LDG.E R7, desc[UR20][R2.64+0xa00] ;  /* 0x000a001402078981 */ /* 0x000362000c1e1900 */
[----:B------:R-:W-:Y:S01]  /*1090*/  IMAD.MOV.U32 R18, RZ, RZ, 0x7fffffff ;  /* 0x7fffffffff127424 */ /* 0x000fe200078e00ff */
[----:B------:R-:W-:Y:S01]  /*10a0*/  ISETP.GE.AND P0, PT, R13, UR17, PT ;  /* 0x000000110d007c0c */ /* 0x000fe2000bf06270 */
[C---:B------:R-:W-:Y:S01]  /*10b0*/  VIADD R14, R4.reuse, 0x700 ;  /* 0x00000700040e7836 */ /* 0x040fe20000000000 */
[----:B------:R-:W-:Y:S01]  /*10c0*/  IADD3 R13, PT, PT, R4, 0x680, RZ ;  /* 0x00000680040d7810 */ /* 0x000fe20007ffe0ff */
[----:B------:R1:W5:Y:S03]  /*10d0*/  @!P2 LDG.E R5, desc[UR20][R2.64+0xe00] ;  /* 0x000e00140205a981 */ /* 0x000366000c1e1900 */
[----:B------:R-:W-:Y:S01]  /*10e0*/  ISETP.GE.AND P2, PT, R13, UR17, PT ;  /* 0x000000110d007c0c */ /* 0x000fe2000bf46270 */
[----:B------:R1:W5:Y:S01]  /*10f0*/  @!P3 LDG.E R19, desc[UR20][R2.64+0x1000] ;  /* 0x001000140213b981 */ /* 0x000362000c1e1900 */
[----:B------:R-:W-:-:S03]  /*1100*/  ISETP.GE.AND P3, PT, R14, UR17, PT ;  /* 0x000000110e007c0c */ /* 0x000fc6000bf66270 */
[----:B------:R1:W5:Y:S01]  /*1110*/  @!P4 LDG.E R18, desc[UR20][R2.64+0x1200] ;  /* 0x001200140212c981 */ /* 0x000362000c1e1900 */
[----:B------:R-:W-:Y:S01]  /*1120*/  ISETP.GE.AND P4, PT, R21, UR17, PT ;  /* 0x0000001115007c0c */ /* 0x000fe2000bf86270 */
[----:B------:R-:W-:Y:S01]  /*1130*/  IMAD.MOV.U32 R17, RZ, RZ, 0x7fffffff ;  /* 0x7fffffffff117424 */ /* 0x000fe200078e00ff */
[----:B------:R-:W-:Y:S01]  /*1140*/  MOV R14, 0x7fffffff ;  /* 0x7fffffff000e7802 */ /* 0x000fe20000000f00 */
[----:B------:R-:W-:Y:S02]  /*1150*/  IMAD.MOV.U32 R16, RZ, RZ, 0x7fffffff ;  /* 0x7fffffffff107424 */ /* 0x000fe400078e00ff */
[----:B------:R-:W-:Y:S02]  /*1160*/  IMAD.MOV.U32 R22, RZ, RZ, 0x7fffffff ;  /* 0x7fffffffff167424 */ /* 0x000fe400078e00ff */
        /* <DEDUP_REMOVED lines=8> */
.L_x_147:
[----:B01----:R-:W0:Y:S02]  /*11f0*/  LDC.64 R2, c[0x0][0x398] ;  /* 0x0000e600ff027b82 */ /* 0x003e240000000a00 */
[----:B0-----:R-:W-:-:S13]  /*1200*/  ISETP.GT.AND P0, PT, R3, R2, PT ;  /* 0x000000020300720c */ /* 0x001fda0003f04270 */
[----:B------:R-:W-:Y:S05]  /*1210*/  @!P0 BRA `(.L_x_148) ;  /* 0x0000000400788947 */ /* 0x000fea0003800000 */
[----:B------:R-:W0:Y:S01]  /*1220*/  S2UR UR15, SR_CgaCtaId ;  /* 0x00000000000f79c3 */ /* 0x000e220000008800 */
[----:B-----5:R-:W-:Y:S01]  /*1230*/  LOP3.LUT R15, R15, 0x80000000, RZ, 0x3c, !PT ;  /* 0x800000000f0f7812 */ /* 0x020fe200078e3cff */
[----:B------:R-:W-:Y:S01]  /*1240*/  UMOV UR4, 0x400 ;  /* 0x0000040000047882 */ /* 0x000fe20000000000 */
[----:B------:R-:W-:Y:S01]  /*1250*/  LOP3.LUT R14, R14, 0x80000000, RZ, 0x3c, !PT ;  /* 0x800000000e0e7812 */ /* 0x000fe200078e3cff */
[----:B------:R-:W1:Y:S01]  /*1260*/  LDCU UR16, c[0x0][0x398] ;  /* 0x00007300ff1077ac */ /* 0x000e620008000800 */
[----:B------:R-:W-:Y:S02]  /*1270*/  LOP3.LUT R13, R13, 0x80000000, RZ, 0x3c, !PT ;  /* 0x800000000d0d7812 */ /* 0x000fe400078e3cff */
[----:B------:R-:W-:Y:S02]  /*1280*/  LOP3.LUT R2, R22, 0x80000000, RZ, 0x3c, !PT ;  /* 0x8000000016027812 */ /* 0x000fe400078e3cff */
[----:B------:R-:W-:Y:S02]  /*1290*/  LOP3.LUT R16, R16, 0x80000000, RZ, 0x3c, !PT ;  /* 0x8000000010107812 */ /* 0x000fe400078e3cff */
[----:B------:R-:W-:-:S02]  /*12a0*/  LOP3.LUT R17, R17, 0x80000000, RZ, 0x3c, !PT ;  /* 0x8000000011117812 */ /* 0x000fc400078e3cff */
[----:B------:R-:W-:Y:S02]  /*12b0*/  LOP3.LUT R18, R18, 0x80000000, RZ, 0x3c, !PT ;  /* 0x8000000012127812 */ /* 0x000fe400078e3cff */
[----:B------:R-:W-:Y:S02]  /*12c0*/  LOP3.LUT R19, R19, 0x80000000, RZ, 0x3c, !PT ;  /* 0x8000000013137812 */ /* 0x000fe400078e3cff */
[----:B------:R-:W-:Y:S02]  /*12d0*/  LOP3.LUT R5, R5, 0x80000000, RZ, 0x3c, !PT ;  /* 0x8000000005057812 */ /* 0x000fe400078e3cff */
[----:B------:R-:W-:Y:S02]  /*12e0*/  LOP3.LUT R6, R6, 0x80000000, RZ, 0x3c, !PT ;  /* 0x8000000006067812 */ /* 0x000fe400078e3cff */
[----:B------:R-:W-:Y:S02]  /*12f0*/  LOP3.LUT R7, R7, 0x80000000, RZ, 0x3c, !PT ;  /* 0x8000000007077812 */ /* 0x000fe400078e3cff */
[----:B------:R-:W-:Y:S01]  /*1300*/  LOP3.LUT R8, R8, 0x80000000, RZ, 0x3c, !PT ;  /* 0x8000000008087812 */ /* 0x000fe200078e3cff */
[----:B0-----:R-:W-:Y:S01]  /*1310*/  ULEA UR15, UR15, UR4, 0x18 ;  /* 0x000000040f0f7291 */ /* 0x001fe2000f8ec0ff */
[----:B------:R-:W-:-:S02]  /*1320*/  LOP3.LUT R9, R9, 0x80000000, RZ, 0x3c, !PT ;  /* 0x8000000009097812 */ /* 0x000fc400078e3cff */
[----:B------:R-:W-:Y:S01]  /*1330*/  LOP3.LUT R10, R10, 0x80000000, RZ, 0x3c, !PT ;  /* 0x800000000a0a7812 */ /* 0x000fe200078e3cff */
[----:B------:R-:W-:Y:S01]  /*1340*/  UMOV UR4, URZ ;  /* 0x000000ff00047c82 */ /* 0x000fe20008000000 */
[----:B------:R-:W-:Y:S02]  /*1350*/  LOP3.LUT R11, R11, 0x80000000, RZ, 0x3c, !PT ;  /* 0x800000000b0b7812 */ /* 0x000fe400078e3cff */
[----:B-1----:R-:W-:-:S07]  /*1360*/  LOP3.LUT R12, R12, 0x80000000, RZ, 0x3c, !PT ;  /* 0x800000000c0c7812 */ /* 0x002fce00078e3cff */
.L_x_149:
[----:B------:R-:W-:Y:S01]  /*1370*/  IMAD R22, RZ, RZ, -UR16 ;  /* 0x80000010ff167e24 */ /* 0x000fe2000f8e02ff */
[----:B0-----:R-:W-:Y:S01]  /*1380*/  SHF.R.U32.HI R23, RZ, UR16, R12 ;  /* 0x00000010ff177c19 */ /* 0x001fe2000801160c */
[----:B------:R-:W-:Y:S01]  /*1390*/  IMAD.MOV.U32 R25, RZ, RZ, -0x1 ;  /* 0xffffffffff197424 */ /* 0x000fe200078e00ff */
[----:B------:R-:W-:Y:S01]  /*13a0*/  ULEA UR17, UR4, UR15, 0xa ;  /* 0x0000000f04117291 */ /* 0x000fe2000f8e50ff */
[----:B------:R-:W-:Y:S01]  /*13b0*/  SHF.R.U32.HI R27, RZ, UR16, R10 ;  /* 0x00000010ff1b7c19 */ /* 0x000fe2000801160a */
[----:B------:R-:W-:Y:S01]  /*13c0*/  UIADD3 UR4, UPT, UPT, UR4, 0x1, URZ ;  /* 0x0000000104047890 */ /* 0x000fe2000fffe0ff */
[----:B------:R-:W-:Y:S02]  /*13d0*/  VIADDMNMX R22, R22, R3, 0x8, PT ;  /* 0x0000000816167446 */ /* 0x000fe40003800103 */
[----:B------:R-:W-:Y:S02]  /*13e0*/  SHF.R.U32.HI R29, RZ, UR16, R9 ;  /* 0x00000010ff1d7c19 */ /* 0x000fe40008011609 */
[----:B------:R-:W-:-:S02]  /*13f0*/  SHF.L.U32 R22, R25, R22, RZ ;  /* 0x0000001619167219 */ /* 0x000fc400000006ff */
[----:B------:R-:W-:Y:S02]  /*1400*/  SHF.R.U32.HI R25, RZ, UR16, R11 ;  /* 0x00000010ff197c19 */ /* 0x000fe4000801160b */
[-C--:B------:R-:W-:Y:S02]  /*1410*/  LOP3.LUT R23, R23, R22.reuse, RZ, 0x30, !PT ;  /* 0x0000001617177212 */ /* 0x080fe400078e30ff */
[-C--:B------:R-:W-:Y:S02]  /*1420*/  LOP3.LUT R25, R25, R22.reuse, RZ, 0x30, !PT ;  /* 0x0000001619197212 */ /* 0x080fe400078e30ff */
[----:B------:R-:W-:Y:S02]  /*1430*/  LOP3.LUT R27, R27, R22, RZ, 0x30, !PT ;  /* 0x000000161b1b7212 */ /* 0x000fe400078e30ff */
[----:B------:R-:W-:Y:S02]  /*1440*/  LEA R23, R23, UR17, 0x2 ;  /* 0x0000001117177c11 */ /* 0x000fe4000f8e10ff */
[----:B------:R-:W-:-:S02]  /*1450*/  LEA R25, R25, UR17, 0x2 ;  /* 0x0000001119197c11 */ /* 0x000fc4000f8e10ff */
[----:B------:R-:W-:Y:S01]  /*1460*/  LEA R27, R27, UR17, 0x2 ;  /* 0x000000111b1b7c11 */ /* 0x000fe2000f8e10ff */
[----:B------:R0:W-:Y:S01]  /*1470*/  ATOMS.POPC.INC.32 RZ, [R23+URZ] ;  /* 0x0000000017ff7f8c */ /* 0x0001e2000d8000ff */
[----:B------:R-:W-:Y:S02]  /*1480*/  SHF.R.U32.HI R24, RZ, UR16, R8 ;  /* 0x00000010ff187c19 */ /* 0x000fe40008011608 */
[----:B------:R-:W-:Y:S01]  /*1490*/  SHF.R.U32.HI R26, RZ, UR16, R7 ;  /* 0x00000010ff1a7c19 */ /* 0x000fe20008011607 */
[----:B------:R1:W-:Y:S01]  /*14a0*/  ATOMS.POPC.INC.32 RZ, [R25+URZ] ;  /* 0x0000000019ff7f8c */ /* 0x0003e2000d8000ff */
[-C--:B------:R-:W-:Y:S02]  /*14b0*/  LOP3.LUT R29, R29, R22.reuse, RZ, 0x30, !PT ;  /* 0x000000161d1d7212 */ /* 0x080fe400078e30ff */
[----:B------:R-:W-:Y:S01]  /*14c0*/  LOP3.LUT R24, R24, R22, RZ, 0x30, !PT ;  /* 0x0000001618187212 */ /* 0x000fe200078e30ff */
[----:B------:R2:W-:Y:S01]  /*14d0*/  ATOMS.POPC.INC.32 RZ, [R27+URZ] ;  /* 0x000000001bff7f8c */ /* 0x0005e2000d8000ff */
[----:B0-----:R-:W-:-:S02]  /*14e0*/  SHF.R.U32.HI R23, RZ, UR16, R6 ;  /* 0x00000010ff177c19 */ /* 0x001fc40008011606 */
[-C--:B------:R-:W-:Y:S02]  /*14f0*/  LOP3.LUT R26, R26, R22.reuse, RZ, 0x30, !PT ;  /* 0x000000161a1a7212 */ /* 0x080fe400078e30ff */
[----:B-1----:R-:W-:Y:S02]  /*1500*/  SHF.R.U32.HI R25, RZ, UR16, R5 ;  /* 0x00000010ff197c19 */ /* 0x002fe40008011605 */
[-C--:B------:R-:W-:Y:S02]  /*1510*/  LOP3.LUT R23, R23, R22.reuse, RZ, 0x30, !PT ;  /* 0x0000001617177212 */ /* 0x080fe400078e30ff */
[----:B--2---:R-:W-:Y:S02]  /*1520*/  SHF.R.U32.HI R27, RZ, UR16, R19 ;  /* 0x00000010ff1b7c19 */ /* 0x004fe40008011613 */
[----:B------:R-:W-:Y:S02]  /*1530*/  LEA R29, R29, UR17, 0x2 ;  /* 0x000000111d1d7c11 */ /* 0x000fe4000f8e10ff */
[----:B------:R-:W-:-:S02]  /*1540*/  LOP3.LUT R25, R25, R22, RZ, 0x30, !PT ;  /* 0x0000001619197212 */ /* 0x000fc400078e30ff */
[----:B------:R-:W-:Y:S01]  /*1550*/  LEA R24, R24, UR17, 0x2 ;  /* 0x0000001118187c11 */ /* 0x000fe2000f8e10ff */
[----:B------:R0:W-:Y:S01]  /*1560*/  ATOMS.POPC.INC.32 RZ, [R29+URZ] ;  /* 0x000000001dff7f8c */ /* 0x0001e2000d8000ff */
[----:B------:R-:W-:Y:S02]  /*1570*/  LOP3.LUT R27, R27, R22, RZ, 0x30, !PT ;  /* 0x000000161b1b7212 */ /* 0x000fe400078e30ff */
[----:B------:R-:W-:Y:S01]  /*1580*/  LEA R26, R26, UR17, 0x2 ;  /* 0x000000111a1a7c11 */ /* 0x000fe2000f8e10ff */
[----:B------:R1:W-:Y:S01]  /*1590*/  ATOMS.POPC.INC.32 RZ, [R24+URZ] ;  /* 0x0000000018ff7f8c */ /* 0x0003e2000d8000ff */
[----:B------:R-:W-:Y:S02]  /*15a0*/  LEA R23, R23, UR17, 0x2 ;  /* 0x0000001117177c11 */ /* 0x000fe4000f8e10ff */
[----:B------:R-:W-:Y:S01]  /*15b0*/  LEA R25, R25, UR17, 0x2 ;  /* 0x0000001119197c11 */ /* 0x000fe2000f8e10ff */
[----:B------:R2:W-:Y:S01]  /*15c0*/  ATOMS.POPC.INC.32 RZ, [R26+URZ] ;  /* 0x000000001aff7f8c */ /* 0x0005e2000d8000ff */
[----:B------:R-:W-:-:S02]  /*15d0*/  LEA R27, R27, UR17, 0x2 ;  /* 0x000000111b1b7c11 */ /* 0x000fc4000f8e10ff */
[----:B0-----:R-:W-:Y:S01]  /*15e0*/  SHF.R.U32.HI R29, RZ, UR16, R18 ;  /* 0x00000010ff1d7c19 */ /* 0x001fe20008011612 */
[----:B------:R0:W-:Y:S01]  /*15f0*/  ATOMS.POPC.INC.32 RZ, [R23+URZ] ;  /* 0x0000000017ff7f8c */ /* 0x0001e2000d8000ff */
[----:B-1----:R-:W-:Y:S02]  /*1600*/  SHF.R.U32.HI R24, RZ, UR16, R17 ;  /* 0x00000010ff187c19 */ /* 0x002fe40008011611 */
[----:B------:R-:W-:Y:S01]  /*1610*/  SHF.R.U32.HI R28, RZ, UR16, R15 ;  /* 0x00000010ff1c7c19 */ /* 0x000fe2000801160f */
[----:B------:R1:W-:Y:S01]  /*1620*/  ATOMS.POPC.INC.32 RZ, [R25+URZ] ;  /* 0x0000000019ff7f8c */ /* 0x0003e2000d8000ff */
[----:B--2---:R-:W-:Y:S02]  /*1630*/  SHF.R.U32.HI R26, RZ, UR16, R16 ;  /* 0x00000010ff1a7c19 */ /* 0x004fe40008011610 */
[----:B------:R-:W-:Y:S01]  /*1640*/  LOP3.LUT R29, R29, R22, RZ, 0x30, !PT ;  /* 0x000000161d1d7212 */ /* 0x000fe200078e30ff */
[----:B------:R2:W-:Y:S01]  /*1650*/  ATOMS.POPC.INC.32 RZ, [R27+URZ] ;  /* 0x000000001bff7f8c */ /* 0x0005e2000d8000ff */
[----:B0-----:R-:W-:-:S02]  /*1660*/  SHF.R.U32.HI R23, RZ, UR16, R2 ;  /* 0x00000010ff177c19 */ /* 0x001fc40008011602 */
[-C--:B------:R-:W-:Y:S02]  /*1670*/  LOP3.LUT R24, R24, R22.reuse, RZ, 0x30, !PT ;  /* 0x0000001618187212 */ /* 0x080fe400078e30ff */
[----:B-1----:R-:W-:Y:S02]  /*1680*/  SHF.R.U32.HI R25, RZ, UR16, R13 ;  /* 0x00000010ff197c19 */ /* 0x002fe4000801160d */
[-C--:B------:R-:W-:Y:S02]  /*1690*/  LOP3.LUT R26, R26, R22.reuse, RZ, 0x30, !PT ;  /* 0x000000161a1a7212 */ /* 0x080fe400078e30ff */
[----:B--2---:R-:W-:Y:S01]  /*16a0*/  SHF.R.U32.HI R27, RZ, UR16, R14 ;  /* 0x00000010ff1b7c19 */ /* 0x004fe2000801160e */
[----:B------:R-:W-:Y:S01]  /*16b0*/  UIADD3 UR16, UPT, UPT, UR16, 0x8, URZ ;  /* 0x0000000810107890 */ /* 0x000fe2000fffe0ff */
[----:B------:R-:W-:Y:S02]  /*16c0*/  LOP3.LUT R23, R23, R22, RZ, 0x30, !PT ;  /* 0x0000001617177212 */ /* 0x000fe400078e30ff */
[----:B------:R-:W-:-:S02]  /*16d0*/  LEA R29, R29, UR17, 0x2 ;  /* 0x000000111d1d7c11 */ /* 0x000fc4000f8e10ff */
[-C--:B------:R-:W-:Y:S02]  /*16e0*/  LOP3.LUT R25, R25, R22.reuse, RZ, 0x30, !PT ;  /* 0x0000001619197212 */ /* 0x080fe400078e30ff */
[----:B------:R-:W-:Y:S01]  /*16f0*/  ISETP.LE.AND P0, PT, R3, UR16, PT ;  /* 0x0000001003007c0c */ /* 0x000fe2000bf03270 */
[----:B------:R0:W-:Y:S01]  /*1700*/  ATOMS.POPC.INC.32 RZ, [R29+URZ] ;  /* 0x000000001dff7f8c */ /* 0x0001e2000d8000ff */
[----:B------:R-:W-:Y:S02]  /*1710*/  LEA R24, R24, UR17, 0x2 ;  /* 0x0000001118187c11 */ /* 0x000fe4000f8e10ff */
[-C--:B------:R-:W-:Y:S02]  /*1720*/  LOP3.LUT R27, R27, R22.reuse, RZ, 0x30, !PT ;  /* 0x000000161b1b7212 */ /* 0x080fe400078e30ff */
[----:B------:R-:W-:Y:S01]  /*1730*/  LEA R26, R26, UR17, 0x2 ;  /* 0x000000111a1a7c11 */ /* 0x000fe2000f8e10ff */
[----:B------:R0:W-:Y:S01]  /*1740*/  ATOMS.POPC.INC.32 RZ, [R24+URZ] ;  /* 0x0000000018ff7f8c */ /* 0x0001e2000d8000ff */
[----:B------:R-:W-:-:S02]  /*1750*/  LOP3.LUT R28, R28, R22, RZ, 0x30, !PT ;  /* 0x000000161c1c7212 */ /* 0x000fc400078e30ff */
[----:B------:R-:W-:Y:S01]  /*1760*/  LEA R23, R23, UR17, 0x2 ;  /* 0x0000001117177c11 */ /* 0x000fe2000f8e10ff */
[----:B------:R0:W-:Y:S01]  /*1770*/  ATOMS.POPC.INC.32 RZ, [R26+URZ] ;  /* 0x000000001aff7f8c */ /* 0x0001e2000d8000ff */
[----:B------:R-:W-:Y:S02]  /*1780*/  LEA R25, R25, UR17, 0x2 ;  /* 0x0000001119197c11 */ /* 0x000fe4000f8e10ff */
[----:B------:R-:W-:Y:S01]  /*1790*/  LEA R27, R27, UR17, 0x2 ;  /* 0x000000111b1b7c11 */ /* 0x000fe2000f8e10ff */
[----:B------:R0:W-:Y:S01]  /*17a0*/  ATOMS.POPC.INC.32 RZ, [R23+URZ] ;  /* 0x0000000017ff7f8c */ /* 0x0001e2000d8000ff */
[----:B------:R-:W-:-:S03]  /*17b0*/  LEA R28, R28, UR17, 0x2 ;  /* 0x000000111c1c7c11 */ /* 0x000fc6000f8e10ff */
[----:B------:R0:W-:Y:S04]  /*17c0*/  ATOMS.POPC.INC.32 RZ, [R25+URZ] ;  /* 0x0000000019ff7f8c */ /* 0x0001e8000d8000ff */
[----:B------:R0:W-:Y:S04]  /*17d0*/  ATOMS.POPC.INC.32 RZ, [R27+URZ] ;  /* 0x000000001bff7f8c */ /* 0x0001e8000d8000ff */
[----:B------:R0:W-:Y:S01]  /*17e0*/  ATOMS.POPC.INC.32 RZ, [R28+URZ] ;  /* 0x000000001cff7f8c */ /* 0x0001e2000d8000ff */
[----:B------:R-:W-:Y:S05]  /*17f0*/  @!P0 BRA `(.L_x_149) ;  /* 0xfffffff800dc8947 */ /* 0x000fea000383ffff */
.L_x_148:
[----:B------:R-:W-:Y:S05]  /*1800*/  BRA.U !UP0, `(.L_x_150) ;  /* 0xfffffff108dc7547 */ /* 0x000fea000b83ffff */
.L_x_145:
[----:B------:R-:W-:Y:S01]  /*1810*/  BAR.SYNC.DEFER_BLOCKING 0x0 ;  /* 0x0000000000007b1d */ /* 0x000fe20000010000 */
[----:B------:R-:W-:-:S05]  /*1820*/  ISETP.NE.AND P0, PT, R20, RZ, PT ;  /* 0x000000ff1400720c */ /* 0x000fca0003f05270 */
[----:B------:R-:W-:Y:S08]  /*1830*/  BSSY.RECONVERGENT B0, `(.L_x_151) ;  /* 0x0000164000007945 */ /* 0x000ff00003800200 */
[----:B------:R-:W-:Y:S05]  /*1840*/  @P0 BRA `(.L_x_152) ;  /* 0x0000001400880947 */ /* 0x000fea0003800000 */
[----:B------:R-:W-:Y:S01]  /*1850*/  UISETP.GE.U32.AND UP0, UPT, UR22, 0x7, UPT ;  /* 0x000000071600788c */ /* 0x000fe2000bf06070 */
[----:B0-23--:R-:W-:-:S08]  /*1860*/  IMAD.MOV.U32 R3, RZ, RZ, RZ ;  /* 0x000000ffff037224 */ /* 0x00dfd000078e00ff */
[----:B------:R-:W-:Y:S05]  /*1870*/  BRA.U !UP0, `(.L_x_153) ;  /* 0x00000005085c7547 */ /* 0x000fea000b800000 */
[----:B----4-:R-:W0:Y:S01]  /*1880*/  LDC.64 R2, c[0x0][0x380] ;  /* 0x0000e000ff027b82 */ /* 0x010e220000000a00 */
[----:B-1---5:R-:W-:-:S07]  /*1890*/  IMAD.MOV.U32 R5, RZ, RZ, RZ ;  /* 0x000000ffff057224 */ /* 0x022fce00078e00ff */
.L_x_170:
[----:B----4-:R-:W-:Y:S01]  /*18a0*/  IMAD R7, R5, 0x400, R0 ;  /* 0x0000040005077824 */ /* 0x010fe200078e0200 */
[----:B------:R-:W-:Y:S04]  /*18b0*/  BSSY.RECONVERGENT B1, `(.L_x_154) ;  /* 0x000000f000017945 */ /* 0x000fe80003800200 */
[----:B01----:R-:W1:Y:S04]  /*18c0*/  LDS R18, [R7] ;  /* 0x0000000007127984 */ /* 0x003e680000000800 */
[----:B--23--:R2:W3:Y:S04]  /*18d0*/  LDS R9, [R7+0x400] ;  /* 0x0004000007097984 */ /* 0x00c4e80000000800 */
[----:B------:R2:W4:Y:S04]  /*18e0*/  LDS R22, [R7+0x800] ;  /* 0x0008000007167984 */ /* 0x0005280000000800 */
[----:B------:R2:W0:Y:S04]  /*18f0*/  LDS R14, [R7+0xc00] ;  /* 0x000c0000070e7984 */ /* 0x0004280000000800 */
[----:B------:R2:W0:Y:S04]  /*1900*/  LDS R12, [R7+0x1000] ;  /* 0x00100000070c7984 */ /* 0x0004280000000800 */
[----:B------:R2:W0:Y:S04]  /*1910*/  LDS R6, [R7+0x1400] ;  /* 0x0014000007067984 */ /* 0x0004280000000800 */
[----:B------:R2:W0:Y:S04]  /*1920*/  LDS R8, [R7+0x1800] ;  /* 0x0018000007087984 */ /* 0x0004280000000800 */
[----:B------:R2:W0:Y:S01]  /*1930*/  LDS R10, [R7+0x1c00] ;  /* 0x001c0000070a7984 */ /* 0x0004220000000800 */
[----:B-1----:R-:W-:-:S13]  /*1940*/  ISETP.NE.AND P0, PT, R18, RZ, PT ;  /* 0x000000ff1200720c */ /* 0x002fda0003f05270 */
[----:B--234-:R-:W-:Y:S05]  /*1950*/  @!P0 BRA `(.L_x_155) ;  /* 0x0000000000108947 */ /* 0x01cfea0003800000 */
[----:B------:R-:W-:Y:S01]  /*1960*/  LEA R17, R5, R4, 0x8 ;  /* 0x0000000405117211 */ /* 0x000fe200078e40ff */
[----:B------:R-:W-:-:S04]  /*1970*/  IMAD.MOV.U32 R19, RZ, RZ, RZ ;  /* 0x000000ffff137224 */ /* 0x000fc800078e00ff */
[----:B0-----:R-:W-:-:S05]  /*1980*/  IMAD.WIDE.U32 R16, R17, 0x8, R2 ;  /* 0x0000000811107825 */ /* 0x001fca00078e0002 */
[----:B------:R1:W-:Y:S02]  /*1990*/  REDG.E.ADD.64.STRONG.GPU desc[UR20][R16.64], R18 ;  /* 0x000000121000798e */ /* 0x0003e4000c12e514 */
.L_x_155:
[----:B------:R-:W-:Y:S05]  /*19a0*/  BSYNC.RECONVERGENT B1 ;  /* 0x0000000000017941 */ /* 0x000fea0003800200 */
.L_x_154:
[----:B------:R-:W-:Y:S01]  /*19b0*/  ISETP.NE.AND P6, PT, R9, RZ, PT ;  /* 0x000000ff0900720c */ /* 0x000fe20003fc5270 */
[----:B------:R-:W-:Y:S01]  /*19c0*/  BSSY.RECONVERGENT B1, `(.L_x_156) ;  /* 0x000000e000017945 */ /* 0x000fe20003800200 */
[----:B------:R-:W-:Y:S02]  /*19d0*/  ISETP.NE.AND P0, PT, R22, RZ, PT ;  /* 0x000000ff1600720c */ /* 0x000fe40003f05270 */
[----:B0-----:R-:W-:Y:S02]  /*19e0*/  ISETP.NE.AND P1, PT, R14, RZ, PT ;  /* 0x000000ff0e00720c */ /* 0x001fe40003f25270 */
[----:B------:R-:W-:Y:S02]  /*19f0*/  ISETP.NE.AND P2, PT, R12, RZ, PT ;  /* 0x000000ff0c00720c */ /* 0x000fe40003f45270 */
[----:B------:R-:W-:Y:S02]  /*1a00*/  ISETP.NE.AND P3, PT, R6, RZ, PT ;  /* 0x000000ff0600720c */ /* 0x000fe40003f65270 */
[----:B------:R-:W-:-:S02]  /*1a10*/  ISETP.NE.AND P4, PT, R8, RZ, PT ;  /* 0x000000ff0800720c */ /* 0x000fc40003f85270 */
[----:B------:R-:W-:Y:S01]  /*1a20*/  ISETP.NE.AND P5, PT, R10, RZ, PT ;  /* 0x000000ff0a00720c */ /* 0x000fe20003fa5270 */
[----:B------:R-:W-:-:S12]  /*1a30*/  @!P6 BRA `(.L_x_157) ;  /* 0x000000000018e947 */ /* 0x000fd80003800000 */
[----:B-1----:R-:W-:Y:S02]  /*1a40*/  IMAD R17, R5, 0x100, R4 ;  /* 0x0000010005117824 */ /* 0x002fe400078e0204 */
[----:B------:R-:W-:Y:S02]  /*1a50*/  IMAD.MOV.U32 R18, RZ, RZ, R9 ;  /* 0x000000ffff127224 */ /* 0x000fe400078e0009 */
[----:B------:R-:W-:Y:S02]  /*1a60*/  VIADD R17, R17, 0x100 ;  /* 0x0000010011117836 */ /* 0x000fe40000000000 */
[----:B------:R-:W-:Y:S02]  /*1a70*/  IMAD.MOV.U32 R19, RZ, RZ, RZ ;  /* 0x000000ffff137224 */ /* 0x000fe400078e00ff */
[----:B------:R-:W-:-:S05]  /*1a80*/  IMAD.WIDE.U32 R16, R17, 0x8, R2 ;  /* 0x0000000811107825 */ /* 0x000fca00078e0002 */
[----:B------:R0:W-:Y:S02]  /*1a90*/  REDG.E.ADD.64.STRONG.GPU desc[UR20][R16.64], R18 ;  /* 0x000000121000798e */ /* 0x0001e4000c12e514 */
.L_x_157:
[----:B------:R-:W-:Y:S05]  /*1aa0*/  BSYNC.RECONVERGENT B1 ;  /* 0x0000000000017941 */ /* 0x000fea0003800200 */
.L_x_156:
[----:B------:R-:W-:Y:S04]  /*1ab0*/  BSSY.RECONVERGENT B1, `(.L_x_158) ;  /* 0x0000007000017945 */ /* 0x000fe80003800200 */
[----:B------:R-:W-:Y:S05]  /*1ac0*/  @!P0 BRA `(.L_x_159) ;  /* 0x0000000000148947 */ /* 0x000fea0003800000 */
[----:B01----:R-:W-:Y:S02]  /*1ad0*/  IMAD R17, R5, 0x100, R4 ;  /* 0x0000010005117824 */ /* 0x003fe400078e0204 */
[----:B------:R-:W-:-:S03]  /*1ae0*/  IMAD.MOV.U32 R23, RZ, RZ, RZ ;  /* 0x000000ffff177224 */ /* 0x000fc600078e00ff */
[----:B------:R-:W-:-:S05]  /*1af0*/  IADD3 R17, PT, PT, R17, 0x200, RZ ;  /* 0x0000020011117810 */ /* 0x000fca0007ffe0ff */
[----:B------:R-:W-:-:S05]  /*1b00*/  IMAD.WIDE.U32 R16, R17, 0x8, R2 ;  /* 0x0000000811107825 */ /* 0x000fca00078e0002 */
[----:B------:R2:W-:Y:S02]  /*1b10*/  REDG.E.ADD.64.STRONG.GPU desc[UR20][R16.64], R22 ;  /* 0x000000161000798e */ /* 0x0005e4000c12e514 */
.L_x_159:
[----:B------:R-:W-:Y:S05]  /*1b20*/  BSYNC.RECONVERGENT B1 ;  /* 0x0000000000017941 */ /* 0x000fea0003800200 */
.L_x_158:
[----:B------:R-:W-:Y:S04]  /*1b30*/  BSSY.RECONVERGENT B1, `(.L_x_160) ;  /* 0x0000007000017945 */ /* 0x000fe80003800200 */
[----:B------:R-:W-:Y:S05]  /*1b40*/  @!P1 BRA `(.L_x_161) ;  /* 0x0000000000149947 */ /* 0x000fea0003800000 */
[----:B012---:R-:W-:Y:S02]  /*1b50*/  IMAD R17, R5, 0x100, R4 ;  /* 0x0000010005117824 */ /* 0x007fe400078e0204 */
[----:B------:R-:W-:Y:S02]  /*1b60*/  IMAD.MOV.U32 R15, RZ, RZ, RZ ;  /* 0x000000ffff0f7224 */ /* 0x000fe400078e00ff */
[----:B------:R-:W-:-:S04]  /*1b70*/  VIADD R17, R17, 0x300 ;  /* 0x0000030011117836 */ /* 0x000fc80000000000 */
[----:B------:R-:W-:-:S05]  /*1b80*/  IMAD.WIDE.U32 R16, R17, 0x8, R2 ;  /* 0x0000000811107825 */ /* 0x000fca00078e0002 */
[----:B------:R3:W-:Y:S02]  /*1b90*/  REDG.E.ADD.64.STRONG.GPU desc[UR20][R16.64], R14 ;  /* 0x0000000e1000798e */ /* 0x0007e4000c12e514 */
.L_x_161:
[----:B------:R-:W-:Y:S05]  /*1ba0*/  BSYNC.RECONVERGENT B1 ;  /* 0x0000000000017941 */ /* 0x000fea0003800200 */
.L_x_160:
[----:B------:R-:W-:Y:S04]  /*1bb0*/  BSSY.RECONVERGENT B1, `(.L_x_162) ;  /* 0x0000007000017945 */ /* 0x000fe80003800200 */
[----:B------:R-:W-:Y:S05]  /*1bc0*/  @!P2 BRA `(.L_x_163) ;  /* 0x000000000014a947 */ /* 0x000fea0003800000 */
[----:B---3--:R-:W-:Y:S02]  /*1bd0*/  IMAD R15, R5, 0x100, R4 ;  /* 0x00000100050f7824 */ /* 0x008fe400078e0204 */
[----:B------:R-:W-:Y:S02]  /*1be0*/  HFMA2 R13, -RZ, RZ, 0, 0 ;  /* 0x00000000ff0d7431 */ /* 0x000fe400000001ff */
[----:B------:R-:W-:-:S04]  /*1bf0*/  VIADD R15, R15, 0x400 ;  /* 0x000004000f0f7836 */ /* 0x000fc80000000000 */
[----:B------:R-:W-:-:S05]  /*1c00*/  IMAD.WIDE.U32 R14, R15, 0x8, R2 ;  /* 0x000000080f0e7825 */ /* 0x000fca00078e0002 */
[----:B------:R4:W-:Y:S02]  /*1c10*/  REDG.E.ADD.64.STRONG.GPU desc[UR20][R14.64], R12 ;  /* 0x0000000c0e00798e */ /* 0x0009e4000c12e514 */
.L_x_163:
[----:B------:R-:W-:Y:S05]  /*1c20*/  BSYNC.RECONVERGENT B1 ;  /* 0x0000000000017941 */ /* 0x000fea0003800200 */
.L_x_162:
[----:B------:R-:W-:Y:S04]  /*1c30*/  BSSY.RECONVERGENT B1, `(.L_x_164) ;  /* 0x0000007000017945 */ /* 0x000fe80003800200 */
[----:B------:R-:W-:Y:S05]  /*1c40*/  @!P3 BRA `(.L_x_165) ;  /* 0x000000000014b947 */ /* 0x000fea0003800000 */
[----:B----4-:R-:W-:Y:S02]  /*1c50*/  IMAD R13, R5, 0x100, R4 ;  /* 0x00000100050d7824 */ /* 0x010fe400078e0204 */
[----:B------:R-:W-:Y:S02]  /*1c60*/  IMAD.MOV.U32 R7, RZ, RZ, RZ ;  /* 0x000000ffff077224 */ /* 0x000fe400078e00ff */
[----:B------:R-:W-:-:S04]  /*1c70*/  VIADD R13, R13, 0x500 ;  /* 0x000005000d0d7836 */ /* 0x000fc80000000000 */
[----:B------:R-:W-:-:S05]  /*1c80*/  IMAD.WIDE.U32 R12, R13, 0x8, R2 ;  /* 0x000000080d0c7825 */ /* 0x000fca00078e0002 */
[----:B------:R4:W-:Y:S02]  /*1c90*/  REDG.E.ADD.64.STRONG.GPU desc[UR20][R12.64], R6 ;  /* 0x000000060c00798e */ /* 0x0009e4000c12e514 */
.L_x_165:
[----:B------:R-:W-:Y:S05]  /*1ca0*/  BSYNC.RECONVERGENT B1 ;  /* 0x0000000000017941 */ /* 0x000fea0003800200 */
.L_x_164:
[----:B------:R-:W-:Y:S04]  /*1cb0*/  BSSY.RECONVERGENT B1, `(.L_x_166) ;  /* 0x0000007000017945 */ /* 0x000fe80003800200 */
[----:B------:R-:W-:Y:S05]  /*1cc0*/  @!P4 BRA `(.L_x_167) ;  /* 0x000000000014c947 */ /* 0x000fea0003800000 */
[----:B----4-:R-:W-:Y:S02]  /*1cd0*/  IMAD R7, R5, 0x100, R4 ;  /* 0x0000010005077824 */ /* 0x010fe400078e0204 */
[----:B------:R-:W-:Y:S02]  /*1ce0*/  IMAD.MOV.U32 R9, RZ, RZ, RZ ;  /* 0x000000ffff097224 */ /* 0x000fe400078e00ff */
[----:B------:R-:W-:-:S04]  /*1cf0*/  VIADD R7, R7, 0x600 ;  /* 0x0000060007077836 */ /* 0x000fc80000000000 */
[----:B------:R-:W-:-:S05]  /*1d00*/  IMAD.WIDE.U32 R6, R7, 0x8, R2 ;  /* 0x0000000807067825 */ /* 0x000fca00078e0002 */
[----:B------:R4:W-:Y:S02]  /*1d10*/  REDG.E.ADD.64.STRONG.GPU desc[UR20][R6.64], R8 ;  /* 0x000000080600798e */ /* 0x0009e4000c12e514 */
.L_x_167:
[----:B------:R-:W-:Y:S05]  /*1d20*/  BSYNC.RECONVERGENT B1 ;  /* 0x0000000000017941 */ /* 0x000fea0003800200 */
.L_x_166:
[----:B------:R-:W-:Y:S04]  /*1d30*/  BSSY.RECONVERGENT B1, `(.L_x_168) ;  /* 0x0000007000017945 */ /* 0x000fe80003800200 */
[----:B------:R-:W-:Y:S05]  /*1d40*/  @!P5 BRA `(.L_x_169) ;  /* 0x000000000014d947 */ /* 0x000fea0003800000 */
[----:B----4-:R-:W-:Y:S01]  /*1d50*/  LEA R7, R5, R4, 0x8 ;  /* 0x0000000405077211 */ /* 0x010fe200078e40ff */
[----:B------:R-:W-:-:S04]  /*1d60*/  IMAD.MOV.U32 R11, RZ, RZ, RZ ;  /* 0x000000ffff0b7224 */ /* 0x000fc800078e00ff */
[----:B------:R-:W-:-:S04]  /*1d70*/  VIADD R7, R7, 0x700 ;  /* 0x0000070007077836 */ /* 0x000fc80000000000 */
[----:B------:R-:W-:-:S05]  /*1d80*/  IMAD.WIDE.U32 R6, R7, 0x8, R2 ;  /* 0x0000000807067825 */ /* 0x000fca00078e0002 */
[----:B------:R4:W-:Y:S02]  /*1d90*/  REDG.E.ADD.64.STRONG.GPU desc[UR20][R6.64], R10 ;  /* 0x0000000a0600798e */ /* 0x0009e4000c12e514 */
.L_x_169:
[----:B------:R-:W-:Y:S05]  /*1da0*/  BSYNC.RECONVERGENT B1 ;  /* 0x0000000000017941 */ /* 0x000fea0003800200 */
.L_x_168:
[----:B------:R-:W-:-:S05]  /*1db0*/  VIADD R5, R5, 0x8 ;  /* 0x0000000805057836 */ /* 0x000fca0000000000 */
[----:B------:R-:W-:-:S13]  /*1dc0*/  ISETP.NE.AND P0, PT, R5, UR27, PT ;  /* 0x0000001b05007c0c */ /* 0x000fda000bf05270 */
[----:B------:R-:W-:Y:S05]  /*1dd0*/  @P0 BRA `(.L_x_170) ;  /* 0xfffffff800b00947 */ /* 0x000fea000383ffff */
[----:B------:R-:W-:-:S07]  /*1de0*/  IMAD.U32 R3, RZ, RZ, UR27 ;  /* 0x0000001bff037e24 */ /* 0x000fce000f8e00ff */
.L_x_153:
[----:B------:R-:W-:Y:S02]  /*1df0*/  UISETP.NE.AND UP0, UPT, UR24, URZ, UPT ;  /* 0x000000ff1800728c */ /* 0x000fe4000bf05270 */
[----:B----45:R-:W-:Y:S02]  /*1e00*/  IMAD.U32 R8, RZ, RZ, UR24 ;  /* 0x00000018ff087e24 */ /* 0x030fe4000f8e00ff */
[----:B-1----:R-:W-:-:S03]  /*1e10*/  IMAD.U32 R5, RZ, RZ, UR25 ;  /* 0x00000019ff057e24 */ /* 0x002fc6000f8e00ff */
[----:B------:R-:W-:Y:S01]  /*1e20*/  IADD3 R8, PT, PT, R8, -0x1, RZ ;  /* 0xffffffff08087810 */ /* 0x000fe20007ffe0ff */
[----:B------:R-:W-:Y:S01]  /*1e30*/  VIADD R5, R5, 0xffffffff ;  /* 0xffffffff05057836 */ /* 0x000fe20000000000 */
[----:B------:R-:W-:Y:S06]  /*1e40*/  BRA.U !UP0, `(.L_x_171) ;  /* 0x0000000508707547 */ /* 0x000fec000b800000 */
[----:B------:R-:W-:-:S13]  /*1e50*/  ISETP.GE.U32.AND P0, PT, R8, 0x3, PT ;  /* 0x000000030800780c */ /* 0x000fda0003f06070 */
[----:B------:R-:W-:Y:S05]  /*1e60*/  @!P0 BRA `(.L_x_172) ;  /* 0x0000000000bc8947 */ /* 0x000fea0003800000 */
[----:B------:R-:W-:Y:S01]  /*1e70*/  IMAD R7, R3, 0x400, R0 ;  /* 0x0000040003077824 */ /* 0x000fe200078e0200 */
[----:B------:R-:W-:Y:S04]  /*1e80*/  BSSY.RECONVERGENT B1, `(.L_x_173) ;  /* 0x000000f000017945 */ /* 0x000fe80003800200 */
[----:B------:R-:W1:Y:S04]  /*1e90*/  LDS R12, [R7] ;  /* 0x00000000070c7984 */ /* 0x000e680000000800 */
[----:B------:R-:W4:Y:S04]  /*1ea0*/  LDS R9, [R7+0x400] ;  /* 0x0004000007097984 */ /* 0x000f280000000800 */
[----:B------:R-:W5:Y:S04]  /*1eb0*/  LDS R6, [R7+0x800] ;  /* 0x0008000007067984 */ /* 0x000f680000000800 */
[----:B------:R-:W0:Y:S01]  /*1ec0*/  LDS R2, [R7+0xc00] ;  /* 0x000c000007027984 */ /* 0x000e220000000800 */
[----:B-1----:R-:W-:-:S02]  /*1ed0*/  ISETP.NE.AND P0, PT, R12, RZ, PT ;  /* 0x000000ff0c00720c */ /* 0x002fc40003f05270 */
[----:B----4-:R-:W-:Y:S02]  /*1ee0*/  ISETP.NE.AND P1, PT, R9, RZ, PT ;  /* 0x000000ff0900720c */ /* 0x010fe40003f25270 */
[----:B-----5:R-:W-:Y:S02]  /*1ef0*/  ISETP.NE.AND P2, PT, R6, RZ, PT ;  /* 0x000000ff0600720c */ /* 0x020fe40003f45270 */
[----:B0-----:R-:W-:-:S07]  /*1f00*/  ISETP.NE.AND P3, PT, R2, RZ, PT ;  /* 0x000000ff0200720c */ /* 0x001fce0003f65270 */
[----:B------:R-:W-:Y:S06]  /*1f10*/  @!P0 BRA `(.L_x_174) ;  /* 0x0000000000148947 */ /* 0x000fec0003800000 */
[----:B------:R-:W0:Y:S01]  /*1f20*/  LDC.64 R10, c[0x0][0x380] ;  /* 0x0000e000ff0a7b82 */ /* 0x000e220000000a00 */
[----:B------:R-:W-:Y:S02]  /*1f30*/  IMAD R7, R3, 0x100, R4 ;  /* 0x0000010003077824 */ /* 0x000fe400078e0204 */
[----:B------:R-:W-:Y:S02]  /*1f40*/  IMAD.MOV.U32 R13, RZ, RZ, RZ ;  /* 0x000000ffff0d7224 */ /* 0x000fe400078e00ff */
[----:B0-----:R-:W-:-:S05]  /*1f50*/  IMAD.WIDE.U32 R10, R7, 0x8, R10 ;  /* 0x00000008070a7825 */ /* 0x001fca00078e000a */
[----:B------:R0:W-:Y:S02]  /*1f60*/  REDG.E.ADD.64.STRONG.GPU desc[UR20][R10.64], R12 ;  /* 0x0000000c0a00798e */ /* 0x0001e4000c12e514 */
.L_x_174:
[----:B------:R-:W-:Y:S05]  /*1f70*/  BSYNC.RECONVERGENT B1 ;  /* 0x0000000000017941 */ /* 0x000fea0003800200 */
.L_x_173:
[----:B------:R-:W-:Y:S04]  /*1f80*/  BSSY.RECONVERGENT B1, `(.L_x_175) ;  /* 0x0000009000017945 */ /* 0x000fe80003800200 */
[----:B------:R-:W-:Y:S05]  /*1f90*/  @!P1 BRA `(.L_x_176) ;  /* 0x00000000001c9947 */ /* 0x000fea0003800000 */
[----:B0-----:R-:W0:Y:S01]  /*1fa0*/  LDC.64 R10, c[0x0][0x380] ;  /* 0x0000e000ff0a7b82 */ /* 0x001e220000000a00 */
[----:B------:R-:W-:Y:S01]  /*1fb0*/  IMAD R7, R3, 0x100, R4 ;  /* 0x0000010003077824 */ /* 0x000fe200078e0204 */
[----:B------:R-:W-:Y:S01]  /*1fc0*/  MOV R12, R9 ;  /* 0x00000009000c7202 */ /* 0x000fe20000000f00 */
[----:B------:R-:W-:Y:S02]  /*1fd0*/  IMAD.MOV.U32 R13, RZ, RZ, RZ ;  /* 0x000000ffff0d7224 */ /* 0x000fe400078e00ff */
[----:B------:R-:W-:-:S04]  /*1fe0*/  VIADD R7, R7, 0x100 ;  /* 0x0000010007077836 */ /* 0x000fc80000000000 */
[----:B0-----:R-:W-:-:S05]  /*1ff0*/  IMAD.WIDE.U32 R10, R7, 0x8, R10 ;  /* 0x00000008070a7825 */ /* 0x001fca00078e000a */
[----:B------:R1:W-:Y:S02]  /*2000*/  REDG.E.ADD.64.STRONG.GPU desc[UR20][R10.64], R12 ;  /* 0x0000000c0a00798e */ /* 0x0003e4000c12e514 */
.L_x_176:
[----:B------:R-:W-:Y:S05]  /*2010*/  BSYNC.RECONVERGENT B1 ;  /* 0x0000000000017941 */ /* 0x000fea0003800200 */
.L_x_175:
[----:B------:R-:W-:Y:S04]  /*2020*/  BSSY.RECONVERGENT B1, `(.L_x_177) ;  /* 0x0000008000017945 */ /* 0x000fe80003800200 */
[----:B------:R-:W-:Y:S05]  /*2030*/  @!P2 BRA `(.L_x_178) ;  /* 0x000000000018a947 */ /* 0x000fea0003800000 */
[----:B01----:R-:W0:Y:S01]  /*2040*/  LDC.64 R10, c[0x0][0x380] ;  /* 0x0000e000ff0a7b82 */ /* 0x003e220000000a00 */
[----:B------:R-:W-:-:S04]  /*2050*/  IMAD R7, R3, 0x100, R4 ;  /* 0x0000010003077824 */ /* 0x000fc800078e0204 */
[----:B------:R-:W-:-:S04]  /*2060*/  VIADD R7, R7, 0x200 ;  /* 0x0000020007077836 */ /* 0x000fc80000000000 */
[----:B0-----:R-:W-:-:S04]  /*2070*/  IMAD.WIDE.U32 R10, R7, 0x8, R10 ;  /* 0x00000008070a7825 */ /* 0x001fc800078e000a */
[----:B------:R-:W-:-:S05]  /*2080*/  IMAD.MOV.U32 R7, RZ, RZ, RZ ;  /* 0x000000ffff077224 */ /* 0x000fca00078e00ff */
[----:B------:R4:W-:Y:S02]  /*2090*/  REDG.E.ADD.64.STRONG.GPU desc[UR20][R10.64], R6 ;  /* 0x000000060a00798e */ /* 0x0009e4000c12e514 */
.L_x_178:
[----:B------:R-:W-:Y:S05]  /*20a0*/  BSYNC.RECONVERGENT B1 ;  /* 0x0000000000017941 */ /* 0x000fea0003800200 */
.L_x_177:
[----:B------:R-:W-:Y:S04]  /*20b0*/  BSSY.RECONVERGENT B1, `(.L_x_179) ;  /* 0x0000009000017945 */ /* 0x000fe80003800200 */
[----:B------:R-:W-:Y:S05]  /*20c0*/  @!P3 BRA `(.L_x_180) ;  /* 0x00000000001cb947 */ /* 0x000fea0003800000 */
[----:B----4-:R-:W4:Y:S01]  /*20d0*/  LDC.64 R6, c[0x0][0x380] ;  /* 0x0000e000ff067b82 */ /* 0x010f220000000a00 */
[----:B------:R-:W-:Y:S01]  /*20e0*/  IMAD R9, R3, 0x100, R4 ;  /* 0x0000010003097824 */ /* 0x000fe200078e0204 */
[----:B01----:R-:W-:Y:S01]  /*20f0*/  MOV R10, R2 ;  /* 0x00000002000a7202 */ /* 0x003fe20000000f00 */
[----:B------:R-:W-:Y:S02]  /*2100*/  IMAD.MOV.U32 R11, RZ, RZ, RZ ;  /* 0x000000ffff0b7224 */ /* 0x000fe400078e00ff */
[----:B------:R-:W-:-:S04]  /*2110*/  VIADD R9, R9, 0x300 ;  /* 0x0000030009097836 */ /* 0x000fc80000000000 */
[----:B----4-:R-:W-:-:S05]  /*2120*/  IMAD.WIDE.U32 R6, R9, 0x8, R6 ;  /* 0x0000000809067825 */ /* 0x010fca00078e0006 */
[----:B------:R0:W-:Y:S02]  /*2130*/  REDG.E.ADD.64.STRONG.GPU desc[UR20][R6.64], R10 ;  /* 0x0000000a0600798e */ /* 0x0001e4000c12e514 */
.L_x_180:
[----:B------:R-:W-:Y:S05]  /*2140*/  BSYNC.RECONVERGENT B1 ;  /* 0x0000000000017941 */ /* 0x000fea0003800200 */
.L_x_179:
[----:B------:R-:W-:-:S07]  /*2150*/  VIADD R3, R3, 0x4 ;  /* 0x0000000403037836 */ /* 0x000fce0000000000 */
.L_x_172:
[----:B------:R-:W-:Y:S01]  /*2160*/  UISETP.NE.AND UP0, UPT, UR25, URZ, UPT ;  /* 0x000000ff1900728c */ /* 0x000fe2000bf05270 */
[----:B------:R-:W-:Y:S08]  /*2170*/  BSSY.RECONVERGENT B1, `(.L_x_171) ;  /* 0x0000029000017945 */ /* 0x000ff00003800200 */
[----:B------:R-:W-:Y:S05]  /*2180*/  BRA.U !UP0, `(.L_x_181) ;  /* 0x00000001089c7547 */ /* 0x000fea000b800000 */
[----:B------:R-:W-:-:S13]  /*2190*/  ISETP.NE.AND P0, PT, R5, RZ, PT ;  /* 0x000000ff0500720c */ /* 0x000fda0003f05270 */
[----:B------:R-:W-:Y:S05]  /*21a0*/  @!P0 BRA `(.L_x_182) ;  /* 0x0000000000648947 */ /* 0x000fea0003800000 */
[----:B0---4-:R-:W-:Y:S01]  /*21b0*/  IMAD R6, R3, 0x400, R0 ;  /* 0x0000040003067824 */ /* 0x011fe200078e0200 */
[----:B------:R-:W-:Y:S04]  /*21c0*/  BSSY.RECONVERGENT B2, `(.L_x_183) ;  /* 0x000000c000027945 */ /* 0x000fe80003800200 */
[----:B------:R-:W0:Y:S04]  /*21d0*/  LDS R2, [R6] ;  /* 0x0000000006027984 */ /* 0x000e280000000800 */
[----:B------:R-:W4:Y:S01]  /*21e0*/  LDS R9, [R6+0x400] ;  /* 0x0004000006097984 */ /* 0x000f220000000800 */
[----:B0-----:R-:W-:-:S02]  /*21f0*/  ISETP.NE.AND P0, PT, R2, RZ, PT ;  /* 0x000000ff0200720c */ /* 0x001fc40003f05270 */
[----:B----4-:R-:W-:-:S11]  /*2200*/  ISETP.NE.AND P1, PT, R9, RZ, PT ;  /* 0x000000ff0900720c */ /* 0x010fd60003f25270 */
[----:B------:R-:W-:Y:S05]  /*2210*/  @!P0 BRA `(.L_x_184) ;  /* 0x0000000000188947 */ /* 0x000fea0003800000 */
[----:B------:R-:W0:Y:S01]  /*2220*/  LDC.64 R6, c[0x0][0x380] ;  /* 0x0000e000ff067b82 */ /* 0x000e220000000a00 */
[----:B-1----:R-:W-:-:S04]  /*2230*/  IMAD R11, R3, 0x100, R4 ;  /* 0x00000100030b7824 */ /* 0x002fc800078e0204 */
[----:B0-----:R-:W-:-:S04]  /*2240*/  IMAD.WIDE.U32 R10, R11, 0x8, R6 ;  /* 0x000000080b0a7825 */ /* 0x001fc800078e0006 */
[----:B------:R-:W-:Y:S02]  /*2250*/  IMAD.MOV.U32 R6, RZ, RZ, R2 ;  /* 0x000000ffff067224 */ /* 0x000fe400078e0002 */
[----:B------:R-:W-:-:S05]  /*2260*/  IMAD.MOV.U32 R7, RZ, RZ, RZ ;  /* 0x000000ffff077224 */ /* 0x000fca00078e00ff */
[----:B------:R0:W-:Y:S02]  /*2270*/  REDG.E.ADD.64.STRONG.GPU desc[UR20][R10.64], R6 ;  /* 0x000000060a00798e */ /* 0x0001e4000c12e514 */
.L_x_184:
[----:B------:R-:W-:Y:S05]  /*2280*/  BSYNC.RECONVERGENT B2 ;  /* 0x0000000000027941 */ /* 0x000fea0003800200 */
.L_x_183:
[----:B------:R-:W-:Y:S04]  /*2290*/  BSSY.RECONVERGENT B2, `(.L_x_185) ;  /* 0x0000009000027945 */ /* 0x000fe80003800200 */
[----:B------:R-:W-:Y:S05]  /*22a0*/  @!P1 BRA `(.L_x_186) ;  /* 0x00000000001c9947 */ /* 0x000fea0003800000 */
[----:B0-----:R-:W0:Y:S01]  /*22b0*/  LDC.64 R6, c[0x0][0x380] ;  /* 0x0000e000ff067b82 */ /* 0x001e220000000a00 */
[----:B------:R-:W-:-:S05]  /*22c0*/  LEA R2, R3, R4, 0x8 ;  /* 0x0000000403027211 */ /* 0x000fca00078e40ff */
[----:B-1----:R-:W-:-:S04]  /*22d0*/  VIADD R11, R2, 0x100 ;  /* 0x00000100020b7836 */ /* 0x002fc80000000000 */
[----:B0-----:R-:W-:-:S04]  /*22e0*/  IMAD.WIDE.U32 R10, R11, 0x8, R6 ;  /* 0x000000080b0a7825 */ /* 0x001fc800078e0006 */
[----:B------:R-:W-:Y:S02]  /*22f0*/  IMAD.MOV.U32 R6, RZ, RZ, R9 ;  /* 0x000000ffff067224 */ /* 0x000fe400078e0009 */
[----:B------:R-:W-:-:S05]  /*2300*/  IMAD.MOV.U32 R7, RZ, RZ, RZ ;  /* 0x000000ffff077224 */ /* 0x000fca00078e00ff */
[----:B------:R4:W-:Y:S02]  /*2310*/  REDG.E.ADD.64.STRONG.GPU desc[UR20][R10.64], R6 ;  /* 0x000000060a00798e */ /* 0x0009e4000c12e514 */
.L_x_186:
[----:B------:R-:W-:Y:S05]  /*2320*/  BSYNC.RECONVERGENT B2 ;  /* 0x0000000000027941 */ /* 0x000fea0003800200 */
.L_x_185:
[----:B------:R-:W-:-:S07]  /*2330*/  VIADD R3, R3, 0x2 ;  /* 0x0000000203037836 */ /* 0x000fce0000000000 */
.L_x_182:
[----:B------:R-:W-:-:S09]  /*2340*/  UISETP.NE.AND UP0, UPT, UR9, URZ, UPT ;  /* 0x000000ff0900728c */ /* 0x000fd2000bf05270 */
[----:B------:R-:W-:Y:S05]  /*2350*/  BRA.U !UP0, `(.L_x_181) ;  /* 0x0000000108287547 */ /* 0x000fea000b800000 */
[----:B------:R-:W-:-:S05]  /*2360*/  IMAD R2, R3, 0x400, R0 ;  /* 0x0000040003027824 */ /* 0x000fca00078e0200 */
[----:B------:R-:W5:Y:S02]  /*2370*/  LDS R9, [R2] ;  /* 0x0000000002097984 */ /* 0x000f640000000800 */
[----:B-----5:R-:W-:-:S13]  /*2380*/  ISETP.NE.AND P0, PT, R9, RZ, PT ;  /* 0x000000ff0900720c */ /* 0x020fda0003f05270 */
[----:B------:R-:W-:Y:S05]  /*2390*/  @!P0 BRA `(.L_x_181) ;  /* 0x0000000000188947 */ /* 0x000fea0003800000 */
[----:B0---4-:R-:W0:Y:S01]  /*23a0*/  LDC.64 R6, c[0x0][0x380] ;  /* 0x0000e000ff067b82 */ /* 0x011e220000000a00 */
[----:B------:R-:W-:-:S04]  /*23b0*/  IMAD R3, R3, 0x100, R4 ;  /* 0x0000010003037824 */ /* 0x000fc800078e0204 */
[----:B0-----:R-:W-:Y:S01]  /*23c0*/  IMAD.WIDE.U32 R2, R3, 0x8, R6 ;  /* 0x0000000803027825 */ /* 0x001fe200078e0006 */
[----:B------:R-:W-:-:S03]  /*23d0*/  MOV R6, R9 ;  /* 0x0000000900067202 */ /* 0x000fc60000000f00 */
[----:B------:R-:W-:-:S05]  /*23e0*/  IMAD.MOV.U32 R7, RZ, RZ, RZ ;  /* 0x000000ffff077224 */ /* 0x000fca00078e00ff */
[----:B------:R0:W-:Y:S02]  /*23f0*/  REDG.E.ADD.64.STRONG.GPU desc[UR20][R2.64], R6 ;  /* 0x000000060200798e */ /* 0x0001e4000c12e514 */
.L_x_181:
[----:B------:R-:W-:Y:S05]  /*2400*/  BSYNC.RECONVERGENT B1 ;  /* 0x0000000000017941 */ /* 0x000fea0003800200 */
.L_x_171:
[----:B------:R-:W-:-:S13]  /*2410*/  ISETP.GT.U32.AND P0, PT, R4, 0x7f, PT ;  /* 0x0000007f0400780c */ /* 0x000fda0003f04070 */
[----:B------:R-:W-:Y:S05]  /*2420*/  @P0 BRA `(.L_x_152) ;  /* 0x0000000800900947 */ /* 0x000fea0003800000 */
[----:B------:R-:W-:Y:S01]  /*2430*/  UISETP.GE.U32.AND UP0, UPT, UR22, 0x7, UPT ;  /* 0x000000071600788c */ /* 0x000fe2000bf06070 */
[----:B0-----:R-:W-:-:S08]  /*2440*/  IMAD.MOV.U32 R3, RZ, RZ, RZ ;  /* 0x000000ffff037224 */ /* 0x001fd000078e00ff */
[----:B------:R-:W-:Y:S05]  /*2450*/  BRA.U !UP0, `(.L_x_187) ;  /* 0x0000000508147547 */ /* 0x000fea000b800000 */
[----:B------:R-:W0:Y:S01]  /*2460*/  LDC.64 R2, c[0x0][0x380] ;  /* 0x0000e000ff027b82 */ /* 0x000e220000000a00 */
[----:B------:R-:W-:-:S07]  /*2470*/  IMAD.MOV.U32 R9, RZ, RZ, RZ ;  /* 0x000000ffff097224 */ /* 0x000fce00078e00ff */
.L_x_204:
[C---:B01--4-:R-:W-:Y:S01]  /*2480*/  IMAD R11, R9.reuse, 0x400, R0 ;  /* 0x00000400090b7824 */ /* 0x053fe200078e0200 */
[----:B------:R-:W-:Y:S01]  /*2490*/  BSSY.RECONVERGENT B1, `(.L_x_188) ;  /* 0x0000011000017945 */ /* 0x000fe20003800200 */
[C---:B--23--:R-:W-:Y:S02]  /*24a0*/  IMAD R7, R9.reuse, 0x100, R4 ;  /* 0x0000010009077824 */ /* 0x04cfe400078e0204 */
[----:B------:R-:W-:Y:S01]  /*24b0*/  VIADD R9, R9, 0x8 ;  /* 0x0000000809097836 */ /* 0x000fe20000000000 */
[----:B---3--:R-:W1:Y:S01]  /*24c0*/  LDS R14, [R11+0x200] ;  /* 0x000200000b0e7984 */ /* 0x008e620000000800 */
[----:B0-----:R-:W-:-:S03]  /*24d0*/  IMAD.WIDE.U32 R6, R7, 0x8, R2 ;  /* 0x0000000807067825 */ /* 0x001fc600078e0002 */
[----:B------:R-:W0:Y:S04]  /*24e0*/  LDS R13, [R11+0x600] ;  /* 0x000600000b0d7984 */ /* 0x000e280000000800 */
[----:B--2---:R2:W3:Y:S04]  /*24f0*/  LDS R17, [R11+0xa00] ;  /* 0x000a00000b117984 */ /* 0x0044e80000000800 */
[----:B------:R2:W4:Y:S04]  /*2500*/  LDS R18, [R11+0xe00] ;  /* 0x000e00000b127984 */ /* 0x0005280000000800 */
[----:B------:R2:W2:Y:S04]  /*2510*/  LDS R19, [R11+0x1200] ;  /* 0x001200000b137984 */ /* 0x0004a80000000800 */
[----:B------:R0:W2:Y:S04]  /*2520*/  LDS R16, [R11+0x1600] ;  /* 0x001600000b107984 */ /* 0x0000a80000000800 */
[----:B------:R0:W2:Y:S04]  /*2530*/  LDS R12, [R11+0x1a00] ;  /* 0x001a00000b0c7984 */ /* 0x0000a80000000800 */
[----:B------:R0:W2:Y:S01]  /*2540*/  LDS R10, [R11+0x1e00] ;  /* 0x001e00000b0a7984 */ /* 0x0000a20000000800 */
[----:B-1----:R-:W-:-:S02]  /*2550*/  ISETP.NE.AND P0, PT, R14, RZ, PT ;  /* 0x000000ff0e00720c */ /* 0x002fc40003f05270 */
[----:B0-----:R-:W-:-:S11]  /*2560*/  ISETP.NE.AND P1, PT, R13, RZ, PT ;  /* 0x000000ff0d00720c */ /* 0x001fd60003f25270 */
[----:B---34-:R-:W-:Y:S05]  /*2570*/  @!P0 BRA `(.L_x_189) ;  /* 0x0000000000088947 */ /* 0x018fea0003800000 */
[----:B------:R-:W-:-:S05]  /*2580*/  HFMA2 R15, -RZ, RZ, 0, 0 ;  /* 0x00000000ff0f7431 */ /* 0x000fca00000001ff */
[----:B------:R0:W-:Y:S02]  /*2590*/  REDG.E.ADD.64.STRONG.GPU desc[UR20][R6.64+0x400], R14 ;  /* 0x0004000e0600798e */ /* 0x0001e4000c12e514 */
.L_x_189:
[----:B------:R-:W-:Y:S05]  /*25a0*/  BSYNC.RECONVERGENT B1 ;  /* 0x0000000000017941 */ /* 0x000fea0003800200 */
.L_x_188:
[----:B------:R-:W-:Y:S04]  /*25b0*/  BSSY.RECONVERGENT B1, `(.L_x_190) ;  /* 0x0000005000017945 */ /* 0x000fe80003800200 */
[----:B------:R-:W-:Y:S05]  /*25c0*/  @!P1 BRA `(.L_x_191) ;  /* 0x00000000000c9947 */ /* 0x000fea0003800000 */
[----:B0-----:R-:W-:Y:S02]  /*25d0*/  IMAD.MOV.U32 R14, RZ, RZ, R13 ;  /* 0x000000ffff0e7224 */ /* 0x001fe400078e000d */
[----:B------:R-:W-:-:S05]  /*25e0*/  IMAD.MOV.U32 R15, RZ, RZ, RZ ;  /* 0x000000ffff0f7224 */ /* 0x000fca00078e00ff */
[----:B------:R1:W-:Y:S02]  /*25f0*/  REDG.E.ADD.64.STRONG.GPU desc[UR20][R6.64+0xc00], R14 ;  /* 0x000c000e0600798e */ /* 0x0003e4000c12e514 */
.L_x_191:
[----:B------:R-:W-:Y:S05]  /*2600*/  BSYNC.RECONVERGENT B1 ;  /* 0x0000000000017941 */ /* 0x000fea0003800200 */
.L_x_190:
[----:B------:R-:W-:Y:S01]  /*2610*/  ISETP.NE.AND P6, PT, R17, RZ, PT ;  /* 0x000000ff1100720c */ /* 0x000fe20003fc5270 */
[----:B------:R-:W-:Y:S01]  /*2620*/  BSSY.RECONVERGENT B1, `(.L_x_192) ;  /* 0x000000b000017945 */ /* 0x000fe20003800200 */
[----:B------:R-:W-:Y:S02]  /*2630*/  ISETP.NE.AND P0, PT, R9, UR27, PT ;  /* 0x0000001b09007c0c */ /* 0x000fe4000bf05270 */
[----:B------:R-:W-:Y:S02]  /*2640*/  ISETP.NE.AND P1, PT, R18, RZ, PT ;  /* 0x000000ff1200720c */ /* 0x000fe40003f25270 */
[----:B--2---:R-:W-:Y:S02]  /*2650*/  ISETP.NE.AND P2, PT, R19, RZ, PT ;  /* 0x000000ff1300720c */ /* 0x004fe40003f45270 */
[----:B------:R-:W-:Y:S02]  /*2660*/  ISETP.NE.AND P3, PT, R16, RZ, PT ;  /* 0x000000ff1000720c */ /* 0x000fe40003f65270 */
[----:B------:R-:W-:-:S02]  /*2670*/  ISETP.NE.AND P4, PT, R12, RZ, PT ;  /* 0x000000ff0c00720c */ /* 0x000fc40003f85270 */
[----:B------:R-:W-:Y:S01]  /*2680*/  ISETP.NE.AND P5, PT, R10, RZ, PT ;  /* 0x000000ff0a00720c */ /* 0x000fe20003fa5270 */
[----:B------:R-:W-:-:S12]  /*2690*/  @!P6 BRA `(.L_x_193) ;  /* 0x00000000000ce947 */ /* 0x000fd80003800000 */
[----:B01----:R-:W-:Y:S02]  /*26a0*/  IMAD.MOV.U32 R14, RZ, RZ, R17 ;  /* 0x000000ffff0e7224 */ /* 0x003fe400078e0011 */
[----:B------:R-:W-:-:S05]  /*26b0*/  IMAD.MOV.U32 R15, RZ, RZ, RZ ;  /* 0x000000ffff0f7224 */ /* 0x000fca00078e00ff */
[----:B------:R2:W-:Y:S02]  /*26c0*/  REDG.E.ADD.64.STRONG.GPU desc[UR20][R6.64+0x1400], R14 ;  /* 0x0014000e0600798e */ /* 0x0005e4000c12e514 */
.L_x_193:
[----:B------:R-:W-:Y:S05]  /*26d0*/  BSYNC.RECONVERGENT B1 ;  /* 0x0000000000017941 */ /* 0x000fea0003800200 */
.L_x_192:
[----:B------:R-:W-:Y:S04]  /*26e0*/  BSSY.RECONVERGENT B1, `(.L_x_194) ;  /* 0x0000005000017945 */ /* 0x000fe80003800200 */
[----:B------:R-:W-:Y:S05]  /*26f0*/  @!P1 BRA `(.L_x_195) ;  /* 0x00000000000c9947 */ /* 0x000fea0003800000 */
[----:B012---:R-:W-:Y:S02]  /*2700*/  IMAD.MOV.U32 R14, RZ, RZ, R18 ;  /* 0x000000ffff0e7224 */ /* 0x007fe400078e0012 */
[----:B------:R-:W-:-:S05]  /*2710*/  IMAD.MOV.U32 R15, RZ, RZ, RZ ;  /* 0x000000ffff0f7224 */ /* 0x000fca00078e00ff */
[----:B------:R3:W-:Y:S02]  /*2720*/  REDG.E.ADD.64.STRONG.GPU desc[UR20][R6.64+0x1c00], R14 ;  /* 0x001c000e0600798e */ /* 0x0007e4000c12e514 */
.L_x_195:
[----:B------:R-:W-:Y:S05]  /*2730*/  BSYNC.RECONVERGENT B1 ;  /* 0x0000000000017941 */ /* 0x000fea0003800200 */
.L_x_194:
[----:B------:R-:W-:Y:S04]  /*2740*/  BSSY.RECONVERGENT B1, `(.L_x_196) ;  /* 0x0000005000017945 */ /* 0x000fe80003800200 */
[----:B------:R-:W-:Y:S05]  /*2750*/  @!P2 BRA `(.L_x_197) ;  /* 0x00000000000ca947 */ /* 0x000fea0003800000 */
[----:B0123--:R-:W-:Y:S01]  /*2760*/  MOV R14, R19 ;  /* 0x00000013000e7202 */ /* 0x00ffe20000000f00 */
[----:B------:R-:W-:-:S05]  /*2770*/  IMAD.MOV.U32 R15, RZ, RZ, RZ ;  /* 0x000000ffff0f7224 */ /* 0x000fca00078e00ff */
[----:B------:R4:W-:Y:S02]  /*2780*/  REDG.E.ADD.64.STRONG.GPU desc[UR20][R6.64+0x2400], R14 ;  /* 0x0024000e0600798e */ /* 0x0009e4000c12e514 */
.L_x_197:
[----:B------:R-:W-:Y:S05]  /*2790*/  BSYNC.RECONVERGENT B1 ;  /* 0x0000000000017941 */ /* 0x000fea0003800200 */
.L_x_196:
[----:B------:R-:W-:Y:S04]  /*27a0*/  BSSY.RECONVERGENT B1, `(.L_x_198) ;  /* 0x0000004000017945 */ /* 0x000fe80003800200 */
[----:B------:R-:W-:Y:S05]  /*27b0*/  @!P3 BRA `(.L_x_199) ;  /* 0x000000000008b947 */ /* 0x000fea0003800000 */
[----:B------:R-:W-:-:S05]  /*27c0*/  IMAD.MOV.U32 R17, RZ, RZ, RZ ;  /* 0x000000ffff117224 */ /* 0x000fca00078e00ff */
[----:B------:R0:W-:Y:S02]  /*27d0*/  REDG.E.ADD.64.STRONG.GPU desc[UR20][R6.64+0x2c00], R16 ;  /* 0x002c00100600798e */ /* 0x0001e4000c12e514 */
.L_x_199:
[----:B------:R-:W-:Y:S05]  /*27e0*/  BSYNC.RECONVERGENT B1 ;  /* 0x0000000000017941 */ /* 0x000fea0003800200 */
.L_x_198:
[----:B------:R-:W-:Y:S04]  /*27f0*/  BSSY.RECONVERGENT B1, `(.L_x_200) ;  /* 0x0000004000017945 */ /* 0x000fe80003800200 */
[----:B------:R-:W-:Y:S05]  /*2800*/  @!P4 BRA `(.L_x_201) ;  /* 0x000000000008c947 */ /* 0x000fea0003800000 */
[----:B------:R-:W-:-:S05]  /*2810*/  IMAD.MOV.U32 R13, RZ, RZ, RZ ;  /* 0x000000ffff0d7224 */ /* 0x000fca00078e00ff */
[----:B------:R0:W-:Y:S02]  /*2820*/  REDG.E.ADD.64.STRONG.GPU desc[UR20][R6.64+0x3400], R12 ;  /* 0x0034000c0600798e */ /* 0x0001e4000c12e514 */
.L_x_201:
[----:B------:R-:W-:Y:S05]  /*2830*/  BSYNC.RECONVERGENT B1 ;  /* 0x0000000000017941 */ /* 0x000fea0003800200 */
.L_x_200:
[----:B------:R-:W-:Y:S04]  /*2840*/  BSSY.RECONVERGENT B1, `(.L_x_202) ;  /* 0x0000004000017945 */ /* 0x000fe80003800200 */
[----:B------:R-:W-:Y:S05]  /*2850*/  @!P5 BRA `(.L_x_203) ;  /* 0x000000000008d947 */ /* 0x000fea0003800000 */
[----:B------:R-:W-:-:S05]  /*2860*/  IMAD.MOV.U32 R11, RZ, RZ, RZ ;  /* 0x000000ffff0b7224 */ /* 0x000fca00078e00ff */
[----:B------:R0:W-:Y:S02]  /*2870*/  REDG.E.ADD.64.STRONG.GPU desc[UR20][R6.64+0x3c00], R10 ;  /* 0x003c000a0600798e */ /* 0x0001e4000c12e514 */
.L_x_203:
[----:B------:R-:W-:Y:S05]  /*2880*/  BSYNC.RECONVERGENT B1 ;  /* 0x0000000000017941 */ /* 0x000fea0003800200 */
.L_x_202:
[----:B------:R-:W-:Y:S05]  /*2890*/  @P0 BRA `(.L_x_204) ;  /* 0xfffffff800f80947 */ /* 0x000fea000383ffff */
[----:B------:R-:W-:-:S07]  /*28a0*/  IMAD.U32 R3, RZ, RZ, UR27 ;  /* 0x0000001bff037e24 */ /* 0x000fce000f8e00ff */
.L_x_187:
[----:B------:R-:W-:-:S09]  /*28b0*/  UISETP.NE.AND UP0, UPT, UR24, URZ, UPT ;  /* 0x000000ff1800728c */ /* 0x000fd2000bf05270 */
[----:B------:R-:W-:Y:S05]  /*28c0*/  BRA.U !UP0, `(.L_x_152) ;  /* 0x0000000508687547 */ /* 0x000fea000b800000 */
[----:B------:R-:W-:-:S13]  /*28d0*/  ISETP.GE.U32.AND P0, PT, R8, 0x3, PT ;  /* 0x000000030800780c */ /* 0x000fda0003f06070 */
[----:B------:R-:W-:Y:S05]  /*28e0*/  @!P0 BRA `(.L_x_205) ;  /* 0x0000000000bc8947 */ /* 0x000fea0003800000 */
[----:B01234-:R-:W-:Y:S01]  /*28f0*/  IMAD R7, R3, 0x400, R0 ;  /* 0x0000040003077824 */ /* 0x01ffe200078e0200 */
[----:B------:R-:W-:Y:S04]  /*2900*/  BSSY.RECONVERGENT B1, `(.L_x_206) ;  /* 0x000000f000017945 */ /* 0x000fe80003800200 */
[----:B------:R-:W0:Y:S04]  /*2910*/  LDS R10, [R7+0x200] ;  /* 0x00020000070a7984 */ /* 0x000e280000000800 */
[----:B------:R-:W1:Y:S04]  /*2920*/  LDS R12, [R7+0x600] ;  /* 0x00060000070c7984 */ /* 0x000e680000000800 */
[----:B------:R-:W2:Y:S04]  /*2930*/  LDS R6, [R7+0xa00] ;  /* 0x000a000007067984 */ /* 0x000ea80000000800 */
[----:B------:R-:W3:Y:S01]  /*2940*/  LDS R2, [R7+0xe00] ;  /* 0x000e000007027984 */ /* 0x000ee20000000800 */
[----:B0-----:R-:W-:-:S02]  /*2950*/  ISETP.NE.AND P0, PT, R10, RZ, PT ;  /* 0x000000ff0a00720c */ /* 0x001fc40003f05270 */
[----:B-1----:R-:W-:Y:S02]  /*2960*/  ISETP.NE.AND P1, PT, R12, RZ, PT ;  /* 0x000000ff0c00720c */ /* 0x002fe40003f25270 */
[----:B--2---:R-:W-:Y:S02]  /*2970*/  ISETP.NE.AND P2, PT, R6, RZ, PT ;  /* 0x000000ff0600720c */ /* 0x004fe40003f45270 */
[----:B---3--:R-:W-:-:S07]  /*2980*/  ISETP.NE.AND P3, PT, R2, RZ, PT ;  /* 0x000000ff0200720c */ /* 0x008fce0003f65270 */
[----:B------:R-:W-:Y:S06]  /*2990*/  @!P0 BRA `(.L_x_207) ;  /* 0x0000000000148947 */ /* 0x000fec0003800000 */
[----:B------:R-:W0:Y:S01]  /*29a0*/  LDC.64 R8, c[0x0][0x380] ;  /* 0x0000e000ff087b82 */ /* 0x000e220000000a00 */
[----:B------:R-:W-:Y:S01]  /*29b0*/  LEA R7, R3, R4, 0x8 ;  /* 0x0000000403077211 */ /* 0x000fe200078e40ff */
[----:B------:R-:W-:-:S04]  /*29c0*/  IMAD.MOV.U32 R11, RZ, RZ, RZ ;  /* 0x000000ffff0b7224 */ /* 0x000fc800078e00ff */
[----:B0-----:R-:W-:-:S05]  /*29d0*/  IMAD.WIDE.U32 R8, R7, 0x8, R8 ;  /* 0x0000000807087825 */ /* 0x001fca00078e0008 */
[----:B------:R0:W-:Y:S02]  /*29e0*/  REDG.E.ADD.64.STRONG.GPU desc[UR20][R8.64+0x400], R10 ;  /* 0x0004000a0800798e */ /* 0x0001e4000c12e514 */
.L_x_207:
[----:B------:R-:W-:Y:S05]  /*29f0*/  BSYNC.RECONVERGENT B1 ;  /* 0x0000000000017941 */ /* 0x000fea0003800200 */
.L_x_206:
[----:B------:R-:W-:Y:S04]  /*2a00*/  BSSY.RECONVERGENT B1, `(.L_x_208) ;  /* 0x0000009000017945 */ /* 0x000fe80003800200 */
[----:B------:R-:W-:Y:S05]  /*2a10*/  @!P1 BRA `(.L_x_209) ;  /* 0x00000000001c9947 */ /* 0x000fea0003800000 */
[----:B0-----:R-:W0:Y:S01]  /*2a20*/  LDC.64 R8, c[0x0][0x380] ;  /* 0x0000e000ff087b82 */ /* 0x001e220000000a00 */
[----:B------:R-:W-:Y:S02]  /*2a30*/  IMAD R7, R3, 0x100, R4 ;  /* 0x0000010003077824 */ /* 0x000fe400078e0204 */
[----:B------:R-:W-:Y:S02]  /*2a40*/  IMAD.MOV.U32 R10, RZ, RZ, R12 ;  /* 0x000000ffff0a7224 */ /* 0x000fe400078e000c */
[----:B------:R-:W-:Y:S02]  /*2a50*/  VIADD R7, R7, 0x100 ;  /* 0x0000010007077836 */ /* 0x000fe40000000000 */
[----:B------:R-:W-:Y:S02]  /*2a60*/  IMAD.MOV.U32 R11, RZ, RZ, RZ ;  /* 0x000000ffff0b7224 */ /* 0x000fe400078e00ff */
[----:B0-----:R-:W-:-:S05]  /*2a70*/  IMAD.WIDE.U32 R8, R7, 0x8, R8 ;  /* 0x0000000807087825 */ /* 0x001fca00078e0008 */
[----:B------:R1:W-:Y:S02]  /*2a80*/  REDG.E.ADD.64.STRONG.GPU desc[UR20][R8.64+0x400], R10 ;  /* 0x0004000a0800798e */ /* 0x0003e4000c12e514 */
.L_x_209:
[----:B------:R-:W-:Y:S05]  /*2a90*/  BSYNC.RECONVERGENT B1 ;  /* 0x0000000000017941 */ /* 0x000fea0003800200 */
.L_x_208:
[----:B------:R-:W-:Y:S04]  /*2aa0*/  BSSY.RECONVERGENT B1, `(.L_x_210) ;  /* 0x0000008000017945 */ /* 0x000fe80003800200 */
[----:B------:R-:W-:Y:S05]  /*2ab0*/  @!P2 BRA `(.L_x_211) ;  /* 0x000000000018a947 */ /* 0x000fea0003800000 */
[----:B01----:R-:W0:Y:S01]  /*2ac0*/  LDC.64 R8, c[0x0][0x380] ;  /* 0x0000e000ff087b82 */ /* 0x003e220000000a00 */
[----:B------:R-:W-:-:S05]  /*2ad0*/  IMAD R7, R3, 0x100, R4 ;  /* 0x0000010003077824 */ /* 0x000fca00078e0204 */
[----:B------:R-:W-:-:S05]  /*2ae0*/  IADD3 R7, PT, PT, R7, 0x200, RZ ;  /* 0x0000020007077810 */ /* 0x000fca0007ffe0ff */
[----:B0-----:R-:W-:-:S04]  /*2af0*/  IMAD.WIDE.U32 R8, R7, 0x8, R8 ;  /* 0x0000000807087825 */ /* 0x001fc800078e0008 */
[----:B------:R-:W-:-:S05]  /*2b00*/  IMAD.MOV.U32 R7, RZ, RZ, RZ ;  /* 0x000000ffff077224 */ /* 0x000fca00078e00ff */
[----:B------:R2:W-:Y:S02]  /*2b10*/  REDG.E.ADD.64.STRONG.GPU desc[UR20][R8.64+0x400], R6 ;  /* 0x000400060800798e */ /* 0x0005e4000c12e514 */
.L_x_211:
[----:B------:R-:W-:Y:S05]  /*2b20*/  BSYNC.RECONVERGENT B1 ;  /* 0x0000000000017941 */ /* 0x000fea0003800200 */
.L_x_210:
[----:B------:R-:W-:Y:S04]  /*2b30*/  BSSY.RECONVERGENT B1, `(.L_x_212) ;  /* 0x0000009000017945 */ /* 0x000fe80003800200 */
[----:B------:R-:W-:Y:S05]  /*2b40*/  @!P3 BRA `(.L_x_213) ;  /* 0x00000000001cb947 */ /* 0x000fea0003800000 */
[----:B--2---:R-:W2:Y:S01]  /*2b50*/  LDC.64 R6, c[0x0][0x380] ;  /* 0x0000e000ff067b82 */ /* 0x004ea20000000a00 */
[----:B01----:R-:W-:Y:S02]  /*2b60*/  IMAD R9, R3, 0x100, R4 ;  /* 0x0000010003097824 */ /* 0x003fe400078e0204 */
[----:B------:R-:W-:Y:S02]  /*2b70*/  IMAD.MOV.U32 R8, RZ, RZ, R2 ;  /* 0x000000ffff087224 */ /* 0x000fe400078e0002 */
[----:B------:R-:W-:-:S04]  /*2b80*/  VIADD R9, R9, 0x300 ;  /* 0x0000030009097836 */ /* 0x000fc80000000000 */
[----:B--2---:R-:W-:-:S04]  /*2b90*/  IMAD.WIDE.U32 R6, R9, 0x8, R6 ;  /* 0x0000000809067825 */ /* 0x004fc800078e0006 */
[----:B------:R-:W-:-:S05]  /*2ba0*/  IMAD.MOV.U32 R9, RZ, RZ, RZ ;  /* 0x000000ffff097224 */ /* 0x000fca00078e00ff */
[----:B------:R3:W-:Y:S02]  /*2bb0*/  REDG.E.ADD.64.STRONG.GPU desc[UR20][R6.64+0x400], R8 ;  /* 0x000400080600798e */ /* 0x0007e4000c12e514 */
.L_x_213:
[----:B------:R-:W-:Y:S05]  /*2bc0*/  BSYNC.RECONVERGENT B1 ;  /* 0x0000000000017941 */ /* 0x000fea0003800200 */
.L_x_212:
[----:B------:R-:W-:-:S07]  /*2bd0*/  VIADD R3, R3, 0x4 ;  /* 0x0000000403037836 */ /* 0x000fce0000000000 */
.L_x_205:
[----:B------:R-:W-:-:S09]  /*2be0*/  UISETP.NE.AND UP0, UPT, UR25, URZ, UPT ;  /* 0x000000ff1900728c */ /* 0x000fd2000bf05270 */
[----:B------:R-:W-:Y:S05]  /*2bf0*/  BRA.U !UP0, `(.L_x_152) ;  /* 0x00000001089c7547 */ /* 0x000fea000b800000 */
[----:B------:R-:W-:-:S13]  /*2c00*/  ISETP.NE.AND P0, PT, R5, RZ, PT ;  /* 0x000000ff0500720c */ /* 0x000fda0003f05270 */
[----:B------:R-:W-:Y:S05]  /*2c10*/  @!P0 BRA `(.L_x_214) ;  /* 0x0000000000648947 */ /* 0x000fea0003800000 */
[----:B01234-:R-:W-:Y:S01]  /*2c20*/  LEA R6, R3, R0, 0xa ;  /* 0x0000000003067211 */ /* 0x01ffe200078e50ff */
[----:B------:R-:W-:Y:S04]  /*2c30*/  BSSY.RECONVERGENT B1, `(.L_x_215) ;  /* 0x000000c000017945 */ /* 0x000fe80003800200 */
[----:B------:R-:W0:Y:S04]  /*2c40*/  LDS R2, [R6+0x200] ;  /* 0x0002000006027984 */ /* 0x000e280000000800 */
[----:B------:R-:W1:Y:S01]  /*2c50*/  LDS R5, [R6+0x600] ;  /* 0x0006000006057984 */ /* 0x000e620000000800 */
[----:B0-----:R-:W-:-:S02]  /*2c60*/  ISETP.NE.AND P0, PT, R2, RZ, PT ;  /* 0x000000ff0200720c */ /* 0x001fc40003f05270 */
[----:B-1----:R-:W-:-:S11]  /*2c70*/  ISETP.NE.AND P1, PT, R5, RZ, PT ;  /* 0x000000ff0500720c */ /* 0x002fd60003f25270 */
[----:B------:R-:W-:Y:S05]  /*2c80*/  @!P0 BRA `(.L_x_216) ;  /* 0x0000000000188947 */ /* 0x000fea0003800000 */
[----:B------:R-:W0:Y:S01]  /*2c90*/  LDC.64 R6, c[0x0][0x380] ;  /* 0x0000e000ff067b82 */ /* 0x000e220000000a00 */
[----:B------:R-:W-:-:S04]  /*2ca0*/  IMAD R9, R3, 0x100, R4 ;  /* 0x0000010003097824 */ /* 0x000fc800078e0204 */
[----:B0-----:R-:W-:-:S04]  /*2cb0*/  IMAD.WIDE.U32 R8, R9, 0x8, R6 ;  /* 0x0000000809087825 */ /* 0x001fc800078e0006 */
[----:B------:R-:W-:Y:S02]  /*2cc0*/  IMAD.MOV.U32 R6, RZ, RZ, R2 ;  /* 0x000000ffff067224 */ /* 0x000fe400078e0002 */
[----:B------:R-:W-:-:S05]  /*2cd0*/  IMAD.MOV.U32 R7, RZ, RZ, RZ ;  /* 0x000000ffff077224 */ /* 0x000fca00078e00ff */
[----:B------:R0:W-:Y:S02]  /*2ce0*/  REDG.E.ADD.64.STRONG.GPU desc[UR20][R8.64+0x400], R6 ;  /* 0x000400060800798e */ /* 0x0001e4000c12e514 */
.L_x_216:
[----:B------:R-:W-:Y:S05]  /*2cf0*/  BSYNC.RECONVERGENT B1 ;  /* 0x0000000000017941 */ /* 0x000fea0003800200 */
.L_x_215:
[----:B------:R-:W-:Y:S04]  /*2d00*/  BSSY.RECONVERGENT B1, `(.L_x_217) ;  /* 0x0000009000017945 */ /* 0x000fe80003800200 */
[----:B------:R-:W-:Y:S05]  /*2d10*/  @!P1 BRA `(.L_x_218) ;  /* 0x00000000001c9947 */ /* 0x000fea0003800000 */
[----:B0-----:R-:W0:Y:S01]  /*2d20*/  LDC.64 R6, c[0x0][0x380] ;  /* 0x0000e000ff067b82 */ /* 0x001e220000000a00 */
[----:B------:R-:W-:-:S04]  /*2d30*/  IMAD R2, R3, 0x100, R4 ;  /* 0x0000010003027824 */ /* 0x000fc800078e0204 */
[----:B------:R-:W-:-:S04]  /*2d40*/  VIADD R9, R2, 0x100 ;  /* 0x0000010002097836 */ /* 0x000fc80000000000 */
[----:B0-----:R-:W-:-:S04]  /*2d50*/  IMAD.WIDE.U32 R8, R9, 0x8, R6 ;  /* 0x0000000809087825 */ /* 0x001fc800078e0006 */
[----:B------:R-:W-:Y:S02]  /*2d60*/  HFMA2 R7, -RZ, RZ, 0, 0 ;  /* 0x00000000ff077431 */ /* 0x000fe400000001ff */
[----:B------:R-:W-:-:S05]  /*2d70*/  IMAD.MOV.U32 R6, RZ, RZ, R5 ;  /* 0x000000ffff067224 */ /* 0x000fca00078e0005 */
[----:B------:R1:W-:Y:S02]  /*2d80*/  REDG.E.ADD.64.STRONG.GPU desc[UR20][R8.64+0x400], R6 ;  /* 0x000400060800798e */ /* 0x0003e4000c12e514 */
.L_x_218:
[----:B------:R-:W-:Y:S05]  /*2d90*/  BSYNC.RECONVERGENT B1 ;  /* 0x0000000000017941 */ /* 0x000fea0003800200 */
.L_x_217:
[----:B------:R-:W-:-:S07]  /*2da0*/  VIADD R3, R3, 0x2 ;  /* 0x0000000203037836 */ /* 0x000fce0000000000 */
.L_x_214:
[----:B------:R-:W-:-:S09]  /*2db0*/  UISETP.NE.AND UP0, UPT, UR9, URZ, UPT ;  /* 0x000000ff0900728c */ /* 0x000fd2000bf05270 */
[----:B------:R-:W-:Y:S05]  /*2dc0*/  BRA.U !UP0, `(.L_x_152) ;  /* 0x0000000108287547 */ /* 0x000fea000b800000 */
[----:B------:R-:W-:-:S05]  /*2dd0*/  IMAD R2, R3, 0x400, R0 ;  /* 0x0000040003027824 */ /* 0x000fca00078e0200 */
[----:B------:R-:W5:Y:S02]  /*2de0*/  LDS R5, [R2+0x200] ;  /* 0x0002000002057984 */ /* 0x000f640000000800 */
[----:B-----5:R-:W-:-:S13]  /*2df0*/  ISETP.NE.AND P0, PT, R5, RZ, PT ;  /* 0x000000ff0500720c */ /* 0x020fda0003f05270 */
[----:B------:R-:W-:Y:S05]  /*2e00*/  @!P0 BRA `(.L_x_152) ;  /* 0x0000000000188947 */ /* 0x000fea0003800000 */
[----:B01234-:R-:W0:Y:S01]  /*2e10*/  LDC.64 R6, c[0x0][0x380] ;  /* 0x0000e000ff067b82 */ /* 0x01fe220000000a00 */
[----:B------:R-:W-:-:S04]  /*2e20*/  IMAD R3, R3, 0x100, R4 ;  /* 0x0000010003037824 */ /* 0x000fc800078e0204 */
[----:B0-----:R-:W-:-:S04]  /*2e30*/  IMAD.WIDE.U32 R2, R3, 0x8, R6 ;  /* 0x0000000803027825 */ /* 0x001fc800078e0006 */
[----:B------:R-:W-:Y:S02]  /*2e40*/  IMAD.MOV.U32 R6, RZ, RZ, R5 ;  /* 0x000000ffff067224 */ /* 0x000fe400078e0005 */
[----:B------:R-:W-:-:S05]  /*2e50*/  IMAD.MOV.U32 R7, RZ, RZ, RZ ;  /* 0x000000ffff077224 */ /* 0x000fca00078e00ff */
[----:B------:R0:W-:Y:S02]  /*2e60*/  REDG.E.ADD.64.STRONG.GPU desc[UR20][R2.64+0x400], R6 ;  /* 0x000400060200798e */ /* 0x0001e4000c12e514 */
.L_x_152:
[----:B------:R-:W-:Y:S05]  /*2e70*/  BSYNC.RECONVERGENT B0 ;  /* 0x0000000000007941 */ /* 0x000fea0003800200 */
.L_x_151:
[----:B------:R-:W-:Y:S01]  /*2e80*/  BAR.SYNC.DEFER_BLOCKING 0x0 ;  /* 0x0000000000007b1d */ /* 0x000fe20000010000 */
[----:B------:R-:W-:-:S04]  /*2e90*/  UIADD3 UR6, UP0, UPT, UR6, 0x1, URZ ;  /* 0x0000000106067890 */ /* 0x000fc8000ff1e0ff */
[----:B------:R-:W-:Y:S02]  /*2ea0*/  UIADD3.X UR7, UPT, UPT, URZ, UR7, URZ, UP0, !UPT ;  /* 0x00000007ff077290 */ /* 0x000fe400087fe4ff */
[----:B------:R-:W-:-:S04]  /*2eb0*/  UISETP.NE.U32.AND UP0, UPT, UR6, UR11, UPT ;  /* 0x0000000b0600728c */ /* 0x000fc8000bf05070 */
[----:B------:R-:W-:-:S09]  /*2ec0*/  UISETP.NE.AND.EX UP0, UPT, UR7, UR12, UPT, UP0 ;  /* 0x0000000c0700728c */ /* 0x000fd2000bf05300 */
[----:B------:R-:W-:Y:S05]  /*2ed0*/  BRA.U UP0, `(.L_x_219) ;  /* 0xffffffd100f07547 */ /* 0x000fea000b83ffff */
[----:B------:R-:W-:Y:S05]  /*2ee0*/  EXIT ;  /* 0x000000000000794d */ /* 0x000fea0003800000 */
.L_x_220:
        /* <DEDUP_REMOVED lines=9> */
.L_x_2163:


//--------------------- .text._ZN3cub18CUB_300001_SM_10006detail10radix_sort31DeviceRadixSortSingleTileKernelINS1_5radix10policy_hubIiiyE10Policy1000ELNS0_9SortOrderE0EiiyNS1_21identity_decomposer_tEEEvPKT1_PSA_PKT2_PSE_T3_iiT4_ --------------------------
	.section	.text._ZN3cub18CUB_300001_SM_10006detail10radix_sort31DeviceRadixSortSingleTileKernelINS1_5radix10policy_hubIiiyE10Policy1000ELNS0_9SortOrderE0EiiyNS1_21identity_decomposer_tEEEvPKT1_PSA_PKT2_PSE_T3_iiT4_,"ax",@progbits
	.align	128
        .global         _ZN3cub18CUB_300001_SM_10006detail10radix_sort31DeviceRadixSortSingleTileKernelINS1_5radix10policy_hubIiiyE10Policy1000ELNS0_9SortOrderE0EiiyNS1_21identity_decomposer_tEEEvPKT1_PSA_PKT2_PSE_T3_iiT4_
        .type           _ZN3cub18CUB_300001_SM_10006detail10radix_sort31DeviceRadixSortSingleTileKernelINS1_5radix10policy_hubIiiyE10Policy1000ELNS0_9SortOrderE0EiiyNS1_21identity_decomposer_tEEEvPKT1_PSA_PKT2_PSE_T3_iiT4_,@function
        .size           _ZN3cub18CUB_300001_SM_10006detail10radix_sort31DeviceRadixSortSingleTileKernelINS1_5radix10policy_hubIiiyE10Policy1000ELNS0_9SortOrderE0EiiyNS1_21identity_decomposer_tEEEvPKT1_PSA_PKT2_PSE_T3_iiT4_,(.L_x_2164 - _ZN3cub18CUB_300001_SM_10006detail10radix_sort31DeviceRadixSortSingleTileKernelINS1_5radix10policy_hubIiiyE10Policy1000ELNS0_9SortOrderE0EiiyNS1_21identity_decomposer_tEEEvPKT1_PSA_PKT2_PSE_T3_iiT4_)
        .other          _ZN3cub18CUB_300001_SM_10006detail10radix_sort31DeviceRadixSortSingleTileKernelINS1_5radix10policy_hubIiiyE10Policy1000ELNS0_9SortOrderE0EiiyNS1_21identity_decomposer_tEEEvPKT1_PSA_PKT2_PSE_T3_iiT4_,@"STO_CUDA_ENTRY STV_DEFAULT"
_ZN3cub18CUB_300001_SM_10006detail10radix_sort31DeviceRadixSortSingleTileKernelINS1_5radix10policy_hubIiiyE10Policy1000ELNS0_9SortOrderE0EiiyNS1_21identity_decomposer_tEEEvPKT1_PSA_PKT2_PSE_T3_iiT4_:
.text._ZN3cub18CUB_300001_SM_10006detail10radix_sort31DeviceRadixSortSingleTileKernelINS1_5radix10policy_hubIiiyE10Policy1000ELNS0_9SortOrderE0EiiyNS1_21identity_decomposer_tEEEvPKT1_PSA_PKT2_PSE_T3_iiT4_:
[----:B------:R-:W-:Y:S01]  /*0000*/  LDC R1, c[0x0][0x37c] ;  /* 0x0000df00ff017b82 */ /* 0x000fe20000000800 */
[----:B------:R-:W0:Y:S01]  /*0010*/  S2R R0, SR_TID.X ;  /* 0x0000000000007919 */ /* 0x000e220000002100 */
[----:B------:R-:W1:Y:S06]  /*0020*/  LDCU UR4, c[0x0][0x3a0] ;  /* 0x00007400ff0477ac */ /* 0x000e6c0008000800 */
[----:B------:R-:W2:Y:S01]  /*0030*/  LDC.64 R6, c[0x0][0x380] ;  /* 0x0000e000ff067b82 */ /* 0x000ea20000000a00 */
[----:B------:R-:W3:Y:S01]  /*0040*/  LDCU.64 UR8, c[0x0][0x358] ;  /* 0x00006b00ff0877ac */ /* 0x000ee20008000a00 */
[----:B------:R-:W4:Y:S01]  /*0050*/  LDCU UR10, c[0x0][0x3ac] ;  /* 0x00007580ff0a77ac */ /* 0x000f220008000800 */
[----:B0-----:R-:W-:-:S04]  /*0060*/  IMAD R9, R0, 0x13, RZ ;  /* 0x0000001300097824 */ /* 0x001fc800078e02ff */
[C---:B------:R-:W-:Y:S01]  /*0070*/  VIADD R4, R9.reuse, 0x1 ;  /* 0x0000000109047836 */ /* 0x040fe20000000000 */
[C---:B-1----:R-:W-:Y:S01]  /*0080*/  ISETP.GE.AND P6, PT, R9.reuse, UR4, PT ;  /* 0x0000000409007c0c */ /* 0x042fe2000bfc6270 */
[C---:B------:R-:W-:Y:S02]  /*0090*/  VIADD R8, R9.reuse, 0x5 ;  /* 0x0000000509087836 */ /* 0x040fe40000000000 */
[C---:B--2---:R-:W-:Y:S01]  /*00a0*/  IMAD.WIDE.U32 R6, R9.reuse, 0x4, R6 ;  /* 0x0000000409067825 */ /* 0x044fe200078e0006 */
[----:B------:R-:W-:Y:S02]  /*00b0*/  ISETP.GE.AND P5, PT, R4, UR4, PT ;  /* 0x0000000404007c0c */ /* 0x000fe4000bfa6270 */
[----:B------:R-:W-:Y:S01]  /*00c0*/  ISETP.GE.AND P1, PT, R8, UR4, PT ;  /* 0x0000000408007c0c */ /* 0x000fe2000bf26270 */
[C---:B------:R-:W-:Y:S01]  /*00d0*/  VIADD R5, R9.reuse, 0x2 ;  /* 0x0000000209057836 */ /* 0x040fe20000000000 */
[----:B------:R-:W-:Y:S01]  /*00e0*/  P2R R46, PR, RZ, 0x20 ;  /* 0x00000020ff2e7803 */ /* 0x000fe20000000000 */
[C---:B------:R-:W-:Y:S01]  /*00f0*/  VIADD R10, R9.reuse, 0x6 ;  /* 0x00000006090a7836 */ /* 0x040fe20000000000 */
[----:B------:R-:W-:Y:S01]  /*0100*/  P2R R49, PR, RZ, 0x2 ;  /* 0x00000002ff317803 */ /* 0x000fe20000000000 */
[----:B------:R-:W-:Y:S01]  /*0110*/  VIADD R4, R9, 0x3 ;  /* 0x0000000309047836 */ /* 0x000fe20000000000 */
[----:B------:R-:W-:Y:S01]  /*0120*/  ISETP.GE.AND P4, PT, R5, UR4, PT ;  /* 0x0000000405007c0c */ /* 0x000fe2000bf86270 */
[C---:B------:R-:W-:Y:S01]  /*0130*/  VIADD R5, R9.reuse, 0x4 ;  /* 0x0000000409057836 */ /* 0x040fe20000000000 */
[----:B------:R-:W-:Y:S01]  /*0140*/  ISETP.GE.AND P0, PT, R10, UR4, PT ;  /* 0x000000040a007c0c */ /* 0x000fe2000bf06270 */
[----:B------:R-:W-:Y:S01]  /*0150*/  VIADD R29, R9, 0x9 ;  /* 0x00000009091d7836 */ /* 0x000fe20000000000 */
[----:B------:R-:W-:Y:S01]  /*0160*/  ISETP.GE.AND P3, PT, R4, UR4, PT ;  /* 0x0000000404007c0c */ /* 0x000fe2000bf66270 */
[----:B---3--:R-:W2:Y:S01]  /*0170*/  @!P5 LDG.E R8, desc[UR8][R6.64+0x4] ;  /* 0x000004080608d981 */ /* 0x008ea2000c1e1900 */
[----:B------:R-:W-:Y:S01]  /*0180*/  ISETP.GE.AND P2, PT, R5, UR4, PT ;  /* 0x0000000405007c0c */ /* 0x000fe2000bf46270 */
[C---:B------:R-:W-:Y:S01]  /*0190*/  VIADD R4, R9.reuse, 0x7 ;  /* 0x0000000709047836 */ /* 0x040fe20000000000 */
[----:B------:R-:W-:Y:S01]  /*01a0*/  P2R R50, PR, RZ, 0x1 ;  /* 0x00000001ff327803 */ /* 0x000fe20000000000 */
[----:B------:R-:W3:Y:S01]  /*01b0*/  @!P1 LDG.E R35, desc[UR8][R6.64+0x14] ;  /* 0x0000140806239981 */ /* 0x000ee2000c1e1900 */
[C---:B------:R-:W-:Y:S01]  /*01c0*/  VIADD R5, R9.reuse, 0x8 ;  /* 0x0000000809057836 */ /* 0x040fe20000000000 */
[----:B------:R-:W-:Y:S01]  /*01d0*/  P2R R47, PR, RZ, 0x8 ;  /* 0x00000008ff2f7803 */ /* 0x000fe20000000000 */
[C---:B------:R-:W-:Y:S01]  /*01e0*/  VIADD R30, R9.reuse, 0xa ;  /* 0x0000000a091e7836 */ /* 0x040fe20000000000 */
[----:B------:R-:W4:Y:S01]  /*01f0*/  @!P4 LDG.E R10, desc[UR8][R6.64+0x8] ;  /* 0x00000808060ac981 */ /* 0x000f22000c1e1900 */
[C---:B------:R-:W-:Y:S01]  /*0200*/  VIADD R31, R9.reuse, 0xb ;  /* 0x0000000b091f7836 */ /* 0x040fe20000000000 */
[----:B------:R-:W-:Y:S01]  /*0210*/  P2R R48, PR, RZ, 0x4 ;  /* 0x00000004ff307803 */ /* 0x000fe20000000000 */
[C---:B------:R-:W-:Y:S01]  /*0220*/  VIADD R32, R9.reuse, 0xc ;  /* 0x0000000c09207836 */ /* 0x040fe20000000000 */
[----:B------:R-:W3:Y:S01]  /*0230*/  @!P3 LDG.E R11, desc[UR8][R6.64+0xc] ;  /* 0x00000c08060bb981 */ /* 0x000ee2000c1e1900 */
[----:B------:R-:W-:Y:S01]  /*0240*/  VIADD R33, R9, 0x10 ;  /* 0x0000001009217836 */ /* 0x000fe20000000000 */
[----:B------:R-:W-:-:S02]  /*0250*/  P2R R45, PR, RZ, 0x10 ;  /* 0x00000010ff2d7803 */ /* 0x000fc40000000000 */
[----:B------:R-:W3:Y:S04]  /*0260*/  @!P2 LDG.E R34, desc[UR8][R6.64+0x10] ;  /* 0x000010080622a981 */ /* 0x000ee8000c1e1900 */
[----:B------:R-:W3:Y:S01]  /*0270*/  @!P0 LDG.E R36, desc[UR8][R6.64+0x18] ;  /* 0x0000180806248981 */ /* 0x000ee2000c1e1900 */
[----:B------:R-:W-:-:S03]  /*0280*/  ISETP.GE.AND P0, PT, R4, UR4, PT ;  /* 0x0000000404007c0c */ /* 0x000fc6000bf06270 */
[----:B------:R-:W3:Y:S01]  /*0290*/  @!P6 LDG.E R61, desc[UR8][R6.64] ;  /* 0x00000008063de981 */ /* 0x000ee2000c1e1900 */
[----:B------:R-:W-:-:S09]  /*02a0*/  P2R R51, PR, RZ, 0x1 ;  /* 0x00000001ff337803 */ /* 0x000fd20000000000 */
[----:B------:R-:W3:Y:S01]  /*02b0*/  @!P0 LDG.E R37, desc[UR8][R6.64+0x1c] ;  /* 0x00001c0806258981 */ /* 0x000ee2000c1e1900 */
[----:B------:R-:W-:Y:S02]  /*02c0*/  ISETP.GE.AND P0, PT, R5, UR4, PT ;  /* 0x0000000405007c0c */ /* 0x000fe4000bf06270 */
[----:B------:R-:W0:Y:S02]  /*02d0*/  LDC.64 R4, c[0x0][0x390] ;  /* 0x0000e400ff047b82 */ /* 0x000e240000000a00 */
[----:B------:R-:W-:-:S09]  /*02e0*/  P2R R52, PR, RZ, 0x1 ;  /* 0x00000001ff347803 */ /* 0x000fd20000000000 */
[----:B------:R-:W3:Y:S01]  /*02f0*/  @!P0 LDG.E R38, desc[UR8][R6.64+0x20] ;  /* 0x0000200806268981 */ /* 0x000ee2000c1e1900 */
[----:B------:R-:W-:-:S04]  /*0300*/  ISETP.GE.AND P0, PT, R29, UR4, PT ;  /* 0x000000041d007c0c */ /* 0x000fc8000bf06270 */
[----:B------:R-:W-:-:S09]  /*0310*/  P2R R53, PR, RZ, 0x1 ;  /* 0x00000001ff357803 */ /* 0x000fd20000000000 */
[----:B------:R-:W3:Y:S01]  /*0320*/  @!P0 LDG.E R39, desc[UR8][R6.64+0x24] ;  /* 0x0000240806278981 */ /* 0x000ee2000c1e1900 */
[----:B------:R-:W-:Y:S01]  /*0330*/  ISETP.GE.AND P0, PT, R30, UR4, PT ;  /* 0x000000041e007c0c */ /* 0x000fe2000bf06270 */
[----:B------:R-:W-:-:S05]  /*0340*/  VIADD R30, R9, 0xd ;  /* 0x0000000d091e7836 */ /* 0x000fca0000000000 */
[----:B------:R-:W-:Y:S02]  /*0350*/  ISETP.GE.AND P1, PT, R30, UR4, PT ;  /* 0x000000041e007c0c */ /* 0x000fe4000bf26270 */
[----:B------:R-:W-:Y:S02]  /*0360*/  P2R R54, PR, RZ, 0x1 ;  /* 0x00000001ff367803 */ /* 0x000fe40000000000 */
[----:B------:R-:W-:-:S03]  /*0370*/  P2R R58, PR, RZ, 0x2 ;  /* 0x00000002ff3a7803 */ /* 0x000fc60000000000 */
[----:B------:R-:W3:Y:S01]  /*0380*/  @!P0 LDG.E R40, desc[UR8][R6.64+0x28] ;  /* 0x0000280806288981 */ /* 0x000ee2000c1e1900 */
[----:B------:R-:W-:-:S05]  /*0390*/  ISETP.GE.AND P0, PT, R31, UR4, PT ;  /* 0x000000041f007c0c */ /* 0x000fca000bf06270 */
[----:B------:R-:W3:Y:S01]  /*03a0*/  @!P1 LDG.E R62, desc[UR8][R6.64+0x34] ;  /* 0x00003408063e9981 */ /* 0x000ee2000c1e1900 */
[----:B------:R-:W-:-:S04]  /*03b0*/  ISETP.NE.AND P1, PT, R54, RZ, PT ;  /* 0x000000ff3600720c */ /* 0x000fc80003f25270 */
[----:B------:R-:W-:Y:S02]  /*03c0*/  P2R R57, PR, RZ, 0x2 ;  /* 0x00000002ff397803 */ /* 0x000fe40000000000 */
[----:B------:R-:W-:Y:S01]  /*03d0*/  ISETP.NE.AND P1, PT, R53, RZ, PT ;  /* 0x000000ff3500720c */ /* 0x000fe20003f25270 */
[----:B------:R-:W3:Y:S03]  /*03e0*/  @!P0 LDG.E R41, desc[UR8][R6.64+0x2c] ;  /* 0x00002c0806298981 */ /* 0x000ee6000c1e1900 */
[----:B------:R-:W-:Y:S02]  /*03f0*/  P2R R56, PR, RZ, 0x2 ;  /* 0x00000002ff387803 */ /* 0x000fe40000000000 */
[----:B------:R-:W-:Y:S02]  /*0400*/  ISETP.NE.AND P1, PT, R52, RZ, PT ;  /* 0x000000ff3400720c */ /* 0x000fe40003f25270 */
[----:B------:R-:W-:-:S02]  /*0410*/  P2R R60, PR, RZ, 0x1 ;  /* 0x00000001ff3c7803 */ /* 0x000fc40000000000 */
[----:B------:R-:W-:Y:S02]  /*0420*/  P2R R55, PR, RZ, 0x2 ;  /* 0x00000002ff377803 */ /* 0x000fe40000000000 */
[----:B------:R-:W-:Y:S02]  /*0430*/  ISETP.GE.AND P0, PT, R32, UR4, PT ;  /* 0x0000000420007c0c */ /* 0x000fe4000bf06270 */
[----:B------:R-:W-:Y:S01]  /*0440*/  ISETP.NE.AND P1, PT, R51, RZ, PT ;  /* 0x000000ff3300720c */ /* 0x000fe20003f25270 */
[----:B------:R-:W-:-:S03]  /*0450*/  VIADD R32, R9, 0xf ;  /* 0x0000000f09207836 */ /* 0x000fc60000000000 */
[----:B------:R-:W-:Y:S02]  /*0460*/  P2R R54, PR, RZ, 0x2 ;  /* 0x00000002ff367803 */ /* 0x000fe40000000000 */
[----:B------:R-:W-:Y:S02]  /*0470*/  ISETP.NE.AND P1, PT, R50, RZ, PT ;  /* 0x000000ff3200720c */ /* 0x000fe40003f25270 */
[----:B------:R-:W-:Y:S02]  /*0480*/  ISETP.GE.AND P3, PT, R32, UR4, PT ;  /* 0x0000000420007c0c */ /* 0x000fe4000bf66270 */
[----:B------:R-:W-:Y:S01]  /*0490*/  P2R R53, PR, RZ, 0x2 ;  /* 0x00000002ff357803 */ /* 0x000fe20000000000 */
[----:B------:R-:W3:Y:S01]  /*04a0*/  @!P0 LDG.E R42, desc[UR8][R6.64+0x30] ;  /* 0x00003008062a8981 */ /* 0x000ee2000c1e1900 */
[----:B------:R-:W-:Y:S01]  /*04b0*/  ISETP.NE.AND P1, PT, R49, RZ, PT ;  /* 0x000000ff3100720c */ /* 0x000fe20003f25270 */
[----:B------:R-:W-:-:S03]  /*04c0*/  VIADD R31, R9, 0xe ;  /* 0x0000000e091f7836 */ /* 0x000fc60000000000 */
[----:B------:R-:W-:Y:S01]  /*04d0*/  P2R R51, PR, RZ, 0x2 ;  /* 0x00000002ff337803 */ /* 0x000fe20000000000 */
[C---:B------:R-:W-:Y:S01]  /*04e0*/  VIADD R43, R9.reuse, 0x11 ;  /* 0x00000011092b7836 */ /* 0x040fe20000000000 */
[----:B------:R-:W-:Y:S01]  /*04f0*/  ISETP.NE.AND P1, PT, R48, RZ, PT ;  /* 0x000000ff3000720c */ /* 0x000fe20003f25270 */
[----:B------:R-:W-:Y:S01]  /*0500*/  VIADD R44, R9, 0x12 ;  /* 0x00000012092c7836 */ /* 0x000fe20000000000 */
[----:B------:R-:W-:Y:S02]  /*0510*/  ISETP.GE.AND P2, PT, R31, UR4, PT ;  /* 0x000000041f007c0c */ /* 0x000fe4000bf46270 */
[----:B------:R-:W-:Y:S02]  /*0520*/  P2R R49, PR, RZ, 0x2 ;  /* 0x00000002ff317803 */ /* 0x000fe40000000000 */
[----:B------:R-:W-:Y:S02]  /*0530*/  ISETP.NE.AND P1, PT, R47, RZ, PT ;  /* 0x000000ff2f00720c */ /* 0x000fe40003f25270 */
[----:B------:R-:W-:Y:S01]  /*0540*/  ISETP.GE.AND P4, PT, R33, UR4, PT ;  /* 0x0000000421007c0c */ /* 0x000fe2000bf86270 */
[----:B------:R-:W3:Y:S01]  /*0550*/  @!P3 LDG.E R47, desc[UR8][R6.64+0x3c] ;  /* 0x00003c08062fb981 */ /* 0x000ee2000c1e1900 */
[----:B------:R-:W-:-:S02]  /*0560*/  ISETP.GE.AND P5, PT, R43, UR4, PT ;  /* 0x000000042b007c0c */ /* 0x000fc4000bfa6270 */
[----:B------:R-:W-:Y:S02]  /*0570*/  ISETP.GE.AND P6, PT, R44, UR4, PT ;  /* 0x000000042c007c0c */ /* 0x000fe4000bfc6270 */
[----:B------:R-:W-:Y:S02]  /*0580*/  P2R R48, PR, RZ, 0x2 ;  /* 0x00000002ff307803 */ /* 0x000fe40000000000 */
[----:B------:R-:W-:-:S04]  /*0590*/  ISETP.NE.AND P1, PT, R45, RZ, PT ;  /* 0x000000ff2d00720c */ /* 0x000fc80003f25270 */
[----:B------:R-:W-:Y:S01]  /*05a0*/  P2R R45, PR, RZ, 0x2 ;  /* 0x00000002ff2d7803 */ /* 0x000fe20000000000 */
[----:B0-----:R-:W-:Y:S01]  /*05b0*/  IMAD.WIDE.U32 R4, R9, 0x4, R4 ;  /* 0x0000000409047825 */ /* 0x001fe200078e0004 */
[----:B------:R-:W-:Y:S01]  /*05c0*/  ISETP.NE.AND P1, PT, R46, RZ, PT ;  /* 0x000000ff2e00720c */ /* 0x000fe20003f25270 */
[----:B------:R-:W3:Y:S01]  /*05d0*/  @!P4 LDG.E R50, desc[UR8][R6.64+0x40] ;  /* 0x000040080632c981 */ /* 0x000ee2000c1e1900 */
[----:B------:R-:W-:-:S03]  /*05e0*/  P2R R59, PR, RZ, 0x1 ;  /* 0x00000001ff3b7803 */ /* 0x000fc60000000000 */
[----:B------:R-:W3:Y:S01]  /*05f0*/  @!P2 LDG.E R46, desc[UR8][R6.64+0x38] ;  /* 0x00003808062ea981 */ /* 0x000ee2000c1e1900 */
[----:B------:R-:W-:Y:S01]  /*0600*/  ISETP.GE.AND P0, PT, R9, UR4, PT ;  /* 0x0000000409007c0c */ /* 0x000fe2000bf06270 */
[----:B------:R-:W-:Y:S01]  /*0610*/  IMAD.MOV.U32 R30, RZ, RZ, -0x1 ;  /* 0xffffffffff1e7424 */ /* 0x000fe200078e00ff */
[----:B------:R-:W0:Y:S01]  /*0620*/  S2UR UR6, SR_CgaCtaId ;  /* 0x00000000000679c3 */ /* 0x000e220000008800 */
[----:B------:R-:W3:Y:S01]  /*0630*/  @!P5 LDG.E R9, desc[UR8][R6.64+0x44] ;  /* 0x000044080609d981 */ /* 0x000ee2000c1e1900 */
[----:B------:R-:W-:Y:S01]  /*0640*/  IMAD.MOV.U32 R31, RZ, RZ, -0x1 ;  /* 0xffffffffff1f7424 */ /* 0x000fe200078e00ff */
[----:B------:R-:W1:Y:S02]  /*0650*/  LDCU.64 UR4, c[0x0][0x3a8] ;  /* 0x00007500ff0477ac */ /* 0x000e640008000a00 */
[----:B------:R-:W3:Y:S03]  /*0660*/  @!P6 LDG.E R52, desc[UR8][R6.64+0x48] ;  /* 0x000048080634e981 */ /* 0x000ee6000c1e1900 */
[----:B------:R-:W-:Y:S06]  /*0670*/  BAR.SYNC.DEFER_BLOCKING 0x0 ;  /* 0x0000000000007b1d */ /* 0x000fec0000010000 */
[----:B------:R0:W5:Y:S01]  /*0680*/  @!P1 LDG.E R3, desc[UR8][R4.64+0x4] ;  /* 0x0000040804039981 */ /* 0x000162000c1e1900 */
[----:B------:R-:W-:-:S02]  /*0690*/  IMAD.MOV.U32 R32, RZ, RZ, -0x1 ;  /* 0xffffffffff207424 */ /* 0x000fc400078e00ff */
[----:B------:R-:W-:Y:S01]  /*06a0*/  IMAD.MOV.U32 R33, RZ, RZ, -0x1 ;  /* 0xffffffffff217424 */ /* 0x000fe200078e00ff */
[----:B------:R0:W5:Y:S01]  /*06b0*/  @!P0 LDG.E R2, desc[UR8][R4.64] ;  /* 0x0000000804028981 */ /* 0x000162000c1e1900 */
[----:B--2---:R-:W-:Y:S01]  /*06c0*/  @!P1 LOP3.LUT R30, R8, 0x80000000, RZ, 0x3c, !PT ;  /* 0x80000000081e9812 */ /* 0x004fe200078e3cff */
[----:B------:R-:W-:Y:S01]  /*06d0*/  IMAD.MOV.U32 R29, RZ, RZ, -0x1 ;  /* 0xffffffffff1d7424 */ /* 0x000fe200078e00ff */
[----:B------:R-:W-:Y:S01]  /*06e0*/  ISETP.NE.AND P1, PT, R45, RZ, PT ;  /* 0x000000ff2d00720c */ /* 0x000fe20003f25270 */
[----:B------:R2:W5:Y:S01]  /*06f0*/  @!P2 LDG.E R24, desc[UR8][R4.64+0x38] ;  /* 0x000038080418a981 */ /* 0x000562000c1e1900 */
[----:B-1----:R-:W-:-:S03]  /*0700*/  UIADD3 UR7, UPT, UPT, UR4, 0x6, URZ ;  /* 0x0000000604077890 */ /* 0x002fc6000fffe0ff */
[----:B------:R2:W5:Y:S01]  /*0710*/  @!P3 LDG.E R25, desc[UR8][R4.64+0x3c] ;  /* 0x00003c080419b981 */ /* 0x000562000c1e1900 */
[----:B------:R-:W-:-:S03]  /*0720*/  UIADD3 UR5, UPT, UPT, -UR4, UR5, URZ ;  /* 0x0000000504057290 */ /* 0x000fc6000fffe1ff */
[----:B------:R2:W5:Y:S04]  /*0730*/  @!P4 LDG.E R26, desc[UR8][R4.64+0x40] ;  /* 0x00004008041ac981 */ /* 0x000568000c1e1900 */
[----:B----4-:R-:W-:Y:S01]  /*0740*/  @!P1 LOP3.LUT R31, R10, 0x80000000, RZ, 0x3c, !PT ;  /* 0x800000000a1f9812 */ /* 0x010fe200078e3cff */
[----:B------:R2:W5:Y:S01]  /*0750*/  @!P1 LDG.E R12, desc[UR8][R4.64+0x8] ;  /* 0x00000808040c9981 */ /* 0x000562000c1e1900 */
[----:B------:R-:W-:-:S03]  /*0760*/  ISETP.NE.AND P1, PT, R48, RZ, PT ;  /* 0x000000ff3000720c */ /* 0x000fc60003f25270 */
[----:B------:R2:W5:Y:S04]  /*0770*/  @!P5 LDG.E R27, desc[UR8][R4.64+0x44] ;  /* 0x00004408041bd981 */ /* 0x000568000c1e1900 */
[----:B------:R2:W5:Y:S06]  /*0780*/  @!P6 LDG.E R28, desc[UR8][R4.64+0x48] ;  /* 0x00004808041ce981 */ /* 0x00056c000c1e1900 */
[----:B---3--:R-:W-:Y:S01]  /*0790*/  @!P1 LOP3.LUT R32, R11, 0x80000000, RZ, 0x3c, !PT ;  /* 0x800000000b209812 */ /* 0x008fe200078e3cff */
[----:B------:R2:W5:Y:S01]  /*07a0*/  @!P1 LDG.E R13, desc[UR8][R4.64+0xc] ;  /* 0x00000c08040d9981 */ /* 0x000562000c1e1900 */
[----:B------:R-:W-:-:S13]  /*07b0*/  ISETP.NE.AND P1, PT, R49, RZ, PT ;  /* 0x000000ff3100720c */ /* 0x000fda0003f25270 */
[----:B------:R-:W-:Y:S01]  /*07c0*/  @!P1 LOP3.LUT R33, R34, 0x80000000, RZ, 0x3c, !PT ;  /* 0x8000000022219812 */ /* 0x000fe200078e3cff */
[----:B------:R2:W5:Y:S01]  /*07d0*/  @!P1 LDG.E R14, desc[UR8][R4.64+0x10] ;  /* 0x00001008040e9981 */ /* 0x000562000c1e1900 */
[----:B------:R-:W-:Y:S01]  /*07e0*/  ISETP.NE.AND P1, PT, R51, RZ, PT ;  /* 0x000000ff3300720c */ /* 0x000fe20003f25270 */
[----:B------:R-:W-:-:S12]  /*07f0*/  IMAD.MOV.U32 R34, RZ, RZ, -0x1 ;  /* 0xffffffffff227424 */ /* 0x000fd800078e00ff */
        /* <DEDUP_REMOVED lines=15> */
[----:B------:R-:W-:Y:S01]  /*08f0*/  IMAD.MOV.U32 R38, RZ, RZ, -0x1 ;  /* 0xffffffffff267424 */ /* 0x000fe200078e00ff */
[----:B------:R-:W-:Y:S02]  /*0900*/  @!P0 LOP3.LUT R29, R61, 0x80000000, RZ, 0x3c, !PT ;  /* 0x800000003d1d8812 */ /* 0x000fe400078e3cff */
[----:B------:R-:W-:-:S09]  /*0910*/  ISETP.NE.AND P0, PT, R60, RZ, PT ;  /* 0x000000ff3c00720c */ /* 0x000fd20003f05270 */
[----:B------:R-:W-:Y:S01]  /*0920*/  @!P1 LOP3.LUT R38, R39, 0x80000000, RZ, 0x3c, !PT ;  /* 0x8000000027269812 */ /* 0x000fe200078e3cff */
[----:B------:R2:W5:Y:S01]  /*0930*/  @!P1 LDG.E R19, desc[UR8][R4.64+0x24] ;  /* 0x0000240804139981 */ /* 0x000562000c1e1900 */
[----:B------:R-:W-:Y:S01]  /*0940*/  ISETP.NE.AND P1, PT, R57, RZ, PT ;  /* 0x000000ff3900720c */ /* 0x000fe20003f25270 */
[----:B------:R-:W-:Y:S02]  /*0950*/  IMAD.MOV.U32 R39, RZ, RZ, -0x1 ;  /* 0xffffffffff277424 */ /* 0x000fe400078e00ff */
[----:B------:R2:W5:Y:S10]  /*0960*/  @!P0 LDG.E R21, desc[UR8][R4.64+0x2c] ;  /* 0x00002c0804158981 */ /* 0x000574000c1e1900 */
[----:B------:R-:W-:Y:S01]  /*0970*/  @!P1 LOP3.LUT R39, R40, 0x80000000, RZ, 0x3c, !PT ;  /* 0x8000000028279812 */ /* 0x000fe200078e3cff */
[----:B------:R-:W-:Y:S01]  /*0980*/  IMAD.MOV.U32 R40, RZ, RZ, -0x1 ;  /* 0xffffffffff287424 */ /* 0x000fe200078e00ff */
[----:B------:R2:W5:Y:S01]  /*0990*/  @!P1 LDG.E R20, desc[UR8][R4.64+0x28] ;  /* 0x0000280804149981 */ /* 0x000562000c1e1900 */
[----:B------:R-:W-:-:S02]  /*09a0*/  @!P0 LOP3.LUT R40, R41, 0x80000000, RZ, 0x3c, !PT ;  /* 0x8000000029288812 */ /* 0x000fc400078e3cff */
[----:B------:R-:W-:Y:S02]  /*09b0*/  ISETP.NE.AND P1, PT, R58, RZ, PT ;  /* 0x000000ff3a00720c */ /* 0x000fe40003f25270 */
[----:B------:R-:W-:Y:S01]  /*09c0*/  ISETP.NE.AND P0, PT, R59, RZ, PT ;  /* 0x000000ff3b00720c */ /* 0x000fe20003f05270 */
[----:B------:R-:W-:Y:S01]  /*09d0*/  IMAD.MOV.U32 R41, RZ, RZ, -0x1 ;  /* 0xffffffffff297424 */ /* 0x000fe200078e00ff */
[----:B------:R-:W-:Y:S02]  /*09e0*/  UMOV UR4, 0x400 ;  /* 0x0000040000047882 */ /* 0x000fe40000000000 */
[----:B0-----:R-:W-:-:S07]  /*09f0*/  ULEA UR4, UR6, UR4, 0x18 ;  /* 0x0000000406047291 */ /* 0x001fce000f8ec0ff */
[----:B------:R2:W5:Y:S02]  /*0a00*/  @!P1 LDG.E R23, desc[UR8][R4.64+0x34] ;  /* 0x0000340804179981 */ /* 0x000564000c1e1900 */
[----:B------:R-:W-:Y:S02]  /*0a10*/  @!P0 LOP3.LUT R41, R42, 0x80000000, RZ, 0x3c, !PT ;  /* 0x800000002a298812 */ /* 0x000fe400078e3cff */
[----:B------:R2:W5:Y:S01]  /*0a20*/  @!P0 LDG.E R22, desc[UR8][R4.64+0x30] ;  /* 0x0000300804168981 */ /* 0x000562000c1e1900 */
[----:B------:R-:W0:Y:S01]  /*0a30*/  S2R R42, SR_LANEID ;  /* 0x00000000002a7919 */ /* 0x000e220000000000 */
[----:B------:R-:W-:Y:S01]  /*0a40*/  IMAD.MOV.U32 R45, RZ, RZ, -0x1 ;  /* 0xffffffffff2d7424 */ /* 0x000fe200078e00ff */
[----:B------:R-:W-:Y:S02]  /*0a50*/  @!P3 LOP3.LUT R45, R47, 0x80000000, RZ, 0x3c, !PT ;  /* 0x800000002f2db812 */ /* 0x000fe400078e3cff */
[----:B------:R-:W-:Y:S01]  /*0a60*/  LEA R47, R0, UR4, 0x2 ;  /* 0x00000004002f7c11 */ /* 0x000fe2000f8e10ff */
[----:B------:R-:W-:Y:S01]  /*0a70*/  IMAD.MOV.U32 R44, RZ, RZ, -0x1 ;  /* 0xffffffffff2c7424 */ /* 0x000fe200078e00ff */
[----:B------:R-:W-:-:S02]  /*0a80*/  SHF.R.U32.HI R124, RZ, 0x5, R0 ;  /* 0x00000005ff7c7819 */ /* 0x000fc40000011600 */
[----:B------:R-:W-:Y:S01]  /*0a90*/  @!P2 LOP3.LUT R44, R46, 0x80000000, RZ, 0x3c, !PT ;  /* 0x800000002e2ca812 */ /* 0x000fe200078e3cff */
[----:B------:R-:W-:Y:S02]  /*0aa0*/  IMAD R51, R0, 0x80, R47 ;  /* 0x0000008000337824 */ /* 0x000fe400078e022f */
[----:B------:R-:W-:Y:S01]  /*0ab0*/  IMAD.MOV.U32 R46, RZ, RZ, -0x1 ;  /* 0xffffffffff2e7424 */ /* 0x000fe200078e00ff */
[----:B------:R-:W-:Y:S01]  /*0ac0*/  @!P4 LOP3.LUT R46, R50, 0x80000000, RZ, 0x3c, !PT ;  /* 0x80000000322ec812 */ /* 0x000fe200078e3cff */
[----:B------:R-:W-:Y:S01]  /*0ad0*/  IMAD.MOV.U32 R43, RZ, RZ, -0x1 ;  /* 0xffffffffff2b7424 */ /* 0x000fe200078e00ff */
[----:B------:R-:W-:Y:S01]  /*0ae0*/  @!P1 LOP3.LUT R43, R62, 0x80000000, RZ, 0x3c, !PT ;  /* 0x800000003e2b9812 */ /* 0x000fe200078e3cff */
[----:B------:R-:W-:Y:S01]  /*0af0*/  IMAD.MOV.U32 R48, RZ, RZ, -0x1 ;  /* 0xffffffffff307424 */ /* 0x000fe200078e00ff */
[----:B------:R-:W-:Y:S01]  /*0b00*/  @!P5 LOP3.LUT R48, R9, 0x80000000, RZ, 0x3c, !PT ;  /* 0x800000000930d812 */ /* 0x000fe200078e3cff */
[----:B------:R-:W-:Y:S01]  /*0b10*/  IMAD.MOV.U32 R49, RZ, RZ, -0x1 ;  /* 0xffffffffff317424 */ /* 0x000fe200078e00ff */
[----:B------:R-:W-:Y:S01]  /*0b20*/  @!P6 LOP3.LUT R49, R52, 0x80000000, RZ, 0x3c, !PT ;  /* 0x800000003431e812 */ /* 0x000fe200078e3cff */
[----:B------:R-:W-:Y:S01]  /*0b30*/  IMAD R53, R0, -0x38, R51 ;  /* 0xffffffc800357824 */ /* 0x000fe200078e0233 */
[----:B------:R-:W-:Y:S01]  /*0b40*/  LEA R50, R124, UR4, 0x2 ;  /* 0x000000047c327c11 */ /* 0x000fe2000f8e10ff */
[----:B--2---:R-:W-:Y:S06]  /*0b50*/  BAR.SYNC.DEFER_BLOCKING 0x0 ;  /* 0x0000000000007b1d */ /* 0x004fec0000010000 */
.L_x_222:
[----:B------:R-:W-:Y:S01]  /*0b60*/  UISETP.LT.AND UP0, UPT, UR5, 0x6, UPT ;  /* 0x000000060500788c */ /* 0x000fe2000bf01270 */
[----:B------:R-:W-:Y:S01]  /*0b70*/  STS [R47], RZ ;  /* 0x000000ff2f007388 */ /* 0x000fe20000000800 */
[----:B------:R-:W-:Y:S01]  /*0b80*/  UIADD3 UR6, UPT, UPT, UR7, -0x6, URZ ;  /* 0xfffffffa07067890 */ /* 0x000fe2000fffe0ff */
[----:B0-----:R-:W-:Y:S01]  /*0b90*/  ISETP.NE.AND P1, PT, R42, 0x1f, PT ;  /* 0x0000001f2a00780c */ /* 0x001fe20003f25270 */
[----:B------:R-:W-:Y:S01]  /*0ba0*/  USEL UR4, UR5, 0x6, UP0 ;  /* 0x0000000605047887 */ /* 0x000fe20008000000 */
[----:B------:R-:W-:Y:S01]  /*0bb0*/  STS [R47+0x400], RZ ;  /* 0x000400ff2f007388 */ /* 0x000fe20000000800 */
[C---:B------:R-:W-:Y:S01]  /*0bc0*/  ISETP.NE.AND P2, PT, R124.reuse, 0x6, PT ;  /* 0x000000067c00780c */ /* 0x040fe20003f45270 */
[----:B------:R-:W-:Y:S01]  /*0bd0*/  UISETP.GE.AND UP0, UPT, UR7, UR10, UPT ;  /* 0x0000000a0700728c */ /* 0x000fe2000bf06270 */
[----:B-1----:R-:W-:Y:S01]  /*0be0*/  SHF.R.U32.HI R4, RZ, UR6, R29 ;  /* 0x00000006ff047c19 */ /* 0x002fe2000801161d */
[----:B------:R-:W-:Y:S01]  /*0bf0*/  UBMSK UR4, URZ, UR4 ;  /* 0x00000004ff04729b */ /* 0x000fe20008000000 */
[----:B------:R-:W-:Y:S01]  /*0c00*/  STS [R47+0x800], RZ ;  /* 0x000800ff2f007388 */ /* 0x000fe20000000800 */
[----:B------:R-:W-:-:S03]  /*0c10*/  ISETP.NE.AND P3, PT, R124, 0x7, PT ;  /* 0x000000077c00780c */ /* 0x000fc60003f65270 */
[----:B------:R-:W-:Y:S01]  /*0c20*/  STS [R47+0xc00], RZ ;  /* 0x000c00ff2f007388 */ /* 0x000fe20000000800 */
[----:B------:R-:W-:-:S03]  /*0c30*/  LOP3.LUT R4, R4, UR4, RZ, 0xc0, !PT ;  /* 0x0000000404047c12 */ /* 0x000fc6000f8ec0ff */
[----:B------:R-:W-:Y:S02]  /*0c40*/  STS [R47+0x1000], RZ ;  /* 0x001000ff2f007388 */ /* 0x000fe40000000800 */
[----:B------:R-:W-:Y:S01]  /*0c50*/  IMAD.SHL.U32 R5, R4, 0x400, RZ ;  /* 0x0000040004057824 */ /* 0x000fe200078e00ff */
[----:B------:R-:W-:Y:S01]  /*0c60*/  SHF.R.U32.HI R4, RZ, 0x4, R4 ;  /* 0x00000004ff047819 */ /* 0x000fe20000011604 */
[----:B------:R-:W-:Y:S03]  /*0c70*/  STS [R47+0x1400], RZ ;  /* 0x001400ff2f007388 */ /* 0x000fe60000000800 */
[----:B------:R-:W-:Y:S01]  /*0c80*/  LOP3.LUT R54, R5, 0x7c00, RZ, 0xc0, !PT ;  /* 0x00007c0005367812 */ /* 0x000fe200078ec0ff */
[----:B------:R-:W-:Y:S01]  /*0c90*/  STS [R47+0x1800], RZ ;  /* 0x001800ff2f007388 */ /* 0x000fe20000000800 */
[----:B------:R-:W-:-:S03]  /*0ca0*/  LOP3.LUT R4, R4, 0xffffffe, RZ, 0xc0, !PT ;  /* 0x0ffffffe04047812 */ /* 0x000fc600078ec0ff */
[----:B------:R-:W-:Y:S01]  /*0cb0*/  STS [R47+0x1c00], RZ ;  /* 0x001c00ff2f007388 */ /* 0x000fe20000000800 */
[----:B------:R-:W-:Y:S02]  /*0cc0*/  IADD3 R54, PT, PT, R4, R47, R54 ;  /* 0x0000002f04367210 */ /* 0x000fe40007ffe036 */
[----:B------:R-:W-:Y:S01]  /*0cd0*/  SHF.R.U32.HI R4, RZ, UR6, R30 ;  /* 0x00000006ff047c19 */ /* 0x000fe2000801161e */
[----:B------:R-:W-:Y:S03]  /*0ce0*/  STS [R47+0x2000], RZ ;  /* 0x002000ff2f007388 */ /* 0x000fe60000000800 */
[----:B------:R-:W-:Y:S01]  /*0cf0*/  LOP3.LUT R4, R4, UR4, RZ, 0xc0, !PT ;  /* 0x0000000404047c12 */ /* 0x000fe2000f8ec0ff */
[----:B------:R-:W-:Y:S04]  /*0d00*/  STS [R47+0x2400], RZ ;  /* 0x002400ff2f007388 */ /* 0x000fe80000000800 */
[----:B------:R-:W-:Y:S01]  /*0d10*/  STS [R47+0x2800], RZ ;  /* 0x002800ff2f007388 */ /* 0x000fe20000000800 */
[----:B------:R-:W-:Y:S01]  /*0d20*/  IMAD.SHL.U32 R5, R4, 0x400, RZ ;  /* 0x0000040004057824 */ /* 0x000fe200078e00ff */
[----:B------:R-:W-:-:S02]  /*0d30*/  SHF.R.U32.HI R4, RZ, 0x4, R4 ;  /* 0x00000004ff047819 */ /* 0x000fc40000011604 */
[----:B------:R-:W-:Y:S02]  /*0d40*/  STS [R47+0x2c00], RZ ;  /* 0x002c00ff2f007388 */ /* 0x000fe40000000800 */
[----:B------:R-:W-:Y:S02]  /*0d50*/  LOP3.LUT R56, R5, 0x7c00, RZ, 0xc0, !PT ;  /* 0x00007c0005387812 */ /* 0x000fe400078ec0ff */
        /* <DEDUP_REMOVED lines=32> */
[----:B------:R-:W0:Y:S02]  /*0f60*/  LDS.U16 R52, [R54] ;  /* 0x0000000036347984 */ /* 0x000e240000000400 */
[----:B0-----:R-:W-:-:S05]  /*0f70*/  VIADD R5, R52, 0x1 ;  /* 0x0000000134057836 */ /* 0x001fca0000000000 */
[----:B------:R0:W-:Y:S04]  /*0f80*/  STS.U16 [R54], R5 ;  /* 0x0000000536007388 */ /* 0x0001e80000000400 */
[----:B------:R-:W1:Y:S01]  /*0f90*/  LDS.U16 R57, [R56] ;  /* 0x0000000038397984 */ /* 0x000e620000000400 */
[----:B0-----:R-:W-:Y:S01]  /*0fa0*/  IMAD.SHL.U32 R5, R4, 0x400, RZ ;  /* 0x0000040004057824 */ /* 0x001fe200078e00ff */
[----:B------:R-:W-:-:S04]  /*0fb0*/  SHF.R.U32.HI R4, RZ, 0x4, R4 ;  /* 0x00000004ff047819 */ /* 0x000fc80000011604 */
[----:B------:R-:W-:Y:S02]  /*0fc0*/  LOP3.LUT R60, R5, 0x7c00, RZ, 0xc0, !PT ;  /* 0x00007c00053c7812 */ /* 0x000fe400078ec0ff */
[----:B------:R-:W-:-:S04]  /*0fd0*/  LOP3.LUT R4, R4, 0xffffffe, RZ, 0xc0, !PT ;  /* 0x0ffffffe04047812 */ /* 0x000fc800078ec0ff */
[----:B------:R-:W-:Y:S02]  /*0fe0*/  IADD3 R60, PT, PT, R4, R47, R60 ;  /* 0x0000002f043c7210 */ /* 0x000fe40007ffe03c */
[----:B------:R-:W-:-:S04]  /*0ff0*/  SHF.R.U32.HI R4, RZ, UR6, R33 ;  /* 0x00000006ff047c19 */ /* 0x000fc80008011621 */
[----:B------:R-:W-:-:S05]  /*1000*/  LOP3.LUT R4, R4, UR4, RZ, 0xc0, !PT ;  /* 0x0000000404047c12 */ /* 0x000fca000f8ec0ff */
[----:B------:R-:W-:Y:S01]  /*1010*/  IMAD.SHL.U32 R6, R4, 0x400, RZ ;  /* 0x0000040004067824 */ /* 0x000fe200078e00ff */
[----:B------:R-:W-:-:S04]  /*1020*/  SHF.R.U32.HI R4, RZ, 0x4, R4 ;  /* 0x00000004ff047819 */ /* 0x000fc80000011604 */
[----:B------:R-:W-:Y:S02]  /*1030*/  LOP3.LUT R6, R6, 0x7c00, RZ, 0xc0, !PT ;  /* 0x00007c0006067812 */ /* 0x000fe400078ec0ff */
[----:B------:R-:W-:-:S04]  /*1040*/  LOP3.LUT R4, R4, 0xffffffe, RZ, 0xc0, !PT ;  /* 0x0ffffffe04047812 */ /* 0x000fc800078ec0ff */
[----:B------:R-:W-:Y:S01]  /*1050*/  IADD3 R62, PT, PT, R4, R47, R6 ;  /* 0x0000002f043e7210 */ /* 0x000fe20007ffe006 */
[----:B-1----:R-:W-:Y:S01]  /*1060*/  VIADD R7, R57, 0x1 ;  /* 0x0000000139077836 */ /* 0x002fe20000000000 */
[----:B------:R-:W-:-:S04]  /*1070*/  SHF.R.U32.HI R4, RZ, UR6, R34 ;  /* 0x00000006ff047c19 */ /* 0x000fc80008011622 */
[----:B------:R-:W-:Y:S01]  /*1080*/  STS.U16 [R56], R7 ;  /* 0x0000000738007388 */ /* 0x000fe20000000400 */
[----:B------:R-:W-:-:S03]  /*1090*/  LOP3.LUT R4, R4, UR4, RZ, 0xc0, !PT ;  /* 0x0000000404047c12 */ /* 0x000fc6000f8ec0ff */
        /* <DEDUP_REMOVED lines=129> */
[----:B------:R-:W-:Y:S01]  /*18b0*/  SHF.R.U32.HI R4, RZ, UR6, R49 ;  /* 0x00000006ff047c19 */ /* 0x000fe20008011631 */
[----:B------:R-:W0:Y:S03]  /*18c0*/  S2UR UR6, SR_CgaCtaId ;  /* 0x00000000000679c3 */ /* 0x000e260000008800 */
[----:B------:R-:W-:Y:S01]  /*18d0*/  LOP3.LUT R4, R4, UR4, RZ, 0xc0, !PT ;  /* 0x0000000404047c12 */ /* 0x000fe2000f8ec0ff */
[----:B------:R-:W-:-:S04]  /*18e0*/  UMOV UR4, 0x400 ;  /* 0x0000040000047882 */ /* 0x000fc80000000000 */
[----:B------:R-:W-:Y:S01]  /*18f0*/  IMAD.SHL.U32 R6, R4, 0x400, RZ ;  /* 0x0000040004067824 */ /* 0x000fe200078e00ff */
[----:B------:R-:W-:-:S04]  /*1900*/  SHF.R.U32.HI R4, RZ, 0x4, R4 ;  /* 0x00000004ff047819 */ /* 0x000fc80000011604 */
[----:B------:R-:W-:Y:S02]  /*1910*/  LOP3.LUT R6, R6, 0x7c00, RZ, 0xc0, !PT ;  /* 0x00007c0006067812 */ /* 0x000fe400078ec0ff */
[----:B------:R-:W-:-:S04]  /*1920*/  LOP3.LUT R4, R4, 0xffffffe, RZ, 0xc0, !PT ;  /* 0x0ffffffe04047812 */ /* 0x000fc800078ec0ff */
[----:B------:R-:W-:Y:S01]  /*1930*/  IADD3 R90, PT, PT, R4, R47, R6 ;  /* 0x0000002f045a7210 */ /* 0x000fe20007ffe006 */
[----:B-1----:R-:W-:Y:S01]  /*1940*/  VIADD R7, R85, 0x1 ;  /* 0x0000000155077836 */ /* 0x002fe20000000000 */
[----:B0-----:R-:W-:-:S04]  /*1950*/  ULEA UR4, UR6, UR4, 0x18 ;  /* 0x0000000406047291 */ /* 0x001fc8000f8ec0ff */
[----:B------:R-:W-:Y:S04]  /*1960*/  STS.U16 [R84], R7 ;  /* 0x0000000754007388 */ /* 0x000fe80000000400 */
[----:B------:R-:W0:Y:S02]  /*1970*/  LDS.U16 R87, [R86] ;  /* 0x0000000056577984 */ /* 0x000e240000000400 */
[----:B0-----:R-:W-:-:S05]  /*1980*/  VIADD R5, R87, 0x1 ;  /* 0x0000000157057836 */ /* 0x001fca0000000000 */
[----:B------:R-:W-:Y:S04]  /*1990*/  STS.U16 [R86], R5 ;  /* 0x0000000556007388 */ /* 0x000fe80000000400 */
[----:B------:R-:W0:Y:S02]  /*19a0*/  LDS.U16 R89, [R88] ;  /* 0x0000000058597984 */ /* 0x000e240000000400 */
[----:B0-----:R-:W-:-:S05]  /*19b0*/  VIADD R7, R89, 0x1 ;  /* 0x0000000159077836 */ /* 0x001fca0000000000 */
[----:B------:R-:W-:Y:S04]  /*19c0*/  STS.U16 [R88], R7 ;  /* 0x0000000758007388 */ /* 0x000fe80000000400 */
[----:B------:R-:W0:Y:S02]  /*19d0*/  LDS.U16 R91, [R90] ;  /* 0x000000005a5b7984 */ /* 0x000e240000000400 */
[----:B0-----:R-:W-:-:S05]  /*19e0*/  VIADD R5, R91, 0x1 ;  /* 0x000000015b057836 */ /* 0x001fca0000000000 */
[----:B------:R-:W-:Y:S01]  /*19f0*/  STS.U16 [R90], R5 ;  /* 0x000000055a007388 */ /* 0x000fe20000000400 */
[----:B------:R-:W-:Y:S06]  /*1a00*/  BAR.SYNC.DEFER_BLOCKING 0x0 ;  /* 0x0000000000007b1d */ /* 0x000fec0000010000 */
[----:B------:R-:W-:Y:S04]  /*1a10*/  LDS R92, [R51] ;  /* 0x00000000335c7984 */ /* 0x000fe80000000800 */
[----:B------:R-:W0:Y:S04]  /*1a20*/  LDS R93, [R51+0x4] ;  /* 0x00000400335d7984 */ /* 0x000e280000000800 */
[----:B------:R-:W1:Y:S04]  /*1a30*/  LDS R94, [R51+0x8] ;  /* 0x00000800335e7984 */ /* 0x000e680000000800 */
[----:B------:R-:W2:Y:S04]  /*1a40*/  LDS R95, [R51+0xc] ;  /* 0x00000c00335f7984 */ /* 0x000ea80000000800 */
[----:B------:R-:W3:Y:S04]  /*1a50*/  LDS R96, [R51+0x10] ;  /* 0x0000100033607984 */ /* 0x000ee80000000800 */
[----:B------:R-:W4:Y:S04]  /*1a60*/  LDS R97, [R51+0x14] ;  /* 0x0000140033617984 */ /* 0x000f280000000800 */
[----:B------:R-:W4:Y:S04]  /*1a70*/  LDS R98, [R51+0x18] ;  /* 0x0000180033627984 */ /* 0x000f280000000800 */
[----:B------:R-:W4:Y:S04]  /*1a80*/  LDS R99, [R51+0x1c] ;  /* 0x00001c0033637984 */ /* 0x000f280000000800 */
[----:B------:R-:W4:Y:S04]  /*1a90*/  LDS R100, [R51+0x20] ;  /* 0x0000200033647984 */ /* 0x000f280000000800 */
[----:B------:R-:W4:Y:S04]  /*1aa0*/  LDS R101, [R51+0x24] ;  /* 0x0000240033657984 */ /* 0x000f280000000800 */
[----:B------:R-:W4:Y:S04]  /*1ab0*/  LDS R102, [R51+0x28] ;  /* 0x0000280033667984 */ /* 0x000f280000000800 */
[----:B------:R-:W4:Y:S01]  /*1ac0*/  LDS R103, [R51+0x2c] ;  /* 0x00002c0033677984 */ /* 0x000f220000000800 */
[----:B0-----:R-:W-:-:S03]  /*1ad0*/  IMAD.IADD R93, R92, 0x1, R93 ;  /* 0x000000015c5d7824 */ /* 0x001fc600078e025d */
[----:B------:R-:W0:Y:S01]  /*1ae0*/  LDS R104, [R51+0x30] ;  /* 0x0000300033687984 */ /* 0x000e220000000800 */
[----:B-1----:R-:W-:-:S03]  /*1af0*/  IMAD.IADD R94, R94, 0x1, R93 ;  /* 0x000000015e5e7824 */ /* 0x002fc600078e025d */
[----:B------:R-:W1:Y:S01]  /*1b00*/  LDS R105, [R51+0x34] ;  /* 0x0000340033697984 */ /* 0x000e620000000800 */
[----:B--2---:R-:W-:-:S03]  /*1b10*/  IMAD.IADD R95, R95, 0x1, R94 ;  /* 0x000000015f5f7824 */ /* 0x004fc600078e025e */
[----:B------:R-:W2:Y:S01]  /*1b20*/  LDS R106, [R51+0x38] ;  /* 0x00003800336a7984 */ /* 0x000ea20000000800 */
[----:B---3--:R-:W-:-:S03]  /*1b30*/  IMAD.IADD R96, R96, 0x1, R95 ;  /* 0x0000000160607824 */ /* 0x008fc600078e025f */
[----:B------:R-:W3:Y:S01]  /*1b40*/  LDS R107, [R51+0x3c] ;  /* 0x00003c00336b7984 */ /* 0x000ee20000000800 */
[----:B----4-:R-:W-:-:S03]  /*1b50*/  IMAD.IADD R97, R97, 0x1, R96 ;  /* 0x0000000161617824 */ /* 0x010fc600078e0260 */
[----:B------:R-:W4:Y:S01]  /*1b60*/  LDS R108, [R51+0x40] ;  /* 0x00004000336c7984 */ /* 0x000f220000000800 */
[----:B------:R-:W-:-:S03]  /*1b70*/  IMAD.IADD R98, R98, 0x1, R97 ;  /* 0x0000000162627824 */ /* 0x000fc600078e0261 */
        /* <DEDUP_REMOVED lines=31> */
[----:B------:R-:W-:-:S04]  /*1d70*/  IMAD.IADD R114, R114, 0x1, R113 ;  /* 0x0000000172727824 */ /* 0x000fc800078e0271 */
[----:B0-----:R-:W-:-:S04]  /*1d80*/  IMAD.IADD R115, R115, 0x1, R114 ;  /* 0x0000000173737824 */ /* 0x001fc800078e0272 */
[----:B-1----:R-:W-:-:S04]  /*1d90*/  IMAD.IADD R116, R116, 0x1, R115 ;  /* 0x0000000174747824 */ /* 0x002fc800078e0273 */
[----:B--2---:R-:W-:-:S04]  /*1da0*/  IMAD.IADD R117, R117, 0x1, R116 ;  /* 0x0000000175757824 */ /* 0x004fc800078e0274 */
[----:B---3--:R-:W-:-:S04]  /*1db0*/  IMAD.IADD R118, R118, 0x1, R117 ;  /* 0x0000000176767824 */ /* 0x008fc800078e0275 */
[----:B----4-:R-:W-:-:S04]  /*1dc0*/  IMAD.IADD R119, R119, 0x1, R118 ;  /* 0x0000000177777824 */ /* 0x010fc800078e0276 */
[----:B------:R-:W-:-:S04]  /*1dd0*/  IMAD.IADD R120, R120, 0x1, R119 ;  /* 0x0000000178787824 */ /* 0x000fc800078e0277 */
[----:B------:R-:W-:-:S04]  /*1de0*/  IMAD.IADD R121, R121, 0x1, R120 ;  /* 0x0000000179797824 */ /* 0x000fc800078e0278 */
[----:B------:R-:W-:-:S04]  /*1df0*/  IMAD.IADD R122, R122, 0x1, R121 ;  /* 0x000000017a7a7824 */ /* 0x000fc800078e0279 */
[----:B------:R-:W-:-:S04]  /*1e00*/  IMAD.IADD R123, R123, 0x1, R122 ;  /* 0x000000017b7b7824 */ /* 0x000fc800078e027a */
[----:B------:R-:W-:-:S05]  /*1e10*/  IMAD.IADD R125, R4, 0x1, R123 ;  /* 0x00000001047d7824 */ /* 0x000fca00078e027b */
        /* <DEDUP_REMOVED lines=8> */
[----:B------:R-:W0:Y:S02]  /*1ea0*/  SHFL.UP P0, R126, R127, 0x10, RZ ;  /* 0x060000007f7e7989 */ /* 0x000e2400000000ff */
[----:B0-----:R-:W-:Y:S01]  /*1eb0*/  @P0 IMAD.IADD R126, R127, 0x1, R126 ;  /* 0x000000017f7e0824 */ /* 0x001fe200078e027e */
[----:B------:R-:W-:-:S03]  /*1ec0*/  ISETP.NE.AND P0, PT, R124, 0x1, PT ;  /* 0x000000017c00780c */ /* 0x000fc60003f05270 */
[----:B------:R-:W-:Y:S01]  /*1ed0*/  IMAD.IADD R125, R126, 0x1, -R125 ;  /* 0x000000017e7d7824 */ /* 0x000fe200078e0a7d */
[----:B------:R-:W-:Y:S01]  /*1ee0*/  @!P1 STS [R50+0x8400], R126 ;  /* 0x0084007e32009388 */ /* 0x000fe20000000800 */
[----:B------:R-:W-:Y:S01]  /*1ef0*/  BAR.SYNC.DEFER_BLOCKING 0x0 ;  /* 0x0000000000007b1d */ /* 0x000fe20000010000 */
[----:B------:R-:W-:-:S05]  /*1f00*/  ISETP.NE.AND P1, PT, R124, 0x4, PT ;  /* 0x000000047c00780c */ /* 0x000fca0003f25270 */
[----:B------:R-:W0:Y:S04]  /*1f10*/  LDS.128 R4, [UR4+0x8400] ;  /* 0x00840004ff047984 */ /* 0x000e280008000c00 */
[----:B------:R-:W1:Y:S01]  /*1f20*/  LDS.128 R8, [UR4+0x8410] ;  /* 0x00841004ff087984 */ /* 0x000e620008000c00 */
[C---:B0-----:R-:W-:Y:S01]  /*1f30*/  SEL R55, R4.reuse, R55, !P0 ;  /* 0x0000003704377207 */ /* 0x041fe20004000000 */
[----:B------:R-:W-:Y:S01]  /*1f40*/  IMAD.IADD R5, R4, 0x1, R5 ;  /* 0x0000000104057824 */ /* 0x000fe200078e0205 */
[----:B------:R-:W-:-:S03]  /*1f50*/  ISETP.NE.AND P0, PT, R124, 0x2, PT ;  /* 0x000000027c00780c */ /* 0x000fc60003f05270 */
[----:B------:R-:W-:Y:S01]  /*1f60*/  IMAD.IADD R6, R6, 0x1, R5 ;  /* 0x0000000106067824 */ /* 0x000fe200078e0205 */
[----:B------:R-:W-:Y:S02]  /*1f70*/  SEL R55, R5, R55, !P0 ;  /* 0x0000003705377207 */ /* 0x000fe40004000000 */
[----:B------:R-:W-:Y:S01]  /*1f80*/  ISETP.NE.AND P0, PT, R124, 0x3, PT ;  /* 0x000000037c00780c */ /* 0x000fe20003f05270 */
[----:B------:R-:W-:-:S03]  /*1f90*/  IMAD.IADD R7, R7, 0x1, R6 ;  /* 0x0000000107077824 */ /* 0x000fc600078e0206 */
[----:B------:R-:W-:Y:S01]  /*1fa0*/  SEL R55, R6, R55, !P0 ;  /* 0x0000003706377207 */ /* 0x000fe20004000000 */
[C---:B-1----:R-:W-:Y:S01]  /*1fb0*/  IMAD.IADD R8, R7.reuse, 0x1, R8 ;  /* 0x0000000107087824 */ /* 0x042fe200078e0208 */
[----:B------:R-:W-:Y:S02]  /*1fc0*/  ISETP.NE.AND P0, PT, R124, 0x5, PT ;  /* 0x000000057c00780c */ /* 0x000fe40003f05270 */
[----:B------:R-:W-:Y:S01]  /*1fd0*/  SEL R55, R7, R55, !P1 ;  /* 0x0000003707377207 */ /* 0x000fe20004800000 */
[----:B------:R-:W-:Y:S01]  /*1fe0*/  IMAD.IADD R9, R9, 0x1, R8 ;  /* 0x0000000109097824 */ /* 0x000fe200078e0208 */
[----:B------:R-:W-:Y:S02]  /*1ff0*/  ISETP.NE.AND P1, PT, R42, RZ, PT ;  /* 0x000000ff2a00720c */ /* 0x000fe40003f25270 */
[----:B------:R-:W-:Y:S01]  /*2000*/  SEL R55, R8, R55, !P0 ;  /* 0x0000003708377207 */ /* 0x000fe20004000000 */
[----:B------:R-:W-:Y:S01]  /*2010*/  IMAD.IADD R10, R10, 0x1, R9 ;  /* 0x000000010a0a7824 */ /* 0x000fe200078e0209 */
[----:B------:R-:W-:-:S02]  /*2020*/  ISETP.GT.U32.AND P0, PT, R0, 0x1f, PT ;  /* 0x0000001f0000780c */ /* 0x000fc40003f04070 */
[----:B------:R-:W-:Y:S01]  /*2030*/  SEL R55, R9, R55, !P2 ;  /* 0x0000003709377207 */ /* 0x000fe20005000000 */
[----:B------:R-:W-:Y:S01]  /*2040*/  IMAD.IADD R11, R11, 0x1, R10 ;  /* 0x000000010b0b7824 */ /* 0x000fe200078e020a */
[----:B------:R-:W-:Y:S02]  /*2050*/  ISETP.GT.U32.OR P2, PT, R0, 0x1f, P1 ;  /* 0x0000001f0000780c */ /* 0x000fe40000f44470 */
[----:B------:R-:W-:Y:S02]  /*2060*/  SEL R4, R125, RZ, P1 ;  /* 0x000000ff7d047207 */ /* 0x000fe40000800000 */
[----:B------:R-:W-:-:S05]  /*2070*/  SEL R55, R10, R55, !P3 ;  /* 0x000000370a377207 */ /* 0x000fca0005800000 */
[----:B------:R-:W-:Y:S01]  /*2080*/  @P0 IMAD.IADD R125, R55, 0x1, R4 ;  /* 0x00000001377d0824 */ /* 0x000fe200078e0204 */
[----:B------:R-:W-:-:S03]  /*2090*/  ISETP.NE.AND P0, PT, R0, RZ, PT ;  /* 0x000000ff0000720c */ /* 0x000fc60003f05270 */
[----:B------:R-:W-:-:S05]  /*20a0*/  @!P2 IMAD.U32 R125, R11, 0x10000, RZ ;  /* 0x000100000b7da824 */ /* 0x000fca00078e00ff */
[----:B------:R-:W-:Y:S01]  /*20b0*/  @!P2 STS [UR4+0x8428], R125 ;  /* 0x0084287dff00a988 */ /* 0x000fe20008000804 */
[----:B------:R-:W-:Y:S06]  /*20c0*/  BAR.SYNC.DEFER_BLOCKING 0x0 ;  /* 0x0000000000007b1d */ /* 0x000fec0000010000 */
[----:B------:R-:W0:Y:S02]  /*20d0*/  LDS R4, [UR4+0x8428] ;  /* 0x00842804ff047984 */ /* 0x000e240008000800 */
[----:B0-----:R-:W-:-:S05]  /*20e0*/  SEL R4, R4, RZ, P0 ;  /* 0x000000ff04047207 */ /* 0x001fca0000000000 */
[----:B------:R-:W-:-:S04]  /*20f0*/  IMAD.IADD R4, R4, 0x1, R125 ;  /* 0x0000000104047824 */ /* 0x000fc800078e027d */
[--C-:B------:R-:W-:Y:S01]  /*2100*/  IMAD.IADD R92, R92, 0x1, R4.reuse ;  /* 0x000000015c5c7824 */ /* 0x100fe200078e0204 */
[----:B------:R-:W-:Y:S01]  /*2110*/  STS [R51], R4 ;  /* 0x0000000433007388 */ /* 0x000fe20000000800 */
[--C-:B------:R-:W-:Y:S02]  /*2120*/  IMAD.IADD R6, R93, 0x1, R4.reuse ;  /* 0x000000015d067824 */ /* 0x100fe400078e0204 */
[--C-:B------:R-:W-:Y:S01]  /*2130*/  IMAD.IADD R94, R94, 0x1, R4.reuse ;  /* 0x000000015e5e7824 */ /* 0x100fe200078e0204 */
[----:B------:R-:W-:Y:S01]  /*2140*/  STS [R51+0x4], R92 ;  /* 0x0000045c33007388 */ /* 0x000fe20000000800 */
[--C-:B------:R-:W-:Y:S02]  /*2150*/  IMAD.IADD R8, R95, 0x1, R4.reuse ;  /* 0x000000015f087824 */ /* 0x100fe400078e0204 */
[--C-:B------:R-:W-:Y:S01]  /*2160*/  IMAD.IADD R96, R96, 0x1, R4.reuse ;  /* 0x0000000160607824 */ /* 0x100fe200078e0204 */
[----:B------:R-:W-:Y:S01]  /*2170*/  STS [R51+0x8], R6 ;  /* 0x0000080633007388 */ /* 0x000fe20000000800 */
[----:B------:R-:W-:-:S02]  /*2180*/  IMAD.IADD R10, R97, 0x1, R4 ;  /* 0x00000001610a7824 */ /* 0x000fc400078e0204 */
[--C-:B------:R-:W-:Y:S01]  /*2190*/  IMAD.IADD R98, R98, 0x1, R4.reuse ;  /* 0x0000000162627824 */ /* 0x100fe200078e0204 */
[----:B------:R-:W-:Y:S01]  /*21a0*/  STS [R51+0xc], R94 ;  /* 0x00000c5e33007388 */ /* 0x000fe20000000800 */
        /* <DEDUP_REMOVED lines=36> */
[----:B------:R-:W-:-:S03]  /*23f0*/  IMAD.IADD R150, R123, 0x1, R4 ;  /* 0x000000017b967824 */ /* 0x000fc600078e0204 */
[----:B------:R-:W-:Y:S04]  /*2400*/  STS [R51+0x40], R134 ;  /* 0x0000408633007388 */ /* 0x000fe80000000800 */
        /* <DEDUP_REMOVED lines=15> */
[----:B------:R-:W-:Y:S01]  /*2500*/  STS [R51+0x80], R150 ;  /* 0x0000809633007388 */ /* 0x000fe20000000800 */
[----:B------:R-:W-:Y:S06]  /*2510*/  BAR.SYNC.DEFER_BLOCKING 0x0 ;  /* 0x0000000000007b1d */ /* 0x000fec0000010000 */
[----:B------:R-:W0:Y:S04]  /*2520*/  LDS.U16 R5, [R54] ;  /* 0x0000000036057984 */ /* 0x000e280000000400 */
[----:B------:R-:W1:Y:S04]  /*2530*/  LDS.U16 R56, [R56] ;  /* 0x0000000038387984 */ /* 0x000e680000000400 */
[----:B------:R-:W2:Y:S04]  /*2540*/  LDS.U16 R58, [R58] ;  /* 0x000000003a3a7984 */ /* 0x000ea80000000400 */
[----:B------:R-:W3:Y:S04]  /*2550*/  LDS.U16 R60, [R60] ;  /* 0x000000003c3c7984 */ /* 0x000ee80000000400 */
[----:B------:R-:W4:Y:S04]  /*2560*/  LDS.U16 R62, [R62] ;  /* 0x000000003e3e7984 */ /* 0x000f280000000400 */
[----:B------:R-:W4:Y:S04]  /*2570*/  LDS.U16 R64, [R64] ;  /* 0x0000000040407984 */ /* 0x000f280000000400 */
[----:B------:R-:W4:Y:S04]  /*2580*/  LDS.U16 R66, [R66] ;  /* 0x0000000042427984 */ /* 0x000f280000000400 */
[----:B------:R-:W4:Y:S04]  /*2590*/  LDS.U16 R68, [R68] ;  /* 0x0000000044447984 */ /* 0x000f280000000400 */
[----:B------:R-:W4:Y:S04]  /*25a0*/  LDS.U16 R70, [R70] ;  /* 0x0000000046467984 */ /* 0x000f280000000400 */
[----:B------:R-:W4:Y:S04]  /*25b0*/  LDS.U16 R72, [R72] ;  /* 0x0000000048487984 */ /* 0x000f280000000400 */
[----:B------:R-:W4:Y:S01]  /*25c0*/  LDS.U16 R74, [R74] ;  /* 0x000000004a4a7984 */ /* 0x000f220000000400 */
[----:B0-----:R-:W-:-:S03]  /*25d0*/  IMAD.IADD R5, R52, 0x1, R5 ;  /* 0x0000000134057824 */ /* 0x001fc600078e0205 */
[----:B------:R-:W0:Y:S01]  /*25e0*/  LDS.U16 R76, [R76] ;  /* 0x000000004c4c7984 */ /* 0x000e220000000400 */
[----:B-1----:R-:W-:-:S03]  /*25f0*/  IMAD.IADD R56, R57, 0x1, R56 ;  /* 0x0000000139387824 */ /* 0x002fc600078e0238 */
[----:B------:R-:W1:Y:S01]  /*2600*/  LDS.U16 R78, [R78] ;  /* 0x000000004e4e7984 */ /* 0x000e620000000400 */
[----:B--2---:R-:W-:-:S03]  /*2610*/  IMAD.IADD R58, R59, 0x1, R58 ;  /* 0x000000013b3a7824 */ /* 0x004fc600078e023a */
[----:B------:R-:W2:Y:S01]  /*2620*/  LDS.U16 R80, [R80] ;  /* 0x0000000050507984 */ /* 0x000ea20000000400 */
[----:B---3--:R-:W-:-:S03]  /*2630*/  IMAD.IADD R60, R61, 0x1, R60 ;  /* 0x000000013d3c7824 */ /* 0x008fc600078e023c */
[----:B------:R-:W3:Y:S01]  /*2640*/  LDS.U16 R82, [R82] ;  /* 0x0000000052527984 */ /* 0x000ee20000000400 */
[----:B----4-:R-:W-:-:S03]  /*2650*/  IMAD.IADD R62, R63, 0x1, R62 ;  /* 0x000000013f3e7824 */ /* 0x010fc600078e023e */
[----:B------:R-:W4:Y:S01]  /*2660*/  LDS.U16 R84, [R84] ;  /* 0x0000000054547984 */ /* 0x000f220000000400 */
[----:B------:R-:W-:-:S03]  /*2670*/  IMAD.IADD R64, R65, 0x1, R64 ;  /* 0x0000000141407824 */ /* 0x000fc600078e0240 */
[----:B------:R-:W4:Y:S01]  /*2680*/  LDS.U16 R86, [R86] ;  /* 0x0000000056567984 */ /* 0x000f220000000400 */
[----:B------:R-:W-:-:S03]  /*2690*/  IMAD.IADD R66, R67, 0x1, R66 ;  /* 0x0000000143427824 */ /* 0x000fc600078e0242 */
[----:B------:R-:W4:Y:S01]  /*26a0*/  LDS.U16 R88, [R88] ;  /* 0x0000000058587984 */ /* 0x000f220000000400 */
[----:B------:R-:W-:-:S03]  /*26b0*/  IMAD.IADD R68, R69, 0x1, R68 ;  /* 0x0000000145447824 */ /* 0x000fc600078e0244 */
[----:B------:R-:W4:Y:S01]  /*26c0*/  LDS.U16 R90, [R90] ;  /* 0x000000005a5a7984 */ /* 0x000f220000000400 */
[----:B------:R-:W-:Y:S02]  /*26d0*/  IMAD.IADD R70, R71, 0x1, R70 ;  /* 0x0000000147467824 */ /* 0x000fe400078e0246 */
[----:B------:R-:W-:Y:S02]  /*26e0*/  IMAD.IADD R72, R73, 0x1, R72 ;  /* 0x0000000149487824 */ /* 0x000fe400078e0248 */
[----:B------:R-:W-:Y:S02]  /*26f0*/  IMAD.IADD R74, R75, 0x1, R74 ;  /* 0x000000014b4a7824 */ /* 0x000fe400078e024a */
[----:B0-----:R-:W-:Y:S02]  /*2700*/  IMAD.IADD R76, R77, 0x1, R76 ;  /* 0x000000014d4c7824 */ /* 0x001fe400078e024c */
[----:B-1----:R-:W-:Y:S02]  /*2710*/  IMAD.IADD R78, R79, 0x1, R78 ;  /* 0x000000014f4e7824 */ /* 0x002fe400078e024e */
[----:B--2---:R-:W-:-:S02]  /*2720*/  IMAD.IADD R80, R81, 0x1, R80 ;  /* 0x0000000151507824 */ /* 0x004fc400078e0250 */
[----:B---3--:R-:W-:Y:S02]  /*2730*/  IMAD.IADD R82, R83, 0x1, R82 ;  /* 0x0000000153527824 */ /* 0x008fe400078e0252 */
[----:B----4-:R-:W-:Y:S02]  /*2740*/  IMAD.IADD R84, R85, 0x1, R84 ;  /* 0x0000000155547824 */ /* 0x010fe400078e0254 */
[----:B------:R-:W-:Y:S02]  /*2750*/  IMAD.IADD R86, R87, 0x1, R86 ;  /* 0x0000000157567824 */ /* 0x000fe400078e0256 */
[----:B------:R-:W-:Y:S02]  /*2760*/  IMAD.IADD R88, R89, 0x1, R88 ;  /* 0x0000000159587824 */ /* 0x000fe400078e0258 */
[----:B------:R-:W-:Y:S01]  /*2770*/  IMAD.IADD R90, R91, 0x1, R90 ;  /* 0x000000015b5a7824 */ /* 0x000fe200078e025a */
[----:B------:R-:W-:Y:S06]  /*2780*/  BAR.SYNC.DEFER_BLOCKING 0x0 ;  /* 0x0000000000007b1d */ /* 0x000fec0000010000 */
[----:B------:R-:W-:Y:S05]  /*2790*/  BRA.U UP0, `(.L_x_221) ;  /* 0x0000000500987547 */ /* 0x000fea000b800000 */
[----:B------:R-:W-:Y:S01]  /*27a0*/  LEA R4, R5, UR4, 0x2 ;  /* 0x0000000405047c11 */ /* 0x000fe2000f8e10ff */
[----:B------:R-:W-:Y:S01]  /*27b0*/  UIADD3 UR7, UPT, UPT, UR7, 0x6, URZ ;  /* 0x0000000607077890 */ /* 0x000fe2000fffe0ff */
[----:B------:R-:W-:Y:S01]  /*27c0*/  LEA R5, R56, UR4, 0x2 ;  /* 0x0000000438057c11 */ /* 0x000fe2000f8e10ff */
[----:B------:R-:W-:Y:S01]  /*27d0*/  UIADD3 UR5, UPT, UPT, UR5, -0x6, URZ ;  /* 0xfffffffa05057890 */ /* 0x000fe2000fffe0ff */
[----:B------:R-:W-:Y:S01]  /*27e0*/  LEA R6, R58, UR4, 0x2 ;  /* 0x000000043a067c11 */ /* 0x000fe2000f8e10ff */
[----:B------:R1:W-:Y:S01]  /*27f0*/  STS [R4], R29 ;  /* 0x0000001d04007388 */ /* 0x0003e20000000800 */
[----:B------:R-:W-:Y:S02]  /*2800*/  LEA R7, R60, UR4, 0x2 ;  /* 0x000000043c077c11 */ /* 0x000fe4000f8e10ff */
[----:B------:R-:W-:Y:S01]  /*2810*/  LEA R8, R62, UR4, 0x2 ;  /* 0x000000043e087c11 */ /* 0x000fe2000f8e10ff */
[----:B------:R1:W-:Y:S01]  /*2820*/  STS [R5], R30 ;  /* 0x0000001e05007388 */ /* 0x0003e20000000800 */
[----:B------:R-:W-:-:S02]  /*2830*/  LEA R9, R64, UR4, 0x2 ;  /* 0x0000000440097c11 */ /* 0x000fc4000f8e10ff */
[----:B------:R-:W-:Y:S01]  /*2840*/  LEA R10, R66, UR4, 0x2 ;  /* 0x00000004420a7c11 */ /* 0x000fe2000f8e10ff */
[----:B------:R1:W-:Y:S01]  /*2850*/  STS [R6], R31 ;  /* 0x0000001f06007388 */ /* 0x0003e20000000800 */
[----:B------:R-:W-:Y:S02]  /*2860*/  LEA R11, R68, UR4, 0x2 ;  /* 0x00000004440b7c11 */ /* 0x000fe4000f8e10ff */
        /* <DEDUP_REMOVED lines=16> */
[----:B------:R1:W-:Y:S04]  /*2970*/  STS [R52], R37 ;  /* 0x0000002534007388 */ /* 0x0003e80000000800 */
        /* <DEDUP_REMOVED lines=9> */
[----:B------:R1:W-:Y:S01]  /*2a10*/  STS [R64], R49 ;  /* 0x0000003140007388 */ /* 0x0003e20000000800 */
[----:B------:R-:W-:Y:S06]  /*2a20*/  BAR.SYNC.DEFER_BLOCKING 0x0 ;  /* 0x0000000000007b1d */ /* 0x000fec0000010000 */
[----:B------:R1:W2:Y:S04]  /*2a30*/  LDS R29, [R53] ;  /* 0x00000000351d7984 */ /* 0x0002a80000000800 */
[----:B------:R1:W3:Y:S04]  /*2a40*/  LDS R30, [R53+0x4] ;  /* 0x00000400351e7984 */ /* 0x0002e80000000800 */
[----:B------:R1:W4:Y:S04]  /*2a50*/  LDS R31, [R53+0x8] ;  /* 0x00000800351f7984 */ /* 0x0003280000000800 */
[----:B------:R1:W0:Y:S04]  /*2a60*/  LDS R32, [R53+0xc] ;  /* 0x00000c0035207984 */ /* 0x0002280000000800 */
        /* <DEDUP_REMOVED lines=14> */
[----:B------:R1:W0:Y:S01]  /*2b50*/  LDS R49, [R53+0x48] ;  /* 0x0000480035317984 */ /* 0x0002220000000800 */
[----:B------:R-:W-:Y:S06]  /*2b60*/  BAR.SYNC.DEFER_BLOCKING 0x0 ;  /* 0x0000000000007b1d */ /* 0x000fec0000010000 */
[----:B-----5:R1:W-:Y:S04]  /*2b70*/  STS [R4], R2 ;  /* 0x0000000204007388 */ /* 0x0203e80000000800 */
        /* <DEDUP_REMOVED lines=19> */
[----:B------:R1:W0:Y:S04]  /*2cb0*/  LDS R2, [R53] ;  /* 0x0000000035027984 */ /* 0x0002280000000800 */
        /* <DEDUP_REMOVED lines=19> */
[----:B--234-:R-:W-:Y:S05]  /*2df0*/  BRA `(.L_x_222) ;  /* 0xffffffdc00587947 */ /* 0x01cfea000383ffff */
.L_x_221:
[----:B------:R-:W-:Y:S01]  /*2e00*/  LEA R5, R5, UR4, 0x2 ;  /* 0x0000000405057c11 */ /* 0x000fe2000f8e10ff */
[----:B------:R-:W-:Y:S01]  /*2e10*/  IMAD R53, R0, -0x48, R53 ;  /* 0xffffffb800357824 */ /* 0x000fe200078e0235 */
[----:B------:R-:W-:Y:S01]  /*2e20*/  LEA R56, R56, UR4, 0x2 ;  /* 0x0000000438387c11 */ /* 0x000fe2000f8e10ff */
[----:B------:R-:W0:Y:S01]  /*2e30*/  LDCU.64 UR6, c[0x0][0x3a0] ;  /* 0x00007400ff0677ac */ /* 0x000e220008000a00 */
[----:B------:R-:W-:Y:S01]  /*2e40*/  LEA R58, R58, UR4, 0x2 ;  /* 0x000000043a3a7c11 */ /* 0x000fe2000f8e10ff */
[----:B------:R-:W-:Y:S01]  /*2e50*/  STS [R5], R29 ;  /* 0x0000001d05007388 */ /* 0x000fe20000000800 */
[----:B------:R-:W-:Y:S02]  /*2e60*/  LEA R60, R60, UR4, 0x2 ;  /* 0x000000043c3c7c11 */ /* 0x000fe4000f8e10ff */
[----:B------:R-:W-:Y:S01]  /*2e70*/  LEA R62, R62, UR4, 0x2 ;  /* 0x000000043e3e7c11 */ /* 0x000fe2000f8e10ff */
[----:B------:R-:W-:Y:S01]  /*2e80*/  STS [R56], R30 ;  /* 0x0000001e38007388 */ /* 0x000fe20000000800 */
[----:B------:R-:W-:-:S02]  /*2e90*/  LEA R64, R64, UR4, 0x2 ;  /* 0x0000000440407c11 */ /* 0x000fc4000f8e10ff */
[----:B------:R-:W-:Y:S01]  /*2ea0*/  LEA R66, R66, UR4, 0x2 ;  /* 0x0000000442427c11 */ /* 0x000fe2000f8e10ff */
[----:B------:R-:W-:Y:S01]  /*2eb0*/  STS [R58], R31 ;  /* 0x0000001f3a007388 */ /* 0x000fe20000000800 */
[----:B------:R-:W-:Y:S02]  /*2ec0*/  LEA R68, R68, UR4, 0x2 ;  /* 0x0000000444447c11 */ /* 0x000fe4000f8e10ff */
[----:B------:R-:W-:Y:S01]  /*2ed0*/  LEA R70, R70, UR4, 0x2 ;  /* 0x0000000446467c11 */ /* 0x000fe2000f8e10ff */
[----:B------:R-:W-:Y:S01]  /*2ee0*/  STS [R60], R32 ;  /* 0x000000203c007388 */ /* 0x000fe20000000800 */
[----:B------:R-:W-:Y:S02]  /*2ef0*/  LEA R72, R72, UR4, 0x2 ;  /* 0x0000000448487c11 */ /* 0x000fe4000f8e10ff */
[----:B------:R-:W-:Y:S01]  /*2f00*/  LEA R74, R74, UR4, 0x2 ;  /* 0x000000044a4a7c11 */ /* 0x000fe2000f8e10ff */
[----:B------:R-:W-:Y:S01]  /*2f10*/  STS [R62], R33 ;  /* 0x000000213e007388 */ /* 0x000fe20000000800 */
[----:B------:R-:W-:Y:S01]  /*2f20*/  LEA R76, R76, UR4, 0x2 ;  /* 0x000000044c4c7c11 */ /* 0x000fe2000f8e10ff */
[----:B0-----:R-:W-:Y:S01]  /*2f30*/  IMAD.U32 R4, RZ, RZ, UR7 ;  /* 0x00000007ff047e24 */ /* 0x001fe2000f8e00ff */
        /* <DEDUP_REMOVED lines=11> */
[----:B------:R-:W-:-:S03]  /*2ff0*/  ISETP.LT.U32.AND P2, PT, R0, UR6, PT ;  /* 0x0000000600007c0c */ /* 0x000fc6000bf41070 */
[----:B------:R-:W-:Y:S01]  /*3000*/  STS [R72], R38 ;  /* 0x0000002648007388 */ /* 0x000fe20000000800 */
[----:B------:R-:W-:-:S03]  /*3010*/  ISETP.GT.U32.AND.EX P2, PT, R4, RZ, PT, P2 ;  /* 0x000000ff0400720c */ /* 0x000fc60003f44120 */
[----:B------:R-:W-:Y:S04]  /*3020*/  STS [R74], R39 ;  /* 0x000000274a007388 */ /* 0x000fe80000000800 */
[----:B------:R-:W-:Y:S04]  /*3030*/  STS [R76], R40 ;  /* 0x000000284c007388 */ /* 0x000fe80000000800 */
[----:B------:R-:W-:Y:S04]  /*3040*/  STS [R78], R41 ;  /* 0x000000294e007388 */ /* 0x000fe80000000800 */
[----:B------:R-:W-:Y:S04]  /*3050*/  STS [R80], R43 ;  /* 0x0000002b50007388 */ /* 0x000fe80000000800 */
[----:B------:R-:W-:Y:S04]  /*3060*/  STS [R47], R44 ;  /* 0x0000002c2f007388 */ /* 0x000fe80000000800 */
[----:B------:R-:W-:Y:S04]  /*3070*/  STS [R84], R45 ;  /* 0x0000002d54007388 */ /* 0x000fe80000000800 */
[----:B------:R-:W-:Y:S04]  /*3080*/  STS [R51], R46 ;  /* 0x0000002e33007388 */ /* 0x000fe80000000800 */
[----:B------:R-:W-:Y:S04]  /*3090*/  STS [R88], R48 ;  /* 0x0000003058007388 */ /* 0x000fe80000000800 */
[----:B------:R-:W-:Y:S01]  /*30a0*/  STS [R90], R49 ;  /* 0x000000315a007388 */ /* 0x000fe20000000800 */
[----:B------:R-:W-:Y:S06]  /*30b0*/  BAR.SYNC.DEFER_BLOCKING 0x0 ;  /* 0x0000000000007b1d */ /* 0x000fec0000010000 */
[----:B------:R-:W0:Y:S04]  /*30c0*/  LDS R6, [R53] ;  /* 0x0000000035067984 */ /* 0x000e280000000800 */
[----:B------:R-:W1:Y:S04]  /*30d0*/  LDS R7, [R53+0x400] ;  /* 0x0004000035077984 */ /* 0x000e680000000800 */
[----:B------:R-:W2:Y:S04]  /*30e0*/  LDS R8, [R53+0x800] ;  /* 0x0008000035087984 */ /* 0x000ea80000000800 */
[----:B------:R-:W-:Y:S04]  /*30f0*/  LDS R9, [R53+0xc00] ;  /* 0x000c000035097984 */ /* 0x000fe80000000800 */
[----:B------:R-:W-:Y:S04]  /*3100*/  LDS R10, [R53+0x1000] ;  /* 0x00100000350a7984 */ /* 0x000fe80000000800 */
[----:B------:R-:W-:Y:S04]  /*3110*/  LDS R11, [R53+0x1400] ;  /* 0x00140000350b7984 */ /* 0x000fe80000000800 */
[----:B------:R-:W3:Y:S04]  /*3120*/  LDS R29, [R53+0x1800] ;  /* 0x00180000351d7984 */ /* 0x000ee80000000800 */
[----:B------:R-:W-:Y:S04]  /*3130*/  LDS R30, [R53+0x1c00] ;  /* 0x001c0000351e7984 */ /* 0x000fe80000000800 */
        /* <DEDUP_REMOVED lines=10> */
[----:B------:R-:W-:Y:S01]  /*31e0*/  LDS R41, [R53+0x4800] ;  /* 0x0048000035297984 */ /* 0x000fe20000000800 */
[----:B------:R-:W-:Y:S06]  /*31f0*/  BAR.SYNC.DEFER_BLOCKING 0x0 ;  /* 0x0000000000007b1d */ /* 0x000fec0000010000 */
[----:B-----5:R4:W-:Y:S04]  /*3200*/  STS [R5], R2 ;  /* 0x0000000205007388 */ /* 0x0209e80000000800 */
[----:B------:R0:W-:Y:S04]  /*3210*/  STS [R56], R3 ;  /* 0x0000000338007388 */ /* 0x0001e80000000800 */
[----:B------:R1:W-:Y:S01]  /*3220*/  STS [R58], R12 ;  /* 0x0000000c3a007388 */ /* 0x0003e20000000800 */
[----:B----4-:R-:W4:Y:S03]  /*3230*/  LDC.64 R4, c[0x0][0x398] ;  /* 0x0000e600ff047b82 */ /* 0x010f260000000a00 */
[----:B------:R-:W-:Y:S04]  /*3240*/  STS [R60], R13 ;  /* 0x0000000d3c007388 */ /* 0x000fe80000000800 */
[----:B------:R2:W-:Y:S01]  /*3250*/  STS [R62], R14 ;  /* 0x0000000e3e007388 */ /* 0x0005e20000000800 */
[----:B0-----:R-:W0:Y:S01]  /*3260*/  LDC.64 R2, c[0x0][0x388] ;  /* 0x0000e200ff027b82 */ /* 0x001e220000000a00 */
[----:B-1----:R-:W-:-:S02]  /*3270*/  VIADD R12, R0, 0x100 ;  /* 0x00000100000c7836 */ /* 0x002fc40000000000 */
[----:B------:R-:W-:Y:S04]  /*3280*/  STS [R64], R15 ;  /* 0x0000000f40007388 */ /* 0x000fe80000000800 */
[----:B------:R1:W-:Y:S01]  /*3290*/  STS [R66], R16 ;  /* 0x0000001042007388 */ /* 0x0003e20000000800 */
[----:B------:R-:W-:Y:S01]  /*32a0*/  ISETP.LT.U32.AND P4, PT, R12, UR6, PT ;  /* 0x000000060c007c0c */ /* 0x000fe2000bf81070 */
[C---:B--2---:R-:W-:Y:S01]  /*32b0*/  VIADD R14, R0.reuse, 0x200 ;  /* 0x00000200000e7836 */ /* 0x044fe20000000000 */
[----:B------:R-:W-:Y:S01]  /*32c0*/  LOP3.LUT R12, R0, 0x400, RZ, 0xfc, !PT ;  /* 0x00000400000c7812 */ /* 0x000fe200078efcff */
[----:B------:R-:W-:Y:S03]  /*32d0*/  STS [R68], R17 ;  /* 0x0000001144007388 */ /* 0x000fe60000000800 */
[----:B------:R-:W-:Y:S01]  /*32e0*/  ISETP.LT.U32.AND P3, PT, R14, UR6, PT ;  /* 0x000000060e007c0c */ /* 0x000fe2000bf61070 */
[----:B------:R-:W-:Y:S01]  /*32f0*/  STS [R70], R18 ;  /* 0x0000001246007388 */ /* 0x000fe20000000800 */
[----:B------:R-:W-:Y:S01]  /*3300*/  VIADD R14, R0, 0x500 ;  /* 0x00000500000e7836 */ /* 0x000fe20000000000 */
[----:B------:R-:W-:Y:S01]  /*3310*/  ISETP.LT.U32.AND P0, PT, R12, UR6, PT ;  /* 0x000000060c007c0c */ /* 0x000fe2000bf01070 */
[C---:B-1----:R-:W-:Y:S01]  /*3320*/  VIADD R16, R0.reuse, 0x300 ;  /* 0x0000030000107836 */ /* 0x042fe20000000000 */
[----:B------:R-:W-:Y:S01]  /*3330*/  STS [R72], R19 ;  /* 0x0000001348007388 */ /* 0x000fe20000000800 */
[----:B------:R-:W-:Y:S01]  /*3340*/  VIADD R12, R0, 0x600 ;  /* 0x00000600000c7836 */ /* 0x000fe20000000000 */
[----:B------:R-:W-:Y:S01]  /*3350*/  ISETP.LT.U32.AND P1, PT, R14, UR6, PT ;  /* 0x000000060e007c0c */ /* 0x000fe2000bf21070 */
[----:B------:R-:W-:Y:S01]  /*3360*/  IMAD.U32 R14, RZ, RZ, UR7 ;  /* 0x00000007ff0e7e24 */ /* 0x000fe2000f8e00ff */
[----:B------:R-:W-:Y:S01]  /*3370*/  STS [R74], R20 ;  /* 0x000000144a007388 */ /* 0x000fe20000000800 */
[----:B------:R-:W-:Y:S01]  /*3380*/  ISETP.LT.U32.AND P5, PT, R16, UR6, PT ;  /* 0x0000000610007c0c */ /* 0x000fe2000bfa1070 */
[----:B------:R-:W-:Y:S01]  /*3390*/  IMAD.U32 R16, RZ, RZ, UR7 ;  /* 0x00000007ff107e24 */ /* 0x000fe2000f8e00ff */
[----:B------:R-:W-:Y:S01]  /*33a0*/  ISETP.LT.U32.AND P6, PT, R12, UR6, PT ;  /* 0x000000060c007c0c */ /* 0x000fe2000bfc1070 */
[----:B------:R-:W-:Y:S01]  /*33b0*/  STS [R76], R21 ;  /* 0x000000154c007388 */ /* 0x000fe20000000800 */
[----:B0-----:R-:W-:Y:S01]  /*33c0*/  IMAD.WIDE.U32 R2, R0, 0x4, R2 ;  /* 0x0000000400027825 */ /* 0x001fe200078e0002 */
[----:B------:R-:W-:-:S02]  /*33d0*/  ISETP.GT.U32.AND.EX P3, PT, R14, RZ, PT, P3 ;  /* 0x000000ff0e00720c */ /* 0x000fc40003f64130 */
[----:B------:R-:W-:Y:S01]  /*33e0*/  STS [R78], R22 ;  /* 0x000000164e007388 */ /* 0x000fe20000000800 */
[----:B------:R-:W-:Y:S01]  /*33f0*/  ISETP.GT.U32.AND.EX P4, PT, R16, RZ, PT, P4 ;  /* 0x000000ff1000720c */ /* 0x000fe20003f84140 */
[----:B----4-:R-:W-:Y:S02]  /*3400*/  IMAD.WIDE.U32 R4, R0, 0x4, R4 ;  /* 0x0000000400047825 */ /* 0x010fe400078e0004 */
[----:B------:R0:W-:Y:S02]  /*3410*/  STS [R80], R23 ;  /* 0x0000001750007388 */ /* 0x0001e40000000800 */
[----:B------:R-:W-:Y:S02]  /*3420*/  IMAD.U32 R12, RZ, RZ, UR7 ;  /* 0x00000007ff0c7e24 */ /* 0x000fe4000f8e00ff */
[----:B------:R-:W-:Y:S03]  /*3430*/  STS [R47], R24 ;  /* 0x000000182f007388 */ /* 0x000fe60000000800 */
[----:B------:R-:W-:Y:S01]  /*3440*/  ISETP.GT.U32.AND.EX P5, PT, R12, RZ, PT, P5 ;  /* 0x000000ff0c00720c */ /* 0x000fe20003fa4150 */
[----:B------:R1:W-:Y:S01]  /*3450*/  STS [R84], R25 ;  /* 0x0000001954007388 */ /* 0x0003e20000000800 */
[----:B0-----:R-:W-:Y:S01]  /*3460*/  @P2 LOP3.LUT R23, R6, 0x80000000, RZ, 0x3c, !PT ;  /* 0x8000000006172812 */ /* 0x001fe200078e3cff */
[----:B------:R-:W-:-:S02]  /*3470*/  VIADD R6, R0, 0x700 ;  /* 0x0000070000067836 */ /* 0x000fc40000000000 */
[----:B------:R-:W-:Y:S04]  /*3480*/  STS [R51], R26 ;  /* 0x0000001a33007388 */ /* 0x000fe80000000800 */
[----:B------:R0:W-:Y:S01]  /*3490*/  STS [R88], R27 ;  /* 0x0000001b58007388 */ /* 0x0001e20000000800 */
[----:B-1----:R-:W-:-:S03]  /*34a0*/  @P4 LOP3.LUT R25, R7, 0x80000000, RZ, 0x3c, !PT ;  /* 0x8000000007194812 */ /* 0x002fc600078e3cff */
[----:B------:R-:W-:Y:S01]  /*34b0*/  STS [R90], R28 ;  /* 0x0000001c5a007388 */ /* 0x000fe20000000800 */
[----:B------:R-:W-:Y:S01]  /*34c0*/  BAR.SYNC.DEFER_BLOCKING 0x0 ;  /* 0x0000000000007b1d */ /* 0x000fe20000010000 */
[----:B0-----:R-:W-:Y:S01]  /*34d0*/  @P3 LOP3.LUT R27, R8, 0x80000000, RZ, 0x3c, !PT ;  /* 0x80000000081b3812 */ /* 0x001fe200078e3cff */
[----:B------:R-:W-:-:S05]  /*34e0*/  IMAD.U32 R8, RZ, RZ, UR7 ;  /* 0x00000007ff087e24 */ /* 0x000fca000f8e00ff */
[C---:B------:R-:W-:Y:S02]  /*34f0*/  ISETP.GT.U32.AND.EX P1, PT, R8.reuse, RZ, PT, P1 ;  /* 0x000000ff0800720c */ /* 0x040fe40003f24110 */
[----:B------:R-:W-:-:S13]  /*3500*/  ISETP.GT.U32.AND.EX P6, PT, R8, RZ, PT, P6 ;  /* 0x000000ff0800720c */ /* 0x000fda0003fc4160 */
[----:B---3--:R-:W-:Y:S01]  /*3510*/  @P6 LOP3.LUT R29, R29, 0x80000000, RZ, 0x3c, !PT ;  /* 0x800000001d1d6812 */ /* 0x008fe200078e3cff */
[----:B------:R-:W0:Y:S04]  /*3520*/  @P2 LDS R43, [R53] ;  /* 0x00000000352b2984 */ /* 0x000e280000000800 */
[----:B------:R-:W1:Y:S04]  /*3530*/  LDS R13, [R53+0x400] ;  /* 0x00040000350d7984 */ /* 0x000e680000000800 */
[----:B------:R-:W2:Y:S04]  /*3540*/  LDS R15, [R53+0x800] ;  /* 0x00080000350f7984 */ /* 0x000ea80000000800 */
[----:B------:R-:W3:Y:S04]  /*3550*/  LDS R17, [R53+0xc00] ;  /* 0x000c000035117984 */ /* 0x000ee80000000800 */
[----:B------:R-:W4:Y:S04]  /*3560*/  LDS R19, [R53+0x1000] ;  /* 0x0010000035137984 */ /* 0x000f280000000800 */
[----:B------:R-:W-:Y:S04]  /*3570*/  @P2 STG.E desc[UR8][R2.64], R23 ;  /* 0x0000001702002986 */ /* 0x000fe8000c101908 */
[----:B------:R-:W4:Y:S04]  /*3580*/  LDS R21, [R53+0x1400] ;  /* 0x0014000035157984 */ /* 0x000f280000000800 */
[----:B------:R-:W4:Y:S04]  /*3590*/  LDS R7, [R53+0x1800] ;  /* 0x0018000035077984 */ /* 0x000f280000000800 */
[----:B------:R-:W4:Y:S04]  /*35a0*/  LDS R23, [R53+0x1c00] ;  /* 0x001c000035177984 */ /* 0x000f280000000800 */
[----:B0-----:R0:W-:Y:S01]  /*35b0*/  @P2 STG.E desc[UR8][R4.64], R43 ;  /* 0x0000002b04002986 */ /* 0x0011e2000c101908 */
[----:B------:R-:W-:Y:S01]  /*35c0*/  ISETP.LT.U32.AND P2, PT, R6, UR6, PT ;  /* 0x0000000606007c0c */ /* 0x000fe2000bf41070 */
[----:B------:R-:W-:-:S02]  /*35d0*/  IMAD.U32 R6, RZ, RZ, UR7 ;  /* 0x00000007ff067e24 */ /* 0x000fc4000f8e00ff */
[----:B------:R2:W-:Y:S01]  /*35e0*/  @P4 STG.E desc[UR8][R2.64+0x400], R25 ;  /* 0x0004001902004986 */ /* 0x0005e2000c101908 */
[----:B------:R-:W-:Y:S02]  /*35f0*/  ISETP.GT.U32.AND.EX P2, PT, R8, RZ, PT, P2 ;  /* 0x000000ff0800720c */ /* 0x000fe40003f44120 */
[----:B------:R-:W-:Y:S01]  /*3600*/  ISETP.GT.U32.AND.EX P0, PT, R6, RZ, PT, P0 ;  /* 0x000000ff0600720c */ /* 0x000fe20003f04100 */
[----:B-1----:R-:W-:Y:S01]  /*3610*/  @P4 STG.E desc[UR8][R4.64+0x400], R13 ;  /* 0x0004000d04004986 */ /* 0x002fe2000c101908 */
[----:B------:R-:W-:Y:S02]  /*3620*/  LOP3.LUT R6, R0, 0x800, RZ, 0xfc, !PT ;  /* 0x0000080000067812 */ /* 0x000fe400078efcff */
[----:B0-----:R-:W-:Y:S01]  /*3630*/  @P5 LOP3.LUT R43, R9, 0x80000000, RZ, 0x3c, !PT ;  /* 0x80000000092b5812 */ /* 0x001fe200078e3cff */
[----:B------:R-:W-:Y:S01]  /*3640*/  @P3 STG.E desc[UR8][R2.64+0x800], R27 ;  /* 0x0008001b02003986 */ /* 0x000fe2000c101908 */
[----:B------:R-:W-:Y:S01]  /*3650*/  ISETP.LT.U32.AND P4, PT, R6, UR6, PT ;  /* 0x0000000606007c0c */ /* 0x000fe2000bf81070 */
[----:B------:R-:W-:-:S02]  /*3660*/  VIADD R6, R0, 0x900 ;  /* 0x0000090000067836 */ /* 0x000fc40000000000 */
[----:B------:R-:W0:Y:S04]  /*3670*/  LDS R9, [R53+0x2000] ;  /* 0x0020000035097984 */ /* 0x000e280000000800 */
[----:B--2---:R-:W-:Y:S01]  /*3680*/  @P0 LOP3.LUT R25, R10, 0x80000000, RZ, 0x3c, !PT ;  /* 0x800000000a190812 */ /* 0x004fe200078e3cff */
[----:B------:R-:W-:Y:S01]  /*3690*/  @P3 STG.E desc[UR8][R4.64+0x800], R15 ;  /* 0x0008000f04003986 */ /* 0x000fe2000c101908 */
[----:B------:R-:W-:Y:S01]  /*36a0*/  ISETP.LT.U32.AND P3, PT, R6, UR6, PT ;  /* 0x0000000606007c0c */ /* 0x000fe2000bf61070 */
[----:B------:R-:W-:Y:S02]  /*36b0*/  VIADD R6, R0, 0xa00 ;  /* 0x00000a0000067836 */ /* 0x000fe40000000000 */
[----:B------:R-:W-:Y:S01]  /*36c0*/  @P5 STG.E desc[UR8][R2.64+0xc00], R43 ;  /* 0x000c002b02005986 */ /* 0x000fe2000c101908 */
[----:B------:R-:W-:Y:S01]  /*36d0*/  ISETP.GT.U32.AND.EX P3, PT, R8, RZ, PT, P3 ;  /* 0x000000ff0800720c */ /* 0x000fe20003f64130 */
[----:B------:R-:W-:-:S02]  /*36e0*/  IMAD.U32 R10, RZ, RZ, UR7 ;  /* 0x00000007ff0a7e24 */ /* 0x000fc4000f8e00ff */
[----:B---3--:R1:W-:Y:S01]  /*36f0*/  @P5 STG.E desc[UR8][R4.64+0xc00], R17 ;  /* 0x000c001104005986 */ /* 0x0083e2000c101908 */
[----:B------:R-:W-:Y:S01]  /*3700*/  ISETP.LT.U32.AND P5, PT, R6, UR6, PT ;  /* 0x0000000606007c0c */ /* 0x000fe2000bfa1070 */
[----:B------:R-:W-:Y:S02]  /*3710*/  VIADD R6, R0, 0xb00 ;  /* 0x00000b0000067836 */ /* 0x000fe40000000000 */
[----:B------:R-:W2:Y:S01]  /*3720*/  LDS R13, [R53+0x2400] ;  /* 0x00240000350d7984 */ /* 0x000ea20000000800 */
[----:B------:R-:W-:-:S03]  /*3730*/  ISETP.GT.U32.AND.EX P5, PT, R8, RZ, PT, P5 ;  /* 0x000000ff0800720c */ /* 0x000fc60003fa4150 */
[----:B------:R-:W-:Y:S04]  /*3740*/  @P0 STG.E desc[UR8][R2.64+0x1000], R25 ;  /* 0x0010001902000986 */ /* 0x000fe8000c101908 */
[----:B----4-:R3:W-:Y:S01]  /*3750*/  @P0 STG.E desc[UR8][R4.64+0x1000], R19 ;  /* 0x0010001304000986 */ /* 0x0107e2000c101908 */
[----:B-1----:R-:W-:Y:S02]  /*3760*/  @P1 LOP3.LUT R17, R11, 0x80000000, RZ, 0x3c, !PT ;  /* 0x800000000b111812 */ /* 0x002fe400078e3cff */
[----:B------:R-:W-:Y:S01]  /*3770*/  ISETP.LT.U32.AND P0, PT, R6, UR6, PT ;  /* 0x0000000606007c0c */ /* 0x000fe2000bf01070 */
[----:B------:R-:W1:Y:S01]  /*3780*/  LDS R11, [R53+0x2800] ;  /* 0x00280000350b7984 */ /* 0x000e620000000800 */
[----:B------:R-:W-:Y:S01]  /*3790*/  IMAD.U32 R6, RZ, RZ, UR7 ;  /* 0x00000007ff067e24 */ /* 0x000fe2000f8e00ff */
[----:B------:R-:W-:-:S02]  /*37a0*/  @P5 LOP3.LUT R33, R33, 0x80000000, RZ, 0x3c, !PT ;  /* 0x8000000021215812 */ /* 0x000fc400078e3cff */
[----:B------:R-:W4:Y:S01]  /*37b0*/  LDS R15, [R53+0x2c00] ;  /* 0x002c0000350f7984 */ /* 0x000f220000000800 */
[----:B------:R-:W-:Y:S02]  /*37c0*/  ISETP.GT.U32.AND.EX P0, PT, R8, RZ, PT, P0 ;  /* 0x000000ff0800720c */ /* 0x000fe40003f04100 */
[----:B------:R-:W-:Y:S01]  /*37d0*/  ISETP.GT.U32.AND.EX P4, PT, R6, RZ, PT, P4 ;  /* 0x000000ff0600720c */ /* 0x000fe20003f84140 */
[----:B------:R-:W-:Y:S01]  /*37e0*/  @P1 STG.E desc[UR8][R2.64+0x1400], R17 ;  /* 0x0014001102001986 */ /* 0x000fe2000c101908 */
[----:B------:R-:W-:Y:S02]  /*37f0*/  LOP3.LUT R6, R0, 0xc00, RZ, 0xfc, !PT ;  /* 0x00000c0000067812 */ /* 0x000fe400078efcff */
[----:B---3--:R-:W-:Y:S01]  /*3800*/  @P2 LOP3.LUT R19, R30, 0x80000000, RZ, 0x3c, !PT ;  /* 0x800000001e132812 */ /* 0x008fe200078e3cff */
[----:B------:R-:W-:Y:S01]  /*3810*/  @P1 STG.E desc[UR8][R4.64+0x1400], R21 ;  /* 0x0014001504001986 */ /* 0x000fe2000c101908 */
[----:B------:R-:W-:Y:S01]  /*3820*/  ISETP.LT.U32.AND P1, PT, R6, UR6, PT ;  /* 0x0000000606007c0c */ /* 0x000fe2000bf21070 */
[----:B------:R-:W-:Y:S01]  /*3830*/  VIADD R6, R0, 0xd00 ;  /* 0x00000d0000067836 */ /* 0x000fe20000000000 */
[----:B------:R-:W-:Y:S01]  /*3840*/  @P3 LOP3.LUT R25, R32, 0x80000000, RZ, 0x3c, !PT ;  /* 0x8000000020193812 */ /* 0x000fe200078e3cff */
[----:B------:R-:W-:Y:S01]  /*3850*/  @P6 STG.E desc[UR8][R2.64+0x1800], R29 ;  /* 0x0018001d02006986 */ /* 0x000fe2000c101908 */
[----:B------:R-:W-:-:S03]  /*3860*/  ISETP.GT.U32.AND.EX P1, PT, R8, RZ, PT, P1 ;  /* 0x000000ff0800720c */ /* 0x000fc60003f24110 */
[----:B------:R-:W-:Y:S01]  /*3870*/  @P6 STG.E desc[UR8][R4.64+0x1800], R7 ;  /* 0x0018000704006986 */ /* 0x000fe2000c101908 */
[----:B------:R-:W-:Y:S01]  /*3880*/  ISETP.LT.U32.AND P6, PT, R6, UR6, PT ;  /* 0x0000000606007c0c */ /* 0x000fe2000bfc1070 */
[----:B------:R-:W-:Y:S01]  /*3890*/  VIADD R6, R0, 0xe00 ;  /* 0x00000e0000067836 */ /* 0x000fe20000000000 */
[----:B------:R-:W-:Y:S01]  /*38a0*/  @P4 LOP3.LUT R31, R31, 0x80000000, RZ, 0x3c, !PT ;  /* 0x800000001f1f4812 */ /* 0x000fe200078e3cff */
[----:B------:R-:W3:Y:S01]  /*38b0*/  LDS R7, [R53+0x3000] ;  /* 0x0030000035077984 */ /* 0x000ee20000000800 */
[----:B------:R-:W-:-:S03]  /*38c0*/  ISETP.GT.U32.AND.EX P6, PT, R10, RZ, PT, P6 ;  /* 0x000000ff0a00720c */ /* 0x000fc60003fc4160 */
[----:B------:R-:W-:Y:S02]  /*38d0*/  @P2 STG.E desc[UR8][R2.64+0x1c00], R19 ;  /* 0x001c001302002986 */ /* 0x000fe4000c101908 */
[----:B------:R-:W-:Y:S02]  /*38e0*/  @P1 LOP3.LUT R35, R35, 0x80000000, RZ, 0x3c, !PT ;  /* 0x8000000023231812 */ /* 0x000fe400078e3cff */
[----:B------:R-:W3:Y:S04]  /*38f0*/  LDS R17, [R53+0x3400] ;  /* 0x0034000035117984 */ /* 0x000ee80000000800 */
[----:B------:R-:W-:Y:S01]  /*3900*/  @P2 STG.E desc[UR8][R4.64+0x1c00], R23 ;  /* 0x001c001704002986 */ /* 0x000fe2000c101908 */
[----:B------:R-:W-:Y:S01]  /*3910*/  ISETP.LT.U32.AND P2, PT, R6, UR6, PT ;  /* 0x0000000606007c0c */ /* 0x000fe2000bf41070 */
[----:B------:R-:W-:-:S02]  /*3920*/  VIADD R6, R0, 0xf00 ;  /* 0x00000f0000067836 */ /* 0x000fc40000000000 */
[----:B------:R-:W-:Y:S01]  /*3930*/  @P4 STG.E desc[UR8][R2.64+0x2000], R31 ;  /* 0x0020001f02004986 */ /* 0x000fe2000c101908 */
[----:B------:R-:W-:-:S03]  /*3940*/  ISETP.GT.U32.AND.EX P2, PT, R12, RZ, PT, P2 ;  /* 0x000000ff0c00720c */ /* 0x000fc60003f44120 */
[----:B------:R-:W3:Y:S04]  /*3950*/  LDS R19, [R53+0x3800] ;  /* 0x0038000035137984 */ /* 0x000ee80000000800 */
[----:B0-----:R-:W-:Y:S01]  /*3960*/  @P4 STG.E desc[UR8][R4.64+0x2000], R9 ;  /* 0x0020000904004986 */ /* 0x001fe2000c101908 */
[----:B------:R-:W-:Y:S02]  /*3970*/  ISETP.LT.U32.AND P4, PT, R6, UR6, PT ;  /* 0x0000000606007c0c */ /* 0x000fe4000bf81070 */
[----:B------:R-:W-:Y:S01]  /*3980*/  LOP3.LUT R6, R0, 0x1000, RZ, 0xfc, !PT ;  /* 0x0000100000067812 */ /* 0x000fe200078efcff */
[----:B------:R-:W0:Y:S02]  /*3990*/  LDS R9, [R53+0x3c00] ;  /* 0x003c000035097984 */ /* 0x000e240000000800 */
[----:B------:R-:W-:-:S02]  /*39a0*/  @P2 LOP3.LUT R37, R37, 0x80000000, RZ, 0x3c, !PT ;  /* 0x8000000025252812 */ /* 0x000fc400078e3cff */
[----:B------:R-:W0:Y:S04]  /*39b0*/  LDS R21, [R53+0x4000] ;  /* 0x0040000035157984 */ /* 0x000e280000000800 */
[----:B------:R-:W0:Y:S04]  /*39c0*/  LDS R23, [R53+0x4400] ;  /* 0x0044000035177984 */ /* 0x000e280000000800 */
[----:B------:R-:W-:Y:S04]  /*39d0*/  @P3 STG.E desc[UR8][R2.64+0x2400], R25 ;  /* 0x0024001902003986 */ /* 0x000fe8000c101908 */
[----:B--2---:R2:W-:Y:S01]  /*39e0*/  @P3 STG.E desc[UR8][R4.64+0x2400], R13 ;  /* 0x0024000d04003986 */ /* 0x0045e2000c101908 */
[----:B------:R-:W-:Y:S01]  /*39f0*/  ISETP.LT.U32.AND P3, PT, R6, UR6, PT ;  /* 0x0000000606007c0c */ /* 0x000fe2000bf61070 */
[----:B------:R-:W-:-:S02]  /*3a00*/  VIADD R6, R0, 0x1100 ;  /* 0x0000110000067836 */ /* 0x000fc40000000000 */
[----:B------:R-:W-:Y:S01]  /*3a10*/  @P5 STG.E desc[UR8][R2.64+0x2800], R33 ;  /* 0x0028002102005986 */ /* 0x000fe2000c101908 */
[----:B------:R-:W-:Y:S01]  /*3a20*/  VIADD R0, R0, 0x1200 ;  /* 0x0000120000007836 */ /* 0x000fe20000000000 */
[----:B------:R-:W-:Y:S02]  /*3a30*/  ISETP.GT.U32.AND.EX P3, PT, R8, RZ, PT, P3 ;  /* 0x000000ff0800720c */ /* 0x000fe40003f64130 */
[----:B-1----:R1:W-:Y:S01]  /*3a40*/  @P5 STG.E desc[UR8][R4.64+0x2800], R11 ;  /* 0x0028000b04005986 */ /* 0x0023e2000c101908 */
[----:B------:R-:W-:Y:S01]  /*3a50*/  ISETP.LT.U32.AND P5, PT, R6, UR6, PT ;  /* 0x0000000606007c0c */ /* 0x000fe2000bfa1070 */
[----:B------:R-:W-:Y:S01]  /*3a60*/  IMAD.U32 R6, RZ, RZ, UR7 ;  /* 0x00000007ff067e24 */ /* 0x000fe2000f8e00ff */
[----:B--2---:R-:W-:-:S04]  /*3a70*/  @P0 LOP3.LUT R13, R34, 0x80000000, RZ, 0x3c, !PT ;  /* 0x80000000220d0812 */ /* 0x004fc800078e3cff */
[----:B------:R-:W-:Y:S01]  /*3a80*/  ISETP.GT.U32.AND.EX P4, PT, R6, RZ, PT, P4 ;  /* 0x000000ff0600720c */ /* 0x000fe20003f84140 */
[----:B------:R2:W-:Y:S03]  /*3a90*/  @P0 STG.E desc[UR8][R2.64+0x2c00], R13 ;  /* 0x002c000d02000986 */ /* 0x0005e6000c101908 */
[----:B------:R-:W-:Y:S01]  /*3aa0*/  @P3 LOP3.LUT R39, R39, 0x80000000, RZ, 0x3c, !PT ;  /* 0x8000000027273812 */ /* 0x000fe200078e3cff */
[----:B----4-:R4:W-:Y:S01]  /*3ab0*/  @P0 STG.E desc[UR8][R4.64+0x2c00], R15 ;  /* 0x002c000f04000986 */ /* 0x0109e2000c101908 */
[----:B------:R-:W-:Y:S01]  /*3ac0*/  ISETP.LT.U32.AND P0, PT, R0, UR6, PT ;  /* 0x0000000600007c0c */ /* 0x000fe2000bf01070 */
[----:B------:R-:W-:Y:S01]  /*3ad0*/  IMAD.U32 R0, RZ, RZ, UR7 ;  /* 0x00000007ff007e24 */ /* 0x000fe2000f8e00ff */
[----:B-1----:R-:W-:Y:S01]  /*3ae0*/  @P6 LOP3.LUT R11, R36, 0x80000000, RZ, 0x3c, !PT ;  /* 0x80000000240b6812 */ /* 0x002fe200078e3cff */
[----:B------:R1:W-:Y:S01]  /*3af0*/  @P1 STG.E desc[UR8][R2.64+0x3000], R35 ;  /* 0x0030002302001986 */ /* 0x0003e2000c101908 */
[----:B------:R-:W-:-:S02]  /*3b00*/  ISETP.GT.U32.AND.EX P0, PT, R6, RZ, PT, P0 ;  /* 0x000000ff0600720c */ /* 0x000fc40003f04100 */
[----:B------:R-:W-:Y:S01]  /*3b10*/  ISETP.GT.U32.AND.EX P5, PT, R0, RZ, PT, P5 ;  /* 0x000000ff0000720c */ /* 0x000fe20003fa4150 */
[----:B---3--:R1:W-:Y:S01]  /*3b20*/  @P1 STG.E desc[UR8][R4.64+0x3000], R7 ;  /* 0x0030000704001986 */ /* 0x0083e2000c101908 */
[----:B--2---:R-:W-:-:S03]  /*3b30*/  @P4 LOP3.LUT R13, R38, 0x80000000, RZ, 0x3c, !PT ;  /* 0x80000000260d4812 */ /* 0x004fc600078e3cff */
[----:B------:R1:W-:Y:S04]  /*3b40*/  @P6 STG.E desc[UR8][R2.64+0x3400], R11 ;  /* 0x0034000b02006986 */ /* 0x0003e8000c101908 */
[----:B------:R1:W-:Y:S04]  /*3b50*/  @P6 STG.E desc[UR8][R4.64+0x3400], R17 ;  /* 0x0034001104006986 */ /* 0x0003e8000c101908 */
[----:B------:R1:W-:Y:S01]  /*3b60*/  @P2 STG.E desc[UR8][R2.64+0x3800], R37 ;  /* 0x0038002502002986 */ /* 0x0003e2000c101908 */
[----:B----4-:R-:W-:-:S03]  /*3b70*/  @P5 LOP3.LUT R15, R40, 0x80000000, RZ, 0x3c, !PT ;  /* 0x80000000280f5812 */ /* 0x010fc600078e3cff */
[----:B------:R1:W-:Y:S04]  /*3b80*/  @P2 STG.E desc[UR8][R4.64+0x3800], R19 ;  /* 0x0038001304002986 */ /* 0x0003e8000c101908 */
[----:B------:R1:W-:Y:S04]  /*3b90*/  @P4 STG.E desc[UR8][R2.64+0x3c00], R13 ;  /* 0x003c000d02004986 */ /* 0x0003e8000c101908 */
[----:B0-----:R1:W-:Y:S04]  /*3ba0*/  @P4 STG.E desc[UR8][R4.64+0x3c00], R9 ;  /* 0x003c000904004986 */ /* 0x0013e8000c101908 */
[----:B------:R1:W-:Y:S04]  /*3bb0*/  @P3 STG.E desc[UR8][R2.64+0x4000], R39 ;  /* 0x0040002702003986 */ /* 0x0003e8000c101908 */
[----:B------:R1:W-:Y:S04]  /*3bc0*/  @P3 STG.E desc[UR8][R4.64+0x4000], R21 ;  /* 0x0040001504003986 */ /* 0x0003e8000c101908 */
[----:B------:R1:W-:Y:S04]  /*3bd0*/  @P5 STG.E desc[UR8][R2.64+0x4400], R15 ;  /* 0x0044000f02005986 */ /* 0x0003e8000c101908 */
[----:B------:R1:W-:Y:S01]  /*3be0*/  @P5 STG.E desc[UR8][R4.64+0x4400], R23 ;  /* 0x0044001704005986 */ /* 0x0003e2000c101908 */
[----:B------:R-:W-:Y:S05]  /*3bf0*/  @!P0 EXIT ;  /* 0x000000000000894d */ /* 0x000fea0003800000 */
[----:B------:R-:W0:Y:S01]  /*3c00*/  LDS R53, [R53+0x4800] ;  /* 0x0048000035357984 */ /* 0x000e220000000800 */
[----:B------:R-:W-:-:S05]  /*3c10*/  LOP3.LUT R41, R41, 0x80000000, RZ, 0x3c, !PT ;  /* 0x8000000029297812 */ /* 0x000fca00078e3cff */
[----:B------:R-:W-:Y:S04]  /*3c20*/  STG.E desc[UR8][R2.64+0x4800], R41 ;  /* 0x0048002902007986 */ /* 0x000fe8000c101908 */
[----:B0-----:R-:W-:Y:S01]  /*3c30*/  STG.E desc[UR8][R4.64+0x4800], R53 ;  /* 0x0048003504007986 */ /* 0x001fe2000c101908 */
[----:B------:R-:W-:Y:S05]  /*3c40*/  EXIT ;  /* 0x000000000000794d */ /* 0x000fea0003800000 */
.L_x_223:
        /* <DEDUP_REMOVED lines=11> */
.L_x_2164:


//--------------------- .text._ZN3cub18CUB_300001_SM_10006detail10radix_sort29DeviceRadixSortOnesweepKernelINS1_5radix10policy_hubIifyE10Policy1000ELNS0_9SortOrderE0EifyiiNS1_21identity_decomposer_tEEEvPT5_SB_PT3_PKSC_PT1_PKSG_PT2_PKSK_T4_iiT6_ --------------------------
	.section	.text._ZN3cub18CUB_300001_SM_10006detail10radix_sort29DeviceRadixSortOnesweepKernelINS1_5radix10policy_hubIifyE10Policy1000ELNS0_9SortOrderE0EifyiiNS1_21identity_decomposer_tEEEvPT5_SB_PT3_PKSC_PT1_PKSG_PT2_PKSK_T4_iiT6_,"ax",@progbits
	.align	128
        .global         _ZN3cub18CUB_300001_SM_10006detail10radix_sort29DeviceRadixSortOnesweepKernelINS1_5radix10policy_hubIifyE10Policy1000ELNS0_9SortOrderE0EifyiiNS1_21identity_decomposer_tEEEvPT5_SB_PT3_PKSC_PT1_PKSG_PT2_PKSK_T4_iiT6_
        .type           _ZN3cub18CUB_300001_SM_10006detail10radix_sort29DeviceRadixSortOnesweepKernelINS1_5radix10policy_hubIifyE10Policy1000ELNS0_9SortOrderE0EifyiiNS1_21identity_decomposer_tEEEvPT5_SB_PT3_PKSC_PT1_PKSG_PT2_PKSK_T4_iiT6_,@function
        .size           _ZN3cub18CUB_300001_SM_10006detail10radix_sort29DeviceRadixSortOnesweepKernelINS1_5radix10policy_hubIifyE10Policy1000ELNS0_9SortOrderE0EifyiiNS1_21identity_decomposer_tEEEvPT5_SB_PT3_PKSC_PT1_PKSG_PT2_PKSK_T4_iiT6_,(.L_x_2165 - _ZN3cub18CUB_300001_SM_10006detail10radix_sort29DeviceRadixSortOnesweepKernelINS1_5radix10policy_hubIifyE10Policy1000ELNS0_9SortOrderE0EifyiiNS1_21identity_decomposer_tEEEvPT5_SB_PT3_PKSC_PT1_PKSG_PT2_PKSK_T4_iiT6_)
        .other          _ZN3cub18CUB_300001_SM_10006detail10radix_sort29DeviceRadixSortOnesweepKernelINS1_5radix10policy_hubIifyE10Policy1000ELNS0_9SortOrderE0EifyiiNS1_21identity_decomposer_tEEEvPT5_SB_PT3_PKSC_PT1_PKSG_PT2_PKSK_T4_iiT6_,@"STO_CUDA_ENTRY STV_DEFAULT"
_ZN3cub18CUB_300001_SM_10006detail10radix_sort29DeviceRadixSortOnesweepKernelINS1_5radix10policy_hubIifyE10Policy1000ELNS0_9SortOrderE0EifyiiNS1_21identity_decomposer_tEEEvPT5_SB_PT3_PKSC_PT1_PKSG_PT2_PKSK_T4_iiT6_:
.text._ZN3cub18CUB_300001_SM_10006detail10radix_sort29DeviceRadixSortOnesweepKernelINS1_5radix10policy_hubIifyE10Policy1000ELNS0_9SortOrderE0EifyiiNS1_21identity_decomposer_tEEEvPT5_SB_PT3_PKSC_PT1_PKSG_PT2_PKSK_T4_iiT6_:
        /* <DEDUP_REMOVED lines=16> */
.L_x_225:
[----:B------:R-:W-:Y:S05]  /*0100*/  BSYNC.RECONVERGENT B0 ;  /* 0x0000000000007941 */ /* 0x000fea0003800200 */
.L_x_224:
        /* <DEDUP_REMOVED lines=35> */
.L_x_226:
        /* <DEDUP_REMOVED lines=76> */
.L_x_227:
        /* <DEDUP_REMOVED lines=19> */
.L_x_230:
        /* <DEDUP_REMOVED lines=21> */
.L_x_229:
[----:B------:R-:W-:Y:S05]  /*0a80*/  BSYNC.RECONVERGENT B0 ;  /* 0x0000000000007941 */ /* 0x000fea0003800200 */
.L_x_228:
        /* <DEDUP_REMOVED lines=18> */
.L_x_234:
[----:B------:R-:W-:Y:S05]  /*0bb0*/  BSYNC.RECONVERGENT B1 ;  /* 0x0000000000017941 */ /* 0x000fea0003800200 */
.L_x_233:
        /* <DEDUP_REMOVED lines=14> */
.L_x_235:
[----:B------:R-:W-:Y:S01]  /*0ca0*/  VIADD R6, R6, 0x1 ;  /* 0x0000000106067836 */ /* 0x000fe20000000000 */
[----:B------:R0:W-:Y:S04]  /*0cb0*/  STS [R0], RZ ;  /* 0x000000ff00007388 */ /* 0x0001e80000000800 */
[----:B------:R-:W-:Y:S01]  /*0cc0*/  ISETP.NE.AND P0, PT, R6, RZ, PT ;  /* 0x000000ff0600720c */ /* 0x000fe20003f05270 */
[----:B0-----:R-:W-:-:S12]  /*0cd0*/  VIADD R0, R0, 0x80 ;  /* 0x0000008000007836 */ /* 0x001fd80000000000 */
[----:B------:R-:W-:Y:S05]  /*0ce0*/  @P0 BRA `(.L_x_235) ;  /* 0xfffffffc00ec0947 */ /* 0x000fea000383ffff */
.L_x_232:
[----:B------:R-:W-:Y:S05]  /*0cf0*/  BSYNC.RECONVERGENT B0 ;  /* 0x0000000000007941 */ /* 0x000fea0003800200 */
.L_x_231:
        /* <DEDUP_REMOVED lines=130> */
.L_x_237:
[----:B------:R-:W-:Y:S05]  /*1520*/  BSYNC.RECONVERGENT B0 ;  /* 0x0000000000007941 */ /* 0x000fea0003800200 */
.L_x_236:
        /* <DEDUP_REMOVED lines=38> */
.L_x_246:
[----:B0-----:R-:W0:Y:S01]  /*1790*/  LDC.64 R4, c[0x0][0x380] ;  /* 0x0000e000ff047b82 */ /* 0x001e220000000a00 */
[----:B------:R-:W-:Y:S01]  /*17a0*/  VIADD R19, R10, 0xffffffff ;  /* 0xffffffff0a137836 */ /* 0x000fe20000000000 */
[----:B------:R-:W-:Y:S03]  /*17b0*/  BSSY B2, `(.L_x_243) ;  /* 0x0000008000027945 */ /* 0x000fe60003800000 */
[----:B------:R-:W-:-:S04]  /*17c0*/  IMAD R11, R19, 0x100, R3 ;  /* 0x00000100130b7824 */ /* 0x000fc800078e0203 */
[----:B0-----:R-:W-:-:S07]  /*17d0*/  IMAD.WIDE R4, R11, 0x4, R4 ;  /* 0x000000040b047825 */ /* 0x001fce00078e0204 */
.L_x_244:
[----:B------:R-:W-:Y:S05]  /*17e0*/  YIELD ;  /* 0x0000000000007946 */ /* 0x000fea0003800000 */
[----:B------:R0:W-:Y:S06]  /*17f0*/  MEMBAR.SC.CTA ;  /* 0x0000000000007992 */ /* 0x0001ec0000000000 */
[----:B0-----:R-:W2:Y:S02]  /*1800*/  LDG.E.STRONG.SYS R11, desc[UR6][R4.64] ;  /* 0x00000006040b7981 */ /* 0x001ea4000c1f5900 */
[----:B--2---:R-:W-:-:S13]  /*1810*/  ISETP.NE.AND P0, PT, R11, RZ, PT ;  /* 0x000000ff0b00720c */ /* 0x004fda0003f05270 */
[----:B------:R-:W-:Y:S05]  /*1820*/  @!P0 BRA `(.L_x_244) ;  /* 0xfffffffc00ec8947 */ /* 0x000fea000383ffff */
[----:B------:R-:W-:Y:S05]  /*1830*/  BSYNC B2 ;  /* 0x0000000000027941 */ /* 0x000fea0003800000 */
.L_x_243:
[----:B------:R-:W-:Y:S01]  /*1840*/  BSSY.RECONVERGENT B2, `(.L_x_245) ;  /* 0x0000006000027945 */ /* 0x000fe20003800200 */
[C---:B------:R-:W-:Y:S02]  /*1850*/  ISETP.GT.AND P0, PT, R11.reuse, -0x1, PT ;  /* 0xffffffff0b00780c */ /* 0x040fe40003f04270 */
[----:B------:R-:W-:Y:S01]  /*1860*/  LOP3.LUT R4, R11, 0x3fffffff, RZ, 0xc0, !PT ;  /* 0x3fffffff0b047812 */ /* 0x000fe200078ec0ff */
[----:B------:R-:W-:Y:S05]  /*1870*/  WARPSYNC.EXCLUSIVE R6 ;  /* 0x0000000006007348 */ /* 0x000fea0003a00000 */
[----:B------:R-:W-:-:S05]  /*1880*/  IMAD.IADD R17, R4, 0x1, R17 ;  /* 0x0000000104117824 */ /* 0x000fca00078e0211 */
[----:B------:R-:W-:-:S07]  /*1890*/  VOTE.ANY R6, PT, P0 ;  /* 0x0000000000067806 */ /* 0x000fce00000e0100 */
[----:B------:R-:W-:Y:S05]  /*18a0*/  BSYNC.RECONVERGENT B2 ;  /* 0x0000000000027941 */ /* 0x000fea0003800200 */
.L_x_245:
[----:B------:R-:W-:Y:S01]  /*18b0*/  ISETP.GT.U32.AND P1, PT, R10, 0x1, PT ;  /* 0x000000010a00780c */ /* 0x000fe20003f24070 */
[----:B------:R-:W-:-:S12]  /*18c0*/  IMAD.MOV.U32 R10, RZ, RZ, R19 ;  /* 0x000000ffff0a7224 */ /* 0x000fd800078e0013 */
[----:B------:R-:W-:Y:S05]  /*18d0*/  @P0 BRA P1, `(.L_x_246) ;  /* 0xfffffffc00ac0947 */ /* 0x000fea000083ffff */
[----:B------:R-:W-:Y:S05]  /*18e0*/  BSYNC B0 ;  /* 0x0000000000007941 */ /* 0x000fea0003800000 */
.L_x_242:
[----:B------:R1:W2:Y:S02]  /*18f0*/  LDS.64 R4, [R13+0x6600] ;  /* 0x006600000d047984 */ /* 0x0002a40000000a00 */
.L_x_241:
[C---:B------:R-:W-:Y:S01]  /*1900*/  IMAD.IADD R19, R17.reuse, 0x1, -R0 ;  /* 0x0000000111137824 */ /* 0x040fe200078e0a00 */
[----:B------:R-:W-:-:S04]  /*1910*/  LOP3.LUT R11, R17, 0x80000000, RZ, 0xfc, !PT ;  /* 0x80000000110b7812 */ /* 0x000fc800078efcff */
[C---:B0-2---:R-:W-:Y:S01]  /*1920*/  IADD3 R4, P0, PT, R19.reuse, R4, RZ ;  /* 0x0000000413047210 */ /* 0x045fe20007f1e0ff */
[----:B------:R0:W-:Y:S03]  /*1930*/  STG.E.STRONG.SYS desc[UR6][R14.64], R11 ;  /* 0x0000000b0e007986 */ /* 0x0001e6000c115906 */
[----:B------:R-:W-:-:S05]  /*1940*/  LEA.HI.X.SX32 R5, R19, R5, 0x1, P0 ;  /* 0x0000000513057211 */ /* 0x000fca00000f0eff */
[----:B------:R0:W-:Y:S04]  /*1950*/  STS.64 [R13+0x6600], R4 ;  /* 0x006600040d007388 */ /* 0x0001e80000000a00 */
.L_x_240:
[----:B------:R-:W-:Y:S05]  /*1960*/  BSYNC B1 ;  /* 0x0000000000017941 */ /* 0x000fea0003800000 */
.L_x_239:
        /* <DEDUP_REMOVED lines=17> */
.L_x_247:
        /* <DEDUP_REMOVED lines=28> */
.L_x_248:
        /* <DEDUP_REMOVED lines=56> */
.L_x_249:
        /* <DEDUP_REMOVED lines=19> */
.L_x_250:
        /* <DEDUP_REMOVED lines=51> */
.L_x_251:
        /* <DEDUP_REMOVED lines=22> */
.L_x_252:
        /* <DEDUP_REMOVED lines=56> */
.L_x_238:
        /* <DEDUP_REMOVED lines=38> */
.L_x_344:
        /* <DEDUP_REMOVED lines=25> */
.L_x_253:
        /* <DEDUP_REMOVED lines=44> */
.L_x_256:
[----:B------:R-:W-:Y:S05]  /*2fb0*/  BSYNC.RECONVERGENT B0 ;  /* 0x0000000000007941 */ /* 0x000fea0003800200 */
.L_x_255:
        /* <DEDUP_REMOVED lines=39> */
.L_x_258:
[----:B------:R-:W-:Y:S05]  /*3230*/  BSYNC.RECONVERGENT B0 ;  /* 0x0000000000007941 */ /* 0x000fea0003800200 */
.L_x_257:
        /* <DEDUP_REMOVED lines=35> */
.L_x_260:
[----:B------:R-:W-:Y:S05]  /*3470*/  BSYNC.RECONVERGENT B0 ;  /* 0x0000000000007941 */ /* 0x000fea0003800200 */
.L_x_259:
        /* <DEDUP_REMOVED lines=35> */
.L_x_262:
[----:B------:R-:W-:Y:S05]  /*36b0*/  BSYNC.RECONVERGENT B0 ;  /* 0x0000000000007941 */ /* 0x000fea0003800200 */
.L_x_261:
        /* <DEDUP_REMOVED lines=37> */
.L_x_264:
[----:B------:R-:W-:Y:S05]  /*3910*/  BSYNC.RECONVERGENT B0 ;  /* 0x0000000000007941 */ /* 0x000fea0003800200 */
.L_x_263:
        /* <DEDUP_REMOVED lines=37> */
.L_x_266:
[----:B------:R-:W-:Y:S05]  /*3b70*/  BSYNC.RECONVERGENT B0 ;  /* 0x0000000000007941 */ /* 0x000fea0003800200 */
.L_x_265:
        /* <DEDUP_REMOVED lines=37> */
.L_x_268:
[----:B------:R-:W-:Y:S05]  /*3dd0*/  BSYNC.RECONVERGENT B0 ;  /* 0x0000000000007941 */ /* 0x000fea0003800200 */
.L_x_267:
        /* <DEDUP_REMOVED lines=37> */
.L_x_270:
[----:B------:R-:W-:Y:S05]  /*4030*/  BSYNC.RECONVERGENT B0 ;  /* 0x0000000000007941 */ /* 0x000fea0003800200 */
.L_x_269:
        /* <DEDUP_REMOVED lines=37> */
.L_x_272:
[----:B------:R-:W-:Y:S05]  /*4290*/  BSYNC.RECONVERGENT B0 ;  /* 0x0000000000007941 */ /* 0x000fea0003800200 */
.L_x_271:
        /* <DEDUP_REMOVED lines=37> */
.L_x_274:
[----:B------:R-:W-:Y:S05]  /*44f0*/  BSYNC.RECONVERGENT B0 ;  /* 0x0000000000007941 */ /* 0x000fea0003800200 */
.L_x_273:
        /* <DEDUP_REMOVED lines=37> */
.L_x_276:
[----:B------:R-:W-:Y:S05]  /*4750*/  BSYNC.RECONVERGENT B0 ;  /* 0x0000000000007941 */ /* 0x000fea0003800200 */
.L_x_275:
        /* <DEDUP_REMOVED lines=37> */
.L_x_278:
[----:B------:R-:W-:Y:S05]  /*49b0*/  BSYNC.RECONVERGENT B0 ;  /* 0x0000000000007941 */ /* 0x000fea0003800200 */
.L_x_277:
        /* <DEDUP_REMOVED lines=37> */
.L_x_280:
[----:B------:R-:W-:Y:S05]  /*4c10*/  BSYNC.RECONVERGENT B0 ;  /* 0x0000000000007941 */ /* 0x000fea0003800200 */
.L_x_279:
        /* <DEDUP_REMOVED lines=39> */
.L_x_282:
[----:B------:R-:W-:Y:S05]  /*4e90*/  BSYNC.RECONVERGENT B0 ;  /* 0x0000000000007941 */ /* 0x000fea0003800200 */
.L_x_281:
        /* <DEDUP_REMOVED lines=39> */
.L_x_284:
[----:B------:R-:W-:Y:S05]  /*5110*/  BSYNC.RECONVERGENT B0 ;  /* 0x0000000000007941 */ /* 0x000fea0003800200 */
.L_x_283:
        /* <DEDUP_REMOVED lines=39> */
.L_x_286:
[----:B------:R-:W-:Y:S05]  /*5390*/  BSYNC.RECONVERGENT B0 ;  /* 0x0000000000007941 */ /* 0x000fea0003800200 */
.L_x_285:
        /* <DEDUP_REMOVED lines=36> */
.L_x_288:
[----:B------:R-:W-:Y:S05]  /*55e0*/  BSYNC.RECONVERGENT B0 ;  /* 0x0000000000007941 */ /* 0x000fea0003800200 */
.L_x_287:
        /* <DEDUP_REMOVED lines=35> */
.L_x_290:
[----:B------:R-:W-:Y:S05]  /*5820*/  BSYNC.RECONVERGENT B0 ;  /* 0x0000000000007941 */ /* 0x000fea0003800200 */
.L_x_289:
        /* <DEDUP_REMOVED lines=65> */
.L_x_298:
[----:B-1----:R-:W1:Y:S01]  /*5c40*/  LDC.64 R8, c[0x0][0x380] ;  /* 0x0000e000ff087b82 */ /* 0x002e620000000a00 */
[----:B------:R-:W-:Y:S01]  /*5c50*/  VIADD R17, R10, 0xffffffff ;  /* 0xffffffff0a117836 */ /* 0x000fe20000000000 */
[----:B------:R-:W-:Y:S03]  /*5c60*/  BSSY B2, `(.L_x_295) ;  /* 0x0000008000027945 */ /* 0x000fe60003800000 */
[----:B------:R-:W-:-:S04]  /*5c70*/  IMAD R11, R17, 0x100, R3 ;  /* 0x00000100110b7824 */ /* 0x000fc800078e0203 */
[----:B-1----:R-:W-:-:S07]  /*5c80*/  IMAD.WIDE R8, R11, 0x4, R8 ;  /* 0x000000040b087825 */ /* 0x002fce00078e0208 */
.L_x_296:
[----:B------:R-:W-:Y:S05]  /*5c90*/  YIELD ;  /* 0x0000000000007946 */ /* 0x000fea0003800000 */
[----:B------:R1:W-:Y:S06]  /*5ca0*/  MEMBAR.SC.CTA ;  /* 0x0000000000007992 */ /* 0x0003ec0000000000 */
[----:B-1----:R-:W2:Y:S02]  /*5cb0*/  LDG.E.STRONG.SYS R11, desc[UR6][R8.64] ;  /* 0x00000006080b7981 */ /* 0x002ea4000c1f5900 */
[----:B--2---:R-:W-:-:S13]  /*5cc0*/  ISETP.NE.AND P0, PT, R11, RZ, PT ;  /* 0x000000ff0b00720c */ /* 0x004fda0003f05270 */
[----:B------:R-:W-:Y:S05]  /*5cd0*/  @!P0 BRA `(.L_x_296) ;  /* 0xfffffffc00ec8947 */ /* 0x000fea000383ffff */
[----:B------:R-:W-:Y:S05]  /*5ce0*/  BSYNC B2 ;  /* 0x0000000000027941 */ /* 0x000fea0003800000 */
.L_x_295:
[----:B------:R-:W-:Y:S01]  /*5cf0*/  BSSY.RECONVERGENT B2, `(.L_x_297) ;  /* 0x0000006000027945 */ /* 0x000fe20003800200 */
[C---:B------:R-:W-:Y:S02]  /*5d00*/  ISETP.GT.AND P0, PT, R11.reuse, -0x1, PT ;  /* 0xffffffff0b00780c */ /* 0x040fe40003f04270 */
[----:B------:R-:W-:Y:S01]  /*5d10*/  LOP3.LUT R8, R11, 0x3fffffff, RZ, 0xc0, !PT ;  /* 0x3fffffff0b087812 */ /* 0x000fe200078ec0ff */
[----:B------:R-:W-:Y:S05]  /*5d20*/  WARPSYNC.EXCLUSIVE R6 ;  /* 0x0000000006007348 */ /* 0x000fea0003a00000 */
[----:B------:R-:W-:-:S05]  /*5d30*/  IMAD.IADD R13, R8, 0x1, R13 ;  /* 0x00000001080d7824 */ /* 0x000fca00078e020d */
[----:B------:R-:W-:-:S07]  /*5d40*/  VOTE.ANY R6, PT, P0 ;  /* 0x0000000000067806 */ /* 0x000fce00000e0100 */
[----:B------:R-:W-:Y:S05]  /*5d50*/  BSYNC.RECONVERGENT B2 ;  /* 0x0000000000027941 */ /* 0x000fea0003800200 */
.L_x_297:
[----:B------:R-:W-:Y:S01]  /*5d60*/  ISETP.GT.U32.AND P1, PT, R10, 0x1, PT ;  /* 0x000000010a00780c */ /* 0x000fe20003f24070 */
[----:B------:R-:W-:-:S12]  /*5d70*/  IMAD.MOV.U32 R10, RZ, RZ, R17 ;  /* 0x000000ffff0a7224 */ /* 0x000fd800078e0011 */
[----:B------:R-:W-:Y:S05]  /*5d80*/  @P0 BRA P1, `(.L_x_298) ;  /* 0xfffffffc00ac0947 */ /* 0x000fea000083ffff */
[----:B------:R-:W-:Y:S05]  /*5d90*/  BSYNC B0 ;  /* 0x0000000000007941 */ /* 0x000fea0003800000 */
.L_x_294:
[----:B------:R2:W3:Y:S02]  /*5da0*/  LDS.64 R8, [R19+0x6600] ;  /* 0x0066000013087984 */ /* 0x0004e40000000a00 */
.L_x_293:
        /* <DEDUP_REMOVED lines=9> */
.L_x_292:
[----:B------:R-:W-:Y:S05]  /*5e40*/  BSYNC B1 ;  /* 0x0000000000017941 */ /* 0x000fea0003800000 */
.L_x_291:
        /* <DEDUP_REMOVED lines=16> */
.L_x_299:
        /* <DEDUP_REMOVED lines=212> */
.L_x_300:
        /* <DEDUP_REMOVED lines=28> */
.L_x_303:
[----:B------:R-:W-:Y:S05]  /*6e50*/  BSYNC.RECONVERGENT B0 ;  /* 0x0000000000007941 */ /* 0x000fea0003800200 */
.L_x_302:
        /* <DEDUP_REMOVED lines=18> */
.L_x_305:
[----:B------:R-:W-:Y:S05]  /*6f80*/  BSYNC.RECONVERGENT B0 ;  /* 0x0000000000007941 */ /* 0x000fea0003800200 */
.L_x_304:
        /* <DEDUP_REMOVED lines=18> */
.L_x_307:
[----:B------:R-:W-:Y:S05]  /*70b0*/  BSYNC.RECONVERGENT B0 ;  /* 0x0000000000007941 */ /* 0x000fea0003800200 */
.L_x_306:
        /* <DEDUP_REMOVED lines=18> */
.L_x_309:
[----:B------:R-:W-:Y:S05]  /*71e0*/  BSYNC.RECONVERGENT B0 ;  /* 0x0000000000007941 */ /* 0x000fea0003800200 */
.L_x_308:
        /* <DEDUP_REMOVED lines=18> */
.L_x_311:
[----:B------:R-:W-:Y:S05]  /*7310*/  BSYNC.RECONVERGENT B0 ;  /* 0x0000000000007941 */ /* 0x000fea0003800200 */
.L_x_310:
        /* <DEDUP_REMOVED lines=18> */
.L_x_313:
[----:B------:R-:W-:Y:S05]  /*7440*/  BSYNC.RECONVERGENT B0 ;  /* 0x0000000000007941 */ /* 0x000fea0003800200 */
.L_x_312:
        /* <DEDUP_REMOVED lines=18> */
.L_x_315:
[----:B------:R-:W-:Y:S05]  /*7570*/  BSYNC.RECONVERGENT B0 ;  /* 0x0000000000007941 */ /* 0x000fea0003800200 */
.L_x_314:
        /* <DEDUP_REMOVED lines=18> */
.L_x_317:
[----:B------:R-:W-:Y:S05]  /*76a0*/  BSYNC.RECONVERGENT B0 ;  /* 0x0000000000007941 */ /* 0x000fea0003800200 */
.L_x_316:
        /* <DEDUP_REMOVED lines=18> */
.L_x_319:
[----:B------:R-:W-:Y:S05]  /*77d0*/  BSYNC.RECONVERGENT B0 ;  /* 0x0000000000007941 */ /* 0x000fea0003800200 */
.L_x_318:
        /* <DEDUP_REMOVED lines=18> */
.L_x_321:
[----:B------:R-:W-:Y:S05]  /*7900*/  BSYNC.RECONVERGENT B0 ;  /* 0x0000000000007941 */ /* 0x000fea0003800200 */
.L_x_320:
        /* <DEDUP_REMOVED lines=18> */
.L_x_323:
[----:B------:R-:W-:Y:S05]  /*7a30*/  BSYNC.RECONVERGENT B0 ;  /* 0x0000000000007941 */ /* 0x000fea0003800200 */
.L_x_322:
        /* <DEDUP_REMOVED lines=17> */
.L_x_325:
[----:B------:R-:W-:Y:S05]  /*7b50*/  BSYNC.RECONVERGENT B0 ;  /* 0x0000000000007941 */ /* 0x000fea0003800200 */
.L_x_324:
        /* <DEDUP_REMOVED lines=16> */
.L_x_327:
[----:B------:R-:W-:Y:S05]  /*7c60*/  BSYNC.RECONVERGENT B0 ;  /* 0x0000000000007941 */ /* 0x000fea0003800200 */
.L_x_326:
        /* <DEDUP_REMOVED lines=16> */
.L_x_329:
[----:B------:R-:W-:Y:S05]  /*7d70*/  BSYNC.RECONVERGENT B0 ;  /* 0x0000000000007941 */ /* 0x000fea0003800200 */
.L_x_328:
        /* <DEDUP_REMOVED lines=16> */
.L_x_331:
[----:B------:R-:W-:Y:S05]  /*7e80*/  BSYNC.RECONVERGENT B0 ;  /* 0x0000000000007941 */ /* 0x000fea0003800200 */
.L_x_330:
        /* <DEDUP_REMOVED lines=16> */
.L_x_333:
[----:B------:R-:W-:Y:S05]  /*7f90*/  BSYNC.RECONVERGENT B0 ;  /* 0x0000000000007941 */ /* 0x000fea0003800200 */
.L_x_332:
        /* <DEDUP_REMOVED lines=16> */
.L_x_335:
[----:B------:R-:W-:Y:S05]  /*80a0*/  BSYNC.RECONVERGENT B0 ;  /* 0x0000000000007941 */ /* 0x000fea0003800200 */
.L_x_334:
[----:B------:R-:W-:Y:S01]  /*80b0*/  NOP ;  /* 0x0000000000007918 */ /* 0x000fe20000000000 */
.L_x_301:
        /* <DEDUP_REMOVED lines=78> */
.L_x_336:
        /* <DEDUP_REMOVED lines=104> */
.L_x_337:
        /* <DEDUP_REMOVED lines=179> */
.L_x_338:
        /* <DEDUP_REMOVED lines=205> */
.L_x_254:
[----:B------:R-:W-:Y:S02]  /*a420*/  IMAD.MOV.U32 R58, RZ, RZ, R39 ;  /* 0x000000ffff3a7224 */ /* 0x000fe400078e0027 */
[----:B------:R-:W-:Y:S02]  /*a430*/  IMAD.MOV.U32 R49, RZ, RZ, 0x1 ;  /* 0x00000001ff317424 */ /* 0x000fe400078e00ff */
[----:B------:R-:W-:Y:S02]  /*a440*/  IMAD.MOV.U32 R60, RZ, RZ, RZ ;  /* 0x000000ffff3c7224 */ /* 0x000fe400078e00ff */
[----:B------:R-:W-:-:S07]  /*a450*/  IMAD.MOV.U32 R47, RZ, RZ, -0x1 ;  /* 0xffffffffff2f7424 */ /* 0x000fce00078e00ff */
[----:B------:R-:W-:Y:S05]  /*a460*/  WARPSYNC.COLLECTIVE R47, `(.L_x_339) ;  /* 0x000000002f087348 */ /* 0x000fea0003c00000 */
[----:B------:R0:W1:Y:S02]  /*a470*/  SHFL.UP P0, R46, R58, R49, R60 ;  /* 0x040000313a2e7389 */ /* 0x000064000000003c */
[----:B01----:R-:W-:Y:S05]  /*a480*/  ENDCOLLECTIVE ;  /* 0x000000000000791b */ /* 0x003fea0003800000 */
.L_x_339:
[----:B------:R-:W-:Y:S02]  /*a490*/  IMAD.MOV.U32 R49, RZ, RZ, 0x2 ;  /* 0x00000002ff317424 */ /* 0x000fe400078e00ff */
[----:B------:R-:W-:-:S04]  /*a4a0*/  IMAD.MOV.U32 R40, RZ, RZ, R46 ;  /* 0x000000ffff287224 */ /* 0x000fc800078e002e */
[----:B------:R-:W-:-:S04]  /*a4b0*/  @P0 IMAD.IADD R40, R39, 0x1, R40 ;  /* 0x0000000127280824 */ /* 0x000fc800078e0228 */
[----:B------:R-:W-:-:S07]  /*a4c0*/  IMAD.MOV.U32 R58, RZ, RZ, R40 ;  /* 0x000000ffff3a7224 */ /* 0x000fce00078e0028 */
[----:B------:R-:W-:Y:S05]  /*a4d0*/  WARPSYNC.COLLECTIVE R47, `(.L_x_340) ;  /* 0x000000002f087348 */ /* 0x000fea0003c00000 */
[----:B------:R0:W1:Y:S02]  /*a4e0*/  SHFL.UP P0, R46, R58, R49, R60 ;  /* 0x040000313a2e7389 */ /* 0x000064000000003c */
[----:B01----:R-:W-:Y:S05]  /*a4f0*/  ENDCOLLECTIVE ;  /* 0x000000000000791b */ /* 0x003fea0003800000 */
.L_x_340:
[----:B------:R-:W-:Y:S02]  /*a500*/  IMAD.MOV.U32 R49, RZ, RZ, 0x4 ;  /* 0x00000004ff317424 */ /* 0x000fe400078e00ff */
[----:B------:R-:W-:-:S04]  /*a510*/  IMAD.MOV.U32 R43, RZ, RZ, R46 ;  /* 0x000000ffff2b7224 */ /* 0x000fc800078e002e */
[----:B------:R-:W-:-:S04]  /*a520*/  @P0 IMAD.IADD R43, R40, 0x1, R43 ;  /* 0x00000001282b0824 */ /* 0x000fc800078e022b */
[----:B------:R-:W-:-:S07]  /*a530*/  IMAD.MOV.U32 R58, RZ, RZ, R43 ;  /* 0x000000ffff3a7224 */ /* 0x000fce00078e002b */
[----:B------:R-:W-:Y:S05]  /*a540*/  WARPSYNC.COLLECTIVE R47, `(.L_x_341) ;  /* 0x000000002f087348 */ /* 0x000fea0003c00000 */
[----:B------:R0:W1:Y:S02]  /*a550*/  SHFL.UP P0, R46, R58, R49, R60 ;  /* 0x040000313a2e7389 */ /* 0x000064000000003c */
[----:B01----:R-:W-:Y:S05]  /*a560*/  ENDCOLLECTIVE ;  /* 0x000000000000791b */ /* 0x003fea0003800000 */
.L_x_341:
[----:B------:R-:W-:Y:S02]  /*a570*/  IMAD.MOV.U32 R49, RZ, RZ, 0x8 ;  /* 0x00000008ff317424 */ /* 0x000fe400078e00ff */
[----:B------:R-:W-:-:S04]  /*a580*/  IMAD.MOV.U32 R44, RZ, RZ, R46 ;  /* 0x000000ffff2c7224 */ /* 0x000fc800078e002e */
[----:B------:R-:W-:-:S04]  /*a590*/  @P0 IMAD.IADD R44, R43, 0x1, R44 ;  /* 0x000000012b2c0824 */ /* 0x000fc800078e022c */
[----:B------:R-:W-:-:S07]  /*a5a0*/  IMAD.MOV.U32 R58, RZ, RZ, R44 ;  /* 0x000000ffff3a7224 */ /* 0x000fce00078e002c */
[----:B------:R-:W-:Y:S05]  /*a5b0*/  WARPSYNC.COLLECTIVE R47, `(.L_x_342) ;  /* 0x000000002f087348 */ /* 0x000fea0003c00000 */
[----:B------:R0:W1:Y:S02]  /*a5c0*/  SHFL.UP P0, R46, R58, R49, R60 ;  /* 0x040000313a2e7389 */ /* 0x000064000000003c */
[----:B01----:R-:W-:Y:S05]  /*a5d0*/  ENDCOLLECTIVE ;  /* 0x000000000000791b */ /* 0x003fea0003800000 */
.L_x_342:
[----:B------:R-:W-:Y:S02]  /*a5e0*/  IMAD.MOV.U32 R49, RZ, RZ, 0x10 ;  /* 0x00000010ff317424 */ /* 0x000fe400078e00ff */
[----:B------:R-:W-:-:S04]  /*a5f0*/  IMAD.MOV.U32 R45, RZ, RZ, R46 ;  /* 0x000000ffff2d7224 */ /* 0x000fc800078e002e */
[----:B------:R-:W-:-:S04]  /*a600*/  @P0 IMAD.IADD R45, R44, 0x1, R45 ;  /* 0x000000012c2d0824 */ /* 0x000fc800078e022d */
[----:B------:R-:W-:-:S07]  /*a610*/  IMAD.MOV.U32 R58, RZ, RZ, R45 ;  /* 0x000000ffff3a7224 */ /* 0x000fce00078e002d */
[----:B------:R-:W-:Y:S05]  /*a620*/  WARPSYNC.COLLECTIVE R47, `(.L_x_343) ;  /* 0x000000002f087348 */ /* 0x000fea0003c00000 */
[----:B------:R0:W1:Y:S02]  /*a630*/  SHFL.UP P0, R46, R58, R49, R60 ;  /* 0x040000313a2e7389 */ /* 0x000064000000003c */
[----:B01----:R-:W-:Y:S05]  /*a640*/  ENDCOLLECTIVE ;  /* 0x000000000000791b */ /* 0x003fea0003800000 */
.L_x_343:
[----:B------:R-:W-:Y:S05]  /*a650*/  BRA `(.L_x_344) ;  /* 0xffffff8400407947 */ /* 0x000fea000383ffff */
.L_x_345:
        /* <DEDUP_REMOVED lines=10> */
.L_x_2165:


//--------------------- .text._ZN3cub18CUB_300001_SM_10006detail10radix_sort33DeviceRadixSortExclusiveSumKernelINS1_5radix10policy_hubIifyE10Policy1000EyEEvPT0_ --------------------------
	.section	.text._ZN3cub18CUB_300001_SM_10006detail10radix_sort33DeviceRadixSortExclusiveSumKernelINS1_5radix10policy_hubIifyE10Policy1000EyEEvPT0_,"ax",@progbits
	.align	128
        .global         _ZN3cub18CUB_300001_SM_10006detail10radix_sort33DeviceRadixSortExclusiveSumKernelINS1_5radix10policy_hubIifyE10Policy1000EyEEvPT0_
        .type           _ZN3cub18CUB_300001_SM_10006detail10radix_sort33DeviceRadixSortExclusiveSumKernelINS1_5radix10policy_hubIifyE10Policy1000EyEEvPT0_,@function
        .size           _ZN3cub18CUB_300001_SM_10006detail10radix_sort33DeviceRadixSortExclusiveSumKernelINS1_5radix10policy_hubIifyE10Policy1000EyEEvPT0_,(.L_x_2166 - _ZN3cub18CUB_300001_SM_10006detail10radix_sort33DeviceRadixSortExclusiveSumKernelINS1_5radix10policy_hubIifyE10Policy1000EyEEvPT0_)
        .other          _ZN3cub18CUB_300001_SM_10006detail10radix_sort33DeviceRadixSortExclusiveSumKernelINS1_5radix10policy_hubIifyE10Policy1000EyEEvPT0_,@"STO_CUDA_ENTRY STV_DEFAULT"
_ZN3cub18CUB_300001_SM_10006detail10radix_sort33DeviceRadixSortExclusiveSumKernelINS1_5radix10policy_hubIifyE10Policy1000EyEEvPT0_:
.text._ZN3cub18CUB_300001_SM_10006detail10radix_sort33DeviceRadixSortExclusiveSumKernelINS1_5radix10policy_hubIifyE10Policy1000EyEEvPT0_:
        /* <DEDUP_REMOVED lines=63> */
.L_x_358:
        /* <DEDUP_REMOVED lines=28> */
.L_x_346:
[----:B------:R-:W-:Y:S05]  /*05b0*/  WARPSYNC.ALL ;  /* 0x0000000000007948 */ /* 0x000fea0003800000 */
[----:B------:R-:W-:Y:S06]  /*05c0*/  BAR.SYNC.DEFER_BLOCKING 0x0 ;  /* 0x0000000000007b1d */ /* 0x000fec0000010000 */
[----:B------:R-:W-:Y:S05]  /*05d0*/  @P1 EXIT ;  /* 0x000000000000194d */ /* 0x000fea0003800000 */
[----:B01----:R-:W0:Y:S04]  /*05e0*/  LDS.64 R2, [R0+0x10] ;  /* 0x0000100000027984 */ /* 0x003e280000000a00 */
[----:B0-----:R-:W-:Y:S01]  /*05f0*/  STG.E.64 desc[UR4][R16.64], R2 ;  /* 0x0000000210007986 */ /* 0x001fe2000c101b04 */
[----:B------:R-:W-:Y:S05]  /*0600*/  EXIT ;  /* 0x000000000000794d */ /* 0x000fea0003800000 */
.L_x_347:
[----:B------:R-:W-:Y:S02]  /*0610*/  IMAD.MOV.U32 R24, RZ, RZ, R20 ;  /* 0x000000ffff187224 */ /* 0x000fe400078e0014 */
[----:B------:R-:W-:Y:S02]  /*0620*/  IMAD.MOV.U32 R23, RZ, RZ, 0x1 ;  /* 0x00000001ff177424 */ /* 0x000fe400078e00ff */
[----:B------:R-:W-:Y:S02]  /*0630*/  IMAD.MOV.U32 R22, RZ, RZ, RZ ;  /* 0x000000ffff167224 */ /* 0x000fe400078e00ff */
[----:B------:R-:W-:-:S07]  /*0640*/  IMAD.MOV.U32 R21, RZ, RZ, -0x1 ;  /* 0xffffffffff157424 */ /* 0x000fce00078e00ff */
[----:B------:R-:W-:Y:S05]  /*0650*/  WARPSYNC.COLLECTIVE R21, `(.L_x_348) ;  /* 0x0000000015087348 */ /* 0x000fea0003c00000 */
[----:B------:R0:W1:Y:S02]  /*0660*/  SHFL.UP P0, R25, R24, R23, R22 ;  /* 0x0400001718197389 */ /* 0x0000640000000016 */
[----:B01----:R-:W-:Y:S05]  /*0670*/  ENDCOLLECTIVE ;  /* 0x000000000000791b */ /* 0x003fea0003800000 */
.L_x_348:
[----:B------:R-:W-:Y:S02]  /*0680*/  IMAD.MOV.U32 R24, RZ, RZ, R19 ;  /* 0x000000ffff187224 */ /* 0x000fe400078e0013 */
[----:B------:R-:W-:-:S07]  /*0690*/  IMAD.MOV.U32 R27, RZ, RZ, R25 ;  /* 0x000000ffff1b7224 */ /* 0x000fce00078e0019 */
[----:B------:R-:W-:Y:S05]  /*06a0*/  WARPSYNC.COLLECTIVE R21, `(.L_x_349) ;  /* 0x0000000015087348 */ /* 0x000fea0003c00000 */
[----:B------:R0:W1:Y:S02]  /*06b0*/  SHFL.UP P0, R25, R24, R23, R22 ;  /* 0x0400001718197389 */ /* 0x0000640000000016 */
[----:B01----:R-:W-:Y:S05]  /*06c0*/  ENDCOLLECTIVE ;  /* 0x000000000000791b */ /* 0x003fea0003800000 */
.L_x_349:
        /* <DEDUP_REMOVED lines=9> */
.L_x_350:
[----:B------:R-:W-:Y:S02]  /*0760*/  IMAD.MOV.U32 R24, RZ, RZ, R26 ;  /* 0x000000ffff187224 */ /* 0x000fe400078e001a */
[----:B------:R-:W-:-:S07]  /*0770*/  IMAD.MOV.U32 R28, RZ, RZ, R25 ;  /* 0x000000ffff1c7224 */ /* 0x000fce00078e0019 */
[----:B------:R-:W-:Y:S05]  /*0780*/  WARPSYNC.COLLECTIVE R21, `(.L_x_351) ;  /* 0x0000000015087348 */ /* 0x000fea0003c00000 */
[----:B------:R0:W1:Y:S02]  /*0790*/  SHFL.UP P0, R25, R24, R23, R22 ;  /* 0x0400001718197389 */ /* 0x0000640000000016 */
[----:B01----:R-:W-:Y:S05]  /*07a0*/  ENDCOLLECTIVE ;  /* 0x000000000000791b */ /* 0x003fea0003800000 */
.L_x_351:
        /* <DEDUP_REMOVED lines=9> */
.L_x_352:
[----:B------:R-:W-:Y:S02]  /*0840*/  IMAD.MOV.U32 R24, RZ, RZ, R29 ;  /* 0x000000ffff187224 */ /* 0x000fe400078e001d */
[----:B------:R-:W-:-:S07]  /*0850*/  IMAD.MOV.U32 R27, RZ, RZ, R25 ;  /* 0x000000ffff1b7224 */ /* 0x000fce00078e0019 */
[----:B------:R-:W-:Y:S05]  /*0860*/  WARPSYNC.COLLECTIVE R21, `(.L_x_353) ;  /* 0x0000000015087348 */ /* 0x000fea0003c00000 */
[----:B------:R0:W1:Y:S02]  /*0870*/  SHFL.UP P0, R25, R24, R23, R22 ;  /* 0x0400001718197389 */ /* 0x0000640000000016 */
[----:B01----:R-:W-:Y:S05]  /*0880*/  ENDCOLLECTIVE ;  /* 0x000000000000791b */ /* 0x003fea0003800000 */
.L_x_353:
        /* <DEDUP_REMOVED lines=9> */
.L_x_354:
[----:B------:R-:W-:Y:S02]  /*0920*/  IMAD.MOV.U32 R24, RZ, RZ, R29 ;  /* 0x000000ffff187224 */ /* 0x000fe400078e001d */
[----:B------:R-:W-:-:S07]  /*0930*/  IMAD.MOV.U32 R27, RZ, RZ, R25 ;  /* 0x000000ffff1b7224 */ /* 0x000fce00078e0019 */
[----:B------:R-:W-:Y:S05]  /*0940*/  WARPSYNC.COLLECTIVE R21, `(.L_x_355) ;  /* 0x0000000015087348 */ /* 0x000fea0003c00000 */
[----:B------:R0:W1:Y:S02]  /*0950*/  SHFL.UP P0, R25, R24, R23, R22 ;  /* 0x0400001718197389 */ /* 0x0000640000000016 */
[----:B01----:R-:W-:Y:S05]  /*0960*/  ENDCOLLECTIVE ;  /* 0x000000000000791b */ /* 0x003fea0003800000 */
.L_x_355:
        /* <DEDUP_REMOVED lines=9> */
.L_x_356:
[----:B------:R-:W-:Y:S02]  /*0a00*/  IMAD.MOV.U32 R24, RZ, RZ, R26 ;  /* 0x000000ffff187224 */ /* 0x000fe400078e001a */
[----:B------:R-:W-:-:S07]  /*0a10*/  IMAD.MOV.U32 R28, RZ, RZ, R25 ;  /* 0x000000ffff1c7224 */ /* 0x000fce00078e0019 */
[----:B------:R-:W-:Y:S05]  /*0a20*/  WARPSYNC.COLLECTIVE R21, `(.L_x_357) ;  /* 0x0000000015087348 */ /* 0x000fea0003c00000 */
[----:B------:R0:W1:Y:S02]  /*0a30*/  SHFL.UP P0, R25, R24, R23, R22 ;  /* 0x0400001718197389 */ /* 0x0000640000000016 */
[----:B01----:R-:W-:Y:S05]  /*0a40*/  ENDCOLLECTIVE ;  /* 0x000000000000791b */ /* 0x003fea0003800000 */
.L_x_357:
[----:B------:R-:W-:Y:S05]  /*0a50*/  BRA `(.L_x_358) ;  /* 0xfffffff800647947 */ /* 0x000fea000383ffff */
.L_x_359:
        /* <DEDUP_REMOVED lines=10> */
.L_x_2166:


//--------------------- .text._ZN3cub18CUB_300001_SM_10006detail10radix_sort30DeviceRadixSortHistogramKernelINS1_5radix10policy_hubIifyE10Policy1000ELNS0_9SortOrderE0EiyNS1_21identity_decomposer_tEEEvPT2_PKT1_SA_iiT3_ --------------------------
	.section	.text._ZN3cub18CUB_300001_SM_10006detail10radix_sort30DeviceRadixSortHistogramKernelINS1_5radix10policy_hubIifyE10Policy1000ELNS0_9SortOrderE0EiyNS1_21identity_decomposer_tEEEvPT2_PKT1_SA_iiT3_,"ax",@progbits
	.align	128
        .global         _ZN3cub18CUB_300001_SM_10006detail10radix_sort30DeviceRadixSortHistogramKernelINS1_5radix10policy_hubIifyE10Policy1000ELNS0_9SortOrderE0EiyNS1_21identity_decomposer_tEEEvPT2_PKT1_SA_iiT3_
        .type           _ZN3cub18CUB_300001_SM_10006detail10radix_sort30DeviceRadixSortHistogramKernelINS1_5radix10policy_hubIifyE10Policy1000ELNS0_9SortOrderE0EiyNS1_21identity_decomposer_tEEEvPT2_PKT1_SA_iiT3_,@function
        .size           _ZN3cub18CUB_300001_SM_10006detail10radix_sort30DeviceRadixSortHistogramKernelINS1_5radix10policy_hubIifyE10Policy1000ELNS0_9SortOrderE0EiyNS1_21identity_decomposer_tEEEvPT2_PKT1_SA_iiT3_,(.L_x_2167 - _ZN3cub18CUB_300001_SM_10006detail10radix_sort30DeviceRadixSortHistogramKernelINS1_5radix10policy_hubIifyE10Policy1000ELNS0_9SortOrderE0EiyNS1_21identity_decomposer_tEEEvPT2_PKT1_SA_iiT3_)
        .other          _ZN3cub18CUB_300001_SM_10006detail10radix_sort30DeviceRadixSortHistogramKernelINS1_5radix10policy_hubIifyE10Policy1000ELNS0_9SortOrderE0EiyNS1_21identity_decomposer_tEEEvPT2_PKT1_SA_iiT3_,@"STO_CUDA_ENTRY STV_DEFAULT"
_ZN3cub18CUB_300001_SM_10006detail10radix_sort30DeviceRadixSortHistogramKernelINS1_5radix10policy_hubIifyE10Policy1000ELNS0_9SortOrderE0EiyNS1_21identity_decomposer_tEEEvPT2_PKT1_SA_iiT3_:
.text._ZN3cub18CUB_300001_SM_10006detail10radix_sort30DeviceRadixSortHistogramKernelINS1_5radix10policy_hubIifyE10Policy1000ELNS0_9SortOrderE0EiyNS1_21identity_decomposer_tEEEvPT2_PKT1_SA_iiT3_:
        /* <DEDUP_REMOVED lines=42> */
.L_x_443:
        /* <DEDUP_REMOVED lines=9> */
.L_x_363:
        /* <DEDUP_REMOVED lines=21> */
.L_x_362:
        /* <DEDUP_REMOVED lines=19> */
.L_x_365:
        /* <DEDUP_REMOVED lines=18> */
.L_x_364:
[----:B------:R-:W-:-:S13]  /*06d0*/  ISETP.GT.U32.AND P2, PT, R4, 0x7f, PT ;  /* 0x0000007f0400780c */ /* 0x000fda0003f44070 */
[----:B------:R-:W-:Y:S05]  /*06e0*/  @P2 BRA `(.L_x_361) ;  /* 0x0000000000e02947 */ /* 0x000fea0003800000 */
[----:B--23--:R-:W-:Y:S01]  /*06f0*/  HFMA2 R3, -RZ, RZ, 0, 0 ;  /* 0x00000000ff037431 */ /* 0x00cfe200000001ff */
[----:B------:R-:W-:Y:S06]  /*0700*/  @!P1 BRA `(.L_x_366) ;  /* 0x0000000000589947 */ /* 0x000fec0003800000 */
[----:B------:R-:W-:-:S07]  /*0710*/  IMAD.MOV.U32 R3, RZ, RZ, RZ ;  /* 0x000000ffff037224 */ /* 0x000fce00078e00ff */
.L_x_367:
        /* <DEDUP_REMOVED lines=21> */
.L_x_366:
        /* <DEDUP_REMOVED lines=14> */
.L_x_368:
        /* <DEDUP_REMOVED lines=18> */
.L_x_361:
[----:B------:R-:W-:Y:S05]  /*0a70*/  BSYNC.RECONVERGENT B0 ;  /* 0x0000000000007941 */ /* 0x000fea0003800200 */
.L_x_360:
        /* <DEDUP_REMOVED lines=16> */
.L_x_374:
        /* <DEDUP_REMOVED lines=36> */
.L_x_370:
        /* <DEDUP_REMOVED lines=67> */
.L_x_371:
        /* <DEDUP_REMOVED lines=24> */
.L_x_373:
        /* <DEDUP_REMOVED lines=73> */
.L_x_372:
[----:B------:R-:W-:Y:S05]  /*1800*/  BRA.U !UP0, `(.L_x_374) ;  /* 0xfffffff108dc7547 */ /* 0x000fea000b83ffff */
.L_x_369:
        /* <DEDUP_REMOVED lines=9> */
.L_x_394:
        /* <DEDUP_REMOVED lines=16> */
.L_x_379:
[----:B------:R-:W-:Y:S05]  /*19a0*/  BSYNC.RECONVERGENT B1 ;  /* 0x0000000000017941 */ /* 0x000fea0003800200 */
.L_x_378:
        /* <DEDUP_REMOVED lines=15> */
.L_x_381:
[----:B------:R-:W-:Y:S05]  /*1aa0*/  BSYNC.RECONVERGENT B1 ;  /* 0x0000000000017941 */ /* 0x000fea0003800200 */
.L_x_380:
[----:B------:R-:W-:Y:S04]  /*1ab0*/  BSSY.RECONVERGENT B1, `(.L_x_382) ;  /* 0x0000007000017945 */ /* 0x000fe80003800200 */
[----:B------:R-:W-:Y:S05]  /*1ac0*/  @!P0 BRA `(.L_x_383) ;  /* 0x0000000000148947 */ /* 0x000fea0003800000 */
[----:B01----:R-:W-:Y:S02]  /*1ad0*/  IMAD R17, R5, 0x100, R4 ;  /* 0x0000010005117824 */ /* 0x003fe400078e0204 */
[----:B------:R-:W-:-:S03]  /*1ae0*/  IMAD.MOV.U32 R23, RZ, RZ, RZ ;  /* 0x000000ffff177224 */ /* 0x000fc600078e00ff */
[----:B------:R-:W-:-:S05]  /*1af0*/  IADD3 R17, PT, PT, R17, 0x200, RZ ;  /* 0x0000020011117810 */ /* 0x000fca0007ffe0ff */
[----:B------:R-:W-:-:S05]  /*1b00*/  IMAD.WIDE.U32 R16, R17, 0x8, R2 ;  /* 0x0000000811107825 */ /* 0x000fca00078e0002 */
[----:B------:R2:W-:Y:S02]  /*1b10*/  REDG.E.ADD.64.STRONG.GPU desc[UR20][R16.64], R22 ;  /* 0x000000161000798e */ /* 0x0005e4000c12e514 */
.L_x_383:
[----:B------:R-:W-:Y:S05]  /*1b20*/  BSYNC.RECONVERGENT B1 ;  /* 0x0000000000017941 */ /* 0x000fea0003800200 */
.L_x_382:
[----:B------:R-:W-:Y:S04]  /*1b30*/  BSSY.RECONVERGENT B1, `(.L_x_384) ;  /* 0x0000007000017945 */ /* 0x000fe80003800200 */
[----:B------:R-:W-:Y:S05]  /*1b40*/  @!P1 BRA `(.L_x_385) ;  /* 0x0000000000149947 */ /* 0x000fea0003800000 */
[----:B012---:R-:W-:Y:S02]  /*1b50*/  IMAD R17, R5, 0x100, R4 ;  /* 0x0000010005117824 */ /* 0x007fe400078e0204 */
[----:B------:R-:W-:Y:S02]  /*1b60*/  IMAD.MOV.U32 R15, RZ, RZ, RZ ;  /* 0x000000ffff0f7224 */ /* 0x000fe400078e00ff */
[----:B------:R-:W-:-:S04]  /*1b70*/  VIADD R17, R17, 0x300 ;  /* 0x0000030011117836 */ /* 0x000fc80000000000 */
[----:B------:R-:W-:-:S05]  /*1b80*/  IMAD.WIDE.U32 R16, R17, 0x8, R2 ;  /* 0x0000000811107825 */ /* 0x000fca00078e0002 */
[----:B------:R3:W-:Y:S02]  /*1b90*/  REDG.E.ADD.64.STRONG.GPU desc[UR20][R16.64], R14 ;  /* 0x0000000e1000798e */ /* 0x0007e4000c12e514 */
.L_x_385:
[----:B------:R-:W-:Y:S05]  /*1ba0*/  BSYNC.RECONVERGENT B1 ;  /* 0x0000000000017941 */ /* 0x000fea0003800200 */
.L_x_384:
[----:B------:R-:W-:Y:S04]  /*1bb0*/  BSSY.RECONVERGENT B1, `(.L_x_386) ;  /* 0x0000007000017945 */ /* 0x000fe80003800200 */
[----:B------:R-:W-:Y:S05]  /*1bc0*/  @!P2 BRA `(.L_x_387) ;  /* 0x000000000014a947 */ /* 0x000fea0003800000 */
[----:B---3--:R-:W-:Y:S02]  /*1bd0*/  IMAD R15, R5, 0x100, R4 ;  /* 0x00000100050f7824 */ /* 0x008fe400078e0204 */
[----:B------:R-:W-:Y:S02]  /*1be0*/  HFMA2 R13, -RZ, RZ, 0, 0 ;  /* 0x00000000ff0d7431 */ /* 0x000fe400000001ff */
[----:B------:R-:W-:-:S04]  /*1bf0*/  VIADD R15, R15, 0x400 ;  /* 0x000004000f0f7836 */ /* 0x000fc80000000000 */
[----:B------:R-:W-:-:S05]  /*1c00*/  IMAD.WIDE.U32 R14, R15, 0x8, R2 ;  /* 0x000000080f0e7825 */ /* 0x000fca00078e0002 */
[----:B------:R4:W-:Y:S02]  /*1c10*/  REDG.E.ADD.64.STRONG.GPU desc[UR20][R14.64], R12 ;  /* 0x0000000c0e00798e */ /* 0x0009e4000c12e514 */
.L_x_387:
[----:B------:R-:W-:Y:S05]  /*1c20*/  BSYNC.RECONVERGENT B1 ;  /* 0x0000000000017941 */ /* 0x000fea0003800200 */
.L_x_386:
[----:B------:R-:W-:Y:S04]  /*1c30*/  BSSY.RECONVERGENT B1, `(.L_x_388) ;  /* 0x0000007000017945 */ /* 0x000fe80003800200 */
[----:B------:R-:W-:Y:S05]  /*1c40*/  @!P3 BRA `(.L_x_389) ;  /* 0x000000000014b947 */ /* 0x000fea0003800000 */
[----:B----4-:R-:W-:Y:S02]  /*1c50*/  IMAD R13, R5, 0x100, R4 ;  /* 0x00000100050d7824 */ /* 0x010fe400078e0204 */
[----:B------:R-:W-:Y:S02]  /*1c60*/  IMAD.MOV.U32 R7, RZ, RZ, RZ ;  /* 0x000000ffff077224 */ /* 0x000fe400078e00ff */
[----:B------:R-:W-:-:S04]  /*1c70*/  VIADD R13, R13, 0x500 ;  /* 0x000005000d0d7836 */ /* 0x000fc80000000000 */
[----:B------:R-:W-:-:S05]  /*1c80*/  IMAD.WIDE.U32 R12, R13, 0x8, R2 ;  /* 0x000000080d0c7825 */ /* 0x000fca00078e0002 */
[----:B------:R4:W-:Y:S02]  /*1c90*/  REDG.E.ADD.64.STRONG.GPU desc[UR20][R12.64], R6 ;  /* 0x000000060c00798e */ /* 0x0009e4000c12e514 */
.L_x_389:
[----:B------:R-:W-:Y:S05]  /*1ca0*/  BSYNC.RECONVERGENT B1 ;  /* 0x0000000000017941 */ /* 0x000fea0003800200 */
.L_x_388:
[----:B------:R-:W-:Y:S04]  /*1cb0*/  BSSY.RECONVERGENT B1, `(.L_x_390) ;  /* 0x0000007000017945 */ /* 0x000fe80003800200 */
[----:B------:R-:W-:Y:S05]  /*1cc0*/  @!P4 BRA `(.L_x_391) ;  /* 0x000000000014c947 */ /* 0x000fea0003800000 */
[----:B----4-:R-:W-:Y:S02]  /*1cd0*/  IMAD R7, R5, 0x100, R4 ;  /* 0x0000010005077824 */ /* 0x010fe400078e0204 */
[----:B------:R-:W-:Y:S02]  /*1ce0*/  IMAD.MOV.U32 R9, RZ, RZ, RZ ;  /* 0x000000ffff097224 */ /* 0x000fe400078e00ff */
[----:B------:R-:W-:-:S04]  /*1cf0*/  VIADD R7, R7, 0x600 ;  /* 0x0000060007077836 */ /* 0x000fc80000000000 */
[----:B------:R-:W-:-:S05]  /*1d00*/  IMAD.WIDE.U32 R6, R7, 0x8, R2 ;  /* 0x0000000807067825 */ /* 0x000fca00078e0002 */
[----:B------:R4:W-:Y:S02]  /*1d10*/  REDG.E.ADD.64.STRONG.GPU desc[UR20][R6.64], R8 ;  /* 0x000000080600798e */ /* 0x0009e4000c12e514 */
.L_x_391:
[----:B------:R-:W-:Y:S05]  /*1d20*/  BSYNC.RECONVERGENT B1 ;  /* 0x0000000000017941 */ /* 0x000fea0003800200 */
.L_x_390:
[----:B------:R-:W-:Y:S04]  /*1d30*/  BSSY.RECONVERGENT B1, `(.L_x_392) ;  /* 0x0000007000017945 */ /* 0x000fe80003800200 */
[----:B------:R-:W-:Y:S05]  /*1d40*/  @!P5 BRA `(.L_x_393) ;  /* 0x000000000014d947 */ /* 0x000fea0003800000 */
[----:B----4-:R-:W-:Y:S01]  /*1d50*/  LEA R7, R5, R4, 0x8 ;  /* 0x0000000405077211 */ /* 0x010fe200078e40ff */
[----:B------:R-:W-:-:S04]  /*1d60*/  IMAD.MOV.U32 R11, RZ, RZ, RZ ;  /* 0x000000ffff0b7224 */ /* 0x000fc800078e00ff */
[----:B------:R-:W-:-:S04]  /*1d70*/  VIADD R7, R7, 0x700 ;  /* 0x0000070007077836 */ /* 0x000fc80000000000 */
[----:B------:R-:W-:-:S05]  /*1d80*/  IMAD.WIDE.U32 R6, R7, 0x8, R2 ;  /* 0x0000000807067825 */ /* 0x000fca00078e0002 */
[----:B------:R4:W-:Y:S02]  /*1d90*/  REDG.E.ADD.64.STRONG.GPU desc[UR20][R6.64], R10 ;  /* 0x0000000a0600798e */ /* 0x0009e4000c12e514 */
.L_x_393:
[----:B------:R-:W-:Y:S05]  /*1da0*/  BSYNC.RECONVERGENT B1 ;  /* 0x0000000000017941 */ /* 0x000fea0003800200 */
.L_x_392:
[----:B------:R-:W-:-:S05]  /*1db0*/  VIADD R5, R5, 0x8 ;  /* 0x0000000805057836 */ /* 0x000fca0000000000 */
[----:B------:R-:W-:-:S13]  /*1dc0*/  ISETP.NE.AND P0, PT, R5, UR27, PT ;  /* 0x0000001b05007c0c */ /* 0x000fda000bf05270 */
[----:B------:R-:W-:Y:S05]  /*1dd0*/  @P0 BRA `(.L_x_394) ;  /* 0xfffffff800b00947 */ /* 0x000fea000383ffff */
[----:B------:R-:W-:-:S07]  /*1de0*/  IMAD.U32 R3, RZ, RZ, UR27 ;  /* 0x0000001bff037e24 */ /* 0x000fce000f8e00ff */
.L_x_377:
        /* <DEDUP_REMOVED lines=24> */
.L_x_398:
[----:B------:R-:W-:Y:S05]  /*1f70*/  BSYNC.RECONVERGENT B1 ;  /* 0x0000000000017941 */ /* 0x000fea0003800200 */
.L_x_397:
        /* <DEDUP_REMOVED lines=9> */
.L_x_400:
[----:B------:R-:W-:Y:S05]  /*2010*/  BSYNC.RECONVERGENT B1 ;  /* 0x0000000000017941 */ /* 0x000fea0003800200 */
.L_x_399:
        /* <DEDUP_REMOVED lines=8> */
.L_x_402:
[----:B------:R-:W-:Y:S05]  /*20a0*/  BSYNC.RECONVERGENT B1 ;  /* 0x0000000000017941 */ /* 0x000fea0003800200 */
.L_x_401:
        /* <DEDUP_REMOVED lines=9> */
.L_x_404:
[----:B------:R-:W-:Y:S05]  /*2140*/  BSYNC.RECONVERGENT B1 ;  /* 0x0000000000017941 */ /* 0x000fea0003800200 */
.L_x_403:
[----:B------:R-:W-:-:S07]  /*2150*/  VIADD R3, R3, 0x4 ;  /* 0x0000000403037836 */ /* 0x000fce0000000000 */
.L_x_396:
        /* <DEDUP_REMOVED lines=18> */
.L_x_408:
[----:B------:R-:W-:Y:S05]  /*2280*/  BSYNC.RECONVERGENT B2 ;  /* 0x0000000000027941 */ /* 0x000fea0003800200 */
.L_x_407:
        /* <DEDUP_REMOVED lines=9> */
.L_x_410:
[----:B------:R-:W-:Y:S05]  /*2320*/  BSYNC.RECONVERGENT B2 ;  /* 0x0000000000027941 */ /* 0x000fea0003800200 */
.L_x_409:
[----:B------:R-:W-:-:S07]  /*2330*/  VIADD R3, R3, 0x2 ;  /* 0x0000000203037836 */ /* 0x000fce0000000000 */
.L_x_406:
        /* <DEDUP_REMOVED lines=12> */
.L_x_405:
[----:B------:R-:W-:Y:S05]  /*2400*/  BSYNC.RECONVERGENT B1 ;  /* 0x0000000000017941 */ /* 0x000fea0003800200 */
.L_x_395:
[----:B------:R-:W-:-:S13]  /*2410*/  ISETP.GT.U32.AND P0, PT, R4, 0x7f, PT ;  /* 0x0000007f0400780c */ /* 0x000fda0003f04070 */
[----:B------:R-:W-:Y:S05]  /*2420*/  @P0 BRA `(.L_x_376) ;  /* 0x0000000800900947 */ /* 0x000fea0003800000 */
[----:B------:R-:W-:Y:S01]  /*2430*/  UISETP.GE.U32.AND UP0, UPT, UR22, 0x7, UPT ;  /* 0x000000071600788c */ /* 0x000fe2000bf06070 */
[----:B0-----:R-:W-:-:S08]  /*2440*/  IMAD.MOV.U32 R3, RZ, RZ, RZ ;  /* 0x000000ffff037224 */ /* 0x001fd000078e00ff */
[----:B------:R-:W-:Y:S05]  /*2450*/  BRA.U !UP0, `(.L_x_411) ;  /* 0x0000000508147547 */ /* 0x000fea000b800000 */
[----:B------:R-:W0:Y:S01]  /*2460*/  LDC.64 R2, c[0x0][0x380] ;  /* 0x0000e000ff027b82 */ /* 0x000e220000000a00 */
[----:B------:R-:W-:-:S07]  /*2470*/  IMAD.MOV.U32 R9, RZ, RZ, RZ ;  /* 0x000000ffff097224 */ /* 0x000fce00078e00ff */
.L_x_428:
        /* <DEDUP_REMOVED lines=18> */
.L_x_413:
[----:B------:R-:W-:Y:S05]  /*25a0*/  BSYNC.RECONVERGENT B1 ;  /* 0x0000000000017941 */ /* 0x000fea0003800200 */
.L_x_412:
[----:B------:R-:W-:Y:S04]  /*25b0*/  BSSY.RECONVERGENT B1, `(.L_x_414) ;  /* 0x0000005000017945 */ /* 0x000fe80003800200 */
[----:B------:R-:W-:Y:S05]  /*25c0*/  @!P1 BRA `(.L_x_415) ;  /* 0x00000000000c9947 */ /* 0x000fea0003800000 */
[----:B0-----:R-:W-:Y:S02]  /*25d0*/  IMAD.MOV.U32 R14, RZ, RZ, R13 ;  /* 0x000000ffff0e7224 */ /* 0x001fe400078e000d */
[----:B------:R-:W-:-:S05]  /*25e0*/  IMAD.MOV.U32 R15, RZ, RZ, RZ ;  /* 0x000000ffff0f7224 */ /* 0x000fca00078e00ff */
[----:B------:R1:W-:Y:S02]  /*25f0*/  REDG.E.ADD.64.STRONG.GPU desc[UR20][R6.64+0xc00], R14 ;  /* 0x000c000e0600798e */ /* 0x0003e4000c12e514 */
.L_x_415:
[----:B------:R-:W-:Y:S05]  /*2600*/  BSYNC.RECONVERGENT B1 ;  /* 0x0000000000017941 */ /* 0x000fea0003800200 */
.L_x_414:
        /* <DEDUP_REMOVED lines=12> */
.L_x_417:
[----:B------:R-:W-:Y:S05]  /*26d0*/  BSYNC.RECONVERGENT B1 ;  /* 0x0000000000017941 */ /* 0x000fea0003800200 */
.L_x_416:
[----:B------:R-:W-:Y:S04]  /*26e0*/  BSSY.RECONVERGENT B1, `(.L_x_418) ;  /* 0x0000005000017945 */ /* 0x000fe80003800200 */
[----:B------:R-:W-:Y:S05]  /*26f0*/  @!P1 BRA `(.L_x_419) ;  /* 0x00000000000c9947 */ /* 0x000fea0003800000 */
[----:B012---:R-:W-:Y:S02]  /*2700*/  IMAD.MOV.U32 R14, RZ, RZ, R18 ;  /* 0x000000ffff0e7224 */ /* 0x007fe400078e0012 */
[----:B------:R-:W-:-:S05]  /*2710*/  IMAD.MOV.U32 R15, RZ, RZ, RZ ;  /* 0x000000ffff0f7224 */ /* 0x000fca00078e00ff */
[----:B------:R3:W-:Y:S02]  /*2720*/  REDG.E.ADD.64.STRONG.GPU desc[UR20][R6.64+0x1c00], R14 ;  /* 0x001c000e0600798e */ /* 0x0007e4000c12e514 */
.L_x_419:
[----:B------:R-:W-:Y:S05]  /*2730*/  BSYNC.RECONVERGENT B1 ;  /* 0x0000000000017941 */ /* 0x000fea0003800200 */
.L_x_418:
[----:B------:R-:W-:Y:S04]  /*2740*/  BSSY.RECONVERGENT B1, `(.L_x_420) ;  /* 0x0000005000017945 */ /* 0x000fe80003800200 */
[----:B------:R-:W-:Y:S05]  /*2750*/  @!P2 BRA `(.L_x_421) ;  /* 0x00000000000ca947 */ /* 0x000fea0003800000 */
[----:B0123--:R-:W-:Y:S01]  /*2760*/  MOV R14, R19 ;  /* 0x00000013000e7202 */ /* 0x00ffe20000000f00 */
[----:B------:R-:W-:-:S05]  /*2770*/  IMAD.MOV.U32 R15, RZ, RZ, RZ ;  /* 0x000000ffff0f7224 */ /* 0x000fca00078e00ff */
[----:B------:R4:W-:Y:S02]  /*2780*/  REDG.E.ADD.64.STRONG.GPU desc[UR20][R6.64+0x2400], R14 ;  /* 0x0024000e0600798e */ /* 0x0009e4000c12e514 */
.L_x_421:
[----:B------:R-:W-:Y:S05]  /*2790*/  BSYNC.RECONVERGENT B1 ;  /* 0x0000000000017941 */ /* 0x000fea0003800200 */
.L_x_420:
[----:B------:R-:W-:Y:S04]  /*27a0*/  BSSY.RECONVERGENT B1, `(.L_x_422) ;  /* 0x0000004000017945 */ /* 0x000fe80003800200 */
[----:B------:R-:W-:Y:S05]  /*27b0*/  @!P3 BRA `(.L_x_423) ;  /* 0x000000000008b947 */ /* 0x000fea0003800000 */
[----:B------:R-:W-:-:S05]  /*27c0*/  IMAD.MOV.U32 R17, RZ, RZ, RZ ;  /* 0x000000ffff117224 */ /* 0x000fca00078e00ff */
[----:B------:R0:W-:Y:S02]  /*27d0*/  REDG.E.ADD.64.STRONG.GPU desc[UR20][R6.64+0x2c00], R16 ;  /* 0x002c00100600798e */ /* 0x0001e4000c12e514 */
.L_x_423:
[----:B------:R-:W-:Y:S05]  /*27e0*/  BSYNC.RECONVERGENT B1 ;  /* 0x0000000000017941 */ /* 0x000fea0003800200 */
.L_x_422:
[----:B------:R-:W-:Y:S04]  /*27f0*/  BSSY.RECONVERGENT B1, `(.L_x_424) ;  /* 0x0000004000017945 */ /* 0x000fe80003800200 */
[----:B------:R-:W-:Y:S05]  /*2800*/  @!P4 BRA `(.L_x_425) ;  /* 0x000000000008c947 */ /* 0x000fea0003800000 */
[----:B------:R-:W-:-:S05]  /*2810*/  IMAD.MOV.U32 R13, RZ, RZ, RZ ;  /* 0x000000ffff0d7224 */ /* 0x000fca00078e00ff */
[----:B------:R0:W-:Y:S02]  /*2820*/  REDG.E.ADD.64.STRONG.GPU desc[UR20][R6.64+0x3400], R12 ;  /* 0x0034000c0600798e */ /* 0x0001e4000c12e514 */
.L_x_425:
[----:B------:R-:W-:Y:S05]  /*2830*/  BSYNC.RECONVERGENT B1 ;  /* 0x0000000000017941 */ /* 0x000fea0003800200 */
.L_x_424:
[----:B------:R-:W-:Y:S04]  /*2840*/  BSSY.RECONVERGENT B1, `(.L_x_426) ;  /* 0x0000004000017945 */ /* 0x000fe80003800200 */
[----:B------:R-:W-:Y:S05]  /*2850*/  @!P5 BRA `(.L_x_427) ;  /* 0x000000000008d947 */ /* 0x000fea0003800000 */
[----:B------:R-:W-:-:S05]  /*2860*/  IMAD.MOV.U32 R11, RZ, RZ, RZ ;  /* 0x000000ffff0b7224 */ /* 0x000fca00078e00ff */
[----:B------:R0:W-:Y:S02]  /*2870*/  REDG.E.ADD.64.STRONG.GPU desc[UR20][R6.64+0x3c00], R10 ;  /* 0x003c000a0600798e */ /* 0x0001e4000c12e514 */
.L_x_427:
[----:B------:R-:W-:Y:S05]  /*2880*/  BSYNC.RECONVERGENT B1 ;  /* 0x0000000000017941 */ /* 0x000fea0003800200 */
.L_x_426:
[----:B------:R-:W-:Y:S05]  /*2890*/  @P0 BRA `(.L_x_428) ;  /* 0xfffffff800f80947 */ /* 0x000fea000383ffff */
[----:B------:R-:W-:-:S07]  /*28a0*/  IMAD.U32 R3, RZ, RZ, UR27 ;  /* 0x0000001bff037e24 */ /* 0x000fce000f8e00ff */
.L_x_411:
        /* <DEDUP_REMOVED lines=20> */
.L_x_431:
[----:B------:R-:W-:Y:S05]  /*29f0*/  BSYNC.RECONVERGENT B1 ;  /* 0x0000000000017941 */ /* 0x000fea0003800200 */
.L_x_430:
        /* <DEDUP_REMOVED lines=9> */
.L_x_433:
[----:B------:R-:W-:Y:S05]  /*2a90*/  BSYNC.RECONVERGENT B1 ;  /* 0x0000000000017941 */ /* 0x000fea0003800200 */
.L_x_432:
        /* <DEDUP_REMOVED lines=8> */
.L_x_435:
[----:B------:R-:W-:Y:S05]  /*2b20*/  BSYNC.RECONVERGENT B1 ;  /* 0x0000000000017941 */ /* 0x000fea0003800200 */
.L_x_434:
        /* <DEDUP_REMOVED lines=9> */
.L_x_437:
[----:B------:R-:W-:Y:S05]  /*2bc0*/  BSYNC.RECONVERGENT B1 ;  /* 0x0000000000017941 */ /* 0x000fea0003800200 */
.L_x_436:
[----:B------:R-:W-:-:S07]  /*2bd0*/  VIADD R3, R3, 0x4 ;  /* 0x0000000403037836 */ /* 0x000fce0000000000 */
.L_x_429:
        /* <DEDUP_REMOVED lines=17> */
.L_x_440:
[----:B------:R-:W-:Y:S05]  /*2cf0*/  BSYNC.RECONVERGENT B1 ;  /* 0x0000000000017941 */ /* 0x000fea0003800200 */
.L_x_439:
        /* <DEDUP_REMOVED lines=9> */
.L_x_442:
[----:B------:R-:W-:Y:S05]  /*2d90*/  BSYNC.RECONVERGENT B1 ;  /* 0x0000000000017941 */ /* 0x000fea0003800200 */
.L_x_441:
[----:B------:R-:W-:-:S07]  /*2da0*/  VIADD R3, R3, 0x2 ;  /* 0x0000000203037836 */ /* 0x000fce0000000000 */
.L_x_438:
        /* <DEDUP_REMOVED lines=12> */
.L_x_376:
[----:B------:R-:W-:Y:S05]  /*2e70*/  BSYNC.RECONVERGENT B0 ;  /* 0x0000000000007941 */ /* 0x000fea0003800200 */
.L_x_375:
[----:B------:R-:W-:Y:S01]  /*2e80*/  BAR.SYNC.DEFER_BLOCKING 0x0 ;  /* 0x0000000000007b1d */ /* 0x000fe20000010000 */
[----:B------:R-:W-:-:S04]  /*2e90*/  UIADD3 UR6, UP0, UPT, UR6, 0x1, URZ ;  /* 0x0000000106067890 */ /* 0x000fc8000ff1e0ff */
[----:B------:R-:W-:Y:S02]  /*2ea0*/  UIADD3.X UR7, UPT, UPT, URZ, UR7, URZ, UP0, !UPT ;  /* 0x00000007ff077290 */ /* 0x000fe400087fe4ff */
[----:B------:R-:W-:-:S04]  /*2eb0*/  UISETP.NE.U32.AND UP0, UPT, UR6, UR11, UPT ;  /* 0x0000000b0600728c */ /* 0x000fc8000bf05070 */
[----:B------:R-:W-:-:S09]  /*2ec0*/  UISETP.NE.AND.EX UP0, UPT, UR7, UR12, UPT, UP0 ;  /* 0x0000000c0700728c */ /* 0x000fd2000bf05300 */
[----:B------:R-:W-:Y:S05]  /*2ed0*/  BRA.U UP0, `(.L_x_443) ;  /* 0xffffffd100f07547 */ /* 0x000fea000b83ffff */
[----:B------:R-:W-:Y:S05]  /*2ee0*/  EXIT ;  /* 0x000000000000794d */ /* 0x000fea0003800000 */
.L_x_444:
        /* <DEDUP_REMOVED lines=9> */
.L_x_2167:


//--------------------- .text._ZN3cub18CUB_300001_SM_10006detail10radix_sort31DeviceRadixSortSingleTileKernelINS1_5radix10policy_hubIifyE10Policy1000ELNS0_9SortOrderE0EifyNS1_21identity_decomposer_tEEEvPKT1_PSA_PKT2_PSE_T3_iiT4_ --------------------------
	.section	.text._ZN3cub18CUB_300001_SM_10006detail10radix_sort31DeviceRadixSortSingleTileKernelINS1_5radix10policy_hubIifyE10Policy1000ELNS0_9SortOrderE0EifyNS1_21identity_decomposer_tEEEvPKT1_PSA_PKT2_PSE_T3_iiT4_,"ax",@progbits
	.align	128
        .global         _ZN3cub18CUB_300001_SM_10006detail10radix_sort31DeviceRadixSortSingleTileKernelINS1_5radix10policy_hubIifyE10Policy1000ELNS0_9SortOrderE0EifyNS1_21identity_decomposer_tEEEvPKT1_PSA_PKT2_PSE_T3_iiT4_
        .type           _ZN3cub18CUB_300001_SM_10006detail10radix_sort31DeviceRadixSortSingleTileKernelINS1_5radix10policy_hubIifyE10Policy1000ELNS0_9SortOrderE0EifyNS1_21identity_decomposer_tEEEvPKT1_PSA_PKT2_PSE_T3_iiT4_,@function
        .size           _ZN3cub18CUB_300001_SM_10006detail10radix_sort31DeviceRadixSortSingleTileKernelINS1_5radix10policy_hubIifyE10Policy1000ELNS0_9SortOrderE0EifyNS1_21identity_decomposer_tEEEvPKT1_PSA_PKT2_PSE_T3_iiT4_,(.L_x_2168 - _ZN3cub18CUB_300001_SM_10006detail10radix_sort31DeviceRadixSortSingleTileKernelINS1_5radix10policy_hubIifyE10Policy1000ELNS0_9SortOrderE0EifyNS1_21identity_decomposer_tEEEvPKT1_PSA_PKT2_PSE_T3_iiT4_)
        .other          _ZN3cub18CUB_300001_SM_10006detail10radix_sort31DeviceRadixSortSingleTileKernelINS1_5radix10policy_hubIifyE10Policy1000ELNS0_9SortOrderE0EifyNS1_21identity_decomposer_tEEEvPKT1_PSA_PKT2_PSE_T3_iiT4_,@"STO_CUDA_ENTRY STV_DEFAULT"
_ZN3cub18CUB_300001_SM_10006detail10radix_sort31DeviceRadixSortSingleTileKernelINS1_5radix10policy_hubIifyE10Policy1000ELNS0_9SortOrderE0EifyNS1_21identity_decomposer_tEEEvPKT1_PSA_PKT2_PSE_T3_iiT4_:
.text._ZN3cub18CUB_300001_SM_10006detail10radix_sort31DeviceRadixSortSingleTileKernelINS1_5radix10policy_hubIifyE10Policy1000ELNS0_9SortOrderE0EifyNS1_21identity_decomposer_tEEEvPKT1_PSA_PKT2_PSE_T3_iiT4_:
        /* <DEDUP_REMOVED lines=182> */
.L_x_446:
        /* <DEDUP_REMOVED lines=554> */
.L_x_445:
        /* <DEDUP_REMOVED lines=229> */
.L_x_447:
        /* <DEDUP_REMOVED lines=11> */
.L_x_2168:


//--------------------- .text._ZN3cub18CUB_300001_SM_10006detail10radix_sort29DeviceRadixSortOnesweepKernelINS1_5radix10policy_hubIiNS0_8NullTypeEyE10Policy1000ELNS0_9SortOrderE0EiS6_yiiNS1_21identity_decomposer_tEEEvPT5_SC_PT3_PKSD_PT1_PKSH_PT2_PKSL_T4_iiT6_ --------------------------
	.section	.text._ZN3cub18CUB_300001_SM_10006detail10radix_sort29DeviceRadixSortOnesweepKernelINS1_5radix10policy_hubIiNS0_8NullTypeEyE10Policy1000ELNS0_9SortOrderE0EiS6_yiiNS1_21identity_decomposer_tEEEvPT5_SC_PT3_PKSD_PT1_PKSH_PT2_PKSL_T4_iiT6_,"ax",@progbits
	.align	128
        .global         _ZN3cub18CUB_300001_SM_10006detail10radix_sort29DeviceRadixSortOnesweepKernelINS1_5radix10policy_hubIiNS0_8NullTypeEyE10Policy1000ELNS0_9SortOrderE0EiS6_yiiNS1_21identity_decomposer_tEEEvPT5_SC_PT3_PKSD_PT1_PKSH_PT2_PKSL_T4_iiT6_
        .type           _ZN3cub18CUB_300001_SM_10006detail10radix_sort29DeviceRadixSortOnesweepKernelINS1_5radix10policy_hubIiNS0_8NullTypeEyE10Policy1000ELNS0_9SortOrderE0EiS6_yiiNS1_21identity_decomposer_tEEEvPT5_SC_PT3_PKSD_PT1_PKSH_PT2_PKSL_T4_iiT6_,@function
        .size           _ZN3cub18CUB_300001_SM_10006detail10radix_sort29DeviceRadixSortOnesweepKernelINS1_5radix10policy_hubIiNS0_8NullTypeEyE10Policy1000ELNS0_9SortOrderE0EiS6_yiiNS1_21identity_decomposer_tEEEvPT5_SC_PT3_PKSD_PT1_PKSH_PT2_PKSL_T4_iiT6_,(.L_x_2169 - _ZN3cub18CUB_300001_SM_10006detail10radix_sort29DeviceRadixSortOnesweepKernelINS1_5radix10policy_hubIiNS0_8NullTypeEyE10Policy1000ELNS0_9SortOrderE0EiS6_yiiNS1_21identity_decomposer_tEEEvPT5_SC_PT3_PKSD_PT1_PKSH_PT2_PKSL_T4_iiT6_)
        .other          _ZN3cub18CUB_300001_SM_10006detail10radix_sort29DeviceRadixSortOnesweepKernelINS1_5radix10policy_hubIiNS0_8NullTypeEyE10Policy1000ELNS0_9SortOrderE0EiS6_yiiNS1_21identity_decomposer_tEEEvPT5_SC_PT3_PKSD_PT1_PKSH_PT2_PKSL_T4_iiT6_,@"STO_CUDA_ENTRY STV_DEFAULT"
_ZN3cub18CUB_300001_SM_10006detail10radix_sort29DeviceRadixSortOnesweepKernelINS1_5radix10policy_hubIiNS0_8NullTypeEyE10Policy1000ELNS0_9SortOrderE0EiS6_yiiNS1_21identity_decomposer_tEEEvPT5_SC_PT3_PKSD_PT1_PKSH_PT2_PKSL_T4_iiT6_:
.text._ZN3cub18CUB_300001_SM_10006detail10radix_sort29DeviceRadixSortOnesweepKernelINS1_5radix10policy_hubIiNS0_8NullTypeEyE10Policy1000ELNS0_9SortOrderE0EiS6_yiiNS1_21identity_decomposer_tEEEvPT5_SC_PT3_PKSD_PT1_PKSH_PT2_PKSL_T4_iiT6_:
[----:B------:R-:W-:Y:S01]  /*0000*/  LDC R1, c[0x0][0x37c] ;  /* 0x0000df00ff017b82 */ /* 0x000fe20000000800 */
[----:B------:R-:W0:Y:S01]  /*0010*/  S2R R3, SR_TID.X ;  /* 0x0000000000037919 */ /* 0x000e220000002100 */
[----:B------:R-:W1:Y:S01]  /*0020*/  LDCU.64 UR8, c[0x0][0x358] ;  /* 0x00006b00ff0877ac */ /* 0x000e620008000a00 */
[----:B------:R-:W-:Y:S01]  /*0030*/  BSSY.RECONVERGENT B0, `(.L_x_448) ;  /* 0x000000a000007945 */ /* 0x000fe20003800200 */
[----:B0-----:R-:W-:-:S13]  /*0040*/  ISETP.NE.AND P0, PT, R3, RZ, PT ;  /* 0x000000ff0300720c */ /* 0x001fda0003f05270 */
        /* <DEDUP_REMOVED lines=8> */
.L_x_449:
[----:B------:R-:W-:Y:S05]  /*00d0*/  BSYNC.RECONVERGENT B0 ;  /* 0x0000000000007941 */ /* 0x000fea0003800200 */
.L_x_448:
[----:B------:R-:W1:Y:S08]  /*00e0*/  S2UR UR5, SR_CgaCtaId ;  /* 0x00000000000579c3 */ /* 0x000e700000008800 */
[----:B------:R-:W-:Y:S06]  /*00f0*/  BAR.SYNC.DEFER_BLOCKING 0x0 ;  /* 0x0000000000007b1d */ /* 0x000fec0000010000 */
[----:B------:R-:W-:Y:S01]  /*0100*/  UMOV UR4, 0x400 ;  /* 0x0000040000047882 */ /* 0x000fe20000000000 */
[----:B------:R-:W2:Y:S01]  /*0110*/  S2R R46, SR_LANEID ;  /* 0x00000000002e7919 */ /* 0x000ea20000000000 */
[----:B-1----:R-:W-:Y:S01]  /*0120*/  ULEA UR4, UR5, UR4, 0x18 ;  /* 0x0000000405047291 */ /* 0x002fe2000f8ec0ff */
[----:B------:R-:W1:Y:S08]  /*0130*/  LDCU UR5, c[0x0][0x3c0] ;  /* 0x00007800ff0577ac */ /* 0x000e700008000800 */
[----:B------:R-:W3:Y:S02]  /*0140*/  LDS R0, [UR4+0x7200] ;  /* 0x00720004ff007984 */ /* 0x000ee40008000800 */
[----:B---3--:R-:W-:-:S13]  /*0150*/  R2UR UR7, R0 ;  /* 0x00000000000772ca */ /* 0x008fda00000e0000 */
[----:B------:R-:W-:-:S04]  /*0160*/  UIMAD UR6, UR7, 0x1c80, URZ ;  /* 0x00001c80070678a4 */ /* 0x000fc8000f8e02ff */
[----:B------:R-:W-:Y:S02]  /*0170*/  UIADD3 UR10, UPT, UPT, UR6, 0x1c80, URZ ;  /* 0x00001c80060a7890 */ /* 0x000fe4000fffe0ff */
[----:B------:R-:W-:Y:S02]  /*0180*/  USHF.R.S32.HI UR11, URZ, 0x1f, UR6 ;  /* 0x0000001fff0b7899 */ /* 0x000fe40008011406 */
[----:B-1----:R-:W-:-:S09]  /*0190*/  UISETP.GT.AND UP0, UPT, UR10, UR5, UPT ;  /* 0x000000050a00728c */ /* 0x002fd2000bf04270 */
[----:B--2---:R-:W-:Y:S05]  /*01a0*/  BRA.U UP0, `(.L_x_450) ;  /* 0x0000000100707547 */ /* 0x004fea000b800000 */
[----:B------:R-:W0:Y:S01]  /*01b0*/  LDCU.64 UR12, c[0x0][0x3a8] ;  /* 0x00007500ff0c77ac */ /* 0x000e220008000a00 */
[C---:B------:R-:W-:Y:S02]  /*01c0*/  LOP3.LUT R0, R3.reuse, 0x1f, RZ, 0xc0, !PT ;  /* 0x0000001f03007812 */ /* 0x040fe400078ec0ff */
[----:B------:R-:W-:-:S05]  /*01d0*/  LOP3.LUT R5, R3, 0x3e0, RZ, 0xc0, !PT ;  /* 0x000003e003057812 */ /* 0x000fca00078ec0ff */
[----:B------:R-:W-:-:S05]  /*01e0*/  IMAD R0, R5, 0x13, R0 ;  /* 0x0000001305007824 */ /* 0x000fca00078e0200 */
[----:B------:R-:W-:-:S05]  /*01f0*/  IADD3 R0, P0, PT, R0, UR6, RZ ;  /* 0x0000000600007c10 */ /* 0x000fca000ff1e0ff */
[----:B------:R-:W-:Y:S01]  /*0200*/  IMAD.X R5, RZ, RZ, UR11, P0 ;  /* 0x0000000bff057e24 */ /* 0x000fe200080e06ff */
        /* <DEDUP_REMOVED lines=22> */
.L_x_450:
[C---:B------:R-:W-:Y:S01]  /*0370*/  LOP3.LUT R0, R3.reuse, 0x1f, RZ, 0xc0, !PT ;  /* 0x0000001f03007812 */ /* 0x040fe200078ec0ff */
[----:B------:R-:W1:Y:S01]  /*0380*/  LDCU.64 UR12, c[0x0][0x3a8] ;  /* 0x00007500ff0c77ac */ /* 0x000e620008000a00 */
[----:B------:R-:W-:Y:S01]  /*0390*/  LOP3.LUT R5, R3, 0x3e0, RZ, 0xc0, !PT ;  /* 0x000003e003057812 */ /* 0x000fe200078ec0ff */
[----:B------:R-:W-:Y:S01]  /*03a0*/  IMAD.MOV.U32 R44, RZ, RZ, 0x7fffffff ;  /* 0x7fffffffff2c7424 */ /* 0x000fe200078e00ff */
[----:B------:R-:W-:Y:S01]  /*03b0*/  UIADD3 UR5, UPT, UPT, -UR6, UR5, URZ ;  /* 0x0000000506057290 */ /* 0x000fe2000fffe1ff */
[----:B------:R-:W-:Y:S02]  /*03c0*/  IMAD.MOV.U32 R42, RZ, RZ, 0x7fffffff ;  /* 0x7fffffffff2a7424 */ /* 0x000fe400078e00ff */
[----:B------:R-:W-:Y:S02]  /*03d0*/  IMAD R7, R5, 0x13, R0 ;  /* 0x0000001305077824 */ /* 0x000fe400078e0200 */
[----:B------:R-:W-:Y:S02]  /*03e0*/  IMAD.MOV.U32 R43, RZ, RZ, 0x7fffffff ;  /* 0x7fffffffff2b7424 */ /* 0x000fe400078e00ff */
[C---:B------:R-:W-:Y:S01]  /*03f0*/  VIADD R0, R7.reuse, 0x20 ;  /* 0x0000002007007836 */ /* 0x040fe20000000000 */
[C---:B------:R-:W-:Y:S01]  /*0400*/  ISETP.GE.AND P1, PT, R7.reuse, UR5, PT ;  /* 0x0000000507007c0c */ /* 0x040fe2000bf26270 */
[----:B------:R-:W-:-:S02]  /*0410*/  VIADD R5, R7, 0x60 ;  /* 0x0000006007057836 */ /* 0x000fc40000000000 */
[C---:B0-----:R-:W-:Y:S01]  /*0420*/  VIADD R4, R7.reuse, 0x40 ;  /* 0x0000004007047836 */ /* 0x041fe20000000000 */
[----:B------:R-:W-:Y:S01]  /*0430*/  ISETP.GE.AND P2, PT, R0, UR5, PT ;  /* 0x0000000500007c0c */ /* 0x000fe2000bf46270 */
[C---:B------:R-:W-:Y:S01]  /*0440*/  VIADD R8, R7.reuse, 0xa0 ;  /* 0x000000a007087836 */ /* 0x040fe20000000000 */
[C---:B------:R-:W-:Y:S01]  /*0450*/  IADD3 R0, P0, PT, R7.reuse, UR6, RZ ;  /* 0x0000000607007c10 */ /* 0x040fe2000ff1e0ff */
[----:B------:R-:W-:Y:S01]  /*0460*/  VIADD R6, R7, 0x80 ;  /* 0x0000008007067836 */ /* 0x000fe20000000000 */
[----:B------:R-:W-:Y:S01]  /*0470*/  ISETP.GE.AND P4, PT, R5, UR5, PT ;  /* 0x0000000505007c0c */ /* 0x000fe2000bf86270 */
[----:B------:R-:W-:Y:S01]  /*0480*/  VIADD R9, R7, 0xc0 ;  /* 0x000000c007097836 */ /* 0x000fe20000000000 */
[----:B------:R-:W-:Y:S01]  /*0490*/  ISETP.GE.AND P3, PT, R4, UR5, PT ;  /* 0x0000000504007c0c */ /* 0x000fe2000bf66270 */
[----:B------:R-:W-:Y:S01]  /*04a0*/  IMAD.X R5, RZ, RZ, UR11, P0 ;  /* 0x0000000bff057e24 */ /* 0x000fe200080e06ff */
[----:B-1----:R-:W-:Y:S02]  /*04b0*/  LEA R4, P0, R0, UR12, 0x2 ;  /* 0x0000000c00047c11 */ /* 0x002fe4000f8010ff */
[----:B------:R-:W-:-:S02]  /*04c0*/  ISETP.GE.AND P6, PT, R8, UR5, PT ;  /* 0x0000000508007c0c */ /* 0x000fc4000bfc6270 */
[----:B------:R-:W-:Y:S01]  /*04d0*/  LEA.HI.X R5, R0, UR13, R5, 0x2, P0 ;  /* 0x0000000d00057c11 */ /* 0x000fe200080f1405 */
[----:B------:R-:W-:Y:S01]  /*04e0*/  VIADD R0, R7, 0xe0 ;  /* 0x000000e007007836 */ /* 0x000fe20000000000 */
[----:B------:R-:W-:Y:S01]  /*04f0*/  ISETP.GE.AND P5, PT, R6, UR5, PT ;  /* 0x0000000506007c0c */ /* 0x000fe2000bfa6270 */
[----:B------:R-:W-:Y:S01]  /*0500*/  IMAD.MOV.U32 R8, RZ, RZ, 0x7fffffff ;  /* 0x7fffffffff087424 */ /* 0x000fe200078e00ff */
[----:B------:R-:W-:Y:S01]  /*0510*/  ISETP.GE.AND P0, PT, R9, UR5, PT ;  /* 0x0000000509007c0c */ /* 0x000fe2000bf06270 */
[----:B------:R1:W5:Y:S01]  /*0520*/  @!P1 LDG.E R44, desc[UR8][R4.64] ;  /* 0x00000008042c9981 */ /* 0x000362000c1e1900 */
[----:B------:R-:W-:Y:S01]  /*0530*/  ISETP.GE.AND P1, PT, R0, UR5, PT ;  /* 0x0000000500007c0c */ /* 0x000fe2000bf26270 */
[C---:B------:R-:W-:Y:S02]  /*0540*/  VIADD R0, R7.reuse, 0x120 ;  /* 0x0000012007007836 */ /* 0x040fe40000000000 */
[----:B------:R1:W5:Y:S01]  /*0550*/  @!P3 LDG.E R42, desc[UR8][R4.64+0x100] ;  /* 0x00010008042ab981 */ /* 0x000362000c1e1900 */
[----:B------:R-:W-:-:S02]  /*0560*/  VIADD R6, R7, 0x100 ;  /* 0x0000010007067836 */ /* 0x000fc40000000000 */
[----:B------:R-:W-:Y:S01]  /*0570*/  ISETP.GE.AND P3, PT, R0, UR5, PT ;  /* 0x0000000500007c0c */ /* 0x000fe2000bf66270 */
[----:B------:R-:W-:Y:S01]  /*0580*/  VIADD R0, R7, 0x140 ;  /* 0x0000014007007836 */ /* 0x000fe20000000000 */
[----:B------:R1:W5:Y:S01]  /*0590*/  @!P4 LDG.E R8, desc[UR8][R4.64+0x180] ;  /* 0x000180080408c981 */ /* 0x000362000c1e1900 */
[----:B------:R-:W-:-:S03]  /*05a0*/  IMAD.MOV.U32 R10, RZ, RZ, 0x7fffffff ;  /* 0x7fffffffff0a7424 */ /* 0x000fc600078e00ff */
[----:B------:R-:W-:Y:S01]  /*05b0*/  ISETP.GE.AND P4, PT, R0, UR5, PT ;  /* 0x0000000500007c0c */ /* 0x000fe2000bf86270 */
[C---:B------:R-:W-:Y:S01]  /*05c0*/  VIADD R0, R7.reuse, 0x180 ;  /* 0x0000018007007836 */ /* 0x040fe20000000000 */
[----:B------:R1:W5:Y:S01]  /*05d0*/  @!P2 LDG.E R43, desc[UR8][R4.64+0x80] ;  /* 0x00008008042ba981 */ /* 0x000362000c1e1900 */
[----:B------:R-:W-:Y:S01]  /*05e0*/  ISETP.GE.AND P2, PT, R6, UR5, PT ;  /* 0x0000000506007c0c */ /* 0x000fe2000bf46270 */
[----:B------:R-:W-:Y:S02]  /*05f0*/  IMAD.MOV.U32 R12, RZ, RZ, 0x7fffffff ;  /* 0x7fffffffff0c7424 */ /* 0x000fe400078e00ff */
[----:B------:R1:W5:Y:S01]  /*0600*/  @!P6 LDG.E R10, desc[UR8][R4.64+0x280] ;  /* 0x00028008040ae981 */ /* 0x000362000c1e1900 */
[----:B------:R-:W-:Y:S01]  /*0610*/  ISETP.GE.AND P6, PT, R0, UR5, PT ;  /* 0x0000000500007c0c */ /* 0x000fe2000bfc6270 */
[C---:B------:R-:W-:Y:S02]  /*0620*/  VIADD R0, R7.reuse, 0x1a0 ;  /* 0x000001a007007836 */ /* 0x040fe40000000000 */
[----:B------:R-:W-:Y:S01]  /*0630*/  IMAD.MOV.U32 R9, RZ, RZ, 0x7fffffff ;  /* 0x7fffffffff097424 */ /* 0x000fe200078e00ff */
[----:B------:R1:W5:Y:S01]  /*0640*/  @!P0 LDG.E R12, desc[UR8][R4.64+0x300] ;  /* 0x00030008040c8981 */ /* 0x000362000c1e1900 */
[----:B------:R-:W-:Y:S01]  /*0650*/  VIADD R6, R7, 0x160 ;  /* 0x0000016007067836 */ /* 0x000fe20000000000 */
[----:B------:R-:W-:Y:S01]  /*0660*/  ISETP.GE.AND P0, PT, R0, UR5, PT ;  /* 0x0000000500007c0c */ /* 0x000fe2000bf06270 */
[----:B------:R-:W-:-:S02]  /*0670*/  IMAD.MOV.U32 R14, RZ, RZ, 0x7fffffff ;  /* 0x7fffffffff0e7424 */ /* 0x000fc400078e00ff */
[C---:B------:R-:W-:Y:S01]  /*0680*/  VIADD R0, R7.reuse, 0x1e0 ;  /* 0x000001e007007836 */ /* 0x040fe20000000000 */
[----:B------:R1:W5:Y:S01]  /*0690*/  @!P5 LDG.E R9, desc[UR8][R4.64+0x200] ;  /* 0x000200080409d981 */ /* 0x000362000c1e1900 */
[----:B------:R-:W-:Y:S01]  /*06a0*/  ISETP.GE.AND P5, PT, R6, UR5, PT ;  /* 0x0000000506007c0c */ /* 0x000fe2000bfa6270 */
[----:B------:R-:W-:Y:S02]  /*06b0*/  IMAD.MOV.U32 R13, RZ, RZ, 0x7fffffff ;  /* 0x7fffffffff0d7424 */ /* 0x000fe400078e00ff */
[----:B------:R1:W5:Y:S01]  /*06c0*/  @!P2 LDG.E R14, desc[UR8][R4.64+0x400] ;  /* 0x00040008040ea981 */ /* 0x000362000c1e1900 */
[----:B------:R-:W-:Y:S01]  /*06d0*/  IMAD.MOV.U32 R15, RZ, RZ, 0x7fffffff ;  /* 0x7fffffffff0f7424 */ /* 0x000fe200078e00ff */
[----:B------:R-:W-:Y:S01]  /*06e0*/  ISETP.GE.AND P2, PT, R0, UR5, PT ;  /* 0x0000000500007c0c */ /* 0x000fe2000bf46270 */
[C---:B------:R-:W-:Y:S01]  /*06f0*/  VIADD R6, R7.reuse, 0x1c0 ;  /* 0x000001c007067836 */ /* 0x040fe20000000000 */
[----:B------:R1:W5:Y:S01]  /*0700*/  @!P1 LDG.E R13, desc[UR8][R4.64+0x380] ;  /* 0x00038008040d9981 */ /* 0x000362000c1e1900 */
[----:B------:R-:W-:-:S02]  /*0710*/  VIADD R0, R7, 0x200 ;  /* 0x0000020007007836 */ /* 0x000fc40000000000 */
[----:B------:R-:W-:Y:S01]  /*0720*/  IMAD.MOV.U32 R16, RZ, RZ, 0x7fffffff ;  /* 0x7fffffffff107424 */ /* 0x000fe200078e00ff */
[----:B------:R1:W5:Y:S01]  /*0730*/  @!P3 LDG.E R15, desc[UR8][R4.64+0x480] ;  /* 0x00048008040fb981 */ /* 0x000362000c1e1900 */
[----:B------:R-:W-:Y:S01]  /*0740*/  IMAD.MOV.U32 R17, RZ, RZ, 0x7fffffff ;  /* 0x7fffffffff117424 */ /* 0x000fe200078e00ff */
[----:B------:R-:W-:Y:S01]  /*0750*/  ISETP.GE.AND P1, PT, R6, UR5, PT ;  /* 0x0000000506007c0c */ /* 0x000fe2000bf26270 */
[C---:B------:R-:W-:Y:S01]  /*0760*/  VIADD R6, R7.reuse, 0x220 ;  /* 0x0000022007067836 */ /* 0x040fe20000000000 */
[----:B------:R-:W-:Y:S01]  /*0770*/  ISETP.GE.AND P3, PT, R0, UR5, PT ;  /* 0x0000000500007c0c */ /* 0x000fe2000bf66270 */
[----:B------:R-:W-:Y:S01]  /*0780*/  VIADD R0, R7, 0x240 ;  /* 0x0000024007007836 */ /* 0x000fe20000000000 */
[----:B------:R1:W5:Y:S02]  /*0790*/  @!P4 LDG.E R16, desc[UR8][R4.64+0x500] ;  /* 0x000500080410c981 */ /* 0x000364000c1e1900 */
[----:B------:R-:W-:Y:S02]  /*07a0*/  ISETP.GE.AND P4, PT, R6, UR5, PT ;  /* 0x0000000506007c0c */ /* 0x000fe4000bf86270 */
[----:B------:R1:W5:Y:S01]  /*07b0*/  @!P5 LDG.E R17, desc[UR8][R4.64+0x580] ;  /* 0x000580080411d981 */ /* 0x000362000c1e1900 */
[----:B------:R-:W-:Y:S01]  /*07c0*/  ISETP.GE.AND P5, PT, R0, UR5, PT ;  /* 0x0000000500007c0c */ /* 0x000fe2000bfa6270 */
[----:B------:R-:W-:-:S02]  /*07d0*/  IMAD.MOV.U32 R18, RZ, RZ, 0x7fffffff ;  /* 0x7fffffffff127424 */ /* 0x000fc400078e00ff */
[----:B------:R-:W-:Y:S02]  /*07e0*/  IMAD.MOV.U32 R19, RZ, RZ, 0x7fffffff ;  /* 0x7fffffffff137424 */ /* 0x000fe400078e00ff */
[----:B------:R-:W-:Y:S02]  /*07f0*/  IMAD.MOV.U32 R20, RZ, RZ, 0x7fffffff ;  /* 0x7fffffffff147424 */ /* 0x000fe400078e00ff */
[----:B------:R-:W-:Y:S01]  /*0800*/  IMAD.MOV.U32 R21, RZ, RZ, 0x7fffffff ;  /* 0x7fffffffff157424 */ /* 0x000fe200078e00ff */
[----:B------:R1:W5:Y:S01]  /*0810*/  @!P6 LDG.E R18, desc[UR8][R4.64+0x600] ;  /* 0x000600080412e981 */ /* 0x000362000c1e1900 */
        /* <DEDUP_REMOVED lines=9> */
.L_x_451:
[----:B01----:R-:W-:Y:S01]  /*08b0*/  VIMNMX R5, PT, PT, R46, 0xe0, !PT ;  /* 0x000000e02e057848 */ /* 0x003fe20007fe0100 */
[----:B------:R-:W0:Y:S01]  /*08c0*/  LDCU UR5, c[0x0][0x3c8] ;  /* 0x00007900ff0577ac */ /* 0x000e220008000800 */
[----:B------:R-:W-:Y:S01]  /*08d0*/  SHF.R.U32.HI R0, RZ, 0x5, R3 ;  /* 0x00000005ff007819 */ /* 0x000fe20000011603 */
[----:B------:R-:W-:Y:S01]  /*08e0*/  BSSY.RECONVERGENT B0, `(.L_x_452) ;  /* 0x0000026000007945 */ /* 0x000fe20003800200 */
[--C-:B------:R-:W-:Y:S01]  /*08f0*/  IADD3 R5, PT, PT, R5, 0x1f, -R46.reuse ;  /* 0x0000001f05057810 */ /* 0x100fe20007ffe82e */
[----:B------:R-:W-:Y:S01]  /*0900*/  UMOV UR6, 0xffffffff ;  /* 0xffffffff00067882 */ /* 0x000fe20000000000 */
[----:B------:R-:W-:Y:S02]  /*0910*/  IMAD.MOV.U32 R7, RZ, RZ, R46 ;  /* 0x000000ffff077224 */ /* 0x000fe400078e002e */
[C---:B------:R-:W-:Y:S02]  /*0920*/  ISETP.GE.U32.AND P0, PT, R5.reuse, 0x1e0, PT ;  /* 0x000001e00500780c */ /* 0x040fe40003f06070 */
[----:B------:R-:W-:Y:S01]  /*0930*/  LEA.HI R6, R5, 0x1, RZ, 0x1b ;  /* 0x0000000105067811 */ /* 0x000fe200078fd8ff */
[----:B------:R-:W-:-:S03]  /*0940*/  IMAD.SHL.U32 R5, R0, 0x400, RZ ;  /* 0x0000040000057824 */ /* 0x000fc600078e00ff */
[----:B------:R-:W-:-:S04]  /*0950*/  LOP3.LUT R25, R6, 0xf, RZ, 0xc0, !PT ;  /* 0x0000000f06197812 */ /* 0x000fc800078ec0ff */
[----:B------:R-:W-:Y:S01]  /*0960*/  ISETP.NE.AND P1, PT, R25, RZ, PT ;  /* 0x000000ff1900720c */ /* 0x000fe20003f25270 */
[----:B0-----:R-:W-:Y:S02]  /*0970*/  USHF.L.U32 UR5, UR6, UR5, URZ ;  /* 0x0000000506057299 */ /* 0x001fe400080006ff */
[----:B------:R-:W-:Y:S10]  /*0980*/  @!P0 BRA `(.L_x_453) ;  /* 0x00000000006c8947 */ /* 0x000ff40003800000 */
[----:B------:R-:W-:Y:S01]  /*0990*/  IMAD R4, R46, 0x4, R5 ;  /* 0x000000042e047824 */ /* 0x000fe200078e0205 */
[----:B------:R-:W-:Y:S01]  /*09a0*/  LOP3.LUT R0, R6, 0xffffff0, RZ, 0xc0, !PT ;  /* 0x0ffffff006007812 */ /* 0x000fe200078ec0ff */
[----:B------:R-:W-:Y:S02]  /*09b0*/  IMAD.U32 R11, RZ, RZ, UR4 ;  /* 0x00000004ff0b7e24 */ /* 0x000fe4000f8e00ff */
[----:B------:R-:W-:Y:S02]  /*09c0*/  IMAD.MOV.U32 R7, RZ, RZ, R46 ;  /* 0x000000ffff077224 */ /* 0x000fe400078e002e */
[----:B------:R-:W-:Y:S01]  /*09d0*/  IMAD.MOV R0, RZ, RZ, -R0 ;  /* 0x000000ffff007224 */ /* 0x000fe200078e0a00 */
[----:B------:R-:W-:-:S07]  /*09e0*/  IADD3 R4, PT, PT, R4, 0x400, R11 ;  /* 0x0000040004047810 */ /* 0x000fce0007ffe00b */
.L_x_454:
        /* <DEDUP_REMOVED lines=21> */
.L_x_453:
[----:B------:R-:W-:Y:S05]  /*0b40*/  BSYNC.RECONVERGENT B0 ;  /* 0x0000000000007941 */ /* 0x000fea0003800200 */
.L_x_452:
[----:B------:R-:W-:Y:S01]  /*0b50*/  BSSY.RECONVERGENT B0, `(.L_x_455) ;  /* 0x0000026000007945 */ /* 0x000fe20003800200 */
[----:B------:R-:W-:-:S03]  /*0b60*/  VIADD R4, R5, UR4 ;  /* 0x0000000405047c36 */ /* 0x000fc60008000000 */
        /* <DEDUP_REMOVED lines=16> */
.L_x_458:
[----:B------:R-:W-:Y:S05]  /*0c70*/  BSYNC.RECONVERGENT B1 ;  /* 0x0000000000017941 */ /* 0x000fea0003800200 */
.L_x_457:
        /* <DEDUP_REMOVED lines=13> */
[----:B------:R-:W-:-:S07]  /*0d50*/  VIADD R5, R5, UR4 ;  /* 0x0000000405057c36 */ /* 0x000fce0008000000 */
.L_x_459:
[----:B------:R-:W-:Y:S01]  /*0d60*/  VIADD R6, R6, 0x1 ;  /* 0x0000000106067836 */ /* 0x000fe20000000000 */
[----:B------:R0:W-:Y:S04]  /*0d70*/  STS [R5], RZ ;  /* 0x000000ff05007388 */ /* 0x0001e80000000800 */
[----:B------:R-:W-:Y:S01]  /*0d80*/  ISETP.NE.AND P0, PT, R6, RZ, PT ;  /* 0x000000ff0600720c */ /* 0x000fe20003f05270 */
[----:B0-----:R-:W-:-:S12]  /*0d90*/  VIADD R5, R5, 0x80 ;  /* 0x0000008005057836 */ /* 0x001fd80000000000 */
[----:B------:R-:W-:Y:S05]  /*0da0*/  @P0 BRA `(.L_x_459) ;  /* 0xfffffffc00ec0947 */ /* 0x000fea000383ffff */
.L_x_456:
[----:B------:R-:W-:Y:S05]  /*0db0*/  BSYNC.RECONVERGENT B0 ;  /* 0x0000000000007941 */ /* 0x000fea0003800200 */
.L_x_455:
[----:B------:R-:W2:Y:S01]  /*0dc0*/  LDCU UR6, c[0x0][0x3c4] ;  /* 0x00007880ff0677ac */ /* 0x000ea20008000800 */
[----:B-----5:R-:W-:Y:S01]  /*0dd0*/  LOP3.LUT R45, R44, 0x80000000, RZ, 0x3c, !PT ;  /* 0x800000002c2d7812 */ /* 0x020fe200078e3cff */
[----:B------:R-:W-:Y:S01]  /*0de0*/  BSSY.RECONVERGENT B0, `(.L_x_460) ;  /* 0x0000089000007945 */ /* 0x000fe20003800200 */
[----:B------:R-:W-:Y:S02]  /*0df0*/  LOP3.LUT R6, R43, 0x80000000, RZ, 0x3c, !PT ;  /* 0x800000002b067812 */ /* 0x000fe400078e3cff */
[----:B01----:R-:W-:Y:S02]  /*0e00*/  LOP3.LUT R0, R42, 0x80000000, RZ, 0x3c, !PT ;  /* 0x800000002a007812 */ /* 0x003fe400078e3cff */
        /* <DEDUP_REMOVED lines=9> */
[----:B------:R-:W-:Y:S02]  /*0ea0*/  SHF.R.U32.HI R11, RZ, UR6, R0 ;  /* 0x00000006ff0b7c19 */ /* 0x000fe40008011600 */
[----:B------:R-:W-:Y:S01]  /*0eb0*/  SHF.R.U32.HI R25, RZ, UR6, R41 ;  /* 0x00000006ff197c19 */ /* 0x000fe20008011629 */
[----:B------:R-:W-:Y:S01]  /*0ec0*/  IMAD R5, R47, 0x4, R4 ;  /* 0x000000042f057824 */ /* 0x000fe200078e0204 */
[----:B------:R-:W-:Y:S01]  /*0ed0*/  LOP3.LUT R7, R7, UR5, RZ, 0x30, !PT ;  /* 0x0000000507077c12 */ /* 0x000fe2000f8e30ff */
[----:B------:R-:W-:Y:S01]  /*0ee0*/  NOP ;  /* 0x0000000000007918 */ /* 0x000fe20000000000 */
[----:B------:R-:W-:Y:S02]  /*0ef0*/  SHF.R.U32.HI R26, RZ, UR6, R40 ;  /* 0x00000006ff1a7c19 */ /* 0x000fe40008011628 */
[----:B------:R0:W-:Y:S01]  /*0f00*/  ATOMS.POPC.INC.32 RZ, [R5+URZ] ;  /* 0x0000000005ff7f8c */ /* 0x0001e2000d8000ff */
[----:B------:R-:W-:Y:S01]  /*0f10*/  LOP3.LUT R11, R11, UR5, RZ, 0x30, !PT ;  /* 0x000000050b0b7c12 */ /* 0x000fe2000f8e30ff */
[----:B------:R-:W-:Y:S01]  /*0f20*/  IMAD R7, R7, 0x4, R4 ;  /* 0x0000000407077824 */ /* 0x000fe200078e0204 */
[----:B------:R-:W-:-:S02]  /*0f30*/  SHF.R.U32.HI R27, RZ, UR6, R39 ;  /* 0x00000006ff1b7c19 */ /* 0x000fc40008011627 */
[----:B------:R-:W-:Y:S01]  /*0f40*/  LOP3.LUT R25, R25, UR5, RZ, 0x30, !PT ;  /* 0x0000000519197c12 */ /* 0x000fe2000f8e30ff */
[--C-:B------:R-:W-:Y:S01]  /*0f50*/  IMAD R11, R11, 0x4, R4.reuse ;  /* 0x000000040b0b7824 */ /* 0x100fe200078e0204 */
[----:B------:R-:W-:Y:S01]  /*0f60*/  LOP3.LUT R27, R27, UR5, RZ, 0x30, !PT ;  /* 0x000000051b1b7c12 */ /* 0x000fe2000f8e30ff */
[----:B------:R1:W-:Y:S01]  /*0f70*/  ATOMS.POPC.INC.32 RZ, [R7+URZ] ;  /* 0x0000000007ff7f8c */ /* 0x0003e2000d8000ff */
[----:B0-----:R-:W-:Y:S01]  /*0f80*/  LOP3.LUT R5, R26, UR5, RZ, 0x30, !PT ;  /* 0x000000051a057c12 */ /* 0x001fe2000f8e30ff */
[--C-:B------:R-:W-:Y:S01]  /*0f90*/  IMAD R25, R25, 0x4, R4.reuse ;  /* 0x0000000419197824 */ /* 0x100fe200078e0204 */
[----:B------:R-:W-:Y:S01]  /*0fa0*/  LOP3.LUT R26, R12, 0x80000000, RZ, 0x3c, !PT ;  /* 0x800000000c1a7812 */ /* 0x000fe200078e3cff */
[----:B------:R0:W-:Y:S01]  /*0fb0*/  ATOMS.POPC.INC.32 RZ, [R11+URZ] ;  /* 0x000000000bff7f8c */ /* 0x0001e2000d8000ff */
[----:B------:R-:W-:Y:S01]  /*0fc0*/  LOP3.LUT R35, R16, 0x80000000, RZ, 0x3c, !PT ;  /* 0x8000000010237812 */ /* 0x000fe200078e3cff */
[----:B------:R-:W-:Y:S01]  /*0fd0*/  IMAD R5, R5, 0x4, R4 ;  /* 0x0000000405057824 */ /* 0x000fe200078e0204 */
[----:B------:R-:W-:Y:S01]  /*0fe0*/  SHF.R.U32.HI R26, RZ, UR6, R26 ;  /* 0x00000006ff1a7c19 */ /* 0x000fe2000801161a */
[----:B------:R-:W-:Y:S01]  /*0ff0*/  IMAD R27, R27, 0x4, R4 ;  /* 0x000000041b1b7824 */ /* 0x000fe200078e0204 */
[----:B------:R2:W-:Y:S01]  /*1000*/  ATOMS.POPC.INC.32 RZ, [R25+URZ] ;  /* 0x0000000019ff7f8c */ /* 0x0005e2000d8000ff */
[----:B-1----:R-:W-:-:S02]  /*1010*/  SHF.R.U32.HI R7, RZ, UR6, R37 ;  /* 0x00000006ff077c19 */ /* 0x002fc40008011625 */
[----:B0-----:R-:W-:Y:S01]  /*1020*/  SHF.R.U32.HI R11, RZ, UR6, R38 ;  /* 0x00000006ff0b7c19 */ /* 0x001fe20008011626 */
[----:B------:R0:W-:Y:S01]  /*1030*/  ATOMS.POPC.INC.32 RZ, [R5+URZ] ;  /* 0x0000000005ff7f8c */ /* 0x0001e2000d8000ff */
[----:B------:R-:W-:Y:S02]  /*1040*/  SHF.R.U32.HI R28, RZ, UR6, R36 ;  /* 0x00000006ff1c7c19 */ /* 0x000fe40008011624 */
[----:B------:R-:W-:Y:S01]  /*1050*/  LOP3.LUT R11, R11, UR5, RZ, 0x30, !PT ;  /* 0x000000050b0b7c12 */ /* 0x000fe2000f8e30ff */
[----:B------:R1:W-:Y:S01]  /*1060*/  ATOMS.POPC.INC.32 RZ, [R27+URZ] ;  /* 0x000000001bff7f8c */ /* 0x0003e2000d8000ff */
[----:B--2---:R-:W-:Y:S02]  /*1070*/  LOP3.LUT R25, R26, UR5, RZ, 0x30, !PT ;  /* 0x000000051a197c12 */ /* 0x004fe4000f8e30ff */
[----:B------:R-:W-:Y:S01]  /*1080*/  SHF.R.U32.HI R26, RZ, UR6, R35 ;  /* 0x00000006ff1a7c19 */ /* 0x000fe20008011623 */
[--C-:B0-----:R-:W-:Y:S01]  /*1090*/  IMAD R5, R11, 0x4, R4.reuse ;  /* 0x000000040b057824 */ /* 0x101fe200078e0204 */
[----:B------:R-:W-:Y:S01]  /*10a0*/  LOP3.LUT R7, R7, UR5, RZ, 0x30, !PT ;  /* 0x0000000507077c12 */ /* 0x000fe2000f8e30ff */
[----:B------:R-:W-:Y:S01]  /*10b0*/  IMAD R25, R25, 0x4, R4 ;  /* 0x0000000419197824 */ /* 0x000fe200078e0204 */
[----:B------:R-:W-:-:S02]  /*10c0*/  LOP3.LUT R29, R26, UR5, RZ, 0x30, !PT ;  /* 0x000000051a1d7c12 */ /* 0x000fc4000f8e30ff */
[----:B-1----:R-:W-:Y:S01]  /*10d0*/  LOP3.LUT R27, R28, UR5, RZ, 0x30, !PT ;  /* 0x000000051c1b7c12 */ /* 0x002fe2000f8e30ff */
[--C-:B------:R-:W-:Y:S01]  /*10e0*/  IMAD R26, R7, 0x4, R4.reuse ;  /* 0x00000004071a7824 */ /* 0x100fe200078e0204 */
[----:B------:R-:W-:Y:S01]  /*10f0*/  LOP3.LUT R34, R17, 0x80000000, RZ, 0x3c, !PT ;  /* 0x8000000011227812 */ /* 0x000fe200078e3cff */
[--C-:B------:R-:W-:Y:S01]  /*1100*/  IMAD R28, R29, 0x4, R4.reuse ;  /* 0x000000041d1c7824 */ /* 0x100fe200078e0204 */
[----:B------:R-:W-:Y:S01]  /*1110*/  LOP3.LUT R48, R18, 0x80000000, RZ, 0x3c, !PT ;  /* 0x8000000012307812 */ /* 0x000fe200078e3cff */
[----:B------:R-:W-:Y:S01]  /*1120*/  IMAD R27, R27, 0x4, R4 ;  /* 0x000000041b1b7824 */ /* 0x000fe200078e0204 */
[----:B------:R-:W-:Y:S01]  /*1130*/  ATOMS.POPC.INC.32 RZ, [R25+URZ] ;  /* 0x0000000019ff7f8c */ /* 0x000fe2000d8000ff */
[----:B------:R-:W-:Y:S02]  /*1140*/  LOP3.LUT R33, R19, 0x80000000, RZ, 0x3c, !PT ;  /* 0x8000000013217812 */ /* 0x000fe400078e3cff */
[----:B------:R-:W-:Y:S01]  /*1150*/  LOP3.LUT R32, R20, 0x80000000, RZ, 0x3c, !PT ;  /* 0x8000000014207812 */ /* 0x000fe200078e3cff */
[----:B------:R-:W-:Y:S01]  /*1160*/  ATOMS.POPC.INC.32 RZ, [R5+URZ] ;  /* 0x0000000005ff7f8c */ /* 0x000fe2000d8000ff */
[----:B------:R-:W-:-:S02]  /*1170*/  LOP3.LUT R31, R21, 0x80000000, RZ, 0x3c, !PT ;  /* 0x80000000151f7812 */ /* 0x000fc400078e3cff */
[----:B------:R-:W-:Y:S01]  /*1180*/  SHF.R.U32.HI R53, RZ, UR6, R34 ;  /* 0x00000006ff357c19 */ /* 0x000fe20008011622 */
[----:B------:R-:W-:Y:S01]  /*1190*/  ATOMS.POPC.INC.32 RZ, [R26+URZ] ;  /* 0x000000001aff7f8c */ /* 0x000fe2000d8000ff */
[----:B------:R-:W-:Y:S02]  /*11a0*/  LOP3.LUT R30, R22, 0x80000000, RZ, 0x3c, !PT ;  /* 0x80000000161e7812 */ /* 0x000fe400078e3cff */
[----:B------:R-:W-:Y:S01]  /*11b0*/  SHF.R.U32.HI R48, RZ, UR6, R48 ;  /* 0x00000006ff307c19 */ /* 0x000fe20008011630 */
[----:B------:R0:W-:Y:S01]  /*11c0*/  ATOMS.POPC.INC.32 RZ, [R27+URZ] ;  /* 0x000000001bff7f8c */ /* 0x0001e2000d8000ff */
[----:B------:R-:W-:Y:S02]  /*11d0*/  LOP3.LUT R29, R23, 0x80000000, RZ, 0x3c, !PT ;  /* 0x80000000171d7812 */ /* 0x000fe400078e3cff */
[----:B------:R-:W-:Y:S01]  /*11e0*/  SHF.R.U32.HI R50, RZ, UR6, R33 ;  /* 0x00000006ff327c19 */ /* 0x000fe20008011621 */
[----:B------:R1:W-:Y:S01]  /*11f0*/  ATOMS.POPC.INC.32 RZ, [R28+URZ] ;  /* 0x000000001cff7f8c */ /* 0x0003e2000d8000ff */
[----:B------:R-:W-:-:S02]  /*1200*/  SHF.R.U32.HI R51, RZ, UR6, R32 ;  /* 0x00000006ff337c19 */ /* 0x000fc40008011620 */
[----:B------:R-:W-:Y:S02]  /*1210*/  LOP3.LUT R53, R53, UR5, RZ, 0x30, !PT ;  /* 0x0000000535357c12 */ /* 0x000fe4000f8e30ff */
[----:B0-----:R-:W-:Y:S02]  /*1220*/  SHF.R.U32.HI R27, RZ, UR6, R31 ;  /* 0x00000006ff1b7c19 */ /* 0x001fe4000801161f */
[----:B------:R-:W-:Y:S01]  /*1230*/  LOP3.LUT R48, R48, UR5, RZ, 0x30, !PT ;  /* 0x0000000530307c12 */ /* 0x000fe2000f8e30ff */
[----:B------:R-:W-:Y:S01]  /*1240*/  IMAD R26, R53, 0x4, R4 ;  /* 0x00000004351a7824 */ /* 0x000fe200078e0204 */
[----:B-1----:R-:W-:Y:S02]  /*1250*/  LOP3.LUT R28, R24, 0x80000000, RZ, 0x3c, !PT ;  /* 0x80000000181c7812 */ /* 0x002fe400078e3cff */
[----:B------:R-:W-:Y:S01]  /*1260*/  SHF.R.U32.HI R25, RZ, UR6, R30 ;  /* 0x00000006ff197c19 */ /* 0x000fe2000801161e */
[----:B------:R-:W-:Y:S01]  /*1270*/  IMAD R48, R48, 0x4, R4 ;  /* 0x0000000430307824 */ /* 0x000fe200078e0204 */
[----:B------:R-:W-:Y:S01]  /*1280*/  LOP3.LUT R50, R50, UR5, RZ, 0x30, !PT ;  /* 0x0000000532327c12 */ /* 0x000fe2000f8e30ff */
[----:B------:R0:W-:Y:S01]  /*1290*/  ATOMS.POPC.INC.32 RZ, [R26+URZ] ;  /* 0x000000001aff7f8c */ /* 0x0001e2000d8000ff */
[----:B------:R-:W-:-:S02]  /*12a0*/  SHF.R.U32.HI R5, RZ, UR6, R29 ;  /* 0x00000006ff057c19 */ /* 0x000fc4000801161d */
[----:B------:R-:W-:Y:S01]  /*12b0*/  LOP3.LUT R51, R51, UR5, RZ, 0x30, !PT ;  /* 0x0000000533337c12 */ /* 0x000fe2000f8e30ff */
[----:B------:R-:W-:Y:S01]  /*12c0*/  IMAD R50, R50, 0x4, R4 ;  /* 0x0000000432327824 */ /* 0x000fe200078e0204 */
[----:B------:R-:W-:Y:S01]  /*12d0*/  SHF.R.U32.HI R49, RZ, UR6, R28 ;  /* 0x00000006ff317c19 */ /* 0x000fe2000801161c */
[----:B------:R0:W-:Y:S01]  /*12e0*/  ATOMS.POPC.INC.32 RZ, [R48+URZ] ;  /* 0x0000000030ff7f8c */ /* 0x0001e2000d8000ff */
[----:B------:R-:W-:Y:S01]  /*12f0*/  LOP3.LUT R27, R27, UR5, RZ, 0x30, !PT ;  /* 0x000000051b1b7c12 */ /* 0x000fe2000f8e30ff */
[--C-:B------:R-:W-:Y:S01]  /*1300*/  IMAD R51, R51, 0x4, R4.reuse ;  /* 0x0000000433337824 */ /* 0x100fe200078e0204 */
[----:B------:R-:W-:Y:S01]  /*1310*/  LOP3.LUT R25, R25, UR5, RZ, 0x30, !PT ;  /* 0x0000000519197c12 */ /* 0x000fe2000f8e30ff */
[----:B------:R0:W-:Y:S01]  /*1320*/  ATOMS.POPC.INC.32 RZ, [R50+URZ] ;  /* 0x0000000032ff7f8c */ /* 0x0001e2000d8000ff */
[----:B------:R-:W-:Y:S01]  /*1330*/  LOP3.LUT R5, R5, UR5, RZ, 0x30, !PT ;  /* 0x0000000505057c12 */ /* 0x000fe2000f8e30ff */
[--C-:B------:R-:W-:Y:S01]  /*1340*/  IMAD R52, R27, 0x4, R4.reuse ;  /* 0x000000041b347824 */ /* 0x100fe200078e0204 */
[----:B------:R-:W-:Y:S01]  /*1350*/  ISETP.GT.U32.AND P1, PT, R3, 0xff, PT ;  /* 0x000000ff0300780c */ /* 0x000fe20003f24070 */
[--C-:B------:R-:W-:Y:S01]  /*1360*/  IMAD R25, R25, 0x4, R4.reuse ;  /* 0x0000000419197824 */ /* 0x100fe200078e0204 */
[----:B------:R-:W-:Y:S01]  /*1370*/  LOP3.LUT R49, R49, UR5, RZ, 0x30, !PT ;  /* 0x0000000531317c12 */ /* 0x000fe2000f8e30ff */
[----:B------:R-:W-:Y:S01]  /*1380*/  IMAD R5, R5, 0x4, R4 ;  /* 0x0000000405057824 */ /* 0x000fe200078e0204 */
[----:B------:R0:W-:Y:S01]  /*1390*/  ATOMS.POPC.INC.32 RZ, [R51+URZ] ;  /* 0x0000000033ff7f8c */ /* 0x0001e2000d8000ff */
[----:B------:R-:W-:Y:S01]  /*13a0*/  P2R R53, PR, RZ, 0x2 ;  /* 0x00000002ff357803 */ /* 0x000fe20000000000 */
[----:B------:R-:W-:-:S02]  /*13b0*/  IMAD.MOV.U32 R27, RZ, RZ, RZ ;  /* 0x000000ffff1b7224 */ /* 0x000fc400078e00ff */
[----:B------:R-:W-:Y:S01]  /*13c0*/  IMAD R49, R49, 0x4, R4 ;  /* 0x0000000431317824 */ /* 0x000fe200078e0204 */
[----:B------:R0:W-:Y:S01]  /*13d0*/  ATOMS.POPC.INC.32 RZ, [R52+URZ] ;  /* 0x0000000034ff7f8c */ /* 0x0001e2000d8000ff */
[----:B------:R-:W-:-:S03]  /*13e0*/  LEA R4, R3, UR4, 0x2 ;  /* 0x0000000403047c11 */ /* 0x000fc6000f8e10ff */
[----:B------:R0:W-:Y:S04]  /*13f0*/  ATOMS.POPC.INC.32 RZ, [R25+URZ] ;  /* 0x0000000019ff7f8c */ /* 0x0001e8000d8000ff */
[----:B------:R0:W-:Y:S04]  /*1400*/  ATOMS.POPC.INC.32 RZ, [R5+URZ] ;  /* 0x0000000005ff7f8c */ /* 0x0001e8000d8000ff */
[----:B------:R0:W-:Y:S01]  /*1410*/  ATOMS.POPC.INC.32 RZ, [R49+URZ] ;  /* 0x0000000031ff7f8c */ /* 0x0001e2000d8000ff */
[----:B------:R-:W-:Y:S06]  /*1420*/  BAR.SYNC.DEFER_BLOCKING 0x0 ;  /* 0x0000000000007b1d */ /* 0x000fec0000010000 */
[----:B------:R-:W-:Y:S05]  /*1430*/  @P1 BRA `(.L_x_461) ;  /* 0x00000000008c1947 */ /* 0x000fea0003800000 */
[----:B0-----:R-:W0:Y:S04]  /*1440*/  LDS R51, [R4] ;  /* 0x0000000004337984 */ /* 0x001e280000000800 */
[----:B------:R-:W1:Y:S04]  /*1450*/  LDS R26, [R4+0x400] ;  /* 0x00040000041a7984 */ /* 0x000e680000000800 */
[----:B------:R-:W2:Y:S04]  /*1460*/  LDS R5, [R4+0x800] ;  /* 0x0008000004057984 */ /* 0x000ea80000000800 */
[----:B------:R-:W3:Y:S04]  /*1470*/  LDS R48, [R4+0xc00] ;  /* 0x000c000004307984 */ /* 0x000ee80000000800 */
[----:B------:R-:W4:Y:S04]  /*1480*/  LDS R49, [R4+0x1000] ;  /* 0x0010000004317984 */ /* 0x000f280000000800 */
[----:B------:R-:W5:Y:S04]  /*1490*/  LDS R50, [R4+0x1400] ;  /* 0x0014000004327984 */ /* 0x000f680000000800 */
[----:B------:R-:W-:Y:S04]  /*14a0*/  LDS R27, [R4+0x2000] ;  /* 0x00200000041b7984 */ /* 0x000fe80000000800 */
[----:B------:R-:W-:Y:S04]  /*14b0*/  STS [R4], RZ ;  /* 0x000000ff04007388 */ /* 0x000fe80000000800 */
[----:B0-----:R-:W-:Y:S01]  /*14c0*/  STS [R4+0x400], R51 ;  /* 0x0004003304007388 */ /* 0x001fe20000000800 */
[----:B-1----:R-:W-:-:S03]  /*14d0*/  IMAD.IADD R52, R51, 0x1, R26 ;  /* 0x0000000133347824 */ /* 0x002fc600078e021a */
[----:B------:R-:W-:Y:S01]  /*14e0*/  LDS R26, [R4+0x2400] ;  /* 0x00240000041a7984 */ /* 0x000fe20000000800 */
[----:B--2---:R-:W-:-:S03]  /*14f0*/  IMAD.IADD R25, R52, 0x1, R5 ;  /* 0x0000000134197824 */ /* 0x004fc600078e0205 */
[----:B------:R-:W0:Y:S04]  /*1500*/  LDS R5, [R4+0x1800] ;  /* 0x0018000004057984 */ /* 0x000e280000000800 */
[----:B------:R3:W-:Y:S04]  /*1510*/  STS [R4+0x800], R52 ;  /* 0x0008003404007388 */ /* 0x0007e80000000800 */
[----:B------:R-:W-:Y:S01]  /*1520*/  STS [R4+0xc00], R25 ;  /* 0x000c001904007388 */ /* 0x000fe20000000800 */
[----:B---3--:R-:W-:-:S03]  /*1530*/  IMAD.IADD R52, R25, 0x1, R48 ;  /* 0x0000000119347824 */ /* 0x008fc600078e0230 */
[----:B------:R-:W1:Y:S01]  /*1540*/  LDS R48, [R4+0x1c00] ;  /* 0x001c000004307984 */ /* 0x000e620000000800 */
[----:B----4-:R-:W-:-:S03]  /*1550*/  IMAD.IADD R49, R52, 0x1, R49 ;  /* 0x0000000134317824 */ /* 0x010fc600078e0231 */
[----:B------:R-:W2:Y:S01]  /*1560*/  LDS R25, [R4+0x2800] ;  /* 0x0028000004197984 */ /* 0x000ea20000000800 */
[----:B-----5:R-:W-:-:S03]  /*1570*/  IMAD.IADD R51, R49, 0x1, R50 ;  /* 0x0000000131337824 */ /* 0x020fc600078e0232 */
[----:B------:R-:W3:Y:S04]  /*1580*/  LDS R50, [R4+0x2c00] ;  /* 0x002c000004327984 */ /* 0x000ee80000000800 */
[----:B------:R-:W-:Y:S04]  /*1590*/  STS [R4+0x1000], R52 ;  /* 0x0010003404007388 */ /* 0x000fe80000000800 */
[----:B------:R-:W-:Y:S04]  /*15a0*/  STS [R4+0x1400], R49 ;  /* 0x0014003104007388 */ /* 0x000fe80000000800 */
[----:B------:R-:W-:Y:S01]  /*15b0*/  STS [R4+0x1800], R51 ;  /* 0x0018003304007388 */ /* 0x000fe20000000800 */
[----:B0-----:R-:W-:-:S05]  /*15c0*/  IMAD.IADD R5, R51, 0x1, R5 ;  /* 0x0000000133057824 */ /* 0x001fca00078e0205 */
[----:B------:R-:W-:Y:S01]  /*15d0*/  STS [R4+0x1c00], R5 ;  /* 0x001c000504007388 */ /* 0x000fe20000000800 */
[----:B-1----:R-:W-:-:S04]  /*15e0*/  IMAD.IADD R48, R5, 0x1, R48 ;  /* 0x0000000105307824 */ /* 0x002fc800078e0230 */
[----:B------:R-:W-:Y:S01]  /*15f0*/  IMAD.IADD R27, R48, 0x1, R27 ;  /* 0x00000001301b7824 */ /* 0x000fe200078e021b */
[----:B------:R-:W-:Y:S03]  /*1600*/  STS [R4+0x2000], R48 ;  /* 0x0020003004007388 */ /* 0x000fe60000000800 */
[----:B------:R-:W-:Y:S01]  /*1610*/  IMAD.IADD R26, R27, 0x1, R26 ;  /* 0x000000011b1a7824 */ /* 0x000fe200078e021a */
[----:B------:R3:W-:Y:S03]  /*1620*/  STS [R4+0x2400], R27 ;  /* 0x0024001b04007388 */ /* 0x0007e60000000800 */
[----:B--2---:R-:W-:Y:S01]  /*1630*/  IMAD.IADD R25, R26, 0x1, R25 ;  /* 0x000000011a197824 */ /* 0x004fe200078e0219 */
[----:B------:R1:W-:Y:S04]  /*1640*/  STS [R4+0x2800], R26 ;  /* 0x0028001a04007388 */ /* 0x0003e80000000800 */
[----:B------:R1:W-:Y:S01]  /*1650*/  STS [R4+0x2c00], R25 ;  /* 0x002c001904007388 */ /* 0x0003e20000000800 */
[----:B---3--:R-:W-:-:S07]  /*1660*/  IMAD.IADD R27, R25, 0x1, R50 ;  /* 0x00000001191b7824 */ /* 0x008fce00078e0232 */
.L_x_461:
[----:B------:R-:W-:Y:S05]  /*1670*/  BSYNC.RECONVERGENT B0 ;  /* 0x0000000000007941 */ /* 0x000fea0003800200 */
.L_x_460:
[----:B01----:R-:W0:Y:S01]  /*1680*/  LDC.64 R4, c[0x0][0x380] ;  /* 0x0000e000ff047b82 */ /* 0x003e220000000a00 */
[C---:B------:R-:W-:Y:S01]  /*1690*/  ISETP.NE.AND P0, PT, R27.reuse, 0x1c80, PT ;  /* 0x00001c801b00780c */ /* 0x040fe20003f05270 */
[----:B------:R-:W-:Y:S01]  /*16a0*/  IMAD.U32 R25, RZ, RZ, UR7 ;  /* 0x00000007ff197e24 */ /* 0x000fe2000f8e00ff */
[----:B------:R-:W-:Y:S02]  /*16b0*/  @!P1 LOP3.LUT R49, R27, 0x40000000, RZ, 0xfc, !PT ;  /* 0x400000001b319812 */ /* 0x000fe400078efcff */
[----:B------:R-:W-:Y:S01]  /*16c0*/  ISETP.LT.U32.AND P0, PT, R3, 0x100, !P0 ;  /* 0x000001000300780c */ /* 0x000fe20004701070 */
[----:B------:R-:W-:Y:S01]  /*16d0*/  IMAD R25, R25, 0x100, R3 ;  /* 0x0000010019197824 */ /* 0x000fe200078e0203 */
[----:B------:R-:W-:-:S03]  /*16e0*/  LOP3.LUT R26, R18, 0x80000000, RZ, 0x3c, !PT ;  /* 0x80000000121a7812 */ /* 0x000fc600078e3cff */
[----:B0-----:R-:W-:Y:S01]  /*16f0*/  IMAD.WIDE R4, R25, 0x4, R4 ;  /* 0x0000000419047825 */ /* 0x001fe200078e0204 */
[----:B------:R-:W-:-:S04]  /*1700*/  LOP3.LUT R25, R12, 0x80000000, RZ, 0x3c, !PT ;  /* 0x800000000c197812 */ /* 0x000fc800078e3cff */
[----:B------:R0:W-:Y:S03]  /*1710*/  @!P1 STG.E.STRONG.SYS desc[UR8][R4.64], R49 ;  /* 0x0000003104009986 */ /* 0x0001e6000c115908 */
[----:B------:R-:W-:Y:S06]  /*1720*/  BAR.RED.OR.DEFER_BLOCKING 0x0, P0 ;  /* 0x0000000000007b1d */ /* 0x000fec0000014800 */
[----:B------:R-:W1:Y:S02]  /*1730*/  B2R.RESULT RZ, P0 ;  /* 0x0000000000ff731c */ /* 0x000e640000004000 */
[----:B01----:R-:W-:Y:S05]  /*1740*/  @!P0 BRA `(.L_x_462) ;  /* 0x0000000800908947 */ /* 0x003fea0003800000 */
[C---:B------:R-:W-:Y:S01]  /*1750*/  ISETP.GT.U32.AND P0, PT, R3.reuse, R47, PT ;  /* 0x0000002f0300720c */ /* 0x040fe20003f04070 */
[----:B------:R-:W-:Y:S01]  /*1760*/  BSSY B1, `(.L_x_463) ;  /* 0x000002e000017945 */ /* 0x000fe20003800000 */
[----:B------:R-:W-:Y:S02]  /*1770*/  LEA R11, R3, UR4, 0x3 ;  /* 0x00000004030b7c11 */ /* 0x000fe4000f8e18ff */
[----:B------:R-:W-:Y:S01]  /*1780*/  SEL R0, RZ, 0x1c80, !P0 ;  /* 0x00001c80ff007807 */ /* 0x000fe20004000000 */
[----:B------:R-:W-:Y:S08]  /*1790*/  @P1 BRA `(.L_x_464) ;  /* 0x0000000000a81947 */ /* 0x000ff00003800000 */
[----:B------:R-:W0:Y:S02]  /*17a0*/  LDC.64 R28, c[0x0][0x398] ;  /* 0x0000e600ff1c7b82 */ /* 0x000e240000000a00 */
[----:B0-----:R-:W-:-:S06]  /*17b0*/  IMAD.WIDE.U32 R28, R3, 0x8, R28 ;  /* 0x00000008031c7825 */ /* 0x001fcc00078e001c */
[----:B------:R-:W2:Y:S01]  /*17c0*/  LDG.E.64 R28, desc[UR8][R28.64] ;  /* 0x000000081c1c7981 */ /* 0x000ea2000c1e1b00 */
[----:B------:R-:W-:Y:S01]  /*17d0*/  UISETP.GE.AND UP0, UPT, UR7, 0x1, UPT ;  /* 0x000000010700788c */ /* 0x000fe2000bf06270 */
[----:B------:R-:W-:Y:S01]  /*17e0*/  IMAD.MOV.U32 R26, RZ, RZ, R27 ;  /* 0x000000ffff1a7224 */ /* 0x000fe200078e001b */
[----:B--2---:R-:W-:-:S04]  /*17f0*/  IADD3 R6, P0, PT, -R0, R28, RZ ;  /* 0x0000001c00067210 */ /* 0x004fc80007f1e1ff */
[----:B------:R-:W-:-:S05]  /*1800*/  IADD3.X R7, PT, PT, R29, -0x1, RZ, P0, !PT ;  /* 0xffffffff1d077810 */ /* 0x000fca00007fe4ff */
[----:B------:R0:W-:Y:S01]  /*1810*/  STS.64 [R11+0x7200], R6 ;  /* 0x007200060b007388 */ /* 0x0001e20000000a00 */
[----:B------:R-:W-:Y:S05]  /*1820*/  BRA.U !UP0, `(.L_x_465) ;  /* 0x00000001086c7547 */ /* 0x000fea000b800000 */
[----:B------:R-:W-:Y:S01]  /*1830*/  BSSY B0, `(.L_x_466) ;  /* 0x0000019000007945 */ /* 0x000fe20003800000 */
[----:B------:R-:W-:Y:S02]  /*1840*/  IMAD.MOV.U32 R25, RZ, RZ, -0x1 ;  /* 0xffffffffff197424 */ /* 0x000fe400078e00ff */
[----:B------:R-:W-:Y:S02]  /*1850*/  IMAD.U32 R28, RZ, RZ, UR7 ;  /* 0x00000007ff1c7e24 */ /* 0x000fe4000f8e00ff */
[----:B------:R-:W-:-:S07]  /*1860*/  IMAD.MOV.U32 R26, RZ, RZ, R27 ;  /* 0x000000ffff1a7224 */ /* 0x000fce00078e001b */
.L_x_470:
[----:B0-----:R-:W0:Y:S01]  /*1870*/  LDC.64 R6, c[0x0][0x380] ;  /* 0x0000e000ff067b82 */ /* 0x001e220000000a00 */
[----:B------:R-:W-:Y:S01]  /*1880*/  VIADD R31, R28, 0xffffffff ;  /* 0xffffffff1c1f7836 */ /* 0x000fe20000000000 */
[----:B------:R-:W-:Y:S03]  /*1890*/  BSSY B2, `(.L_x_467) ;  /* 0x0000008000027945 */ /* 0x000fe60003800000 */
[----:B------:R-:W-:-:S04]  /*18a0*/  IMAD R29, R31, 0x100, R3 ;  /* 0x000001001f1d7824 */ /* 0x000fc800078e0203 */
[----:B0-----:R-:W-:-:S07]  /*18b0*/  IMAD.WIDE R6, R29, 0x4, R6 ;  /* 0x000000041d067825 */ /* 0x001fce00078e0206 */
.L_x_468:
[----:B------:R-:W-:Y:S05]  /*18c0*/  YIELD ;  /* 0x0000000000007946 */ /* 0x000fea0003800000 */
[----:B------:R0:W-:Y:S06]  /*18d0*/  MEMBAR.SC.CTA ;  /* 0x0000000000007992 */ /* 0x0001ec0000000000 */
[----:B0-----:R-:W2:Y:S02]  /*18e0*/  LDG.E.STRONG.SYS R29, desc[UR8][R6.64] ;  /* 0x00000008061d7981 */ /* 0x001ea4000c1f5900 */
[----:B--2---:R-:W-:-:S13]  /*18f0*/  ISETP.NE.AND P0, PT, R29, RZ, PT ;  /* 0x000000ff1d00720c */ /* 0x004fda0003f05270 */
[----:B------:R-:W-:Y:S05]  /*1900*/  @!P0 BRA `(.L_x_468) ;  /* 0xfffffffc00ec8947 */ /* 0x000fea000383ffff */
[----:B------:R-:W-:Y:S05]  /*1910*/  BSYNC B2 ;  /* 0x0000000000027941 */ /* 0x000fea0003800000 */
.L_x_467:
[----:B------:R-:W-:Y:S01]  /*1920*/  BSSY.RECONVERGENT B2, `(.L_x_469) ;  /* 0x0000006000027945 */ /* 0x000fe20003800200 */
[C---:B------:R-:W-:Y:S02]  /*1930*/  ISETP.GT.AND P0, PT, R29.reuse, -0x1, PT ;  /* 0xffffffff1d00780c */ /* 0x040fe40003f04270 */
[----:B------:R-:W-:Y:S01]  /*1940*/  LOP3.LUT R29, R29, 0x3fffffff, RZ, 0xc0, !PT ;  /* 0x3fffffff1d1d7812 */ /* 0x000fe200078ec0ff */
[----:B------:R-:W-:Y:S05]  /*1950*/  WARPSYNC.EXCLUSIVE R25 ;  /* 0x0000000019007348 */ /* 0x000fea0003a00000 */
[----:B------:R-:W-:-:S05]  /*1960*/  IMAD.IADD R26, R29, 0x1, R26 ;  /* 0x000000011d1a7824 */ /* 0x000fca00078e021a */
[----:B------:R-:W-:-:S07]  /*1970*/  VOTE.ANY R25, PT, P0 ;  /* 0x0000000000197806 */ /* 0x000fce00000e0100 */
[----:B------:R-:W-:Y:S05]  /*1980*/  BSYNC.RECONVERGENT B2 ;  /* 0x0000000000027941 */ /* 0x000fea0003800200 */
.L_x_469:
[----:B------:R-:W-:Y:S01]  /*1990*/  ISETP.GT.U32.AND P1, PT, R28, 0x1, PT ;  /* 0x000000011c00780c */ /* 0x000fe20003f24070 */
[----:B------:R-:W-:-:S12]  /*19a0*/  IMAD.MOV.U32 R28, RZ, RZ, R31 ;  /* 0x000000ffff1c7224 */ /* 0x000fd800078e001f */
[----:B------:R-:W-:Y:S05]  /*19b0*/  @P0 BRA P1, `(.L_x_470) ;  /* 0xfffffffc00ac0947 */ /* 0x000fea000083ffff */
[----:B------:R-:W-:Y:S05]  /*19c0*/  BSYNC B0 ;  /* 0x0000000000007941 */ /* 0x000fea0003800000 */
.L_x_466:
[----:B------:R1:W2:Y:S02]  /*19d0*/  LDS.64 R6, [R11+0x7200] ;  /* 0x007200000b067984 */ /* 0x0002a40000000a00 */
.L_x_465:
[C---:B------:R-:W-:Y:S01]  /*19e0*/  IMAD.IADD R29, R26.reuse, 0x1, -R27 ;  /* 0x000000011a1d7824 */ /* 0x040fe200078e0a1b */
[----:B------:R-:W-:-:S04]  /*19f0*/  LOP3.LUT R25, R26, 0x80000000, RZ, 0xfc, !PT ;  /* 0x800000001a197812 */ /* 0x000fc800078efcff */
[C---:B0-2---:R-:W-:Y:S01]  /*1a00*/  IADD3 R6, P0, PT, R29.reuse, R6, RZ ;  /* 0x000000061d067210 */ /* 0x045fe20007f1e0ff */
[----:B------:R0:W-:Y:S03]  /*1a10*/  STG.E.STRONG.SYS desc[UR8][R4.64], R25 ;  /* 0x0000001904007986 */ /* 0x0001e6000c115908 */
[----:B------:R-:W-:-:S05]  /*1a20*/  LEA.HI.X.SX32 R7, R29, R7, 0x1, P0 ;  /* 0x000000071d077211 */ /* 0x000fca00000f0eff */
[----:B------:R0:W-:Y:S04]  /*1a30*/  STS.64 [R11+0x7200], R6 ;  /* 0x007200060b007388 */ /* 0x0001e80000000a00 */
.L_x_464:
[----:B------:R-:W-:Y:S05]  /*1a40*/  BSYNC B1 ;  /* 0x0000000000017941 */ /* 0x000fea0003800000 */
.L_x_463:
[----:B------:R-:W2:Y:S01]  /*1a50*/  LDC R26, c[0x0][0x3c0] ;  /* 0x0000f000ff1a7b82 */ /* 0x000ea20000000800 */
[----:B------:R-:W-:-:S07]  /*1a60*/  LEA R47, R47, UR4, 0x3 ;  /* 0x000000042f2f7c11 */ /* 0x000fce000f8e18ff */
[----:B0-----:R-:W0:Y:S01]  /*1a70*/  LDC.64 R4, c[0x0][0x390] ;  /* 0x0000e400ff047b82 */ /* 0x001e220000000a00 */
[----:B--2---:R-:W-:Y:S02]  /*1a80*/  ISETP.LE.AND P0, PT, R26, UR10, PT ;  /* 0x0000000a1a007c0c */ /* 0x004fe4000bf03270 */
[----:B0-----:R-:W-:-:S04]  /*1a90*/  ISETP.EQ.U32.AND P1, PT, R4, RZ, PT ;  /* 0x000000ff0400720c */ /* 0x001fc80003f22070 */
[----:B------:R-:W-:-:S04]  /*1aa0*/  ISETP.EQ.OR.EX P0, PT, R5, RZ, !P0, P1 ;  /* 0x000000ff0500720c */ /* 0x000fc80004702710 */
[----:B------:R-:W-:-:S13]  /*1ab0*/  ISETP.GT.U32.OR P0, PT, R3, 0xff, P0 ;  /* 0x000000ff0300780c */ /* 0x000fda0000704470 */
[----:B------:R-:W-:Y:S05]  /*1ac0*/  @P0 BRA `(.L_x_471) ;  /* 0x00000000001c0947 */ /* 0x000fea0003800000 */
[----:B------:R-:W0:Y:S01]  /*1ad0*/  LDS.64 R6, [R11+0x7200] ;  /* 0x007200000b067984 */ /* 0x000e220000000a00 */
[C---:B------:R-:W-:Y:S02]  /*1ae0*/  LEA R4, P2, R3.reuse, R4, 0x3 ;  /* 0x0000000403047211 */ /* 0x040fe400078418ff */
[--C-:B------:R-:W-:Y:S02]  /*1af0*/  SHF.R.S32.HI R25, RZ, 0x1f, R27.reuse ;  /* 0x0000001fff197819 */ /* 0x100fe4000001141b */
[----:B------:R-:W-:Y:S02]  /*1b00*/  LEA.HI.X R5, R3, R5, RZ, 0x3, P2 ;  /* 0x0000000503057211 */ /* 0x000fe400010f1cff */
[----:B0-----:R-:W-:-:S04]  /*1b10*/  IADD3 R6, P0, P1, R6, R0, R27 ;  /* 0x0000000006067210 */ /* 0x001fc8000791e01b */
[----:B------:R-:W-:-:S05]  /*1b20*/  IADD3.X R7, PT, PT, R7, RZ, R25, P0, P1 ;  /* 0x000000ff07077210 */ /* 0x000fca00007e2419 */
[----:B------:R0:W-:Y:S04]  /*1b30*/  STG.E.64 desc[UR8][R4.64], R6 ;  /* 0x0000000604007986 */ /* 0x0001e8000c101b08 */
.L_x_471:
[----:B------:R-:W-:Y:S05]  /*1b40*/  WARPSYNC.ALL ;  /* 0x0000000000007948 */ /* 0x000fea0003800000 */
[----:B------:R-:W-:Y:S01]  /*1b50*/  BAR.SYNC.DEFER_BLOCKING 0x0 ;  /* 0x0000000000007b1d */ /* 0x000fe20000010000 */
[----:B------:R-:W-:-:S05]  /*1b60*/  ISETP.LT.AND P0, PT, R26, UR10, PT ;  /* 0x0000000a1a007c0c */ /* 0x000fca000bf01270 */
[----:B0-----:R0:W2:Y:S08]  /*1b70*/  LDS.64 R4, [R47+0x7200] ;  /* 0x007200002f047984 */ /* 0x0010b00000000a00 */
[----:B0-----:R-:W-:Y:S05]  /*1b80*/  @P0 BRA `(.L_x_472) ;  /* 0x0000000000700947 */ /* 0x001fea0003800000 */
[----:B------:R-:W0:Y:S01]  /*1b90*/  LDCU.64 UR12, c[0x0][0x3a0] ;  /* 0x00007400ff0c77ac */ /* 0x000e220008000a00 */
[C---:B------:R-:W-:Y:S02]  /*1ba0*/  LOP3.LUT R7, R3.reuse, 0x3e0, RZ, 0xc0, !PT ;  /* 0x000003e003077812 */ /* 0x040fe400078ec0ff */
[----:B------:R-:W-:-:S05]  /*1bb0*/  LOP3.LUT R2, R3, 0x1f, RZ, 0xc0, !PT ;  /* 0x0000001f03027812 */ /* 0x000fca00078ec0ff */
[----:B------:R-:W-:-:S05]  /*1bc0*/  IMAD R7, R7, 0x13, R2 ;  /* 0x0000001307077824 */ /* 0x000fca00078e0202 */
[----:B--2---:R-:W-:-:S05]  /*1bd0*/  IADD3 R0, P0, PT, R7, R4, RZ ;  /* 0x0000000407007210 */ /* 0x004fca0007f1e0ff */
[----:B------:R-:W-:Y:S01]  /*1be0*/  IMAD.X R5, RZ, RZ, R5, P0 ;  /* 0x000000ffff057224 */ /* 0x000fe200000e0605 */
[----:B0-----:R-:W-:-:S04]  /*1bf0*/  LEA R2, P0, R0, UR12, 0x2 ;  /* 0x0000000c00027c11 */ /* 0x001fc8000f8010ff */
[----:B------:R-:W-:-:S05]  /*1c00*/  LEA.HI.X R3, R0, UR13, R5, 0x2, P0 ;  /* 0x0000000d00037c11 */ /* 0x000fca00080f1405 */
        /* <DEDUP_REMOVED lines=20> */
.L_x_472:
[C---:B------:R-:W-:Y:S01]  /*1d50*/  LOP3.LUT R7, R3.reuse, 0x3e0, RZ, 0xc0, !PT ;  /* 0x000003e003077812 */ /* 0x040fe200078ec0ff */
[----:B------:R-:W0:Y:S01]  /*1d60*/  LDCU.64 UR12, c[0x0][0x3a0] ;  /* 0x00007400ff0c77ac */ /* 0x000e220008000a00 */
[----:B------:R-:W-:Y:S01]  /*1d70*/  LOP3.LUT R2, R3, 0x1f, RZ, 0xc0, !PT ;  /* 0x0000001f03027812 */ /* 0x000fe200078ec0ff */
[----:B-1----:R-:W-:-:S04]  /*1d80*/  IMAD.U32 R11, RZ, RZ, UR7 ;  /* 0x00000007ff0b7e24 */ /* 0x002fc8000f8e00ff */
[----:B------:R-:W-:Y:S02]  /*1d90*/  IMAD R7, R7, 0x13, R2 ;  /* 0x0000001307077824 */ /* 0x000fe400078e0202 */
[----:B------:R-:W-:Y:S02]  /*1da0*/  IMAD R0, R11, -0x1c80, R26 ;  /* 0xffffe3800b007824 */ /* 0x000fe400078e021a */
[C---:B------:R-:W-:Y:S01]  /*1db0*/  VIADD R11, R7.reuse, 0x20 ;  /* 0x00000020070b7836 */ /* 0x040fe20000000000 */
[C---:B--2---:R-:W-:Y:S01]  /*1dc0*/  IADD3 R3, P0, PT, R7.reuse, R4, RZ ;  /* 0x0000000407037210 */ /* 0x044fe20007f1e0ff */
[C---:B------:R-:W-:Y:S01]  /*1dd0*/  VIADD R25, R7.reuse, 0x60 ;  /* 0x0000006007197836 */ /* 0x040fe20000000000 */
[-C--:B------:R-:W-:Y:S02]  /*1de0*/  ISETP.GE.AND P1, PT, R7, R0.reuse, PT ;  /* 0x000000000700720c */ /* 0x080fe40003f26270 */
[-C--:B------:R-:W-:Y:S01]  /*1df0*/  ISETP.GE.AND P2, PT, R11, R0.reuse, PT ;  /* 0x000000000b00720c */ /* 0x080fe20003f46270 */
[----:B------:R-:W-:Y:S01]  /*1e00*/  IMAD.X R4, RZ, RZ, R5, P0 ;  /* 0x000000ffff047224 */ /* 0x000fe200000e0605 */
[----:B------:R-:W-:Y:S01]  /*1e10*/  ISETP.GE.AND P4, PT, R25, R0, PT ;  /* 0x000000001900720c */ /* 0x000fe20003f86270 */
[----:B------:R-:W-:Y:S01]  /*1e20*/  VIADD R5, R7, 0x40 ;  /* 0x0000004007057836 */ /* 0x000fe20000000000 */
[----:B0-----:R-:W-:Y:S01]  /*1e30*/  LEA R2, P0, R3, UR12, 0x2 ;  /* 0x0000000c03027c11 */ /* 0x001fe2000f8010ff */
[----:B------:R-:W-:-:S02]  /*1e40*/  VIADD R11, R7, 0xa0 ;  /* 0x000000a0070b7836 */ /* 0x000fc40000000000 */
[----:B------:R-:W-:Y:S01]  /*1e50*/  VIADD R25, R7, 0xc0 ;  /* 0x000000c007197836 */ /* 0x000fe20000000000 */
[-C--:B------:R-:W-:Y:S01]  /*1e60*/  ISETP.GE.AND P3, PT, R5, R0.reuse, PT ;  /* 0x000000000500720c */ /* 0x080fe20003f66270 */
[----:B------:R-:W-:Y:S01]  /*1e70*/  VIADD R5, R7, 0x80 ;  /* 0x0000008007057836 */ /* 0x000fe20000000000 */
[----:B------:R-:W-:Y:S02]  /*1e80*/  LEA.HI.X R3, R3, UR13, R4, 0x2, P0 ;  /* 0x0000000d03037c11 */ /* 0x000fe400080f1404 */
[-C--:B------:R-:W-:Y:S01]  /*1e90*/  ISETP.GE.AND P6, PT, R11, R0.reuse, PT ;  /* 0x000000000b00720c */ /* 0x080fe20003fc6270 */
[----:B------:R-:W-:Y:S01]  /*1ea0*/  VIADD R11, R7, 0x100 ;  /* 0x00000100070b7836 */ /* 0x000fe20000000000 */
[-C--:B------:R-:W-:Y:S01]  /*1eb0*/  ISETP.GE.AND P5, PT, R5, R0.reuse, PT ;  /* 0x000000000500720c */ /* 0x080fe20003fa6270 */
[----:B------:R-:W-:Y:S01]  /*1ec0*/  VIADD R5, R7, 0xe0 ;  /* 0x000000e007057836 */ /* 0x000fe20000000000 */
[----:B------:R-:W-:Y:S01]  /*1ed0*/  @!P1 STG.E desc[UR8][R2.64], R44 ;  /* 0x0000002c02009986 */ /* 0x000fe2000c101908 */
[----:B------:R-:W-:-:S03]  /*1ee0*/  ISETP.GE.AND P0, PT, R25, R0, PT ;  /* 0x000000001900720c */ /* 0x000fc60003f06270 */
[-C--:B------:R-:W-:Y:S01]  /*1ef0*/  ISETP.GE.AND P1, PT, R5, R0.reuse, PT ;  /* 0x000000000500720c */ /* 0x080fe20003f26270 */
[----:B------:R-:W-:Y:S01]  /*1f00*/  VIADD R5, R7, 0x120 ;  /* 0x0000012007057836 */ /* 0x000fe20000000000 */
[----:B------:R-:W-:Y:S04]  /*1f10*/  @!P3 STG.E desc[UR8][R2.64+0x100], R42 ;  /* 0x0001002a0200b986 */ /* 0x000fe8000c101908 */
[-C--:B------:R-:W-:Y:S01]  /*1f20*/  ISETP.GE.AND P3, PT, R5, R0.reuse, PT ;  /* 0x000000000500720c */ /* 0x080fe20003f66270 */
[----:B------:R-:W-:Y:S01]  /*1f30*/  VIADD R5, R7, 0x160 ;  /* 0x0000016007057836 */ /* 0x000fe20000000000 */
[----:B------:R-:W-:Y:S01]  /*1f40*/  @!P2 STG.E desc[UR8][R2.64+0x80], R43 ;  /* 0x0000802b0200a986 */ /* 0x000fe2000c101908 */
        /* <DEDUP_REMOVED lines=16> */
[C---:B0-----:R-:W-:Y:S02]  /*2050*/  VIADD R9, R7.reuse, 0x200 ;  /* 0x0000020007097836 */ /* 0x041fe40000000000 */
[C---:B------:R-:W-:Y:S01]  /*2060*/  VIADD R5, R7.reuse, 0x220 ;  /* 0x0000022007057836 */ /* 0x040fe20000000000 */
[----:B------:R1:W-:Y:S01]  /*2070*/  @!P1 STG.E desc[UR8][R2.64+0x380], R13 ;  /* 0x0003800d02009986 */ /* 0x0003e2000c101908 */
[----:B------:R-:W-:Y:S01]  /*2080*/  VIADD R7, R7, 0x240 ;  /* 0x0000024007077836 */ /* 0x000fe20000000000 */
[----:B------:R-:W-:-:S02]  /*2090*/  ISETP.GE.AND P1, PT, R11, R0, PT ;  /* 0x000000000b00720c */ /* 0x000fc40003f26270 */
        /* <DEDUP_REMOVED lines=15> */
.L_x_462:
[----:B------:R-:W-:Y:S01]  /*2190*/  IMAD.MOV.U32 R2, RZ, RZ, RZ ;  /* 0x000000ffff027224 */ /* 0x000fe200078e00ff */
[C---:B------:R-:W-:Y:S01]  /*21a0*/  ISETP.GT.U32.AND P0, PT, R3.reuse, 0x1f, PT ;  /* 0x0000001f0300780c */ /* 0x040fe20003f04070 */
[----:B------:R-:W-:Y:S05]  /*21b0*/  WARPSYNC.ALL ;  /* 0x0000000000007948 */ /* 0x000fea0003800000 */
[----:B------:R-:W-:-:S05]  /*21c0*/  IMAD.HI.U32 R24, R3, 0x15555556, R2 ;  /* 0x1555555603187827 */ /* 0x000fca00078e0002 */
[----:B------:R-:W-:-:S05]  /*21d0*/  LEA R24, R24, UR4, 0x2 ;  /* 0x0000000418187c11 */ /* 0x000fca000f8e10ff */
[----:B------:R0:W-:Y:S01]  /*21e0*/  STS [R24+0x3410], R27 ;  /* 0x0034101b18007388 */ /* 0x0001e20000000800 */
[----:B------:R-:W-:Y:S06]  /*21f0*/  BAR.SYNC.DEFER_BLOCKING 0x0 ;  /* 0x0000000000007b1d */ /* 0x000fec0000010000 */
[----:B------:R-:W-:Y:S05]  /*2200*/  @P0 BRA `(.L_x_473) ;  /* 0x0000000000e00947 */ /* 0x000fea0003800000 */
[----:B------:R-:W-:Y:S01]  /*2210*/  IMAD.MOV.U32 R5, RZ, RZ, 0x34 ;  /* 0x00000034ff057424 */ /* 0x000fe200078e00ff */
[----:B------:R-:W-:-:S03]  /*2220*/  UMOV UR11, 0xffffffff ;  /* 0xffffffff000b7882 */ /* 0x000fc60000000000 */
[----:B------:R-:W-:-:S05]  /*2230*/  IMAD R18, R3, R5, UR4 ;  /* 0x0000000403127e24 */ /* 0x000fca000f8e0205 */
        /* <DEDUP_REMOVED lines=28> */
.L_x_566:
        /* <DEDUP_REMOVED lines=25> */
.L_x_473:
        /* <DEDUP_REMOVED lines=8> */
[----:B------:R-:W-:-:S05]  /*2610*/  LEA R4, R3, UR4, 0x2 ;  /* 0x0000000403047c11 */ /* 0x000fca000f8e10ff */
        /* <DEDUP_REMOVED lines=13> */
[----:B-1----:R-:W-:-:S03]  /*26f0*/  IMAD.IADD R15, R24, 0x1, R15 ;  /* 0x00000001180f7824 */ /* 0x002fc600078e020f */
[----:B------:R1:W-:Y:S01]  /*2700*/  STS [R4], R13 ;  /* 0x0000000d04007388 */ /* 0x0003e20000000800 */
[C---:B--2---:R-:W-:Y:S02]  /*2710*/  IMAD.IADD R17, R24.reuse, 0x1, R17 ;  /* 0x0000000118117824 */ /* 0x044fe400078e0211 */
[C---:B---3--:R-:W-:Y:S01]  /*2720*/  IMAD.IADD R19, R24.reuse, 0x1, R19 ;  /* 0x0000000118137824 */ /* 0x048fe200078e0213 */
        /* <DEDUP_REMOVED lines=13> */
[----:B-1----:R-:W-:-:S03]  /*2800*/  IMAD.IADD R13, R24, 0x1, R8 ;  /* 0x00000001180d7824 */ /* 0x002fc600078e0208 */
[----:B------:R2:W-:Y:S01]  /*2810*/  STS [R4+0x2000], R49 ;  /* 0x0020003104007388 */ /* 0x0005e20000000800 */
[----:B0-----:R-:W-:-:S03]  /*2820*/  IMAD.IADD R9, R24, 0x1, R9 ;  /* 0x0000000118097824 */ /* 0x001fc600078e0209 */
[----:B------:R2:W-:Y:S04]  /*2830*/  STS [R4+0x2400], R51 ;  /* 0x0024003304007388 */ /* 0x0005e80000000800 */
[----:B------:R2:W-:Y:S04]  /*2840*/  STS [R4+0x2800], R13 ;  /* 0x0028000d04007388 */ /* 0x0005e80000000800 */
[----:B------:R2:W-:Y:S02]  /*2850*/  STS [R4+0x2c00], R9 ;  /* 0x002c000904007388 */ /* 0x0005e40000000800 */
.L_x_476:
[----:B------:R-:W-:Y:S05]  /*2860*/  BSYNC.RECONVERGENT B0 ;  /* 0x0000000000007941 */ /* 0x000fea0003800200 */
.L_x_475:
[----:B------:R-:W-:Y:S01]  /*2870*/  BAR.SYNC.DEFER_BLOCKING 0x0 ;  /* 0x0000000000007b1d */ /* 0x000fe20000010000 */
[----:B------:R-:W-:Y:S01]  /*2880*/  R2P PR, R5, 0x7f ;  /* 0x0000007f05007804 */ /* 0x000fe20000000000 */
[----:B------:R-:W-:-:S04]  /*2890*/  IMAD.MOV.U32 R8, RZ, RZ, RZ ;  /* 0x000000ffff087224 */ /* 0x000fc800078e00ff */
[----:B------:R-:W-:Y:S01]  /*28a0*/  BSSY.RECONVERGENT B0, `(.L_x_477) ;  /* 0x0000026000007945 */ /* 0x000fe20003800200 */
[----:B--2---:R-:W1:Y:S07]  /*28b0*/  S2R R23, SR_LEMASK ;  /* 0x0000000000177919 */ /* 0x004e6e0000003a00 */
[----:B------:R-:W-:Y:S02]  /*28c0*/  VOTE.ANY R4, PT, P0 ;  /* 0x0000000000047806 */ /* 0x000fe400000e0100 */
        /* <DEDUP_REMOVED lines=10> */
[----:B------:R-:W-:Y:S02]  /*2970*/  LOP3.LUT P0, RZ, R5, 0x80, RZ, 0xc0, !PT ;  /* 0x0000008005ff7812 */ /* 0x000fe4000780c0ff */
[----:B------:R-:W-:Y:S02]  /*2980*/  LOP3.LUT R4, R15, R4, RZ, 0xc0, !PT ;  /* 0x000000040f047212 */ /* 0x000fe400078ec0ff */
[----:B------:R-:W-:-:S02]  /*2990*/  VOTE.ANY R13, PT, P5 ;  /* 0x00000000000d7806 */ /* 0x000fc400028e0100 */
[----:B------:R-:W-:Y:S02]  /*29a0*/  @!P4 LOP3.LUT R9, RZ, R9, RZ, 0x33, !PT ;  /* 0x00000009ff09c212 */ /* 0x000fe400078e33ff */
[----:B------:R-:W-:Y:S02]  /*29b0*/  @!P5 LOP3.LUT R13, RZ, R13, RZ, 0x33, !PT ;  /* 0x0000000dff0dd212 */ /* 0x000fe400078e33ff */
[----:B------:R-:W-:Y:S02]  /*29c0*/  LOP3.LUT R4, R9, R4, RZ, 0xc0, !PT ;  /* 0x0000000409047212 */ /* 0x000fe400078ec0ff */
[----:B------:R-:W-:Y:S02]  /*29d0*/  VOTE.ANY R9, PT, P6 ;  /* 0x0000000000097806 */ /* 0x000fe400030e0100 */
[----:B------:R-:W-:Y:S02]  /*29e0*/  LOP3.LUT R4, R13, R4, RZ, 0xc0, !PT ;  /* 0x000000040d047212 */ /* 0x000fe400078ec0ff */
[----:B------:R-:W-:-:S02]  /*29f0*/  VOTE.ANY R13, PT, P0 ;  /* 0x00000000000d7806 */ /* 0x000fc400000e0100 */
[----:B------:R-:W-:Y:S02]  /*2a00*/  @!P6 LOP3.LUT R9, RZ, R9, RZ, 0x33, !PT ;  /* 0x00000009ff09e212 */ /* 0x000fe400078e33ff */
[----:B------:R-:W-:Y:S02]  /*2a10*/  @!P0 LOP3.LUT R13, RZ, R13, RZ, 0x33, !PT ;  /* 0x0000000dff0d8212 */ /* 0x000fe400078e33ff */
[----:B------:R-:W-:Y:S02]  /*2a20*/  LOP3.LUT R4, R9, R4, RZ, 0xc0, !PT ;  /* 0x0000000409047212 */ /* 0x000fe400078ec0ff */
[----:B------:R-:W-:Y:S02]  /*2a30*/  SHF.R.U32.HI R9, RZ, UR6, R6 ;  /* 0x00000006ff097c19 */ /* 0x000fe40008011606 */
[----:B------:R-:W-:Y:S01]  /*2a40*/  LOP3.LUT R10, R13, R4, RZ, 0xc0, !PT ;  /* 0x000000040d0a7212 */ /* 0x000fe200078ec0ff */
[----:B------:R-:W-:Y:S01]  /*2a50*/  IMAD.SHL.U32 R4, R3, 0x20, RZ ;  /* 0x0000002003047824 */ /* 0x000fe200078e00ff */
[----:B------:R-:W-:-:S02]  /*2a60*/  LOP3.LUT R9, R9, UR5, RZ, 0x30, !PT ;  /* 0x0000000509097c12 */ /* 0x000fc4000f8e30ff */
[----:B------:R-:W2:Y:S01]  /*2a70*/  FLO.U32 R15, R10 ;  /* 0x0000000a000f7300 */ /* 0x000ea200000e0000 */
[----:B-1----:R-:W-:Y:S02]  /*2a80*/  LOP3.LUT R14, R23, R10, RZ, 0xc0, !PT ;  /* 0x0000000a170e7212 */ /* 0x002fe400078ec0ff */
[----:B------:R-:W-:-:S05]  /*2a90*/  LOP3.LUT R4, R4, 0x7c00, RZ, 0xc0, !PT ;  /* 0x00007c0004047812 */ /* 0x000fca00078ec0ff */
[----:B------:R-:W1:Y:S01]  /*2aa0*/  POPC R14, R14 ;  /* 0x0000000e000e7309 */ /* 0x000e620000000000 */
[----:B------:R-:W-:Y:S01]  /*2ab0*/  VIADD R22, R4, UR4 ;  /* 0x0000000404167c36 */ /* 0x000fe20008000000 */
[----:B--2---:R-:W-:-:S13]  /*2ac0*/  ISETP.NE.AND P0, PT, R46, R15, PT ;  /* 0x0000000f2e00720c */ /* 0x004fda0003f05270 */
[----:B-1----:R-:W-:Y:S05]  /*2ad0*/  @P0 BRA `(.L_x_478) ;  /* 0x0000000000080947 */ /* 0x002fea0003800000 */
[----:B------:R-:W-:-:S05]  /*2ae0*/  IMAD R5, R5, 0x4, R22 ;  /* 0x0000000405057824 */ /* 0x000fca00078e0216 */
[----:B------:R1:W2:Y:S02]  /*2af0*/  ATOMS.ADD R8, [R5], R14 ;  /* 0x0000000e0508738c */ /* 0x0002a40000000000 */
.L_x_478:
[----:B------:R-:W-:Y:S05]  /*2b00*/  BSYNC.RECONVERGENT B0 ;  /* 0x0000000000007941 */ /* 0x000fea0003800200 */
.L_x_477:
[----:B------:R-:W-:Y:S01]  /*2b10*/  R2P PR, R9, 0x7f ;  /* 0x0000007f09007804 */ /* 0x000fe20000000000 */
[----:B--2---:R2:W3:Y:S01]  /*2b20*/  SHFL.IDX PT, R8, R8, R15, 0x1f ;  /* 0x00001f0f08087589 */ /* 0x0044e200000e0000 */
[----:B------:R-:W-:Y:S01]  /*2b30*/  BSSY.RECONVERGENT B0, `(.L_x_479) ;  /* 0x0000023000007945 */ /* 0x000fe20003800200 */
[----:B------:R-:W-:-:S10]  /*2b40*/  IMAD.MOV.U32 R12, RZ, RZ, RZ ;  /* 0x000000ffff0c7224 */ /* 0x000fd400078e00ff */
[----:B------:R-:W-:Y:S02]  /*2b50*/  VOTE.ANY R4, PT, P0 ;  /* 0x0000000000047806 */ /* 0x000fe400000e0100 */
[----:B-1----:R-:W-:Y:S02]  /*2b60*/  VOTE.ANY R5, PT, P1 ;  /* 0x0000000000057806 */ /* 0x002fe400008e0100 */
        /* <DEDUP_REMOVED lines=23> */
[----:B------:R-:W1:Y:S01]  /*2ce0*/  FLO.U32 R5, R4 ;  /* 0x0000000400057300 */ /* 0x000e6200000e0000 */
[----:B------:R-:W-:Y:S02]  /*2cf0*/  LOP3.LUT R13, R23, R4, RZ, 0xc0, !PT ;  /* 0x00000004170d7212 */ /* 0x000fe400078ec0ff */
[----:B------:R-:W-:-:S05]  /*2d00*/  LOP3.LUT R17, R17, UR5, RZ, 0x30, !PT ;  /* 0x0000000511117c12 */ /* 0x000fca000f8e30ff */
[----:B------:R-:W4:Y:S01]  /*2d10*/  POPC R13, R13 ;  /* 0x0000000d000d7309 */ /* 0x000f220000000000 */
[----:B-1----:R-:W-:-:S13]  /*2d20*/  ISETP.NE.AND P0, PT, R46, R5, PT ;  /* 0x000000052e00720c */ /* 0x002fda0003f05270 */
[----:B--234-:R-:W-:Y:S05]  /*2d30*/  @P0 BRA `(.L_x_480) ;  /* 0x0000000000080947 */ /* 0x01cfea0003800000 */
[----:B------:R-:W-:-:S06]  /*2d40*/  IMAD R12, R9, 0x4, R22 ;  /* 0x00000004090c7824 */ /* 0x000fcc00078e0216 */
[----:B------:R1:W2:Y:S02]  /*2d50*/  ATOMS.ADD R12, [R12], R13 ;  /* 0x0000000d0c0c738c */ /* 0x0002a40000000000 */
.L_x_480:
[----:B------:R-:W-:Y:S05]  /*2d60*/  BSYNC.RECONVERGENT B0 ;  /* 0x0000000000007941 */ /* 0x000fea0003800200 */
.L_x_479:
[----:B------:R-:W-:Y:S01]  /*2d70*/  R2P PR, R17, 0x7f ;  /* 0x0000007f11007804 */ /* 0x000fe20000000000 */
[----:B--2---:R2:W3:Y:S01]  /*2d80*/  SHFL.IDX PT, R12, R12, R5, 0x1f ;  /* 0x00001f050c0c7589 */ /* 0x0044e200000e0000 */
[----:B------:R-:W-:Y:S11]  /*2d90*/  BSSY.RECONVERGENT B0, `(.L_x_481) ;  /* 0x0000023000007945 */ /* 0x000ff60003800200 */
[----:B------:R-:W-:-:S02]  /*2da0*/  VOTE.ANY R0, PT, P0 ;  /* 0x0000000000007806 */ /* 0x000fc400000e0100 */
[----:B------:R-:W-:Y:S02]  /*2db0*/  VOTE.ANY R9, PT, P1 ;  /* 0x0000000000097806 */ /* 0x000fe400008e0100 */
[----:B------:R-:W-:Y:S02]  /*2dc0*/  @!P0 LOP3.LUT R0, RZ, R0, RZ, 0x33, !PT ;  /* 0x00000000ff008212 */ /* 0x000fe400078e33ff */
[----:B------:R-:W-:Y:S02]  /*2dd0*/  VOTE.ANY R15, PT, P2 ;  /* 0x00000000000f7806 */ /* 0x000fe400010e0100 */
[----:B------:R-:W-:Y:S02]  /*2de0*/  @!P1 LOP3.LUT R9, RZ, R9, RZ, 0x33, !PT ;  /* 0x00000009ff099212 */ /* 0x000fe400078e33ff */
[----:B------:R-:W-:Y:S02]  /*2df0*/  @!P2 LOP3.LUT R15, RZ, R15, RZ, 0x33, !PT ;  /* 0x0000000fff0fa212 */ /* 0x000fe400078e33ff */
[----:B------:R-:W-:-:S02]  /*2e00*/  LOP3.LUT R0, R9, R0, RZ, 0xc0, !PT ;  /* 0x0000000009007212 */ /* 0x000fc400078ec0ff */
[----:B------:R-:W-:Y:S02]  /*2e10*/  VOTE.ANY R9, PT, P3 ;  /* 0x0000000000097806 */ /* 0x000fe400018e0100 */
[----:B------:R-:W-:Y:S02]  /*2e20*/  LOP3.LUT R0, R15, R0, RZ, 0xc0, !PT ;  /* 0x000000000f007212 */ /* 0x000fe400078ec0ff */
[----:B------:R-:W-:Y:S02]  /*2e30*/  LOP3.LUT P0, RZ, R17, 0x80, RZ, 0xc0, !PT ;  /* 0x0000008011ff7812 */ /* 0x000fe4000780c0ff */
[----:B------:R-:W-:Y:S02]  /*2e40*/  VOTE.ANY R15, PT, P4 ;  /* 0x00000000000f7806 */ /* 0x000fe400020e0100 */
[----:B------:R-:W-:Y:S02]  /*2e50*/  @!P3 LOP3.LUT R9, RZ, R9, RZ, 0x33, !PT ;  /* 0x00000009ff09b212 */ /* 0x000fe400078e33ff */
[----:B------:R-:W-:-:S02]  /*2e60*/  @!P4 LOP3.LUT R15, RZ, R15, RZ, 0x33, !PT ;  /* 0x0000000fff0fc212 */ /* 0x000fc400078e33ff */
[----:B------:R-:W-:Y:S02]  /*2e70*/  LOP3.LUT R0, R9, R0, RZ, 0xc0, !PT ;  /* 0x0000000009007212 */ /* 0x000fe400078ec0ff */
[----:B------:R-:W-:Y:S02]  /*2e80*/  VOTE.ANY R9, PT, P5 ;  /* 0x0000000000097806 */ /* 0x000fe400028e0100 */
[----:B------:R-:W-:Y:S02]  /*2e90*/  LOP3.LUT R0, R15, R0, RZ, 0xc0, !PT ;  /* 0x000000000f007212 */ /* 0x000fe400078ec0ff */
[----:B------:R-:W-:Y:S02]  /*2ea0*/  VOTE.ANY R15, PT, P6 ;  /* 0x00000000000f7806 */ /* 0x000fe400030e0100 */
[----:B------:R-:W-:Y:S02]  /*2eb0*/  @!P5 LOP3.LUT R9, RZ, R9, RZ, 0x33, !PT ;  /* 0x00000009ff09d212 */ /* 0x000fe400078e33ff */
[----:B------:R-:W-:-:S02]  /*2ec0*/  VOTE.ANY R19, PT, P0 ;  /* 0x0000000000137806 */ /* 0x000fc400000e0100 */
[----:B------:R-:W-:Y:S02]  /*2ed0*/  @!P6 LOP3.LUT R15, RZ, R15, RZ, 0x33, !PT ;  /* 0x0000000fff0fe212 */ /* 0x000fe400078e33ff */
[----:B------:R-:W-:Y:S02]  /*2ee0*/  LOP3.LUT R0, R9, R0, RZ, 0xc0, !PT ;  /* 0x0000000009007212 */ /* 0x000fe400078ec0ff */
[----:B------:R-:W-:Y:S02]  /*2ef0*/  @!P0 LOP3.LUT R19, RZ, R19, RZ, 0x33, !PT ;  /* 0x00000013ff138212 */ /* 0x000fe400078e33ff */
[----:B------:R-:W-:Y:S02]  /*2f00*/  LOP3.LUT R0, R15, R0, RZ, 0xc0, !PT ;  /* 0x000000000f007212 */ /* 0x000fe400078ec0ff */
[----:B------:R-:W-:Y:S02]  /*2f10*/  SHF.R.U32.HI R15, RZ, UR6, R41 ;  /* 0x00000006ff0f7c19 */ /* 0x000fe40008011629 */
[----:B------:R-:W-:Y:S01]  /*2f20*/  LOP3.LUT R4, R19, R0, RZ, 0xc0, !PT ;  /* 0x0000000013047212 */ /* 0x000fe200078ec0ff */
[----:B------:R-:W-:Y:S01]  /*2f30*/  IMAD.MOV.U32 R0, RZ, RZ, RZ ;  /* 0x000000ffff007224 */ /* 0x000fe200078e00ff */
[----:B------:R-:W-:-:S02]  /*2f40*/  LOP3.LUT R15, R15, UR5, RZ, 0x30, !PT ;  /* 0x000000050f0f7c12 */ /* 0x000fc4000f8e30ff */
[----:B------:R-:W4:Y:S01]  /*2f50*/  FLO.U32 R51, R4 ;  /* 0x0000000400337300 */ /* 0x000f2200000e0000 */
[----:B------:R-:W-:-:S07]  /*2f60*/  LOP3.LUT R10, R23, R4, RZ, 0xc0, !PT ;  /* 0x00000004170a7212 */ /* 0x000fce00078ec0ff */
[----:B------:R-:W0:Y:S01]  /*2f70*/  POPC R10, R10 ;  /* 0x0000000a000a7309 */ /* 0x000e220000000000 */
[----:B----4-:R-:W-:-:S13]  /*2f80*/  ISETP.NE.AND P0, PT, R46, R51, PT ;  /* 0x000000332e00720c */ /* 0x010fda0003f05270 */
[----:B0-23--:R-:W-:Y:S05]  /*2f90*/  @P0 BRA `(.L_x_482) ;  /* 0x0000000000080947 */ /* 0x00dfea0003800000 */
[----:B------:R-:W-:-:S05]  /*2fa0*/  IMAD R17, R17, 0x4, R22 ;  /* 0x0000000411117824 */ /* 0x000fca00078e0216 */
[----:B------:R0:W2:Y:S02]  /*2fb0*/  ATOMS.ADD R0, [R17], R10 ;  /* 0x0000000a1100738c */ /* 0x0000a40000000000 */
.L_x_482:
[----:B------:R-:W-:Y:S05]  /*2fc0*/  BSYNC.RECONVERGENT B0 ;  /* 0x0000000000007941 */ /* 0x000fea0003800200 */
.L_x_481:
        /* <DEDUP_REMOVED lines=21> */
[----:B0-----:R-:W-:-:S02]  /*3120*/  VOTE.ANY R17, PT, P0 ;  /* 0x0000000000117806 */ /* 0x001fc400000e0100 */
[----:B------:R-:W-:Y:S02]  /*3130*/  @!P6 LOP3.LUT R9, RZ, R9, RZ, 0x33, !PT ;  /* 0x00000009ff09e212 */ /* 0x000fe400078e33ff */
[----:B------:R-:W-:Y:S02]  /*3140*/  LOP3.LUT R4, R5, R4, RZ, 0xc0, !PT ;  /* 0x0000000405047212 */ /* 0x000fe400078ec0ff */
[----:B------:R-:W-:Y:S02]  /*3150*/  @!P0 LOP3.LUT R17, RZ, R17, RZ, 0x33, !PT ;  /* 0x00000011ff118212 */ /* 0x000fe400078e33ff */
[----:B------:R-:W-:-:S04]  /*3160*/  LOP3.LUT R4, R9, R4, RZ, 0xc0, !PT ;  /* 0x0000000409047212 */ /* 0x000fc800078ec0ff */
[----:B------:R-:W-:Y:S01]  /*3170*/  LOP3.LUT R6, R17, R4, RZ, 0xc0, !PT ;  /* 0x0000000411067212 */ /* 0x000fe200078ec0ff */
[----:B------:R-:W-:Y:S01]  /*3180*/  IMAD.MOV.U32 R4, RZ, RZ, RZ ;  /* 0x000000ffff047224 */ /* 0x000fe200078e00ff */
[----:B------:R-:W-:Y:S02]  /*3190*/  SHF.R.U32.HI R17, RZ, UR6, R40 ;  /* 0x00000006ff117c19 */ /* 0x000fe40008011628 */
[----:B------:R-:W0:Y:S01]  /*31a0*/  FLO.U32 R45, R6 ;  /* 0x00000006002d7300 */ /* 0x000e2200000e0000 */
[----:B------:R-:W-:Y:S02]  /*31b0*/  LOP3.LUT R9, R23, R6, RZ, 0xc0, !PT ;  /* 0x0000000617097212 */ /* 0x000fe400078ec0ff */
[----:B------:R-:W-:-:S05]  /*31c0*/  LOP3.LUT R17, R17, UR5, RZ, 0x30, !PT ;  /* 0x0000000511117c12 */ /* 0x000fca000f8e30ff */
[----:B------:R-:W4:Y:S01]  /*31d0*/  POPC R9, R9 ;  /* 0x0000000900097309 */ /* 0x000f220000000000 */
[----:B0-----:R-:W-:-:S13]  /*31e0*/  ISETP.NE.AND P0, PT, R46, R45, PT ;  /* 0x0000002d2e00720c */ /* 0x001fda0003f05270 */
[----:B--234-:R-:W-:Y:S05]  /*31f0*/  @P0 BRA `(.L_x_484) ;  /* 0x0000000000080947 */ /* 0x01cfea0003800000 */
[----:B------:R-:W-:-:S06]  /*3200*/  IMAD R4, R15, 0x4, R22 ;  /* 0x000000040f047824 */ /* 0x000fcc00078e0216 */
[----:B------:R0:W2:Y:S02]  /*3210*/  ATOMS.ADD R4, [R4], R9 ;  /* 0x000000090404738c */ /* 0x0000a40000000000 */
.L_x_484:
[----:B------:R-:W-:Y:S05]  /*3220*/  BSYNC.RECONVERGENT B0 ;  /* 0x0000000000007941 */ /* 0x000fea0003800200 */
.L_x_483:
[----:B------:R-:W-:Y:S01]  /*3230*/  R2P PR, R17, 0x7f ;  /* 0x0000007f11007804 */ /* 0x000fe20000000000 */
[----:B--2---:R2:W3:Y:S01]  /*3240*/  SHFL.IDX PT, R45, R4, R45, 0x1f ;  /* 0x00001f2d042d7589 */ /* 0x0044e200000e0000 */
        /* <DEDUP_REMOVED lines=24> */
[----:B------:R-:W-:Y:S02]  /*33d0*/  LOP3.LUT R0, R15, R0, RZ, 0xc0, !PT ;  /* 0x000000000f007212 */ /* 0x000fe400078ec0ff */
[----:B------:R-:W-:-:S02]  /*33e0*/  SHF.R.U32.HI R15, RZ, UR6, R39 ;  /* 0x00000006ff0f7c19 */ /* 0x000fc40008011627 */
[----:B------:R-:W-:Y:S02]  /*33f0*/  LOP3.LUT R0, R19, R0, RZ, 0xc0, !PT ;  /* 0x0000000013007212 */ /* 0x000fe400078ec0ff */
[----:B------:R-:W-:Y:S02]  /*3400*/  LOP3.LUT R15, R15, UR5, RZ, 0x30, !PT ;  /* 0x000000050f0f7c12 */ /* 0x000fe4000f8e30ff */
[----:B------:R-:W4:Y:S01]  /*3410*/  FLO.U32 R19, R0 ;  /* 0x0000000000137300 */ /* 0x000f2200000e0000 */
[----:B------:R-:W-:-:S07]  /*3420*/  LOP3.LUT R5, R23, R0, RZ, 0xc0, !PT ;  /* 0x0000000017057212 */ /* 0x000fce00078ec0ff */
[----:B------:R-:W0:Y:S01]  /*3430*/  POPC R5, R5 ;  /* 0x0000000500057309 */ /* 0x000e220000000000 */
[----:B----4-:R-:W-:-:S13]  /*3440*/  ISETP.NE.AND P0, PT, R46, R19, PT ;  /* 0x000000132e00720c */ /* 0x010fda0003f05270 */
[----:B0-23--:R-:W-:Y:S05]  /*3450*/  @P0 BRA `(.L_x_486) ;  /* 0x0000000000080947 */ /* 0x00dfea0003800000 */
[----:B------:R-:W-:-:S06]  /*3460*/  IMAD R6, R17, 0x4, R22 ;  /* 0x0000000411067824 */ /* 0x000fcc00078e0216 */
[----:B------:R0:W2:Y:S02]  /*3470*/  ATOMS.ADD R6, [R6], R5 ;  /* 0x000000050606738c */ /* 0x0000a40000000000 */
.L_x_486:
[----:B------:R-:W-:Y:S05]  /*3480*/  BSYNC.RECONVERGENT B0 ;  /* 0x0000000000007941 */ /* 0x000fea0003800200 */
.L_x_485:
        /* <DEDUP_REMOVED lines=37> */
.L_x_488:
[----:B------:R-:W-:Y:S05]  /*36e0*/  BSYNC.RECONVERGENT B0 ;  /* 0x0000000000007941 */ /* 0x000fea0003800200 */
.L_x_487:
[----:B------:R-:W-:Y:S01]  /*36f0*/  R2P PR, R17, 0x7f ;  /* 0x0000007f11007804 */ /* 0x000fe20000000000 */
[----:B--2---:R2:W3:Y:S01]  /*3700*/  SHFL.IDX PT, R47, R0, R47, 0x1f ;  /* 0x00001f2f002f7589 */ /* 0x0044e200000e0000 */
[----:B------:R-:W-:Y:S11]  /*3710*/  BSSY.RECONVERGENT B0, `(.L_x_489) ;  /* 0x0000021000007945 */ /* 0x000ff60003800200 */
[----:B0-----:R-:W-:-:S02]  /*3720*/  VOTE.ANY R15, PT, P0 ;  /* 0x00000000000f7806 */ /* 0x001fc400000e0100 */
        /* <DEDUP_REMOVED lines=19> */
[----:B------:R-:W-:Y:S01]  /*3860*/  LOP3.LUT R15, R16, R15, RZ, 0xc0, !PT ;  /* 0x0000000f100f7212 */ /* 0x000fe200078ec0ff */
[----:B------:R-:W-:Y:S01]  /*3870*/  IMAD.MOV.U32 R16, RZ, RZ, RZ ;  /* 0x000000ffff107224 */ /* 0x000fe200078e00ff */
[----:B------:R-:W-:Y:S02]  /*3880*/  @!P0 LOP3.LUT R20, RZ, R20, RZ, 0x33, !PT ;  /* 0x00000014ff148212 */ /* 0x000fe400078e33ff */
[----:B------:R-:W-:-:S04]  /*3890*/  LOP3.LUT R15, R18, R15, RZ, 0xc0, !PT ;  /* 0x0000000f120f7212 */ /* 0x000fc800078ec0ff */
[----:B------:R-:W-:-:S04]  /*38a0*/  LOP3.LUT R20, R20, R15, RZ, 0xc0, !PT ;  /* 0x0000000f14147212 */ /* 0x000fc800078ec0ff */
[----:B------:R-:W0:Y:S01]  /*38b0*/  FLO.U32 R49, R20 ;  /* 0x0000001400317300 */ /* 0x000e2200000e0000 */
[----:B------:R-:W-:-:S07]  /*38c0*/  LOP3.LUT R50, R23, R20, RZ, 0xc0, !PT ;  /* 0x0000001417327212 */ /* 0x000fce00078ec0ff */
[----:B------:R-:W4:Y:S01]  /*38d0*/  POPC R50, R50 ;  /* 0x0000003200327309 */ /* 0x000f220000000000 */
[----:B0-----:R-:W-:-:S13]  /*38e0*/  ISETP.NE.AND P0, PT, R46, R49, PT ;  /* 0x000000312e00720c */ /* 0x001fda0003f05270 */
[----:B--234-:R-:W-:Y:S05]  /*38f0*/  @P0 BRA `(.L_x_490) ;  /* 0x0000000000080947 */ /* 0x01cfea0003800000 */
[----:B------:R-:W-:-:S05]  /*3900*/  IMAD R17, R17, 0x4, R22 ;  /* 0x0000000411117824 */ /* 0x000fca00078e0216 */
[----:B------:R0:W2:Y:S02]  /*3910*/  ATOMS.ADD R16, [R17], R50 ;  /* 0x000000321110738c */ /* 0x0000a40000000000 */
.L_x_490:
[----:B------:R-:W-:Y:S05]  /*3920*/  BSYNC.RECONVERGENT B0 ;  /* 0x0000000000007941 */ /* 0x000fea0003800200 */
.L_x_489:
[----:B------:R-:W-:Y:S01]  /*3930*/  R2P PR, R11, 0x7f ;  /* 0x0000007f0b007804 */ /* 0x000fe20000000000 */
[----:B--2---:R2:W3:Y:S01]  /*3940*/  SHFL.IDX PT, R49, R16, R49, 0x1f ;  /* 0x00001f3110317589 */ /* 0x0044e200000e0000 */
[----:B------:R-:W-:Y:S01]  /*3950*/  BSSY.RECONVERGENT B0, `(.L_x_491) ;  /* 0x0000021000007945 */ /* 0x000fe20003800200 */
[----:B------:R-:W-:-:S10]  /*3960*/  IMAD.MOV.U32 R20, RZ, RZ, RZ ;  /* 0x000000ffff147224 */ /* 0x000fd400078e00ff */
[----:B------:R-:W-:Y:S02]  /*3970*/  VOTE.ANY R0, PT, P0 ;  /* 0x0000000000007806 */ /* 0x000fe400000e0100 */
[----:B------:R-:W-:Y:S02]  /*3980*/  VOTE.ANY R15, PT, P1 ;  /* 0x00000000000f7806 */ /* 0x000fe400008e0100 */
[----:B------:R-:W-:Y:S02]  /*3990*/  @!P0 LOP3.LUT R0, RZ, R0, RZ, 0x33, !PT ;  /* 0x00000000ff008212 */ /* 0x000fe400078e33ff */
[----:B0-----:R-:W-:Y:S02]  /*39a0*/  VOTE.ANY R17, PT, P2 ;  /* 0x0000000000117806 */ /* 0x001fe400010e0100 */
        /* <DEDUP_REMOVED lines=25> */
[----:B------:R-:W-:-:S06]  /*3b40*/  IMAD R20, R11, 0x4, R22 ;  /* 0x000000040b147824 */ /* 0x000fcc00078e0216 */
[----:B------:R0:W2:Y:S02]  /*3b50*/  ATOMS.ADD R20, [R20], R21 ;  /* 0x000000151414738c */ /* 0x0000a40000000000 */
.L_x_492:
[----:B------:R-:W-:Y:S05]  /*3b60*/  BSYNC.RECONVERGENT B0 ;  /* 0x0000000000007941 */ /* 0x000fea0003800200 */
.L_x_491:
[----:B------:R-:W-:Y:S01]  /*3b70*/  R2P PR, R7, 0x7f ;  /* 0x0000007f07007804 */ /* 0x000fe20000000000 */
[----:B--2---:R2:W3:Y:S01]  /*3b80*/  SHFL.IDX PT, R20, R20, R15, 0x1f ;  /* 0x00001f0f14147589 */ /* 0x0044e200000e0000 */
[----:B------:R-:W-:Y:S01]  /*3b90*/  BSSY.RECONVERGENT B0, `(.L_x_493) ;  /* 0x0000023000007945 */ /* 0x000fe20003800200 */
[----:B------:R-:W-:-:S10]  /*3ba0*/  IMAD.MOV.U32 R16, RZ, RZ, RZ ;  /* 0x000000ffff107224 */ /* 0x000fd400078e00ff */
        /* <DEDUP_REMOVED lines=23> */
[----:B------:R-:W-:Y:S02]  /*3d20*/  LOP3.LUT R48, R11, R0, RZ, 0xc0, !PT ;  /* 0x000000000b307212 */ /* 0x000fe400078ec0ff */
[----:B------:R-:W-:Y:S02]  /*3d30*/  SHF.R.U32.HI R0, RZ, UR6, R36 ;  /* 0x00000006ff007c19 */ /* 0x000fe40008011624 */
[----:B------:R-:W4:Y:S01]  /*3d40*/  FLO.U32 R18, R48 ;  /* 0x0000003000127300 */ /* 0x000f2200000e0000 */
[----:B------:R-:W-:Y:S02]  /*3d50*/  LOP3.LUT R19, R23, R48, RZ, 0xc0, !PT ;  /* 0x0000003017137212 */ /* 0x000fe400078ec0ff */
[----:B------:R-:W-:-:S05]  /*3d60*/  LOP3.LUT R0, R0, UR5, RZ, 0x30, !PT ;  /* 0x0000000500007c12 */ /* 0x000fca000f8e30ff */
[----:B------:R-:W0:Y:S01]  /*3d70*/  POPC R19, R19 ;  /* 0x0000001300137309 */ /* 0x000e220000000000 */
[----:B----4-:R-:W-:-:S13]  /*3d80*/  ISETP.NE.AND P0, PT, R46, R18, PT ;  /* 0x000000122e00720c */ /* 0x010fda0003f05270 */
[----:B0-23--:R-:W-:Y:S05]  /*3d90*/  @P0 BRA `(.L_x_494) ;  /* 0x0000000000080947 */ /* 0x00dfea0003800000 */
[----:B------:R-:W-:-:S06]  /*3da0*/  IMAD R16, R7, 0x4, R22 ;  /* 0x0000000407107824 */ /* 0x000fcc00078e0216 */
[----:B------:R0:W2:Y:S02]  /*3db0*/  ATOMS.ADD R16, [R16], R19 ;  /* 0x000000131010738c */ /* 0x0000a40000000000 */
.L_x_494:
[----:B------:R-:W-:Y:S05]  /*3dc0*/  BSYNC.RECONVERGENT B0 ;  /* 0x0000000000007941 */ /* 0x000fea0003800200 */
.L_x_493:
[----:B------:R-:W-:Y:S01]  /*3dd0*/  R2P PR, R0, 0x7f ;  /* 0x0000007f00007804 */ /* 0x000fe20000000000 */
[----:B--2---:R2:W3:Y:S01]  /*3de0*/  SHFL.IDX PT, R18, R16, R18, 0x1f ;  /* 0x00001f1210127589 */ /* 0x0044e200000e0000 */
        /* <DEDUP_REMOVED lines=28> */
[----:B------:R-:W4:Y:S01]  /*3fb0*/  FLO.U32 R52, R48 ;  /* 0x0000003000347300 */ /* 0x000f2200000e0000 */
[----:B------:R-:W-:-:S07]  /*3fc0*/  LOP3.LUT R17, R23, R48, RZ, 0xc0, !PT ;  /* 0x0000003017117212 */ /* 0x000fce00078ec0ff */
[----:B------:R-:W0:Y:S01]  /*3fd0*/  POPC R17, R17 ;  /* 0x0000001100117309 */ /* 0x000e220000000000 */
[----:B----4-:R-:W-:-:S13]  /*3fe0*/  ISETP.NE.AND P0, PT, R46, R52, PT ;  /* 0x000000342e00720c */ /* 0x010fda0003f05270 */
[----:B0-23--:R-:W-:Y:S05]  /*3ff0*/  @P0 BRA `(.L_x_496) ;  /* 0x0000000000080947 */ /* 0x00dfea0003800000 */
[----:B------:R-:W-:-:S05]  /*4000*/  IMAD R0, R0, 0x4, R22 ;  /* 0x0000000400007824 */ /* 0x000fca00078e0216 */
[----:B------:R0:W2:Y:S02]  /*4010*/  ATOMS.ADD R15, [R0], R17 ;  /* 0x00000011000f738c */ /* 0x0000a40000000000 */
.L_x_496:
[----:B------:R-:W-:Y:S05]  /*4020*/  BSYNC.RECONVERGENT B0 ;  /* 0x0000000000007941 */ /* 0x000fea0003800200 */
.L_x_495:
[----:B------:R-:W-:Y:S01]  /*4030*/  R2P PR, R11, 0x7f ;  /* 0x0000007f0b007804 */ /* 0x000fe20000000000 */
[----:B--2---:R2:W3:Y:S01]  /*4040*/  SHFL.IDX PT, R16, R15, R52, 0x1f ;  /* 0x00001f340f107589 */ /* 0x0044e200000e0000 */
[----:B------:R-:W-:Y:S11]  /*4050*/  BSSY.RECONVERGENT B0, `(.L_x_497) ;  /* 0x0000023000007945 */ /* 0x000ff60003800200 */
[----:B0-----:R-:W-:-:S02]  /*4060*/  VOTE.ANY R0, PT, P0 ;  /* 0x0000000000007806 */ /* 0x001fc400000e0100 */
        /* <DEDUP_REMOVED lines=23> */
[----:B------:R0:W4:Y:S01]  /*41e0*/  FLO.U32 R7, R0 ;  /* 0x0000000000077300 */ /* 0x00012200000e0000 */
[----:B------:R-:W-:-:S07]  /*41f0*/  LOP3.LUT R48, R23, R0, RZ, 0xc0, !PT ;  /* 0x0000000017307212 */ /* 0x000fce00078ec0ff */
[----:B--2---:R2:W1:Y:S01]  /*4200*/  POPC R15, R48 ;  /* 0x00000030000f7309 */ /* 0x0044620000000000 */
[----:B0-----:R-:W-:-:S04]  /*4210*/  SHF.R.U32.HI R0, RZ, UR6, R34 ;  /* 0x00000006ff007c19 */ /* 0x001fc80008011622 */
[----:B------:R-:W-:Y:S02]  /*4220*/  LOP3.LUT R0, R0, UR5, RZ, 0x30, !PT ;  /* 0x0000000500007c12 */ /* 0x000fe4000f8e30ff */
[----:B----4-:R-:W-:Y:S01]  /*4230*/  ISETP.NE.AND P0, PT, R46, R7, PT ;  /* 0x000000072e00720c */ /* 0x010fe20003f05270 */
[----:B--2---:R-:W-:-:S12]  /*4240*/  IMAD.MOV.U32 R48, RZ, RZ, RZ ;  /* 0x000000ffff307224 */ /* 0x004fd800078e00ff */
[----:B-1-3--:R-:W-:Y:S05]  /*4250*/  @P0 BRA `(.L_x_498) ;  /* 0x0000000000080947 */ /* 0x00afea0003800000 */
[----:B------:R-:W-:-:S06]  /*4260*/  IMAD R48, R11, 0x4, R22 ;  /* 0x000000040b307824 */ /* 0x000fcc00078e0216 */
[----:B------:R0:W1:Y:S02]  /*4270*/  ATOMS.ADD R48, [R48], R15 ;  /* 0x0000000f3030738c */ /* 0x0000640000000000 */
.L_x_498:
[----:B------:R-:W-:Y:S05]  /*4280*/  BSYNC.RECONVERGENT B0 ;  /* 0x0000000000007941 */ /* 0x000fea0003800200 */
.L_x_497:
[----:B------:R-:W-:Y:S01]  /*4290*/  R2P PR, R0, 0x7f ;  /* 0x0000007f00007804 */ /* 0x000fe20000000000 */
[----:B------:R-:W-:Y:S01]  /*42a0*/  IMAD.IADD R14, R14, 0x1, R8 ;  /* 0x000000010e0e7824 */ /* 0x000fe200078e0208 */
[----:B------:R-:W-:Y:S01]  /*42b0*/  BSSY.RECONVERGENT B0, `(.L_x_499) ;  /* 0x0000025000007945 */ /* 0x000fe20003800200 */
[----:B------:R-:W-:Y:S02]  /*42c0*/  IMAD.IADD R13, R13, 0x1, R12 ;  /* 0x000000010d0d7824 */ /* 0x000fe400078e020c */
[----:B-1----:R1:W2:Y:S08]  /*42d0*/  SHFL.IDX PT, R12, R48, R7, 0x1f ;  /* 0x00001f07300c7589 */ /* 0x0022b000000e0000 */
[----:B------:R-:W-:-:S02]  /*42e0*/  VOTE.ANY R11, PT, P0 ;  /* 0x00000000000b7806 */ /* 0x000fc400000e0100 */
[----:B------:R-:W-:Y:S01]  /*42f0*/  VOTE.ANY R8, PT, P1 ;  /* 0x0000000000087806 */ /* 0x000fe200008e0100 */
[----:B-1----:R-:W-:Y:S01]  /*4300*/  IMAD.MOV.U32 R7, RZ, RZ, RZ ;  /* 0x000000ffff077224 */ /* 0x002fe200078e00ff */
        /* <DEDUP_REMOVED lines=22> */
[----:B------:R1:W3:Y:S01]  /*4470*/  FLO.U32 R8, R52 ;  /* 0x0000003400087300 */ /* 0x0002e200000e0000 */
[----:B------:R-:W-:-:S07]  /*4480*/  LOP3.LUT R11, R23, R52, RZ, 0xc0, !PT ;  /* 0x00000034170b7212 */ /* 0x000fce00078ec0ff */
[----:B------:R-:W4:Y:S01]  /*4490*/  POPC R11, R11 ;  /* 0x0000000b000b7309 */ /* 0x000f220000000000 */
[----:B-1----:R-:W-:-:S04]  /*44a0*/  SHF.R.U32.HI R52, RZ, UR6, R26 ;  /* 0x00000006ff347c19 */ /* 0x002fc8000801161a */
[----:B------:R-:W-:Y:S02]  /*44b0*/  LOP3.LUT R48, R52, UR5, RZ, 0x30, !PT ;  /* 0x0000000534307c12 */ /* 0x000fe4000f8e30ff */
[----:B---3--:R-:W-:-:S13]  /*44c0*/  ISETP.NE.AND P0, PT, R46, R8, PT ;  /* 0x000000082e00720c */ /* 0x008fda0003f05270 */
[----:B--2-4-:R-:W-:Y:S05]  /*44d0*/  @P0 BRA `(.L_x_500) ;  /* 0x0000000000080947 */ /* 0x014fea0003800000 */
[----:B------:R-:W-:-:S05]  /*44e0*/  IMAD R0, R0, 0x4, R22 ;  /* 0x0000000400007824 */ /* 0x000fca00078e0216 */
[----:B------:R1:W2:Y:S02]  /*44f0*/  ATOMS.ADD R7, [R0], R11 ;  /* 0x0000000b0007738c */ /* 0x0002a40000000000 */
.L_x_500:
[----:B------:R-:W-:Y:S05]  /*4500*/  BSYNC.RECONVERGENT B0 ;  /* 0x0000000000007941 */ /* 0x000fea0003800200 */
.L_x_499:
[----:B------:R-:W-:Y:S01]  /*4510*/  R2P PR, R48, 0x7f ;  /* 0x0000007f30007804 */ /* 0x000fe20000000000 */
[----:B------:R-:W-:Y:S01]  /*4520*/  IMAD.IADD R10, R10, 0x1, R51 ;  /* 0x000000010a0a7824 */ /* 0x000fe200078e0233 */
[----:B--2---:R2:W3:Y:S01]  /*4530*/  SHFL.IDX PT, R8, R7, R8, 0x1f ;  /* 0x00001f0807087589 */ /* 0x0044e200000e0000 */
[----:B------:R-:W-:Y:S01]  /*4540*/  BSSY.RECONVERGENT B0, `(.L_x_501) ;  /* 0x0000024000007945 */ /* 0x000fe20003800200 */
[----:B------:R-:W-:Y:S02]  /*4550*/  IMAD.IADD R9, R9, 0x1, R45 ;  /* 0x0000000109097824 */ /* 0x000fe400078e022d */
[----:B------:R-:W-:-:S07]  /*4560*/  IMAD.MOV.U32 R45, RZ, RZ, RZ ;  /* 0x000000ffff2d7224 */ /* 0x000fce00078e00ff */
[----:B-1----:R-:W-:Y:S02]  /*4570*/  VOTE.ANY R0, PT, P0 ;  /* 0x0000000000007806 */ /* 0x002fe400000e0100 */
        /* <DEDUP_REMOVED lines=24> */
[----:B------:R1:W4:Y:S02]  /*4700*/  FLO.U32 R0, R52 ;  /* 0x0000003400007300 */ /* 0x00032400000e0000 */
[----:B------:R-:W-:Y:S02]  /*4710*/  LOP3.LUT R51, R51, UR5, RZ, 0x30, !PT ;  /* 0x0000000533337c12 */ /* 0x000fe4000f8e30ff */
[----:B-1----:R-:W-:-:S04]  /*4720*/  LOP3.LUT R52, R23, R52, RZ, 0xc0, !PT ;  /* 0x0000003417347212 */ /* 0x002fc800078ec0ff */
[----:B--2---:R1:W2:Y:S01]  /*4730*/  POPC R7, R52 ;  /* 0x0000003400077309 */ /* 0x0042a20000000000 */
[----:B----4-:R-:W-:-:S13]  /*4740*/  ISETP.NE.AND P0, PT, R46, R0, PT ;  /* 0x000000002e00720c */ /* 0x010fda0003f05270 */
[----:B-123--:R-:W-:Y:S05]  /*4750*/  @P0 BRA `(.L_x_502) ;  /* 0x0000000000080947 */ /* 0x00efea0003800000 */
[----:B------:R-:W-:-:S05]  /*4760*/  IMAD R48, R48, 0x4, R22 ;  /* 0x0000000430307824 */ /* 0x000fca00078e0216 */
[----:B------:R1:W2:Y:S02]  /*4770*/  ATOMS.ADD R45, [R48], R7 ;  /* 0x00000007302d738c */ /* 0x0002a40000000000 */
.L_x_502:
[----:B------:R-:W-:Y:S05]  /*4780*/  BSYNC.RECONVERGENT B0 ;  /* 0x0000000000007941 */ /* 0x000fea0003800200 */
.L_x_501:
[----:B------:R-:W-:Y:S01]  /*4790*/  R2P PR, R51, 0x7f ;  /* 0x0000007f33007804 */ /* 0x000fe20000000000 */
[----:B------:R-:W-:Y:S01]  /*47a0*/  IMAD.IADD R6, R5, 0x1, R6 ;  /* 0x0000000105067824 */ /* 0x000fe200078e0206 */
[----:B--2---:R2:W3:Y:S01]  /*47b0*/  SHFL.IDX PT, R0, R45, R0, 0x1f ;  /* 0x00001f002d007589 */ /* 0x0044e200000e0000 */
[----:B------:R-:W-:Y:S01]  /*47c0*/  IMAD.IADD R4, R4, 0x1, R47 ;  /* 0x0000000104047824 */ /* 0x000fe200078e022f */
[----:B------:R-:W-:Y:S01]  /*47d0*/  SHF.R.U32.HI R47, RZ, UR6, R32 ;  /* 0x00000006ff2f7c19 */ /* 0x000fe20008011620 */
[----:B------:R-:W-:Y:S03]  /*47e0*/  BSSY.RECONVERGENT B0, `(.L_x_503) ;  /* 0x0000022000007945 */ /* 0x000fe60003800200 */
[----:B------:R-:W-:-:S05]  /*47f0*/  LOP3.LUT R47, R47, UR5, RZ, 0x30, !PT ;  /* 0x000000052f2f7c12 */ /* 0x000fca000f8e30ff */
        /* <DEDUP_REMOVED lines=9> */
[----:B------:R-:W-:Y:S02]  /*4890*/  VOTE.ANY R48, PT, P3 ;  /* 0x0000000000307806 */ /* 0x000fe400018e0100 */
[----:B------:R-:W-:Y:S02]  /*48a0*/  VOTE.ANY R52, PT, P0 ;  /* 0x0000000000347806 */ /* 0x000fe400000e0100 */
[----:B------:R-:W-:Y:S02]  /*48b0*/  @!P3 LOP3.LUT R48, RZ, R48, RZ, 0x33, !PT ;  /* 0x00000030ff30b212 */ /* 0x000fe400078e33ff */
[----:B------:R-:W-:Y:S02]  /*48c0*/  @!P0 LOP3.LUT R52, RZ, R52, RZ, 0x33, !PT ;  /* 0x00000034ff348212 */ /* 0x000fe400078e33ff */
        /* <DEDUP_REMOVED lines=10> */
[----:B------:R-:W-:-:S03]  /*4970*/  IMAD.MOV.U32 R48, RZ, RZ, RZ ;  /* 0x000000ffff307224 */ /* 0x000fc600078e00ff */
[----:B------:R-:W-:-:S04]  /*4980*/  LOP3.LUT R52, R52, R5, RZ, 0xc0, !PT ;  /* 0x0000000534347212 */ /* 0x000fc800078ec0ff */
[----:B------:R1:W4:Y:S02]  /*4990*/  FLO.U32 R5, R52 ;  /* 0x0000003400057300 */ /* 0x00032400000e0000 */
[----:B-1----:R-:W-:-:S06]  /*49a0*/  LOP3.LUT R52, R23, R52, RZ, 0xc0, !PT ;  /* 0x0000003417347212 */ /* 0x002fcc00078ec0ff */
[----:B--2---:R1:W2:Y:S01]  /*49b0*/  POPC R45, R52 ;  /* 0x00000034002d7309 */ /* 0x0042a20000000000 */
[----:B----4-:R-:W-:-:S13]  /*49c0*/  ISETP.NE.AND P0, PT, R46, R5, PT ;  /* 0x000000052e00720c */ /* 0x010fda0003f05270 */
[----:B-1-3--:R-:W-:Y:S05]  /*49d0*/  @P0 BRA `(.L_x_504) ;  /* 0x0000000000080947 */ /* 0x00afea0003800000 */
[----:B------:R-:W-:-:S06]  /*49e0*/  IMAD R48, R51, 0x4, R22 ;  /* 0x0000000433307824 */ /* 0x000fcc00078e0216 */
[----:B--2---:R1:W3:Y:S02]  /*49f0*/  ATOMS.ADD R48, [R48], R45 ;  /* 0x0000002d3030738c */ /* 0x0042e40000000000 */
.L_x_504:
[----:B------:R-:W-:Y:S05]  /*4a00*/  BSYNC.RECONVERGENT B0 ;  /* 0x0000000000007941 */ /* 0x000fea0003800200 */
.L_x_503:
[----:B------:R-:W-:Y:S01]  /*4a10*/  R2P PR, R47, 0x7f ;  /* 0x0000007f2f007804 */ /* 0x000fe20000000000 */
[----:B------:R-:W-:Y:S01]  /*4a20*/  IMAD.IADD R50, R50, 0x1, R49 ;  /* 0x0000000132327824 */ /* 0x000fe200078e0231 */
[----:B---3--:R3:W4:Y:S01]  /*4a30*/  SHFL.IDX PT, R48, R48, R5, 0x1f ;  /* 0x00001f0530307589 */ /* 0x00872200000e0000 */
[----:B------:R-:W-:Y:S01]  /*4a40*/  IMAD.IADD R20, R21, 0x1, R20 ;  /* 0x0000000115147824 */ /* 0x000fe200078e0214 */
[----:B------:R-:W-:Y:S01]  /*4a50*/  SHF.R.U32.HI R21, RZ, UR6, R31 ;  /* 0x00000006ff157c19 */ /* 0x000fe2000801161f */
[----:B------:R-:W-:Y:S03]  /*4a60*/  BSSY.RECONVERGENT B0, `(.L_x_505) ;  /* 0x0000022000007945 */ /* 0x000fe60003800200 */
[----:B---3--:R-:W-:Y:S01]  /*4a70*/  LOP3.LUT R5, R21, UR5, RZ, 0x30, !PT ;  /* 0x0000000515057c12 */ /* 0x008fe2000f8e30ff */
[----:B------:R-:W-:-:S04]  /*4a80*/  IMAD.MOV.U32 R21, RZ, RZ, RZ ;  /* 0x000000ffff157224 */ /* 0x000fc800078e00ff */
        /* <DEDUP_REMOVED lines=23> */
[----:B------:R-:W-:-:S04]  /*4c00*/  LOP3.LUT R52, R49, R52, RZ, 0xc0, !PT ;  /* 0x0000003431347212 */ /* 0x000fc800078ec0ff */
[----:B------:R-:W3:Y:S01]  /*4c10*/  FLO.U32 R49, R52 ;  /* 0x0000003400317300 */ /* 0x000ee200000e0000 */
[----:B------:R-:W-:-:S07]  /*4c20*/  LOP3.LUT R51, R23, R52, RZ, 0xc0, !PT ;  /* 0x0000003417337212 */ /* 0x000fce00078ec0ff */
[----:B------:R-:W0:Y:S01]  /*4c30*/  POPC R51, R51 ;  /* 0x0000003300337309 */ /* 0x000e220000000000 */
[----:B---3--:R-:W-:-:S13]  /*4c40*/  ISETP.NE.AND P0, PT, R46, R49, PT ;  /* 0x000000312e00720c */ /* 0x008fda0003f05270 */
[----:B0---4-:R-:W-:Y:S05]  /*4c50*/  @P0 BRA `(.L_x_506) ;  /* 0x0000000000080947 */ /* 0x011fea0003800000 */
[----:B------:R-:W-:-:S05]  /*4c60*/  IMAD R52, R47, 0x4, R22 ;  /* 0x000000042f347824 */ /* 0x000fca00078e0216 */
[----:B------:R0:W3:Y:S02]  /*4c70*/  ATOMS.ADD R21, [R52], R51 ;  /* 0x000000333415738c */ /* 0x0000e40000000000 */
.L_x_506:
[----:B------:R-:W-:Y:S05]  /*4c80*/  BSYNC.RECONVERGENT B0 ;  /* 0x0000000000007941 */ /* 0x000fea0003800200 */
.L_x_505:
        /* <DEDUP_REMOVED lines=32> */
[----:B------:R-:W0:Y:S01]  /*4e90*/  FLO.U32 R19, R52 ;  /* 0x0000003400137300 */ /* 0x000e2200000e0000 */
[----:B------:R-:W-:-:S07]  /*4ea0*/  LOP3.LUT R47, R23, R52, RZ, 0xc0, !PT ;  /* 0x00000034172f7212 */ /* 0x000fce00078ec0ff */
[----:B------:R-:W3:Y:S01]  /*4eb0*/  POPC R47, R47 ;  /* 0x0000002f002f7309 */ /* 0x000ee20000000000 */
[----:B0-----:R-:W-:-:S13]  /*4ec0*/  ISETP.NE.AND P0, PT, R46, R19, PT ;  /* 0x000000132e00720c */ /* 0x001fda0003f05270 */
[----:B---34-:R-:W-:Y:S05]  /*4ed0*/  @P0 BRA `(.L_x_508) ;  /* 0x0000000000080947 */ /* 0x018fea0003800000 */
[----:B------:R-:W-:-:S05]  /*4ee0*/  IMAD R52, R5, 0x4, R22 ;  /* 0x0000000405347824 */ /* 0x000fca00078e0216 */
[----:B------:R0:W3:Y:S02]  /*4ef0*/  ATOMS.ADD R17, [R52], R47 ;  /* 0x0000002f3411738c */ /* 0x0000e40000000000 */
.L_x_508:
[----:B------:R-:W-:Y:S05]  /*4f00*/  BSYNC.RECONVERGENT B0 ;  /* 0x0000000000007941 */ /* 0x000fea0003800200 */
.L_x_507:
        /* <DEDUP_REMOVED lines=39> */
.L_x_510:
[----:B------:R-:W-:Y:S05]  /*5180*/  BSYNC.RECONVERGENT B0 ;  /* 0x0000000000007941 */ /* 0x000fea0003800200 */
.L_x_509:
[----:B------:R-:W-:Y:S01]  /*5190*/  R2P PR, R19, 0x7f ;  /* 0x0000007f13007804 */ /* 0x000fe20000000000 */
[----:B------:R-:W-:Y:S01]  /*51a0*/  IMAD.IADD R0, R7, 0x1, R0 ;  /* 0x0000000107007824 */ /* 0x000fe200078e0200 */
[----:B---3--:R3:W4:Y:S01]  /*51b0*/  SHFL.IDX PT, R11, R11, R5, 0x1f ;  /* 0x00001f050b0b7589 */ /* 0x00872200000e0000 */
[----:B--2---:R-:W-:Y:S01]  /*51c0*/  IMAD.IADD R48, R45, 0x1, R48 ;  /* 0x000000012d307824 */ /* 0x004fe200078e0230 */
[----:B-1----:R-:W-:Y:S01]  /*51d0*/  SHF.R.U32.HI R45, RZ, UR6, R28 ;  /* 0x00000006ff2d7c19 */ /* 0x002fe2000801161c */
[----:B------:R-:W-:Y:S03]  /*51e0*/  BSSY.RECONVERGENT B0, `(.L_x_511) ;  /* 0x0000022000007945 */ /* 0x000fe60003800200 */
[----:B------:R-:W-:-:S05]  /*51f0*/  LOP3.LUT R45, R45, UR5, RZ, 0x30, !PT ;  /* 0x000000052d2d7c12 */ /* 0x000fca000f8e30ff */
        /* <DEDUP_REMOVED lines=24> */
[----:B------:R0:W1:Y:S01]  /*5380*/  FLO.U32 R7, R52 ;  /* 0x0000003400077300 */ /* 0x00006200000e0000 */
[----:B------:R-:W-:-:S07]  /*5390*/  LOP3.LUT R49, R23, R52, RZ, 0xc0, !PT ;  /* 0x0000003417317212 */ /* 0x000fce00078ec0ff */
[----:B------:R-:W2:Y:S01]  /*53a0*/  POPC R49, R49 ;  /* 0x0000003100317309 */ /* 0x000ea20000000000 */
[----:B0-----:R-:W-:Y:S01]  /*53b0*/  IMAD.MOV.U32 R52, RZ, RZ, RZ ;  /* 0x000000ffff347224 */ /* 0x001fe200078e00ff */
[----:B-1----:R-:W-:-:S13]  /*53c0*/  ISETP.NE.AND P0, PT, R46, R7, PT ;  /* 0x000000072e00720c */ /* 0x002fda0003f05270 */
[----:B--234-:R-:W-:Y:S05]  /*53d0*/  @P0 BRA `(.L_x_512) ;  /* 0x0000000000080947 */ /* 0x01cfea0003800000 */
[----:B------:R-:W-:-:S06]  /*53e0*/  IMAD R52, R19, 0x4, R22 ;  /* 0x0000000413347824 */ /* 0x000fcc00078e0216 */
[----:B------:R0:W1:Y:S02]  /*53f0*/  ATOMS.ADD R52, [R52], R49 ;  /* 0x000000313434738c */ /* 0x0000640000000000 */
.L_x_512:
[----:B------:R-:W-:Y:S05]  /*5400*/  BSYNC.RECONVERGENT B0 ;  /* 0x0000000000007941 */ /* 0x000fea0003800200 */
.L_x_511:
[----:B------:R-:W-:Y:S01]  /*5410*/  R2P PR, R45, 0x7f ;  /* 0x0000007f2d007804 */ /* 0x000fe20000000000 */
[----:B-1----:R1:W2:Y:S01]  /*5420*/  SHFL.IDX PT, R52, R52, R7, 0x1f ;  /* 0x00001f0734347589 */ /* 0x0022a200000e0000 */
[----:B------:R-:W-:Y:S11]  /*5430*/  BSSY.RECONVERGENT B0, `(.L_x_513) ;  /* 0x0000021000007945 */ /* 0x000ff60003800200 */
[----:B------:R-:W-:-:S02]  /*5440*/  VOTE.ANY R5, PT, P0 ;  /* 0x0000000000057806 */ /* 0x000fc400000e0100 */
[----:B------:R-:W-:Y:S02]  /*5450*/  VOTE.ANY R19, PT, P1 ;  /* 0x0000000000137806 */ /* 0x000fe400008e0100 */
[----:B------:R-:W-:Y:S02]  /*5460*/  @!P0 LOP3.LUT R5, RZ, R5, RZ, 0x33, !PT ;  /* 0x00000005ff058212 */ /* 0x000fe400078e33ff */
[----:B------:R-:W-:Y:S02]  /*5470*/  @!P1 LOP3.LUT R19, RZ, R19, RZ, 0x33, !PT ;  /* 0x00000013ff139212 */ /* 0x000fe400078e33ff */
[----:B-1----:R-:W-:Y:S02]  /*5480*/  VOTE.ANY R7, PT, P5 ;  /* 0x0000000000077806 */ /* 0x002fe400028e0100 */
[----:B------:R-:W-:Y:S02]  /*5490*/  LOP3.LUT R5, R19, R5, RZ, 0xc0, !PT ;  /* 0x0000000513057212 */ /* 0x000fe400078ec0ff */
[----:B------:R-:W-:-:S02]  /*54a0*/  VOTE.ANY R19, PT, P2 ;  /* 0x0000000000137806 */ /* 0x000fc400010e0100 */
        /* <DEDUP_REMOVED lines=9> */
[----:B------:R-:W-:-:S04]  /*5540*/  LOP3.LUT R5, R19, R5, RZ, 0xc0, !PT ;  /* 0x0000000513057212 */ /* 0x000fc800078ec0ff */
[----:B------:R-:W-:Y:S02]  /*5550*/  LOP3.LUT R5, R7, R5, RZ, 0xc0, !PT ;  /* 0x0000000507057212 */ /* 0x000fe400078ec0ff */
[----:B------:R-:W-:-:S04]  /*5560*/  VOTE.ANY R7, PT, P6 ;  /* 0x0000000000077806 */ /* 0x000fc800030e0100 */
[----:B------:R-:W-:-:S04]  /*5570*/  @!P6 LOP3.LUT R7, RZ, R7, RZ, 0x33, !PT ;  /* 0x00000007ff07e212 */ /* 0x000fc800078e33ff */
[----:B------:R-:W-:Y:S02]  /*5580*/  LOP3.LUT R5, R7, R5, RZ, 0xc0, !PT ;  /* 0x0000000507057212 */ /* 0x000fe400078ec0ff */
[----:B------:R-:W-:-:S04]  /*5590*/  VOTE.ANY R7, PT, P0 ;  /* 0x0000000000077806 */ /* 0x000fc800000e0100 */
[----:B------:R-:W-:-:S04]  /*55a0*/  @!P0 LOP3.LUT R7, RZ, R7, RZ, 0x33, !PT ;  /* 0x00000007ff078212 */ /* 0x000fc800078e33ff */
[----:B------:R-:W-:-:S04]  /*55b0*/  LOP3.LUT R19, R7, R5, RZ, 0xc0, !PT ;  /* 0x0000000507137212 */ /* 0x000fc800078ec0ff */
[----:B------:R-:W1:Y:S01]  /*55c0*/  FLO.U32 R7, R19 ;  /* 0x0000001300077300 */ /* 0x000e6200000e0000 */
[----:B------:R-:W-:-:S07]  /*55d0*/  LOP3.LUT R5, R23, R19, RZ, 0xc0, !PT ;  /* 0x0000001317057212 */ /* 0x000fce00078ec0ff */
[----:B------:R-:W3:Y:S01]  /*55e0*/  POPC R5, R5 ;  /* 0x0000000500057309 */ /* 0x000ee20000000000 */
[----:B-1----:R-:W-:Y:S01]  /*55f0*/  ISETP.NE.AND P0, PT, R46, R7, PT ;  /* 0x000000072e00720c */ /* 0x002fe20003f05270 */
[----:B------:R-:W-:-:S12]  /*5600*/  IMAD.MOV.U32 R46, RZ, RZ, RZ ;  /* 0x000000ffff2e7224 */ /* 0x000fd800078e00ff */
[----:B--23--:R-:W-:Y:S05]  /*5610*/  @P0 BRA `(.L_x_514) ;  /* 0x0000000000080947 */ /* 0x00cfea0003800000 */
[----:B------:R-:W-:-:S05]  /*5620*/  IMAD R22, R45, 0x4, R22 ;  /* 0x000000042d167824 */ /* 0x000fca00078e0216 */
[----:B------:R1:W2:Y:S02]  /*5630*/  ATOMS.ADD R46, [R22], R5 ;  /* 0x00000005162e738c */ /* 0x0002a40000000000 */
.L_x_514:
[----:B------:R-:W-:Y:S05]  /*5640*/  BSYNC.RECONVERGENT B0 ;  /* 0x0000000000007941 */ /* 0x000fea0003800200 */
.L_x_513:
[----:B-12---:R1:W2:Y:S01]  /*5650*/  SHFL.IDX PT, R22, R46, R7, 0x1f ;  /* 0x00001f072e167589 */ /* 0x0062a200000e0000 */
[----:B------:R-:W-:Y:S01]  /*5660*/  LOP3.LUT R19, R44, 0x80000000, RZ, 0x3c, !PT ;  /* 0x800000002c137812 */ /* 0x000fe200078e3cff */
[----:B------:R-:W-:Y:S01]  /*5670*/  IMAD.IADD R11, R15, 0x1, R11 ;  /* 0x000000010f0b7824 */ /* 0x000fe200078e020b */
[----:B------:R-:W-:Y:S01]  /*5680*/  LEA R14, R14, UR4, 0x2 ;  /* 0x000000040e0e7c11 */ /* 0x000fe2000f8e10ff */
[----:B------:R-:W-:Y:S01]  /*5690*/  BAR.SYNC.DEFER_BLOCKING 0x0 ;  /* 0x0000000000007b1d */ /* 0x000fe20000010000 */
[----:B------:R-:W-:Y:S01]  /*56a0*/  LOP3.LUT R43, R43, 0x80000000, RZ, 0x3c, !PT ;  /* 0x800000002b2b7812 */ /* 0x000fe200078e3cff */
[----:B------:R-:W-:Y:S01]  /*56b0*/  IMAD.IADD R21, R51, 0x1, R21 ;  /* 0x0000000133157824 */ /* 0x000fe200078e0215 */
[----:B------:R-:W-:Y:S01]  /*56c0*/  LEA R13, R13, UR4, 0x2 ;  /* 0x000000040d0d7c11 */ /* 0x000fe2000f8e10ff */
[----:B------:R-:W-:Y:S01]  /*56d0*/  IMAD.IADD R17, R47, 0x1, R17 ;  /* 0x000000012f117824 */ /* 0x000fe200078e0211 */
[----:B------:R-:W-:Y:S01]  /*56e0*/  LOP3.LUT R15, R42, 0x80000000, RZ, 0x3c, !PT ;  /* 0x800000002a0f7812 */ /* 0x000fe200078e3cff */
[----:B------:R-:W-:Y:S01]  /*56f0*/  IMAD.IADD R52, R49, 0x1, R52 ;  /* 0x0000000131347824 */ /* 0x000fe200078e0234 */
[----:B------:R-:W-:Y:S01]  /*5700*/  LEA R10, R10, UR4, 0x2 ;  /* 0x000000040a0a7c11 */ /* 0x000fe2000f8e10ff */
[----:B------:R-:W-:Y:S01]  /*5710*/  BSSY B1, `(.L_x_515) ;  /* 0x0000058000017945 */ /* 0x000fe20003800000 */
[----:B------:R-:W-:-:S02]  /*5720*/  LEA R42, R9, UR4, 0x2 ;  /* 0x00000004092a7c11 */ /* 0x000fc4000f8e10ff */
[----:B------:R-:W-:Y:S02]  /*5730*/  LEA R4, R4, UR4, 0x2 ;  /* 0x0000000404047c11 */ /* 0x000fe4000f8e10ff */
[----:B------:R-:W-:Y:S02]  /*5740*/  LEA R50, R50, UR4, 0x2 ;  /* 0x0000000432327c11 */ /* 0x000fe4000f8e10ff */
[----:B-1----:R-:W-:Y:S02]  /*5750*/  LEA R7, R20, UR4, 0x2 ;  /* 0x0000000414077c11 */ /* 0x002fe4000f8e10ff */
[----:B------:R-:W-:Y:S02]  /*5760*/  LEA R18, R18, UR4, 0x2 ;  /* 0x0000000412127c11 */ /* 0x000fe4000f8e10ff */
[----:B------:R-:W-:Y:S01]  /*5770*/  LEA R9, R16, UR4, 0x2 ;  /* 0x0000000410097c11 */ /* 0x000fe2000f8e10ff */
[----:B--2---:R-:W-:Y:S01]  /*5780*/  IMAD.IADD R22, R5, 0x1, R22 ;  /* 0x0000000105167824 */ /* 0x004fe200078e0216 */
[----:B------:R-:W-:-:S02]  /*5790*/  LEA R5, R6, UR4, 0x2 ;  /* 0x0000000406057c11 */ /* 0x000fc4000f8e10ff */
[----:B------:R-:W-:Y:S01]  /*57a0*/  LEA R12, R12, UR4, 0x2 ;  /* 0x000000040c0c7c11 */ /* 0x000fe2000f8e10ff */
[----:B------:R-:W-:Y:S01]  /*57b0*/  STS [R14+-0x4], R19 ;  /* 0xfffffc130e007388 */ /* 0x000fe20000000800 */
[----:B------:R-:W-:Y:S02]  /*57c0*/  LEA R48, R48, UR4, 0x2 ;  /* 0x0000000430307c11 */ /* 0x000fe4000f8e10ff */
[----:B------:R-:W-:Y:S01]  /*57d0*/  LEA R21, R21, UR4, 0x2 ;  /* 0x0000000415157c11 */ /* 0x000fe2000f8e10ff */
[----:B------:R1:W-:Y:S01]  /*57e0*/  STS [R13+-0x4], R43 ;  /* 0xfffffc2b0d007388 */ /* 0x0003e20000000800 */
[----:B------:R-:W-:Y:S02]  /*57f0*/  LEA R11, R11, UR4, 0x2 ;  /* 0x000000040b0b7c11 */ /* 0x000fe4000f8e10ff */
[----:B------:R-:W-:Y:S01]  /*5800*/  LEA R52, R52, UR4, 0x2 ;  /* 0x0000000434347c11 */ /* 0x000fe2000f8e10ff */
[----:B------:R2:W-:Y:S01]  /*5810*/  STS [R10+-0x4], R15 ;  /* 0xfffffc0f0a007388 */ /* 0x0005e20000000800 */
[----:B------:R-:W-:-:S03]  /*5820*/  ISETP.NE.AND P0, PT, R53, RZ, PT ;  /* 0x000000ff3500720c */ /* 0x000fc60003f05270 */
[----:B------:R-:W-:Y:S01]  /*5830*/  STS [R42+-0x4], R41 ;  /* 0xfffffc292a007388 */ /* 0x000fe20000000800 */
[----:B-1----:R-:W-:-:S03]  /*5840*/  LEA R13, R8, UR4, 0x2 ;  /* 0x00000004080d7c11 */ /* 0x002fc6000f8e10ff */
[----:B------:R1:W-:Y:S01]  /*5850*/  STS [R5+-0x4], R40 ;  /* 0xfffffc2805007388 */ /* 0x0003e20000000800 */
[----:B--2---:R-:W-:-:S03]  /*5860*/  LEA R15, R0, UR4, 0x2 ;  /* 0x00000004000f7c11 */ /* 0x004fc6000f8e10ff */
[----:B------:R-:W-:Y:S01]  /*5870*/  STS [R4+-0x4], R39 ;  /* 0xfffffc2704007388 */ /* 0x000fe20000000800 */
[----:B------:R-:W-:-:S03]  /*5880*/  LEA R0, R17, UR4, 0x2 ;  /* 0x0000000411007c11 */ /* 0x000fc6000f8e10ff */
[----:B------:R-:W-:Y:S01]  /*5890*/  STS [R50+-0x4], R25 ;  /* 0xfffffc1932007388 */ /* 0x000fe20000000800 */
[----:B-1----:R-:W-:-:S03]  /*58a0*/  LEA R5, R22, UR4, 0x2 ;  /* 0x0000000416057c11 */ /* 0x002fc6000f8e10ff */
[----:B------:R-:W-:Y:S04]  /*58b0*/  STS [R7+-0x4], R38 ;  /* 0xfffffc2607007388 */ /* 0x000fe80000000800 */
[----:B------:R-:W-:Y:S04]  /*58c0*/  STS [R18+-0x4], R37 ;  /* 0xfffffc2512007388 */ /* 0x000fe80000000800 */
[----:B------:R-:W-:Y:S04]  /*58d0*/  STS [R9+-0x4], R36 ;  /* 0xfffffc2409007388 */ /* 0x000fe80000000800 */
[----:B------:R-:W-:Y:S04]  /*58e0*/  STS [R12+-0x4], R35 ;  /* 0xfffffc230c007388 */ /* 0x000fe80000000800 */
[----:B------:R1:W-:Y:S04]  /*58f0*/  STS [R13+-0x4], R34 ;  /* 0xfffffc220d007388 */ /* 0x0003e80000000800 */
[----:B------:R2:W-:Y:S04]  /*5900*/  STS [R15+-0x4], R26 ;  /* 0xfffffc1a0f007388 */ /* 0x0005e80000000800 */
[----:B------:R2:W-:Y:S01]  /*5910*/  STS [R48+-0x4], R33 ;  /* 0xfffffc2130007388 */ /* 0x0005e20000000800 */
[----:B-1----:R-:W-:-:S03]  /*5920*/  LEA R13, R3, UR4, 0x3 ;  /* 0x00000004030d7c11 */ /* 0x002fc6000f8e18ff */
[----:B------:R2:W-:Y:S04]  /*5930*/  STS [R21+-0x4], R32 ;  /* 0xfffffc2015007388 */ /* 0x0005e80000000800 */
[----:B------:R2:W-:Y:S04]  /*5940*/  STS [R0+-0x4], R31 ;  /* 0xfffffc1f00007388 */ /* 0x0005e80000000800 */
[----:B------:R2:W-:Y:S04]  /*5950*/  STS [R11+-0x4], R30 ;  /* 0xfffffc1e0b007388 */ /* 0x0005e80000000800 */
[----:B------:R2:W-:Y:S04]  /*5960*/  STS [R52+-0x4], R29 ;  /* 0xfffffc1d34007388 */ /* 0x0005e80000000800 */
[----:B------:R2:W-:Y:S01]  /*5970*/  STS [R5+-0x4], R28 ;  /* 0xfffffc1c05007388 */ /* 0x0005e20000000800 */
[----:B------:R-:W-:Y:S05]  /*5980*/  @P0 BRA `(.L_x_516) ;  /* 0x0000000000c00947 */ /* 0x000fea0003800000 */
[----:B------:R-:W1:Y:S02]  /*5990*/  LDCU.64 UR10, c[0x0][0x398] ;  /* 0x00007300ff0a77ac */ /* 0x000e640008000a00 */
[----:B-1----:R-:W-:-:S04]  /*59a0*/  LEA R6, P0, R3, UR10, 0x3 ;  /* 0x0000000a03067c11 */ /* 0x002fc8000f8018ff */
[----:B------:R-:W-:-:S05]  /*59b0*/  LEA.HI.X R7, R3, UR11, RZ, 0x3, P0 ;  /* 0x0000000b03077c11 */ /* 0x000fca00080f1cff */
[----:B--2---:R-:W2:Y:S01]  /*59c0*/  LDG.E.64 R4, desc[UR8][R6.64] ;  /* 0x0000000806047981 */ /* 0x004ea2000c1e1b00 */
[----:B------:R-:W-:Y:S01]  /*59d0*/  SHF.R.S32.HI R9, RZ, 0x1f, R24 ;  /* 0x0000001fff097819 */ /* 0x000fe20000011418 */
[----:B------:R-:W-:Y:S01]  /*59e0*/  UISETP.GE.AND UP0, UPT, UR7, 0x1, UPT ;  /* 0x000000010700788c */ /* 0x000fe2000bf06270 */
[----:B------:R-:W-:Y:S01]  /*59f0*/  IMAD.MOV.U32 R0, RZ, RZ, R27 ;  /* 0x000000ffff007224 */ /* 0x000fe200078e001b */
[----:B--2---:R-:W-:-:S05]  /*5a00*/  IADD3 R4, P0, PT, -R24, R4, RZ ;  /* 0x0000000418047210 */ /* 0x004fca0007f1e1ff */
[----:B------:R-:W-:-:S05]  /*5a10*/  IMAD.X R5, R5, 0x1, ~R9, P0 ;  /* 0x0000000105057824 */ /* 0x000fca00000e0e09 */
[----:B------:R1:W-:Y:S01]  /*5a20*/  STS.64 [R13+0x7200], R4 ;  /* 0x007200040d007388 */ /* 0x0003e20000000a00 */
[----:B------:R-:W-:Y:S05]  /*5a30*/  BRA.U !UP0, `(.L_x_517) ;  /* 0x00000001086c7547 */ /* 0x000fea000b800000 */
[----:B------:R-:W-:Y:S01]  /*5a40*/  BSSY B0, `(.L_x_518) ;  /* 0x0000019000007945 */ /* 0x000fe20003800000 */
[----:B------:R-:W-:Y:S02]  /*5a50*/  IMAD.MOV.U32 R6, RZ, RZ, -0x1 ;  /* 0xffffffffff067424 */ /* 0x000fe400078e00ff */
[----:B------:R-:W-:Y:S02]  /*5a60*/  IMAD.U32 R7, RZ, RZ, UR7 ;  /* 0x00000007ff077e24 */ /* 0x000fe4000f8e00ff */
[----:B------:R-:W-:-:S07]  /*5a70*/  IMAD.MOV.U32 R0, RZ, RZ, R27 ;  /* 0x000000ffff007224 */ /* 0x000fce00078e001b */
.L_x_522:
[----:B-1----:R-:W1:Y:S01]  /*5a80*/  LDC.64 R4, c[0x0][0x380] ;  /* 0x0000e000ff047b82 */ /* 0x002e620000000a00 */
[----:B------:R-:W-:Y:S01]  /*5a90*/  VIADD R11, R7, 0xffffffff ;  /* 0xffffffff070b7836 */ /* 0x000fe20000000000 */
[----:B------:R-:W-:Y:S03]  /*5aa0*/  BSSY B2, `(.L_x_519) ;  /* 0x0000008000027945 */ /* 0x000fe60003800000 */
[----:B------:R-:W-:-:S04]  /*5ab0*/  IMAD R9, R11, 0x100, R3 ;  /* 0x000001000b097824 */ /* 0x000fc800078e0203 */
[----:B-1----:R-:W-:-:S07]  /*5ac0*/  IMAD.WIDE R4, R9, 0x4, R4 ;  /* 0x0000000409047825 */ /* 0x002fce00078e0204 */
.L_x_520:
[----:B------:R-:W-:Y:S05]  /*5ad0*/  YIELD ;  /* 0x0000000000007946 */ /* 0x000fea0003800000 */
[----:B------:R1:W-:Y:S06]  /*5ae0*/  MEMBAR.SC.CTA ;  /* 0x0000000000007992 */ /* 0x0003ec0000000000 */
[----:B-1----:R-:W2:Y:S02]  /*5af0*/  LDG.E.STRONG.SYS R8, desc[UR8][R4.64] ;  /* 0x0000000804087981 */ /* 0x002ea4000c1f5900 */
[----:B--2---:R-:W-:-:S13]  /*5b00*/  ISETP.NE.AND P0, PT, R8, RZ, PT ;  /* 0x000000ff0800720c */ /* 0x004fda0003f05270 */
[----:B------:R-:W-:Y:S05]  /*5b10*/  @!P0 BRA `(.L_x_520) ;  /* 0xfffffffc00ec8947 */ /* 0x000fea000383ffff */
[----:B------:R-:W-:Y:S05]  /*5b20*/  BSYNC B2 ;  /* 0x0000000000027941 */ /* 0x000fea0003800000 */
.L_x_519:
[----:B------:R-:W-:Y:S01]  /*5b30*/  BSSY.RECONVERGENT B2, `(.L_x_521) ;  /* 0x0000006000027945 */ /* 0x000fe20003800200 */
[C---:B------:R-:W-:Y:S02]  /*5b40*/  ISETP.GT.AND P0, PT, R8.reuse, -0x1, PT ;  /* 0xffffffff0800780c */ /* 0x040fe40003f04270 */
[----:B------:R-:W-:Y:S01]  /*5b50*/  LOP3.LUT R5, R8, 0x3fffffff, RZ, 0xc0, !PT ;  /* 0x3fffffff08057812 */ /* 0x000fe200078ec0ff */
[----:B------:R-:W-:Y:S05]  /*5b60*/  WARPSYNC.EXCLUSIVE R6 ;  /* 0x0000000006007348 */ /* 0x000fea0003a00000 */
[----:B------:R-:W-:-:S05]  /*5b70*/  IMAD.IADD R0, R5, 0x1, R0 ;  /* 0x0000000105007824 */ /* 0x000fca00078e0200 */
[----:B------:R-:W-:-:S07]  /*5b80*/  VOTE.ANY R6, PT, P0 ;  /* 0x0000000000067806 */ /* 0x000fce00000e0100 */
[----:B------:R-:W-:Y:S05]  /*5b90*/  BSYNC.RECONVERGENT B2 ;  /* 0x0000000000027941 */ /* 0x000fea0003800200 */
.L_x_521:
[----:B------:R-:W-:Y:S01]  /*5ba0*/  ISETP.GT.U32.AND P1, PT, R7, 0x1, PT ;  /* 0x000000010700780c */ /* 0x000fe20003f24070 */
[----:B------:R-:W-:-:S12]  /*5bb0*/  IMAD.MOV.U32 R7, RZ, RZ, R11 ;  /* 0x000000ffff077224 */ /* 0x000fd800078e000b */
[----:B------:R-:W-:Y:S05]  /*5bc0*/  @P0 BRA P1, `(.L_x_522) ;  /* 0xfffffffc00ac0947 */ /* 0x000fea000083ffff */
[----:B------:R-:W-:Y:S05]  /*5bd0*/  BSYNC B0 ;  /* 0x0000000000007941 */ /* 0x000fea0003800000 */
.L_x_518:
[----:B------:R2:W3:Y:S02]  /*5be0*/  LDS.64 R4, [R13+0x7200] ;  /* 0x007200000d047984 */ /* 0x0004e40000000a00 */
.L_x_517:
[----:B------:R-:W4:Y:S01]  /*5bf0*/  LDC.64 R6, c[0x0][0x380] ;  /* 0x0000e000ff067b82 */ /* 0x000f220000000a00 */
[C---:B------:R-:W-:Y:S01]  /*5c00*/  IMAD.IADD R11, R0.reuse, 0x1, -R27 ;  /* 0x00000001000b7824 */ /* 0x040fe200078e0a1b */
[----:B------:R-:W-:Y:S01]  /*5c10*/  LOP3.LUT R9, R0, 0x80000000, RZ, 0xfc, !PT ;  /* 0x8000000000097812 */ /* 0x000fe200078efcff */
[----:B------:R-:W-:-:S03]  /*5c20*/  IMAD.U32 R15, RZ, RZ, UR7 ;  /* 0x00000007ff0f7e24 */ /* 0x000fc6000f8e00ff */
[----:B-1-3--:R-:W-:Y:S01]  /*5c30*/  IADD3 R4, P0, PT, R11, R4, RZ ;  /* 0x000000040b047210 */ /* 0x00afe20007f1e0ff */
[----:B------:R-:W-:-:S03]  /*5c40*/  IMAD R15, R15, 0x100, R3 ;  /* 0x000001000f0f7824 */ /* 0x000fc600078e0203 */
[----:B------:R-:W-:-:S05]  /*5c50*/  LEA.HI.X.SX32 R5, R11, R5, 0x1, P0 ;  /* 0x000000050b057211 */ /* 0x000fca00000f0eff */
[----:B------:R1:W-:Y:S01]  /*5c60*/  STS.64 [R13+0x7200], R4 ;  /* 0x007200040d007388 */ /* 0x0003e20000000a00 */
[----:B----4-:R-:W-:-:S05]  /*5c70*/  IMAD.WIDE R6, R15, 0x4, R6 ;  /* 0x000000040f067825 */ /* 0x010fca00078e0206 */
[----:B------:R1:W-:Y:S02]  /*5c80*/  STG.E.STRONG.SYS desc[UR8][R6.64], R9 ;  /* 0x0000000906007986 */ /* 0x0003e4000c115908 */
.L_x_516:
[----:B------:R-:W-:Y:S05]  /*5c90*/  BSYNC B1 ;  /* 0x0000000000017941 */ /* 0x000fea0003800000 */
.L_x_515:
[----:B-1----:R-:W1:Y:S01]  /*5ca0*/  LDC.64 R6, c[0x0][0x390] ;  /* 0x0000e400ff067b82 */ /* 0x002e620000000a00 */
[----:B------:R-:W-:-:S06]  /*5cb0*/  UIMAD UR6, UR7, 0x1c80, URZ ;  /* 0x00001c80070678a4 */ /* 0x000fcc000f8e02ff */
[----:B--2---:R-:W-:Y:S01]  /*5cc0*/  IMAD.U32 R0, RZ, RZ, UR6 ;  /* 0x00000006ff007e24 */ /* 0x004fe2000f8e00ff */
[----:B------:R-:W2:Y:S03]  /*5cd0*/  LDC R9, c[0x0][0x3c0] ;  /* 0x0000f000ff097b82 */ /* 0x000ea60000000800 */
[----:B------:R-:W-:Y:S01]  /*5ce0*/  VIADD R0, R0, 0x1c80 ;  /* 0x00001c8000007836 */ /* 0x000fe20000000000 */
[----:B-1----:R-:W-:-:S04]  /*5cf0*/  ISETP.EQ.U32.AND P1, PT, R6, RZ, PT ;  /* 0x000000ff0600720c */ /* 0x002fc80003f22070 */
[CC--:B--2---:R-:W-:Y:S02]  /*5d00*/  ISETP.GE.AND P0, PT, R0.reuse, R9.reuse, PT ;  /* 0x000000090000720c */ /* 0x0c4fe40003f06270 */
[----:B------:R-:W-:Y:S02]  /*5d10*/  ISETP.GT.AND P3, PT, R0, R9, PT ;  /* 0x000000090000720c */ /* 0x000fe40003f64270 */
[----:B------:R-:W-:Y:S02]  /*5d20*/  ISETP.EQ.OR.EX P0, PT, R7, RZ, !P0, P1 ;  /* 0x000000ff0700720c */ /* 0x000fe40004702710 */
[C---:B------:R-:W-:Y:S02]  /*5d30*/  LEA R0, R3.reuse, UR4, 0x2 ;  /* 0x0000000403007c11 */ /* 0x040fe4000f8e10ff */
        /* <DEDUP_REMOVED lines=10> */
.L_x_523:
[----:B------:R-:W-:Y:S05]  /*5de0*/  WARPSYNC.ALL ;  /* 0x0000000000007948 */ /* 0x000fea0003800000 */
[----:B------:R-:W-:Y:S06]  /*5df0*/  BAR.SYNC.DEFER_BLOCKING 0x0 ;  /* 0x0000000000007b1d */ /* 0x000fec0000010000 */
[----:B------:R-:W-:Y:S05]  /*5e00*/  @P3 BRA `(.L_x_524) ;  /* 0x0000000c009c3947 */ /* 0x000fea0003800000 */
[----:B------:R-:W1:Y:S01]  /*5e10*/  LDS R2, [R0] ;  /* 0x0000000000027984 */ /* 0x000e620000000800 */
[----:B------:R-:W1:Y:S01]  /*5e20*/  LDCU UR6, c[0x0][0x3c4] ;  /* 0x00007880ff0677ac */ /* 0x000e620008000800 */
[----:B------:R-:W2:Y:S01]  /*5e30*/  LDCU.64 UR10, c[0x0][0x3a0] ;  /* 0x00007400ff0a77ac */ /* 0x000ea20008000a00 */
[----:B-1----:R-:W-:Y:S02]  /*5e40*/  SHF.R.U32.HI R4, RZ, UR6, R2 ;  /* 0x00000006ff047c19 */ /* 0x002fe40008011602 */
[----:B------:R-:W-:Y:S02]  /*5e50*/  LOP3.LUT R11, R2, 0x80000000, RZ, 0x3c, !PT ;  /* 0x80000000020b7812 */ /* 0x000fe400078e3cff */
[----:B------:R-:W-:-:S04]  /*5e60*/  LOP3.LUT R4, R4, UR5, RZ, 0x30, !PT ;  /* 0x0000000504047c12 */ /* 0x000fc8000f8e30ff */
[----:B------:R-:W-:-:S06]  /*5e70*/  LEA R5, R4, UR4, 0x3 ;  /* 0x0000000404057c11 */ /* 0x000fcc000f8e18ff */
[----:B------:R-:W1:Y:S02]  /*5e80*/  LDS.64 R4, [R5+0x7200] ;  /* 0x0072000005047984 */ /* 0x000e640000000a00 */
[----:B-1----:R-:W-:-:S05]  /*5e90*/  IADD3 R4, P0, PT, R4, R3, RZ ;  /* 0x0000000304047210 */ /* 0x002fca0007f1e0ff */
[----:B------:R-:W-:Y:S01]  /*5ea0*/  IMAD.X R7, RZ, RZ, R5, P0 ;  /* 0x000000ffff077224 */ /* 0x000fe200000e0605 */
[----:B--2---:R-:W-:-:S04]  /*5eb0*/  LEA R6, P0, R4, UR10, 0x2 ;  /* 0x0000000a04067c11 */ /* 0x004fc8000f8010ff */
[----:B------:R-:W-:-:S05]  /*5ec0*/  LEA.HI.X R7, R4, UR11, R7, 0x2, P0 ;  /* 0x0000000b04077c11 */ /* 0x000fca00080f1407 */
[----:B------:R-:W-:Y:S01]  /*5ed0*/  STG.E desc[UR8][R6.64], R11 ;  /* 0x0000000b06007986 */ /* 0x000fe2000c101908 */
[----:B------:R-:W-:-:S03]  /*5ee0*/  NOP ;  /* 0x0000000000007918 */ /* 0x000fc60000000000 */
[----:B------:R-:W1:Y:S02]  /*5ef0*/  LDS R2, [R0+0x600] ;  /* 0x0006000000027984 */ /* 0x000e640000000800 */
[----:B-1----:R-:W-:Y:S02]  /*5f00*/  SHF.R.U32.HI R4, RZ, UR6, R2 ;  /* 0x00000006ff047c19 */ /* 0x002fe40008011602 */
[----:B------:R-:W-:Y:S02]  /*5f10*/  LOP3.LUT R11, R2, 0x80000000, RZ, 0x3c, !PT ;  /* 0x80000000020b7812 */ /* 0x000fe400078e3cff */
[----:B------:R-:W-:-:S04]  /*5f20*/  LOP3.LUT R4, R4, UR5, RZ, 0x30, !PT ;  /* 0x0000000504047c12 */ /* 0x000fc8000f8e30ff */
[----:B------:R-:W-:-:S06]  /*5f30*/  LEA R5, R4, UR4, 0x3 ;  /* 0x0000000404057c11 */ /* 0x000fcc000f8e18ff */
        /* <DEDUP_REMOVED lines=200> */
[----:B-1----:R-:W-:-:S04]  /*6bc0*/  SHF.R.U32.HI R2, RZ, UR6, R0 ;  /* 0x00000006ff027c19 */ /* 0x002fc80008011600 */
[----:B------:R-:W-:-:S04]  /*6bd0*/  LOP3.LUT R2, R2, UR5, RZ, 0x30, !PT ;  /* 0x0000000502027c12 */ /* 0x000fc8000f8e30ff */
[----:B------:R-:W-:-:S06]  /*6be0*/  LEA R4, R2, UR4, 0x3 ;  /* 0x0000000402047c11 */ /* 0x000fcc000f8e18ff */
[----:B------:R-:W1:Y:S02]  /*6bf0*/  LDS.64 R4, [R4+0x7200] ;  /* 0x0072000004047984 */ /* 0x000e640000000a00 */
[----:B-1----:R-:W-:-:S05]  /*6c00*/  IADD3 R3, P0, PT, R4, R3, RZ ;  /* 0x0000000304037210 */ /* 0x002fca0007f1e0ff */
[----:B------:R-:W-:Y:S01]  /*6c10*/  IMAD.X R6, RZ, RZ, R5, P0 ;  /* 0x000000ffff067224 */ /* 0x000fe200000e0605 */
[C---:B------:R-:W-:Y:S02]  /*6c20*/  LEA R2, P0, R3.reuse, UR10, 0x2 ;  /* 0x0000000a03027c11 */ /* 0x040fe4000f8010ff */
[----:B------:R-:W-:Y:S02]  /*6c30*/  LOP3.LUT R5, R0, 0x80000000, RZ, 0x3c, !PT ;  /* 0x8000000000057812 */ /* 0x000fe400078e3cff */
[----:B------:R-:W-:-:S05]  /*6c40*/  LEA.HI.X R3, R3, UR11, R6, 0x2, P0 ;  /* 0x0000000b03037c11 */ /* 0x000fca00080f1406 */
[----:B------:R-:W-:Y:S01]  /*6c50*/  STG.E desc[UR8][R2.64+0x6c00], R5 ;  /* 0x006c000502007986 */ /* 0x000fe2000c101908 */
[----:B------:R-:W-:Y:S01]  /*6c60*/  NOP ;  /* 0x0000000000007918 */ /* 0x000fe20000000000 */
[----:B------:R-:W-:Y:S05]  /*6c70*/  EXIT ;  /* 0x000000000000794d */ /* 0x000fea0003800000 */
.L_x_524:
[----:B-1----:R-:W-:Y:S01]  /*6c80*/  IMAD.U32 R4, RZ, RZ, UR7 ;  /* 0x00000007ff047e24 */ /* 0x002fe2000f8e00ff */
[----:B------:R-:W-:Y:S01]  /*6c90*/  BSSY.RECONVERGENT B0, `(.L_x_525) ;  /* 0x000001e000007945 */ /* 0x000fe20003800200 */
[C---:B------:R-:W-:Y:S02]  /*6ca0*/  VIADD R6, R3.reuse, 0x300 ;  /* 0x0000030003067836 */ /* 0x040fe40000000000 */
[----:B------:R-:W-:Y:S02]  /*6cb0*/  IMAD R5, R4, -0x1c80, R9 ;  /* 0xffffe38004057824 */ /* 0x000fe400078e0209 */
        /* <DEDUP_REMOVED lines=11> */
[-C--:B------:R-:W-:Y:S02]  /*6d70*/  ISETP.GE.AND P6, PT, R6, R5.reuse, PT ;  /* 0x000000050600720c */ /* 0x080fe40003fc6270 */
[----:B------:R-:W-:Y:S01]  /*6d80*/  ISETP.GE.AND P0, PT, R8, R5, PT ;  /* 0x000000050800720c */ /* 0x000fe20003f06270 */
[----:B------:R-:W-:-:S12]  /*6d90*/  @P1 BRA `(.L_x_526) ;  /* 0x0000000000341947 */ /* 0x000fd80003800000 */
[----:B------:R-:W1:Y:S01]  /*6da0*/  LDS R4, [R0] ;  /* 0x0000000000047984 */ /* 0x000e620000000800 */
[----:B------:R-:W1:Y:S01]  /*6db0*/  LDCU UR6, c[0x0][0x3c4] ;  /* 0x00007880ff0677ac */ /* 0x000e620008000800 */
[----:B------:R-:W2:Y:S01]  /*6dc0*/  LDCU.64 UR10, c[0x0][0x3a0] ;  /* 0x00007400ff0a77ac */ /* 0x000ea20008000a00 */
[----:B-1----:R-:W-:-:S04]  /*6dd0*/  SHF.R.U32.HI R6, RZ, UR6, R4 ;  /* 0x00000006ff067c19 */ /* 0x002fc80008011604 */
[----:B------:R-:W-:-:S04]  /*6de0*/  LOP3.LUT R6, R6, UR5, RZ, 0x30, !PT ;  /* 0x0000000506067c12 */ /* 0x000fc8000f8e30ff */
[----:B------:R-:W-:-:S05]  /*6df0*/  LEA R8, R6, UR4, 0x3 ;  /* 0x0000000406087c11 */ /* 0x000fca000f8e18ff */
[----:B------:R-:W1:Y:S02]  /*6e00*/  LDS.64 R6, [R8+0x7200] ;  /* 0x0072000008067984 */ /* 0x000e640000000a00 */
[----:B-1----:R-:W-:-:S05]  /*6e10*/  IADD3 R9, P1, PT, R6, R3, RZ ;  /* 0x0000000306097210 */ /* 0x002fca0007f3e0ff */
[----:B------:R-:W-:Y:S01]  /*6e20*/  IMAD.X R12, RZ, RZ, R7, P1 ;  /* 0x000000ffff0c7224 */ /* 0x000fe200008e0607 */
[----:B--2---:R-:W-:-:S04]  /*6e30*/  LEA R6, P1, R9, UR10, 0x2 ;  /* 0x0000000a09067c11 */ /* 0x004fc8000f8210ff */
[----:B------:R-:W-:Y:S02]  /*6e40*/  LEA.HI.X R7, R9, UR11, R12, 0x2, P1 ;  /* 0x0000000b09077c11 */ /* 0x000fe400088f140c */
[----:B------:R-:W-:-:S05]  /*6e50*/  LOP3.LUT R9, R4, 0x80000000, RZ, 0x3c, !PT ;  /* 0x8000000004097812 */ /* 0x000fca00078e3cff */
[----:B------:R1:W-:Y:S02]  /*6e60*/  STG.E desc[UR8][R6.64], R9 ;  /* 0x0000000906007986 */ /* 0x0003e4000c101908 */
.L_x_526:
[----:B------:R-:W-:Y:S05]  /*6e70*/  BSYNC.RECONVERGENT B0 ;  /* 0x0000000000007941 */ /* 0x000fea0003800200 */
.L_x_525:
[----:B------:R-:W-:Y:S01]  /*6e80*/  NOP ;  /* 0x0000000000007918 */ /* 0x000fe20000000000 */
[----:B------:R-:W-:Y:S01]  /*6e90*/  BSSY.RECONVERGENT B0, `(.L_x_527) ;  /* 0x0000011000007945 */ /* 0x000fe20003800200 */
[----:B------:R-:W-:Y:S02]  /*6ea0*/  ISETP.GE.AND P1, PT, R10, R5, PT ;  /* 0x000000050a00720c */ /* 0x000fe40003f26270 */
[----:B------:R-:W-:Y:S01]  /*6eb0*/  LOP3.LUT R10, R3, 0xc00, RZ, 0xfc, !PT ;  /* 0x00000c00030a7812 */ /* 0x000fe200078efcff */
[----:B------:R-:W-:Y:S10]  /*6ec0*/  @P2 BRA `(.L_x_528) ;  /* 0x0000000000342947 */ /* 0x000ff40003800000 */
[----:B------:R-:W1:Y:S01]  /*6ed0*/  LDS R4, [R0+0x600] ;  /* 0x0006000000047984 */ /* 0x000e620000000800 */
        /* <DEDUP_REMOVED lines=12> */
.L_x_528:
[----:B------:R-:W-:Y:S05]  /*6fa0*/  BSYNC.RECONVERGENT B0 ;  /* 0x0000000000007941 */ /* 0x000fea0003800200 */
.L_x_527:
[----:B------:R-:W-:Y:S01]  /*6fb0*/  NOP ;  /* 0x0000000000007918 */ /* 0x000fe20000000000 */
[----:B------:R-:W-:Y:S01]  /*6fc0*/  BSSY.RECONVERGENT B0, `(.L_x_529) ;  /* 0x0000011000007945 */ /* 0x000fe20003800200 */
[----:B------:R-:W-:Y:S01]  /*6fd0*/  ISETP.GE.AND P2, PT, R10, R5, PT ;  /* 0x000000050a00720c */ /* 0x000fe20003f46270 */
[----:B------:R-:W-:Y:S02]  /*6fe0*/  VIADD R10, R3, 0xd80 ;  /* 0x00000d80030a7836 */ /* 0x000fe40000000000 */
[----:B------:R-:W-:Y:S10]  /*6ff0*/  @P3 BRA `(.L_x_530) ;  /* 0x0000000000343947 */ /* 0x000ff40003800000 */
[----:B------:R-:W1:Y:S01]  /*7000*/  LDS R4, [R0+0xc00] ;  /* 0x000c000000047984 */ /* 0x000e620000000800 */
[----:B------:R-:W1:Y:S01]  /*7010*/  LDCU UR6, c[0x0][0x3c4] ;  /* 0x00007880ff0677ac */ /* 0x000e620008000800 */
[----:B------:R-:W3:Y:S01]  /*7020*/  LDCU.64 UR10, c[0x0][0x3a0] ;  /* 0x00007400ff0a77ac */ /* 0x000ee20008000a00 */
[----:B-12---:R-:W-:-:S04]  /*7030*/  SHF.R.U32.HI R6, RZ, UR6, R4 ;  /* 0x00000006ff067c19 */ /* 0x006fc80008011604 */
[----:B------:R-:W-:-:S04]  /*7040*/  LOP3.LUT R6, R6, UR5, RZ, 0x30, !PT ;  /* 0x0000000506067c12 */ /* 0x000fc8000f8e30ff */
[----:B------:R-:W-:-:S05]  /*7050*/  LEA R8, R6, UR4, 0x3 ;  /* 0x0000000406087c11 */ /* 0x000fca000f8e18ff */
[----:B------:R-:W1:Y:S02]  /*7060*/  LDS.64 R6, [R8+0x7200] ;  /* 0x0072000008067984 */ /* 0x000e640000000a00 */
[----:B-1----:R-:W-:-:S05]  /*7070*/  IADD3 R9, P3, PT, R6, R3, RZ ;  /* 0x0000000306097210 */ /* 0x002fca0007f7e0ff */
[----:B------:R-:W-:Y:S01]  /*7080*/  IMAD.X R12, RZ, RZ, R7, P3 ;  /* 0x000000ffff0c7224 */ /* 0x000fe200018e0607 */
[----:B---3--:R-:W-:-:S04]  /*7090*/  LEA R6, P3, R9, UR10, 0x2 ;  /* 0x0000000a09067c11 */ /* 0x008fc8000f8610ff */
[----:B------:R-:W-:Y:S02]  /*70a0*/  LEA.HI.X R7, R9, UR11, R12, 0x2, P3 ;  /* 0x0000000b09077c11 */ /* 0x000fe400098f140c */
[----:B------:R-:W-:-:S05]  /*70b0*/  LOP3.LUT R9, R4, 0x80000000, RZ, 0x3c, !PT ;  /* 0x8000000004097812 */ /* 0x000fca00078e3cff */
[----:B------:R3:W-:Y:S02]  /*70c0*/  STG.E desc[UR8][R6.64+0xc00], R9 ;  /* 0x000c000906007986 */ /* 0x0007e4000c101908 */
.L_x_530:
[----:B------:R-:W-:Y:S05]  /*70d0*/  BSYNC.RECONVERGENT B0 ;  /* 0x0000000000007941 */ /* 0x000fea0003800200 */
.L_x_529:
[----:B------:R-:W-:Y:S01]  /*70e0*/  NOP ;  /* 0x0000000000007918 */ /* 0x000fe20000000000 */
[----:B------:R-:W-:Y:S01]  /*70f0*/  BSSY.RECONVERGENT B0, `(.L_x_531) ;  /* 0x0000011000007945 */ /* 0x000fe20003800200 */
[----:B------:R-:W-:Y:S01]  /*7100*/  ISETP.GE.AND P3, PT, R10, R5, PT ;  /* 0x000000050a00720c */ /* 0x000fe20003f66270 */
[----:B------:R-:W-:Y:S02]  /*7110*/  VIADD R10, R3, 0xf00 ;  /* 0x00000f00030a7836 */ /* 0x000fe40000000000 */
[----:B------:R-:W-:Y:S10]  /*7120*/  @P4 BRA `(.L_x_532) ;  /* 0x0000000000344947 */ /* 0x000ff40003800000 */
[----:B------:R-:W1:Y:S01]  /*7130*/  LDS R4, [R0+0x1200] ;  /* 0x0012000000047984 */ /* 0x000e620000000800 */
[----:B------:R-:W1:Y:S01]  /*7140*/  LDCU UR6, c[0x0][0x3c4] ;  /* 0x00007880ff0677ac */ /* 0x000e620008000800 */
[----:B------:R-:W4:Y:S01]  /*7150*/  LDCU.64 UR10, c[0x0][0x3a0] ;  /* 0x00007400ff0a77ac */ /* 0x000f220008000a00 */
[----:B-123--:R-:W-:-:S04]  /*7160*/  SHF.R.U32.HI R6, RZ, UR6, R4 ;  /* 0x00000006ff067c19 */ /* 0x00efc80008011604 */
[----:B------:R-:W-:-:S04]  /*7170*/  LOP3.LUT R6, R6, UR5, RZ, 0x30, !PT ;  /* 0x0000000506067c12 */ /* 0x000fc8000f8e30ff */
[----:B------:R-:W-:-:S05]  /*7180*/  LEA R8, R6, UR4, 0x3 ;  /* 0x0000000406087c11 */ /* 0x000fca000f8e18ff */
[----:B------:R-:W1:Y:S02]  /*7190*/  LDS.64 R6, [R8+0x7200] ;  /* 0x0072000008067984 */ /* 0x000e640000000a00 */
[----:B-1----:R-:W-:-:S05]  /*71a0*/  IADD3 R9, P4, PT, R6, R3, RZ ;  /* 0x0000000306097210 */ /* 0x002fca0007f9e0ff */
[----:B------:R-:W-:Y:S01]  /*71b0*/  IMAD.X R12, RZ, RZ, R7, P4 ;  /* 0x000000ffff0c7224 */ /* 0x000fe200020e0607 */
[----:B----4-:R-:W-:-:S04]  /*71c0*/  LEA R6, P4, R9, UR10, 0x2 ;  /* 0x0000000a09067c11 */ /* 0x010fc8000f8810ff */
[----:B------:R-:W-:Y:S02]  /*71d0*/  LEA.HI.X R7, R9, UR11, R12, 0x2, P4 ;  /* 0x0000000b09077c11 */ /* 0x000fe4000a0f140c */
[----:B------:R-:W-:-:S05]  /*71e0*/  LOP3.LUT R9, R4, 0x80000000, RZ, 0x3c, !PT ;  /* 0x8000000004097812 */ /* 0x000fca00078e3cff */
[----:B------:R4:W-:Y:S02]  /*71f0*/  STG.E desc[UR8][R6.64+0x1200], R9 ;  /* 0x0012000906007986 */ /* 0x0009e4000c101908 */
.L_x_532:
[----:B------:R-:W-:Y:S05]  /*7200*/  BSYNC.RECONVERGENT B0 ;  /* 0x0000000000007941 */ /* 0x000fea0003800200 */
.L_x_531:
[----:B------:R-:W-:Y:S01]  /*7210*/  NOP ;  /* 0x0000000000007918 */ /* 0x000fe20000000000 */
[----:B------:R-:W-:Y:S01]  /*7220*/  BSSY.RECONVERGENT B0, `(.L_x_533) ;  /* 0x0000011000007945 */ /* 0x000fe20003800200 */
[----:B------:R-:W-:Y:S01]  /*7230*/  ISETP.GE.AND P4, PT, R10, R5, PT ;  /* 0x000000050a00720c */ /* 0x000fe20003f86270 */
[----:B------:R-:W-:Y:S02]  /*7240*/  VIADD R10, R3, 0x1080 ;  /* 0x00001080030a7836 */ /* 0x000fe40000000000 */
[----:B------:R-:W-:Y:S10]  /*7250*/  @P5 BRA `(.L_x_534) ;  /* 0x0000000000345947 */ /* 0x000ff40003800000 */
[----:B------:R-:W1:Y:S01]  /*7260*/  LDS R4, [R0+0x1800] ;  /* 0x0018000000047984 */ /* 0x000e620000000800 */
[----:B------:R-:W1:Y:S01]  /*7270*/  LDCU UR6, c[0x0][0x3c4] ;  /* 0x00007880ff0677ac */ /* 0x000e620008000800 */
[----:B------:R-:W5:Y:S01]  /*7280*/  LDCU.64 UR10, c[0x0][0x3a0] ;  /* 0x00007400ff0a77ac */ /* 0x000f620008000a00 */
[----:B-1234-:R-:W-:-:S04]  /*7290*/  SHF.R.U32.HI R6, RZ, UR6, R4 ;  /* 0x00000006ff067c19 */ /* 0x01efc80008011604 */
[----:B------:R-:W-:-:S04]  /*72a0*/  LOP3.LUT R6, R6, UR5, RZ, 0x30, !PT ;  /* 0x0000000506067c12 */ /* 0x000fc8000f8e30ff */
[----:B------:R-:W-:-:S05]  /*72b0*/  LEA R8, R6, UR4, 0x3 ;  /* 0x0000000406087c11 */ /* 0x000fca000f8e18ff */
[----:B------:R-:W1:Y:S02]  /*72c0*/  LDS.64 R6, [R8+0x7200] ;  /* 0x0072000008067984 */ /* 0x000e640000000a00 */
[----:B-1----:R-:W-:-:S05]  /*72d0*/  IADD3 R9, P5, PT, R6, R3, RZ ;  /* 0x0000000306097210 */ /* 0x002fca0007fbe0ff */
[----:B------:R-:W-:Y:S01]  /*72e0*/  IMAD.X R12, RZ, RZ, R7, P5 ;  /* 0x000000ffff0c7224 */ /* 0x000fe200028e0607 */
[----:B-----5:R-:W-:-:S04]  /*72f0*/  LEA R6, P5, R9, UR10, 0x2 ;  /* 0x0000000a09067c11 */ /* 0x020fc8000f8a10ff */
[----:B------:R-:W-:Y:S02]  /*7300*/  LEA.HI.X R7, R9, UR11, R12, 0x2, P5 ;  /* 0x0000000b09077c11 */ /* 0x000fe4000a8f140c */
[----:B------:R-:W-:-:S05]  /*7310*/  LOP3.LUT R9, R4, 0x80000000, RZ, 0x3c, !PT ;  /* 0x8000000004097812 */ /* 0x000fca00078e3cff */
[----:B------:R1:W-:Y:S02]  /*7320*/  STG.E desc[UR8][R6.64+0x1800], R9 ;  /* 0x0018000906007986 */ /* 0x0003e4000c101908 */
.L_x_534:
[----:B------:R-:W-:Y:S05]  /*7330*/  BSYNC.RECONVERGENT B0 ;  /* 0x0000000000007941 */ /* 0x000fea0003800200 */
.L_x_533:
        /* <DEDUP_REMOVED lines=18> */
.L_x_536:
[----:B------:R-:W-:Y:S05]  /*7460*/  BSYNC.RECONVERGENT B0 ;  /* 0x0000000000007941 */ /* 0x000fea0003800200 */
.L_x_535:
        /* <DEDUP_REMOVED lines=18> */
.L_x_538:
[----:B------:R-:W-:Y:S05]  /*7590*/  BSYNC.RECONVERGENT B0 ;  /* 0x0000000000007941 */ /* 0x000fea0003800200 */
.L_x_537:
        /* <DEDUP_REMOVED lines=18> */
.L_x_540:
[----:B------:R-:W-:Y:S05]  /*76c0*/  BSYNC.RECONVERGENT B0 ;  /* 0x0000000000007941 */ /* 0x000fea0003800200 */
.L_x_539:
        /* <DEDUP_REMOVED lines=18> */
.L_x_542:
[----:B------:R-:W-:Y:S05]  /*77f0*/  BSYNC.RECONVERGENT B0 ;  /* 0x0000000000007941 */ /* 0x000fea0003800200 */
.L_x_541:
[----:B------:R-:W-:Y:S01]  /*7800*/  NOP ;  /* 0x0000000000007918 */ /* 0x000fe20000000000 */
[----:B------:R-:W-:Y:S01]  /*7810*/  BSSY.RECONVERGENT B0, `(.L_x_543) ;  /* 0x0000011000007945 */ /* 0x000fe20003800200 */
[----:B------:R-:W-:Y:S02]  /*7820*/  ISETP.GE.AND P2, PT, R10, R5, PT ;  /* 0x000000050a00720c */ /* 0x000fe40003f46270 */
[----:B------:R-:W-:Y:S01]  /*7830*/  LOP3.LUT R10, R3, 0x1800, RZ, 0xfc, !PT ;  /* 0x00001800030a7812 */ /* 0x000fe200078efcff */
        /* <DEDUP_REMOVED lines=14> */
.L_x_544:
[----:B------:R-:W-:Y:S05]  /*7920*/  BSYNC.RECONVERGENT B0 ;  /* 0x0000000000007941 */ /* 0x000fea0003800200 */
.L_x_543:
        /* <DEDUP_REMOVED lines=18> */
.L_x_546:
[----:B------:R-:W-:Y:S05]  /*7a50*/  BSYNC.RECONVERGENT B0 ;  /* 0x0000000000007941 */ /* 0x000fea0003800200 */
.L_x_545:
[----:B------:R-:W-:Y:S01]  /*7a60*/  NOP ;  /* 0x0000000000007918 */ /* 0x000fe20000000000 */
[----:B------:R-:W-:Y:S01]  /*7a70*/  BSSY.RECONVERGENT B0, `(.L_x_547) ;  /* 0x0000010000007945 */ /* 0x000fe20003800200 */
[----:B------:R-:W-:-:S03]  /*7a80*/  ISETP.GE.AND P4, PT, R10, R5, PT ;  /* 0x000000050a00720c */ /* 0x000fc60003f86270 */
        /* <DEDUP_REMOVED lines=14> */
.L_x_548:
[----:B------:R-:W-:Y:S05]  /*7b70*/  BSYNC.RECONVERGENT B0 ;  /* 0x0000000000007941 */ /* 0x000fea0003800200 */
.L_x_547:
[----:B------:R-:W-:Y:S01]  /*7b80*/  NOP ;  /* 0x0000000000007918 */ /* 0x000fe20000000000 */
[----:B------:R-:W-:Y:S04]  /*7b90*/  BSSY.RECONVERGENT B0, `(.L_x_549) ;  /* 0x000000f000007945 */ /* 0x000fe80003800200 */
[----:B------:R-:W-:Y:S05]  /*7ba0*/  @P6 BRA `(.L_x_550) ;  /* 0x0000000000346947 */ /* 0x000fea0003800000 */
        /* <DEDUP_REMOVED lines=13> */
.L_x_550:
[----:B------:R-:W-:Y:S05]  /*7c80*/  BSYNC.RECONVERGENT B0 ;  /* 0x0000000000007941 */ /* 0x000fea0003800200 */
.L_x_549:
        /* <DEDUP_REMOVED lines=16> */
.L_x_552:
[----:B------:R-:W-:Y:S05]  /*7d90*/  BSYNC.RECONVERGENT B0 ;  /* 0x0000000000007941 */ /* 0x000fea0003800200 */
.L_x_551:
        /* <DEDUP_REMOVED lines=16> */
.L_x_554:
[----:B------:R-:W-:Y:S05]  /*7ea0*/  BSYNC.RECONVERGENT B0 ;  /* 0x0000000000007941 */ /* 0x000fea0003800200 */
.L_x_553:
        /* <DEDUP_REMOVED lines=16> */
.L_x_556:
[----:B------:R-:W-:Y:S05]  /*7fb0*/  BSYNC.RECONVERGENT B0 ;  /* 0x0000000000007941 */ /* 0x000fea0003800200 */
.L_x_555:
        /* <DEDUP_REMOVED lines=16> */
.L_x_558:
[----:B------:R-:W-:Y:S05]  /*80c0*/  BSYNC.RECONVERGENT B0 ;  /* 0x0000000000007941 */ /* 0x000fea0003800200 */
.L_x_557:
        /* <DEDUP_REMOVED lines=16> */
.L_x_560:
[----:B------:R-:W-:Y:S05]  /*81d0*/  BSYNC.RECONVERGENT B0 ;  /* 0x0000000000007941 */ /* 0x000fea0003800200 */
.L_x_559:
[----:B------:R-:W-:Y:S01]  /*81e0*/  NOP ;  /* 0x0000000000007918 */ /* 0x000fe20000000000 */
[----:B------:R-:W5:Y:S01]  /*81f0*/  LDS R0, [R0+0x6c00] ;  /* 0x006c000000007984 */ /* 0x000f620000000800 */
[----:B------:R-:W5:Y:S02]  /*8200*/  LDCU UR6, c[0x0][0x3c4] ;  /* 0x00007880ff0677ac */ /* 0x000f640008000800 */
[----:B-----5:R-:W-:-:S04]  /*8210*/  SHF.R.U32.HI R2, RZ, UR6, R0 ;  /* 0x00000006ff027c19 */ /* 0x020fc80008011600 */
[----:B------:R-:W-:-:S04]  /*8220*/  LOP3.LUT R2, R2, UR5, RZ, 0x30, !PT ;  /* 0x0000000502027c12 */ /* 0x000fc8000f8e30ff */
[----:B-1234-:R-:W-:Y:S01]  /*8230*/  LEA R6, R2, UR4, 0x3 ;  /* 0x0000000402067c11 */ /* 0x01efe2000f8e18ff */
[----:B------:R-:W-:-:S05]  /*8240*/  VIADD R2, R3, 0x1b00 ;  /* 0x00001b0003027836 */ /* 0x000fca0000000000 */
[----:B------:R-:W1:Y:S01]  /*8250*/  LDS.64 R6, [R6+0x7200] ;  /* 0x0072000006067984 */ /* 0x000e620000000a00 */
[----:B------:R-:W-:-:S13]  /*8260*/  ISETP.GE.AND P0, PT, R2, R5, PT ;  /* 0x000000050200720c */ /* 0x000fda0003f06270 */
[----:B------:R-:W2:Y:S01]  /*8270*/  @!P0 LDC.64 R8, c[0x0][0x3a0] ;  /* 0x0000e800ff088b82 */ /* 0x000ea20000000a00 */
[----:B------:R-:W-:Y:S02]  /*8280*/  @!P0 LOP3.LUT R5, R0, 0x80000000, RZ, 0x3c, !PT ;  /* 0x8000000000058812 */ /* 0x000fe400078e3cff */
[----:B-1----:R-:W-:-:S05]  /*8290*/  IADD3 R3, P1, PT, R6, R3, RZ ;  /* 0x0000000306037210 */ /* 0x002fca0007f3e0ff */
[----:B------:R-:W-:Y:S01]  /*82a0*/  IMAD.X R4, RZ, RZ, R7, P1 ;  /* 0x000000ffff047224 */ /* 0x000fe200008e0607 */
[----:B--2---:R-:W-:-:S04]  /*82b0*/  @!P0 LEA R2, P1, R3, R8, 0x2 ;  /* 0x0000000803028211 */ /* 0x004fc800078210ff */
[----:B------:R-:W-:-:S05]  /*82c0*/  @!P0 LEA.HI.X R3, R3, R9, R4, 0x2, P1 ;  /* 0x0000000903038211 */ /* 0x000fca00008f1404 */
[----:B------:R-:W-:Y:S01]  /*82d0*/  @!P0 STG.E desc[UR8][R2.64+0x6c00], R5 ;  /* 0x006c000502008986 */ /* 0x000fe2000c101908 */
[----:B------:R-:W-:Y:S01]  /*82e0*/  NOP ;  /* 0x0000000000007918 */ /* 0x000fe20000000000 */
[----:B------:R-:W-:Y:S05]  /*82f0*/  EXIT ;  /* 0x000000000000794d */ /* 0x000fea0003800000 */
.L_x_474:
[----:B------:R-:W-:Y:S02]  /*8300*/  IMAD.MOV.U32 R50, RZ, RZ, R19 ;  /* 0x000000ffff327224 */ /* 0x000fe400078e0013 */
[----:B------:R-:W-:Y:S02]  /*8310*/  IMAD.MOV.U32 R49, RZ, RZ, 0x1 ;  /* 0x00000001ff317424 */ /* 0x000fe400078e00ff */
[----:B------:R-:W-:Y:S02]  /*8320*/  IMAD.MOV.U32 R52, RZ, RZ, RZ ;  /* 0x000000ffff347224 */ /* 0x000fe400078e00ff */
[----:B------:R-:W-:-:S07]  /*8330*/  IMAD.MOV.U32 R47, RZ, RZ, -0x1 ;  /* 0xffffffffff2f7424 */ /* 0x000fce00078e00ff */
[----:B------:R-:W-:Y:S05]  /*8340*/  WARPSYNC.COLLECTIVE R47, `(.L_x_561) ;  /* 0x000000002f087348 */ /* 0x000fea0003c00000 */
[----:B------:R0:W1:Y:S02]  /*8350*/  SHFL.UP P0, R48, R50, R49, R52 ;  /* 0x0400003132307389 */ /* 0x0000640000000034 */
[----:B01----:R-:W-:Y:S05]  /*8360*/  ENDCOLLECTIVE ;  /* 0x000000000000791b */ /* 0x003fea0003800000 */
.L_x_561:
[----:B------:R-:W-:Y:S02]  /*8370*/  IMAD.MOV.U32 R49, RZ, RZ, 0x2 ;  /* 0x00000002ff317424 */ /* 0x000fe400078e00ff */
[----:B------:R-:W-:-:S04]  /*8380*/  IMAD.MOV.U32 R20, RZ, RZ, R48 ;  /* 0x000000ffff147224 */ /* 0x000fc800078e0030 */
[----:B------:R-:W-:-:S04]  /*8390*/  @P0 IMAD.IADD R20, R19, 0x1, R20 ;  /* 0x0000000113140824 */ /* 0x000fc800078e0214 */
[----:B------:R-:W-:-:S07]  /*83a0*/  IMAD.MOV.U32 R50, RZ, RZ, R20 ;  /* 0x000000ffff327224 */ /* 0x000fce00078e0014 */
[----:B------:R-:W-:Y:S05]  /*83b0*/  WARPSYNC.COLLECTIVE R47, `(.L_x_562) ;  /* 0x000000002f087348 */ /* 0x000fea0003c00000 */
[----:B------:R0:W1:Y:S02]  /*83c0*/  SHFL.UP P0, R48, R50, R49, R52 ;  /* 0x0400003132307389 */ /* 0x0000640000000034 */
[----:B01----:R-:W-:Y:S05]  /*83d0*/  ENDCOLLECTIVE ;  /* 0x000000000000791b */ /* 0x003fea0003800000 */
.L_x_562:
[----:B------:R-:W-:Y:S02]  /*83e0*/  IMAD.MOV.U32 R49, RZ, RZ, 0x4 ;  /* 0x00000004ff317424 */ /* 0x000fe400078e00ff */
[----:B------:R-:W-:-:S04]  /*83f0*/  IMAD.MOV.U32 R21, RZ, RZ, R48 ;  /* 0x000000ffff157224 */ /* 0x000fc800078e0030 */
[----:B------:R-:W-:-:S04]  /*8400*/  @P0 IMAD.IADD R21, R20, 0x1, R21 ;  /* 0x0000000114150824 */ /* 0x000fc800078e0215 */
[----:B------:R-:W-:-:S07]  /*8410*/  IMAD.MOV.U32 R50, RZ, RZ, R21 ;  /* 0x000000ffff327224 */ /* 0x000fce00078e0015 */
[----:B------:R-:W-:Y:S05]  /*8420*/  WARPSYNC.COLLECTIVE R47, `(.L_x_563) ;  /* 0x000000002f087348 */ /* 0x000fea0003c00000 */
[----:B------:R0:W1:Y:S02]  /*8430*/  SHFL.UP P0, R48, R50, R49, R52 ;  /* 0x0400003132307389 */ /* 0x0000640000000034 */
[----:B01----:R-:W-:Y:S05]  /*8440*/  ENDCOLLECTIVE ;  /* 0x000000000000791b */ /* 0x003fea0003800000 */
.L_x_563:
[----:B------:R-:W-:Y:S02]  /*8450*/  IMAD.MOV.U32 R49, RZ, RZ, 0x8 ;  /* 0x00000008ff317424 */ /* 0x000fe400078e00ff */
[----:B------:R-:W-:-:S04]  /*8460*/  IMAD.MOV.U32 R22, RZ, RZ, R48 ;  /* 0x000000ffff167224 */ /* 0x000fc800078e0030 */
[----:B------:R-:W-:-:S04]  /*8470*/  @P0 IMAD.IADD R22, R21, 0x1, R22 ;  /* 0x0000000115160824 */ /* 0x000fc800078e0216 */
[----:B------:R-:W-:-:S07]  /*8480*/  IMAD.MOV.U32 R50, RZ, RZ, R22 ;  /* 0x000000ffff327224 */ /* 0x000fce00078e0016 */
[----:B------:R-:W-:Y:S05]  /*8490*/  WARPSYNC.COLLECTIVE R47, `(.L_x_564) ;  /* 0x000000002f087348 */ /* 0x000fea0003c00000 */
[----:B------:R0:W1:Y:S02]  /*84a0*/  SHFL.UP P0, R48, R50, R49, R52 ;  /* 0x0400003132307389 */ /* 0x0000640000000034 */
[----:B01----:R-:W-:Y:S05]  /*84b0*/  ENDCOLLECTIVE ;  /* 0x000000000000791b */ /* 0x003fea0003800000 */
.L_x_564:
[----:B------:R-:W-:Y:S02]  /*84c0*/  IMAD.MOV.U32 R49, RZ, RZ, 0x10 ;  /* 0x00000010ff317424 */ /* 0x000fe400078e00ff */
[----:B------:R-:W-:-:S04]  /*84d0*/  IMAD.MOV.U32 R23, RZ, RZ, R48 ;  /* 0x000000ffff177224 */ /* 0x000fc800078e0030 */
[----:B------:R-:W-:-:S04]  /*84e0*/  @P0 IMAD.IADD R23, R22, 0x1, R23 ;  /* 0x0000000116170824 */ /* 0x000fc800078e0217 */
[----:B------:R-:W-:-:S07]  /*84f0*/  IMAD.MOV.U32 R50, RZ, RZ, R23 ;  /* 0x000000ffff327224 */ /* 0x000fce00078e0017 */
[----:B------:R-:W-:Y:S05]  /*8500*/  WARPSYNC.COLLECTIVE R47, `(.L_x_565) ;  /* 0x000000002f087348 */ /* 0x000fea0003c00000 */
[----:B------:R0:W1:Y:S02]  /*8510*/  SHFL.UP P0, R48, R50, R49, R52 ;  /* 0x0400003132307389 */ /* 0x0000640000000034 */
[----:B01----:R-:W-:Y:S05]  /*8520*/  ENDCOLLECTIVE ;  /* 0x000000000000791b */ /* 0x003fea0003800000 */
.L_x_565:
[----:B------:R-:W-:Y:S05]  /*8530*/  BRA `(.L_x_566) ;  /* 0xffffff9c00b07947 */ /* 0x000fea000383ffff */
.L_x_567:
        /* <DEDUP_REMOVED lines=12> */
.L_x_2169:


//--------------------- .text._ZN3cub18CUB_300001_SM_10006detail10radix_sort33DeviceRadixSortExclusiveSumKernelINS1_5radix10policy_hubIiNS0_8NullTypeEyE10Policy1000EyEEvPT0_ --------------------------
	.section	.text._ZN3cub18CUB_300001_SM_10006detail10radix_sort33DeviceRadixSortExclusiveSumKernelINS1_5radix10policy_hubIiNS0_8NullTypeEyE10Policy1000EyEEvPT0_,"ax",@progbits
	.align	128
        .global         _ZN3cub18CUB_300001_SM_10006detail10radix_sort33DeviceRadixSortExclusiveSumKernelINS1_5radix10policy_hubIiNS0_8NullTypeEyE10Policy1000EyEEvPT0_
        .type           _ZN3cub18CUB_300001_SM_10006detail10radix_sort33DeviceRadixSortExclusiveSumKernelINS1_5radix10policy_hubIiNS0_8NullTypeEyE10Policy1000EyEEvPT0_,@function
        .size           _ZN3cub18CUB_300001_SM_10006detail10radix_sort33DeviceRadixSortExclusiveSumKernelINS1_5radix10policy_hubIiNS0_8NullTypeEyE10Policy1000EyEEvPT0_,(.L_x_2170 - _ZN3cub18CUB_300001_SM_10006detail10radix_sort33DeviceRadixSortExclusiveSumKernelINS1_5radix10policy_hubIiNS0_8NullTypeEyE10Policy1000EyEEvPT0_)
        .other          _ZN3cub18CUB_300001_SM_10006detail10radix_sort33DeviceRadixSortExclusiveSumKernelINS1_5radix10policy_hubIiNS0_8NullTypeEyE10Policy1000EyEEvPT0_,@"STO_CUDA_ENTRY STV_DEFAULT"
_ZN3cub18CUB_300001_SM_10006detail10radix_sort33DeviceRadixSortExclusiveSumKernelINS1_5radix10policy_hubIiNS0_8NullTypeEyE10Policy1000EyEEvPT0_:
.text._ZN3cub18CUB_300001_SM_10006detail10radix_sort33DeviceRadixSortExclusiveSumKernelINS1_5radix10policy_hubIiNS0_8NullTypeEyE10Policy1000EyEEvPT0_:
        /* <DEDUP_REMOVED lines=63> */
.L_x_580:
        /* <DEDUP_REMOVED lines=28> */
.L_x_568:
[----:B------:R-:W-:Y:S05]  /*05b0*/  WARPSYNC.ALL ;  /* 0x0000000000007948 */ /* 0x000fea0003800000 */
[----:B------:R-:W-:Y:S06]  /*05c0*/  BAR.SYNC.DEFER_BLOCKING 0x0 ;  /* 0x0000000000007b1d */ /* 0x000fec0000010000 */
[----:B------:R-:W-:Y:S05]  /*05d0*/  @P1 EXIT ;  /* 0x000000000000194d */ /* 0x000fea0003800000 */
[----:B01----:R-:W0:Y:S04]  /*05e0*/  LDS.64 R2, [R0+0x10] ;  /* 0x0000100000027984 */ /* 0x003e280000000a00 */
[----:B0-----:R-:W-:Y:S01]  /*05f0*/  STG.E.64 desc[UR4][R16.64], R2 ;  /* 0x0000000210007986 */ /* 0x001fe2000c101b04 */
[----:B------:R-:W-:Y:S05]  /*0600*/  EXIT ;  /* 0x000000000000794d */ /* 0x000fea0003800000 */
.L_x_569:
[----:B------:R-:W-:Y:S02]  /*0610*/  IMAD.MOV.U32 R24, RZ, RZ, R20 ;  /* 0x000000ffff187224 */ /* 0x000fe400078e0014 */
[----:B------:R-:W-:Y:S02]  /*0620*/  IMAD.MOV.U32 R23, RZ, RZ, 0x1 ;  /* 0x00000001ff177424 */ /* 0x000fe400078e00ff */
[----:B------:R-:W-:Y:S02]  /*0630*/  IMAD.MOV.U32 R22, RZ, RZ, RZ ;  /* 0x000000ffff167224 */ /* 0x000fe400078e00ff */
[----:B------:R-:W-:-:S07]  /*0640*/  IMAD.MOV.U32 R21, RZ, RZ, -0x1 ;  /* 0xffffffffff157424 */ /* 0x000fce00078e00ff */
[----:B------:R-:W-:Y:S05]  /*0650*/  WARPSYNC.COLLECTIVE R21, `(.L_x_570) ;  /* 0x0000000015087348 */ /* 0x000fea0003c00000 */
[----:B------:R0:W1:Y:S02]  /*0660*/  SHFL.UP P0, R25, R24, R23, R22 ;  /* 0x0400001718197389 */ /* 0x0000640000000016 */
[----:B01----:R-:W-:Y:S05]  /*0670*/  ENDCOLLECTIVE ;  /* 0x000000000000791b */ /* 0x003fea0003800000 */
.L_x_570:
[----:B------:R-:W-:Y:S02]  /*0680*/  IMAD.MOV.U32 R24, RZ, RZ, R19 ;  /* 0x000000ffff187224 */ /* 0x000fe400078e0013 */
[----:B------:R-:W-:-:S07]  /*0690*/  IMAD.MOV.U32 R27, RZ, RZ, R25 ;  /* 0x000000ffff1b7224 */ /* 0x000fce00078e0019 */
[----:B------:R-:W-:Y:S05]  /*06a0*/  WARPSYNC.COLLECTIVE R21, `(.L_x_571) ;  /* 0x0000000015087348 */ /* 0x000fea0003c00000 */
[----:B------:R0:W1:Y:S02]  /*06b0*/  SHFL.UP P0, R25, R24, R23, R22 ;  /* 0x0400001718197389 */ /* 0x0000640000000016 */
[----:B01----:R-:W-:Y:S05]  /*06c0*/  ENDCOLLECTIVE ;  /* 0x000000000000791b */ /* 0x003fea0003800000 */
.L_x_571:
        /* <DEDUP_REMOVED lines=9> */
.L_x_572:
[----:B------:R-:W-:Y:S02]  /*0760*/  IMAD.MOV.U32 R24, RZ, RZ, R26 ;  /* 0x000000ffff187224 */ /* 0x000fe400078e001a */
[----:B------:R-:W-:-:S07]  /*0770*/  IMAD.MOV.U32 R28, RZ, RZ, R25 ;  /* 0x000000ffff1c7224 */ /* 0x000fce00078e0019 */
[----:B------:R-:W-:Y:S05]  /*0780*/  WARPSYNC.COLLECTIVE R21, `(.L_x_573) ;  /* 0x0000000015087348 */ /* 0x000fea0003c00000 */
[----:B------:R0:W1:Y:S02]  /*0790*/  SHFL.UP P0, R25, R24, R23, R22 ;  /* 0x0400001718197389 */ /* 0x0000640000000016 */
[----:B01----:R-:W-:Y:S05]  /*07a0*/  ENDCOLLECTIVE ;  /* 0x000000000000791b */ /* 0x003fea0003800000 */
.L_x_573:
        /* <DEDUP_REMOVED lines=9> */
.L_x_574:
[----:B------:R-:W-:Y:S02]  /*0840*/  IMAD.MOV.U32 R24, RZ, RZ, R29 ;  /* 0x000000ffff187224 */ /* 0x000fe400078e001d */
[----:B------:R-:W-:-:S07]  /*0850*/  IMAD.MOV.U32 R27, RZ, RZ, R25 ;  /* 0x000000ffff1b7224 */ /* 0x000fce00078e0019 */
[----:B------:R-:W-:Y:S05]  /*0860*/  WARPSYNC.COLLECTIVE R21, `(.L_x_575) ;  /* 0x0000000015087348 */ /* 0x000fea0003c00000 */
[----:B------:R0:W1:Y:S02]  /*0870*/  SHFL.UP P0, R25, R24, R23, R22 ;  /* 0x0400001718197389 */ /* 0x0000640000000016 */
[----:B01----:R-:W-:Y:S05]  /*0880*/  ENDCOLLECTIVE ;  /* 0x000000000000791b */ /* 0x003fea0003800000 */
.L_x_575:
        /* <DEDUP_REMOVED lines=9> */
.L_x_576:
[----:B------:R-:W-:Y:S02]  /*0920*/  IMAD.MOV.U32 R24, RZ, RZ, R29 ;  /* 0x000000ffff187224 */ /* 0x000fe400078e001d */
[----:B------:R-:W-:-:S07]  /*0930*/  IMAD.MOV.U32 R27, RZ, RZ, R25 ;  /* 0x000000ffff1b7224 */ /* 0x000fce00078e0019 */
[----:B------:R-:W-:Y:S05]  /*0940*/  WARPSYNC.COLLECTIVE R21, `(.L_x_577) ;  /* 0x0000000015087348 */ /* 0x000fea0003c00000 */
[----:B------:R0:W1:Y:S02]  /*0950*/  SHFL.UP P0, R25, R24, R23, R22 ;  /* 0x0400001718197389 */ /* 0x0000640000000016 */
[----:B01----:R-:W-:Y:S05]  /*0960*/  ENDCOLLECTIVE ;  /* 0x000000000000791b */ /* 0x003fea0003800000 */
.L_x_577:
        /* <DEDUP_REMOVED lines=9> */
.L_x_578:
[----:B------:R-:W-:Y:S02]  /*0a00*/  IMAD.MOV.U32 R24, RZ, RZ, R26 ;  /* 0x000000ffff187224 */ /* 0x000fe400078e001a */
[----:B------:R-:W-:-:S07]  /*0a10*/  IMAD.MOV.U32 R28, RZ, RZ, R25 ;  /* 0x000000ffff1c7224 */ /* 0x000fce00078e0019 */
[----:B------:R-:W-:Y:S05]  /*0a20*/  WARPSYNC.COLLECTIVE R21, `(.L_x_579) ;  /* 0x0000000015087348 */ /* 0x000fea0003c00000 */
[----:B------:R0:W1:Y:S02]  /*0a30*/  SHFL.UP P0, R25, R24, R23, R22 ;  /* 0x0400001718197389 */ /* 0x0000640000000016 */
[----:B01----:R-:W-:Y:S05]  /*0a40*/  ENDCOLLECTIVE ;  /* 0x000000000000791b */ /* 0x003fea0003800000 */
.L_x_579:
[----:B------:R-:W-:Y:S05]  /*0a50*/  BRA `(.L_x_580) ;  /* 0xfffffff800647947 */ /* 0x000fea000383ffff */
.L_x_581:
        /* <DEDUP_REMOVED lines=10> */
.L_x_2170:


//--------------------- .text._ZN3cub18CUB_300001_SM_10006detail10radix_sort30DeviceRadixSortHistogramKernelINS1_5radix10policy_hubIiNS0_8NullTypeEyE10Policy1000ELNS0_9SortOrderE0EiyNS1_21identity_decomposer_tEEEvPT2_PKT1_SB_iiT3_ --------------------------
	.section	.text._ZN3cub18CUB_300001_SM_10006detail10radix_sort30DeviceRadixSortHistogramKernelINS1_5radix10policy_hubIiNS0_8NullTypeEyE10Policy1000ELNS0_9SortOrderE0EiyNS1_21identity_decomposer_tEEEvPT2_PKT1_SB_iiT3_,"ax",@progbits
	.align	128
        .global         _ZN3cub18CUB_300001_SM_10006detail10radix_sort30DeviceRadixSortHistogramKernelINS1_5radix10policy_hubIiNS0_8NullTypeEyE10Policy1000ELNS0_9SortOrderE0EiyNS1_21identity_decomposer_tEEEvPT2_PKT1_SB_iiT3_
        .type           _ZN3cub18CUB_300001_SM_10006detail10radix_sort30DeviceRadixSortHistogramKernelINS1_5radix10policy_hubIiNS0_8NullTypeEyE10Policy1000ELNS0_9SortOrderE0EiyNS1_21identity_decomposer_tEEEvPT2_PKT1_SB_iiT3_,@function
        .size           _ZN3cub18CUB_300001_SM_10006detail10radix_sort30DeviceRadixSortHistogramKernelINS1_5radix10policy_hubIiNS0_8NullTypeEyE10Policy1000ELNS0_9SortOrderE0EiyNS1_21identity_decomposer_tEEEvPT2_PKT1_SB_iiT3_,(.L_x_2171 - _ZN3cub18CUB_300001_SM_10006detail10radix_sort30DeviceRadixSortHistogramKernelINS1_5radix10policy_hubIiNS0_8NullTypeEyE10Policy1000ELNS0_9SortOrderE0EiyNS1_21identity_decomposer_tEEEvPT2_PKT1_SB_iiT3_)
        .other          _ZN3cub18CUB_300001_SM_10006detail10radix_sort30DeviceRadixSortHistogramKernelINS1_5radix10policy_hubIiNS0_8NullTypeEyE10Policy1000ELNS0_9SortOrderE0EiyNS1_21identity_decomposer_tEEEvPT2_PKT1_SB_iiT3_,@"STO_CUDA_ENTRY STV_DEFAULT"
_ZN3cub18CUB_300001_SM_10006detail10radix_sort30DeviceRadixSortHistogramKernelINS1_5radix10policy_hubIiNS0_8NullTypeEyE10Policy1000ELNS0_9SortOrderE0EiyNS1_21identity_decomposer_tEEEvPT2_PKT1_SB_iiT3_:
.text._ZN3cub18CUB_300001_SM_10006detail10radix_sort30DeviceRadixSortHistogramKernelINS1_5radix10policy_hubIiNS0_8NullTypeEyE10Policy1000ELNS0_9SortOrderE0EiyNS1_21identity_decomposer_tEEEvPT2_PKT1_SB_iiT3_:
        /* <DEDUP_REMOVED lines=42> */
.L_x_665:
        /* <DEDUP_REMOVED lines=9> */
.L_x_585:
        /* <DEDUP_REMOVED lines=21> */
.L_x_584:
        /* <DEDUP_REMOVED lines=19> */
.L_x_587:
        /* <DEDUP_REMOVED lines=18> */
.L_x_586:
[----:B------:R-:W-:-:S13]  /*06d0*/  ISETP.GT.U32.AND P2, PT, R4, 0x7f, PT ;  /* 0x0000007f0400780c */ /* 0x000fda0003f44070 */
[----:B------:R-:W-:Y:S05]  /*06e0*/  @P2 BRA `(.L_x_583) ;  /* 0x0000000000e02947 */ /* 0x000fea0003800000 */
[----:B--23--:R-:W-:Y:S01]  /*06f0*/  HFMA2 R3, -RZ, RZ, 0, 0 ;  /* 0x00000000ff037431 */ /* 0x00cfe200000001ff */
[----:B------:R-:W-:Y:S06]  /*0700*/  @!P1 BRA `(.L_x_588) ;  /* 0x0000000000589947 */ /* 0x000fec0003800000 */
[----:B------:R-:W-:-:S07]  /*0710*/  IMAD.MOV.U32 R3, RZ, RZ, RZ ;  /* 0x000000ffff037224 */ /* 0x000fce00078e00ff */
.L_x_589:
        /* <DEDUP_REMOVED lines=21> */
.L_x_588:
        /* <DEDUP_REMOVED lines=14> */
.L_x_590:
        /* <DEDUP_REMOVED lines=18> */
.L_x_583:
[----:B------:R-:W-:Y:S05]  /*0a70*/  BSYNC.RECONVERGENT B0 ;  /* 0x0000000000007941 */ /* 0x000fea0003800200 */
.L_x_582:
        /* <DEDUP_REMOVED lines=16> */
.L_x_596:
        /* <DEDUP_REMOVED lines=36> */
.L_x_592:
        /* <DEDUP_REMOVED lines=67> */
.L_x_593:
        /* <DEDUP_REMOVED lines=24> */
.L_x_595:
        /* <DEDUP_REMOVED lines=73> */
.L_x_594:
[----:B------:R-:W-:Y:S05]  /*1800*/  BRA.U !UP0, `(.L_x_596) ;  /* 0xfffffff108dc7547 */ /* 0x000fea000b83ffff */
.L_x_591:
        /* <DEDUP_REMOVED lines=9> */
.L_x_616:
        /* <DEDUP_REMOVED lines=16> */
.L_x_601:
[----:B------:R-:W-:Y:S05]  /*19a0*/  BSYNC.RECONVERGENT B1 ;  /* 0x0000000000017941 */ /* 0x000fea0003800200 */
.L_x_600:
        /* <DEDUP_REMOVED lines=15> */
.L_x_603:
[----:B------:R-:W-:Y:S05]  /*1aa0*/  BSYNC.RECONVERGENT B1 ;  /* 0x0000000000017941 */ /* 0x000fea0003800200 */
.L_x_602:
[----:B------:R-:W-:Y:S04]  /*1ab0*/  BSSY.RECONVERGENT B1, `(.L_x_604) ;  /* 0x0000007000017945 */ /* 0x000fe80003800200 */
[----:B------:R-:W-:Y:S05]  /*1ac0*/  @!P0 BRA `(.L_x_605) ;  /* 0x0000000000148947 */ /* 0x000fea0003800000 */
[----:B01----:R-:W-:Y:S02]  /*1ad0*/  IMAD R17, R5, 0x100, R4 ;  /* 0x0000010005117824 */ /* 0x003fe400078e0204 */
[----:B------:R-:W-:-:S03]  /*1ae0*/  IMAD.MOV.U32 R23, RZ, RZ, RZ ;  /* 0x000000ffff177224 */ /* 0x000fc600078e00ff */
[----:B------:R-:W-:-:S05]  /*1af0*/  IADD3 R17, PT, PT, R17, 0x200, RZ ;  /* 0x0000020011117810 */ /* 0x000fca0007ffe0ff */
[----:B------:R-:W-:-:S05]  /*1b00*/  IMAD.WIDE.U32 R16, R17, 0x8, R2 ;  /* 0x0000000811107825 */ /* 0x000fca00078e0002 */
[----:B------:R2:W-:Y:S02]  /*1b10*/  REDG.E.ADD.64.STRONG.GPU desc[UR20][R16.64], R22 ;  /* 0x000000161000798e */ /* 0x0005e4000c12e514 */
.L_x_605:
[----:B------:R-:W-:Y:S05]  /*1b20*/  BSYNC.RECONVERGENT B1 ;  /* 0x0000000000017941 */ /* 0x000fea0003800200 */
.L_x_604:
[----:B------:R-:W-:Y:S04]  /*1b30*/  BSSY.RECONVERGENT B1, `(.L_x_606) ;  /* 0x0000007000017945 */ /* 0x000fe80003800200 */
[----:B------:R-:W-:Y:S05]  /*1b40*/  @!P1 BRA `(.L_x_607) ;  /* 0x0000000000149947 */ /* 0x000fea0003800000 */
[----:B012---:R-:W-:Y:S02]  /*1b50*/  IMAD R17, R5, 0x100, R4 ;  /* 0x0000010005117824 */ /* 0x007fe400078e0204 */
[----:B------:R-:W-:Y:S02]  /*1b60*/  IMAD.MOV.U32 R15, RZ, RZ, RZ ;  /* 0x000000ffff0f7224 */ /* 0x000fe400078e00ff */
[----:B------:R-:W-:-:S04]  /*1b70*/  VIADD R17, R17, 0x300 ;  /* 0x0000030011117836 */ /* 0x000fc80000000000 */
[----:B------:R-:W-:-:S05]  /*1b80*/  IMAD.WIDE.U32 R16, R17, 0x8, R2 ;  /* 0x0000000811107825 */ /* 0x000fca00078e0002 */
[----:B------:R3:W-:Y:S02]  /*1b90*/  REDG.E.ADD.64.STRONG.GPU desc[UR20][R16.64], R14 ;  /* 0x0000000e1000798e */ /* 0x0007e4000c12e514 */
.L_x_607:
[----:B------:R-:W-:Y:S05]  /*1ba0*/  BSYNC.RECONVERGENT B1 ;  /* 0x0000000000017941 */ /* 0x000fea0003800200 */
.L_x_606:
[----:B------:R-:W-:Y:S04]  /*1bb0*/  BSSY.RECONVERGENT B1, `(.L_x_608) ;  /* 0x0000007000017945 */ /* 0x000fe80003800200 */
[----:B------:R-:W-:Y:S05]  /*1bc0*/  @!P2 BRA `(.L_x_609) ;  /* 0x000000000014a947 */ /* 0x000fea0003800000 */
[----:B---3--:R-:W-:Y:S02]  /*1bd0*/  IMAD R15, R5, 0x100, R4 ;  /* 0x00000100050f7824 */ /* 0x008fe400078e0204 */
[----:B------:R-:W-:Y:S02]  /*1be0*/  HFMA2 R13, -RZ, RZ, 0, 0 ;  /* 0x00000000ff0d7431 */ /* 0x000fe400000001ff */
[----:B------:R-:W-:-:S04]  /*1bf0*/  VIADD R15, R15, 0x400 ;  /* 0x000004000f0f7836 */ /* 0x000fc80000000000 */
[----:B------:R-:W-:-:S05]  /*1c00*/  IMAD.WIDE.U32 R14, R15, 0x8, R2 ;  /* 0x000000080f0e7825 */ /* 0x000fca00078e0002 */
[----:B------:R4:W-:Y:S02]  /*1c10*/  REDG.E.ADD.64.STRONG.GPU desc[UR20][R14.64], R12 ;  /* 0x0000000c0e00798e */ /* 0x0009e4000c12e514 */
.L_x_609:
[----:B------:R-:W-:Y:S05]  /*1c20*/  BSYNC.RECONVERGENT B1 ;  /* 0x0000000000017941 */ /* 0x000fea0003800200 */
.L_x_608:
[----:B------:R-:W-:Y:S04]  /*1c30*/  BSSY.RECONVERGENT B1, `(.L_x_610) ;  /* 0x0000007000017945 */ /* 0x000fe80003800200 */
[----:B------:R-:W-:Y:S05]  /*1c40*/  @!P3 BRA `(.L_x_611) ;  /* 0x000000000014b947 */ /* 0x000fea0003800000 */
[----:B----4-:R-:W-:Y:S02]  /*1c50*/  IMAD R13, R5, 0x100, R4 ;  /* 0x00000100050d7824 */ /* 0x010fe400078e0204 */
[----:B------:R-:W-:Y:S02]  /*1c60*/  IMAD.MOV.U32 R7, RZ, RZ, RZ ;  /* 0x000000ffff077224 */ /* 0x000fe400078e00ff */
[----:B------:R-:W-:-:S04]  /*1c70*/  VIADD R13, R13, 0x500 ;  /* 0x000005000d0d7836 */ /* 0x000fc80000000000 */
[----:B------:R-:W-:-:S05]  /*1c80*/  IMAD.WIDE.U32 R12, R13, 0x8, R2 ;  /* 0x000000080d0c7825 */ /* 0x000fca00078e0002 */
[----:B------:R4:W-:Y:S02]  /*1c90*/  REDG.E.ADD.64.STRONG.GPU desc[UR20][R12.64], R6 ;  /* 0x000000060c00798e */ /* 0x0009e4000c12e514 */
.L_x_611:
[----:B------:R-:W-:Y:S05]  /*1ca0*/  BSYNC.RECONVERGENT B1 ;  /* 0x0000000000017941 */ /* 0x000fea0003800200 */
.L_x_610:
[----:B------:R-:W-:Y:S04]  /*1cb0*/  BSSY.RECONVERGENT B1, `(.L_x_612) ;  /* 0x0000007000017945 */ /* 0x000fe80003800200 */
[----:B------:R-:W-:Y:S05]  /*1cc0*/  @!P4 BRA `(.L_x_613) ;  /* 0x000000000014c947 */ /* 0x000fea0003800000 */
[----:B----4-:R-:W-:Y:S02]  /*1cd0*/  IMAD R7, R5, 0x100, R4 ;  /* 0x0000010005077824 */ /* 0x010fe400078e0204 */
[----:B------:R-:W-:Y:S02]  /*1ce0*/  IMAD.MOV.U32 R9, RZ, RZ, RZ ;  /* 0x000000ffff097224 */ /* 0x000fe400078e00ff */
[----:B------:R-:W-:-:S04]  /*1cf0*/  VIADD R7, R7, 0x600 ;  /* 0x0000060007077836 */ /* 0x000fc80000000000 */
[----:B------:R-:W-:-:S05]  /*1d00*/  IMAD.WIDE.U32 R6, R7, 0x8, R2 ;  /* 0x0000000807067825 */ /* 0x000fca00078e0002 */
[----:B------:R4:W-:Y:S02]  /*1d10*/  REDG.E.ADD.64.STRONG.GPU desc[UR20][R6.64], R8 ;  /* 0x000000080600798e */ /* 0x0009e4000c12e514 */
.L_x_613:
[----:B------:R-:W-:Y:S05]  /*1d20*/  BSYNC.RECONVERGENT B1 ;  /* 0x0000000000017941 */ /* 0x000fea0003800200 */
.L_x_612:
[----:B------:R-:W-:Y:S04]  /*1d30*/  BSSY.RECONVERGENT B1, `(.L_x_614) ;  /* 0x0000007000017945 */ /* 0x000fe80003800200 */
[----:B------:R-:W-:Y:S05]  /*1d40*/  @!P5 BRA `(.L_x_615) ;  /* 0x000000000014d947 */ /* 0x000fea0003800000 */
[----:B----4-:R-:W-:Y:S01]  /*1d50*/  LEA R7, R5, R4, 0x8 ;  /* 0x0000000405077211 */ /* 0x010fe200078e40ff */
[----:B------:R-:W-:-:S04]  /*1d60*/  IMAD.MOV.U32 R11, RZ, RZ, RZ ;  /* 0x000000ffff0b7224 */ /* 0x000fc800078e00ff */
[----:B------:R-:W-:-:S04]  /*1d70*/  VIADD R7, R7, 0x700 ;  /* 0x0000070007077836 */ /* 0x000fc80000000000 */
[----:B------:R-:W-:-:S05]  /*1d80*/  IMAD.WIDE.U32 R6, R7, 0x8, R2 ;  /* 0x0000000807067825 */ /* 0x000fca00078e0002 */
[----:B------:R4:W-:Y:S02]  /*1d90*/  REDG.E.ADD.64.STRONG.GPU desc[UR20][R6.64], R10 ;  /* 0x0000000a0600798e */ /* 0x0009e4000c12e514 */
.L_x_615:
[----:B------:R-:W-:Y:S05]  /*1da0*/  BSYNC.RECONVERGENT B1 ;  /* 0x0000000000017941 */ /* 0x000fea0003800200 */
.L_x_614:
[----:B------:R-:W-:-:S05]  /*1db0*/  VIADD R5, R5, 0x8 ;  /* 0x0000000805057836 */ /* 0x000fca0000000000 */
[----:B------:R-:W-:-:S13]  /*1dc0*/  ISETP.NE.AND P0, PT, R5, UR27, PT ;  /* 0x0000001b05007c0c */ /* 0x000fda000bf05270 */
[----:B------:R-:W-:Y:S05]  /*1dd0*/  @P0 BRA `(.L_x_616) ;  /* 0xfffffff800b00947 */ /* 0x000fea000383ffff */
[----:B------:R-:W-:-:S07]  /*1de0*/  IMAD.U32 R3, RZ, RZ, UR27 ;  /* 0x0000001bff037e24 */ /* 0x000fce000f8e00ff */
.L_x_599:
        /* <DEDUP_REMOVED lines=24> */
.L_x_620:
[----:B------:R-:W-:Y:S05]  /*1f70*/  BSYNC.RECONVERGENT B1 ;  /* 0x0000000000017941 */ /* 0x000fea0003800200 */
.L_x_619:
        /* <DEDUP_REMOVED lines=9> */
.L_x_622:
[----:B------:R-:W-:Y:S05]  /*2010*/  BSYNC.RECONVERGENT B1 ;  /* 0x0000000000017941 */ /* 0x000fea0003800200 */
.L_x_621:
        /* <DEDUP_REMOVED lines=8> */
.L_x_624:
[----:B------:R-:W-:Y:S05]  /*20a0*/  BSYNC.RECONVERGENT B1 ;  /* 0x0000000000017941 */ /* 0x000fea0003800200 */
.L_x_623:
        /* <DEDUP_REMOVED lines=9> */
.L_x_626:
[----:B------:R-:W-:Y:S05]  /*2140*/  BSYNC.RECONVERGENT B1 ;  /* 0x0000000000017941 */ /* 0x000fea0003800200 */
.L_x_625:
[----:B------:R-:W-:-:S07]  /*2150*/  VIADD R3, R3, 0x4 ;  /* 0x0000000403037836 */ /* 0x000fce0000000000 */
.L_x_618:
        /* <DEDUP_REMOVED lines=18> */
.L_x_630:
[----:B------:R-:W-:Y:S05]  /*2280*/  BSYNC.RECONVERGENT B2 ;  /* 0x0000000000027941 */ /* 0x000fea0003800200 */
.L_x_629:
        /* <DEDUP_REMOVED lines=9> */
.L_x_632:
[----:B------:R-:W-:Y:S05]  /*2320*/  BSYNC.RECONVERGENT B2 ;  /* 0x0000000000027941 */ /* 0x000fea0003800200 */
.L_x_631:
[----:B------:R-:W-:-:S07]  /*2330*/  VIADD R3, R3, 0x2 ;  /* 0x0000000203037836 */ /* 0x000fce0000000000 */
.L_x_628:
        /* <DEDUP_REMOVED lines=12> */
.L_x_627:
[----:B------:R-:W-:Y:S05]  /*2400*/  BSYNC.RECONVERGENT B1 ;  /* 0x0000000000017941 */ /* 0x000fea0003800200 */
.L_x_617:
[----:B------:R-:W-:-:S13]  /*2410*/  ISETP.GT.U32.AND P0, PT, R4, 0x7f, PT ;  /* 0x0000007f0400780c */ /* 0x000fda0003f04070 */
[----:B------:R-:W-:Y:S05]  /*2420*/  @P0 BRA `(.L_x_598) ;  /* 0x0000000800900947 */ /* 0x000fea0003800000 */
[----:B------:R-:W-:Y:S01]  /*2430*/  UISETP.GE.U32.AND UP0, UPT, UR22, 0x7, UPT ;  /* 0x000000071600788c */ /* 0x000fe2000bf06070 */
[----:B0-----:R-:W-:-:S08]  /*2440*/  IMAD.MOV.U32 R3, RZ, RZ, RZ ;  /* 0x000000ffff037224 */ /* 0x001fd000078e00ff */
[----:B------:R-:W-:Y:S05]  /*2450*/  BRA.U !UP0, `(.L_x_633) ;  /* 0x0000000508147547 */ /* 0x000fea000b800000 */
[----:B------:R-:W0:Y:S01]  /*2460*/  LDC.64 R2, c[0x0][0x380] ;  /* 0x0000e000ff027b82 */ /* 0x000e220000000a00 */
[----:B------:R-:W-:-:S07]  /*2470*/  IMAD.MOV.U32 R9, RZ, RZ, RZ ;  /* 0x000000ffff097224 */ /* 0x000fce00078e00ff */
.L_x_650:
        /* <DEDUP_REMOVED lines=18> */
.L_x_635:
[----:B------:R-:W-:Y:S05]  /*25a0*/  BSYNC.RECONVERGENT B1 ;  /* 0x0000000000017941 */ /* 0x000fea0003800200 */
.L_x_634:
[----:B------:R-:W-:Y:S04]  /*25b0*/  BSSY.RECONVERGENT B1, `(.L_x_636) ;  /* 0x0000005000017945 */ /* 0x000fe80003800200 */
[----:B------:R-:W-:Y:S05]  /*25c0*/  @!P1 BRA `(.L_x_637) ;  /* 0x00000000000c9947 */ /* 0x000fea0003800000 */
[----:B0-----:R-:W-:Y:S02]  /*25d0*/  IMAD.MOV.U32 R14, RZ, RZ, R13 ;  /* 0x000000ffff0e7224 */ /* 0x001fe400078e000d */
[----:B------:R-:W-:-:S05]  /*25e0*/  IMAD.MOV.U32 R15, RZ, RZ, RZ ;  /* 0x000000ffff0f7224 */ /* 0x000fca00078e00ff */
[----:B------:R1:W-:Y:S02]  /*25f0*/  REDG.E.ADD.64.STRONG.GPU desc[UR20][R6.64+0xc00], R14 ;  /* 0x000c000e0600798e */ /* 0x0003e4000c12e514 */
.L_x_637:
[----:B------:R-:W-:Y:S05]  /*2600*/  BSYNC.RECONVERGENT B1 ;  /* 0x0000000000017941 */ /* 0x000fea0003800200 */
.L_x_636:
        /* <DEDUP_REMOVED lines=12> */
.L_x_639:
[----:B------:R-:W-:Y:S05]  /*26d0*/  BSYNC.RECONVERGENT B1 ;  /* 0x0000000000017941 */ /* 0x000fea0003800200 */
.L_x_638:
[----:B------:R-:W-:Y:S04]  /*26e0*/  BSSY.RECONVERGENT B1, `(.L_x_640) ;  /* 0x0000005000017945 */ /* 0x000fe80003800200 */
[----:B------:R-:W-:Y:S05]  /*26f0*/  @!P1 BRA `(.L_x_641) ;  /* 0x00000000000c9947 */ /* 0x000fea0003800000 */
[----:B012---:R-:W-:Y:S02]  /*2700*/  IMAD.MOV.U32 R14, RZ, RZ, R18 ;  /* 0x000000ffff0e7224 */ /* 0x007fe400078e0012 */
[----:B------:R-:W-:-:S05]  /*2710*/  IMAD.MOV.U32 R15, RZ, RZ, RZ ;  /* 0x000000ffff0f7224 */ /* 0x000fca00078e00ff */
[----:B------:R3:W-:Y:S02]  /*2720*/  REDG.E.ADD.64.STRONG.GPU desc[UR20][R6.64+0x1c00], R14 ;  /* 0x001c000e0600798e */ /* 0x0007e4000c12e514 */
.L_x_641:
[----:B------:R-:W-:Y:S05]  /*2730*/  BSYNC.RECONVERGENT B1 ;  /* 0x0000000000017941 */ /* 0x000fea0003800200 */
.L_x_640:
[----:B------:R-:W-:Y:S04]  /*2740*/  BSSY.RECONVERGENT B1, `(.L_x_642) ;  /* 0x0000005000017945 */ /* 0x000fe80003800200 */
[----:B------:R-:W-:Y:S05]  /*2750*/  @!P2 BRA `(.L_x_643) ;  /* 0x00000000000ca947 */ /* 0x000fea0003800000 */
[----:B0123--:R-:W-:Y:S01]  /*2760*/  MOV R14, R19 ;  /* 0x00000013000e7202 */ /* 0x00ffe20000000f00 */
[----:B------:R-:W-:-:S05]  /*2770*/  IMAD.MOV.U32 R15, RZ, RZ, RZ ;  /* 0x000000ffff0f7224 */ /* 0x000fca00078e00ff */
[----:B------:R4:W-:Y:S02]  /*2780*/  REDG.E.ADD.64.STRONG.GPU desc[UR20][R6.64+0x2400], R14 ;  /* 0x0024000e0600798e */ /* 0x0009e4000c12e514 */
.L_x_643:
[----:B------:R-:W-:Y:S05]  /*2790*/  BSYNC.RECONVERGENT B1 ;  /* 0x0000000000017941 */ /* 0x000fea0003800200 */
.L_x_642:
[----:B------:R-:W-:Y:S04]  /*27a0*/  BSSY.RECONVERGENT B1, `(.L_x_644) ;  /* 0x0000004000017945 */ /* 0x000fe80003800200 */
[----:B------:R-:W-:Y:S05]  /*27b0*/  @!P3 BRA `(.L_x_645) ;  /* 0x000000000008b947 */ /* 0x000fea0003800000 */
[----:B------:R-:W-:-:S05]  /*27c0*/  IMAD.MOV.U32 R17, RZ, RZ, RZ ;  /* 0x000000ffff117224 */ /* 0x000fca00078e00ff */
[----:B------:R0:W-:Y:S02]  /*27d0*/  REDG.E.ADD.64.STRONG.GPU desc[UR20][R6.64+0x2c00], R16 ;  /* 0x002c00100600798e */ /* 0x0001e4000c12e514 */
.L_x_645:
[----:B------:R-:W-:Y:S05]  /*27e0*/  BSYNC.RECONVERGENT B1 ;  /* 0x0000000000017941 */ /* 0x000fea0003800200 */
.L_x_644:
[----:B------:R-:W-:Y:S04]  /*27f0*/  BSSY.RECONVERGENT B1, `(.L_x_646) ;  /* 0x0000004000017945 */ /* 0x000fe80003800200 */
[----:B------:R-:W-:Y:S05]  /*2800*/  @!P4 BRA `(.L_x_647) ;  /* 0x000000000008c947 */ /* 0x000fea0003800000 */
[----:B------:R-:W-:-:S05]  /*2810*/  IMAD.MOV.U32 R13, RZ, RZ, RZ ;  /* 0x000000ffff0d7224 */ /* 0x000fca00078e00ff */
[----:B------:R0:W-:Y:S02]  /*2820*/  REDG.E.ADD.64.STRONG.GPU desc[UR20][R6.64+0x3400], R12 ;  /* 0x0034000c0600798e */ /* 0x0001e4000c12e514 */
.L_x_647:
[----:B------:R-:W-:Y:S05]  /*2830*/  BSYNC.RECONVERGENT B1 ;  /* 0x0000000000017941 */ /* 0x000fea0003800200 */
.L_x_646:
[----:B------:R-:W-:Y:S04]  /*2840*/  BSSY.RECONVERGENT B1, `(.L_x_648) ;  /* 0x0000004000017945 */ /* 0x000fe80003800200 */
[----:B------:R-:W-:Y:S05]  /*2850*/  @!P5 BRA `(.L_x_649) ;  /* 0x000000000008d947 */ /* 0x000fea0003800000 */
[----:B------:R-:W-:-:S05]  /*2860*/  IMAD.MOV.U32 R11, RZ, RZ, RZ ;  /* 0x000000ffff0b7224 */ /* 0x000fca00078e00ff */
[----:B------:R0:W-:Y:S02]  /*2870*/  REDG.E.ADD.64.STRONG.GPU desc[UR20][R6.64+0x3c00], R10 ;  /* 0x003c000a0600798e */ /* 0x0001e4000c12e514 */
.L_x_649:
[----:B------:R-:W-:Y:S05]  /*2880*/  BSYNC.RECONVERGENT B1 ;  /* 0x0000000000017941 */ /* 0x000fea0003800200 */
.L_x_648:
[----:B------:R-:W-:Y:S05]  /*2890*/  @P0 BRA `(.L_x_650) ;  /* 0xfffffff800f80947 */ /* 0x000fea000383ffff */
[----:B------:R-:W-:-:S07]  /*28a0*/  IMAD.U32 R3, RZ, RZ, UR27 ;  /* 0x0000001bff037e24 */ /* 0x000fce000f8e00ff */
.L_x_633:
        /* <DEDUP_REMOVED lines=20> */
.L_x_653:
[----:B------:R-:W-:Y:S05]  /*29f0*/  BSYNC.RECONVERGENT B1 ;  /* 0x0000000000017941 */ /* 0x000fea0003800200 */
.L_x_652:
        /* <DEDUP_REMOVED lines=9> */
.L_x_655:
[----:B------:R-:W-:Y:S05]  /*2a90*/  BSYNC.RECONVERGENT B1 ;  /* 0x0000000000017941 */ /* 0x000fea0003800200 */
.L_x_654:
        /* <DEDUP_REMOVED lines=8> */
.L_x_657:
[----:B------:R-:W-:Y:S05]  /*2b20*/  BSYNC.RECONVERGENT B1 ;  /* 0x0000000000017941 */ /* 0x000fea0003800200 */
.L_x_656:
        /* <DEDUP_REMOVED lines=9> */
.L_x_659:
[----:B------:R-:W-:Y:S05]  /*2bc0*/  BSYNC.RECONVERGENT B1 ;  /* 0x0000000000017941 */ /* 0x000fea0003800200 */
.L_x_658:
[----:B------:R-:W-:-:S07]  /*2bd0*/  VIADD R3, R3, 0x4 ;  /* 0x0000000403037836 */ /* 0x000fce0000000000 */
.L_x_651:
        /* <DEDUP_REMOVED lines=17> */
.L_x_662:
[----:B------:R-:W-:Y:S05]  /*2cf0*/  BSYNC.RECONVERGENT B1 ;  /* 0x0000000000017941 */ /* 0x000fea0003800200 */
.L_x_661:
        /* <DEDUP_REMOVED lines=9> */
.L_x_664:
[----:B------:R-:W-:Y:S05]  /*2d90*/  BSYNC.RECONVERGENT B1 ;  /* 0x0000000000017941 */ /* 0x000fea0003800200 */
.L_x_663:
[----:B------:R-:W-:-:S07]  /*2da0*/  VIADD R3, R3, 0x2 ;  /* 0x0000000203037836 */ /* 0x000fce0000000000 */
.L_x_660:
        /* <DEDUP_REMOVED lines=12> */
.L_x_598:
[----:B------:R-:W-:Y:S05]  /*2e70*/  BSYNC.RECONVERGENT B0 ;  /* 0x0000000000007941 */ /* 0x000fea0003800200 */
.L_x_597:
[----:B------:R-:W-:Y:S01]  /*2e80*/  BAR.SYNC.DEFER_BLOCKING 0x0 ;  /* 0x0000000000007b1d */ /* 0x000fe20000010000 */
[----:B------:R-:W-:-:S04]  /*2e90*/  UIADD3 UR6, UP0, UPT, UR6, 0x1, URZ ;  /* 0x0000000106067890 */ /* 0x000fc8000ff1e0ff */
[----:B------:R-:W-:Y:S02]  /*2ea0*/  UIADD3.X UR7, UPT, UPT, URZ, UR7, URZ, UP0, !UPT ;  /* 0x00000007ff077290 */ /* 0x000fe400087fe4ff */
[----:B------:R-:W-:-:S04]  /*2eb0*/  UISETP.NE.U32.AND UP0, UPT, UR6, UR11, UPT ;  /* 0x0000000b0600728c */ /* 0x000fc8000bf05070 */
[----:B------:R-:W-:-:S09]  /*2ec0*/  UISETP.NE.AND.EX UP0, UPT, UR7, UR12, UPT, UP0 ;  /* 0x0000000c0700728c */ /* 0x000fd2000bf05300 */
[----:B------:R-:W-:Y:S05]  /*2ed0*/  BRA.U UP0, `(.L_x_665) ;  /* 0xffffffd100f07547 */ /* 0x000fea000b83ffff */
[----:B------:R-:W-:Y:S05]  /*2ee0*/  EXIT ;  /* 0x000000000000794d */ /* 0x000fea0003800000 */
.L_x_666:
        /* <DEDUP_REMOVED lines=9> */
.L_x_2171:


//--------------------- .text._ZN3cub18CUB_300001_SM_10006detail10radix_sort31DeviceRadixSortSingleTileKernelINS1_5radix10policy_hubIiNS0_8NullTypeEyE10Policy1000ELNS0_9SortOrderE0EiS6_yNS1_21identity_decomposer_tEEEvPKT1_PSB_PKT2_PSF_T3_iiT4_ --------------------------
	.section	.text._ZN3cub18CUB_300001_SM_10006detail10radix_sort31DeviceRadixSortSingleTileKernelINS1_5radix10policy_hubIiNS0_8NullTypeEyE10Policy1000ELNS0_9SortOrderE0EiS6_yNS1_21identity_decomposer_tEEEvPKT1_PSB_PKT2_PSF_T3_iiT4_,"ax",@progbits
	.align	128
        .global         _ZN3cub18CUB_300001_SM_10006detail10radix_sort31DeviceRadixSortSingleTileKernelINS1_5radix10policy_hubIiNS0_8NullTypeEyE10Policy1000ELNS0_9SortOrderE0EiS6_yNS1_21identity_decomposer_tEEEvPKT1_PSB_PKT2_PSF_T3_iiT4_
        .type           _ZN3cub18CUB_300001_SM_10006detail10radix_sort31DeviceRadixSortSingleTileKernelINS1_5radix10policy_hubIiNS0_8NullTypeEyE10Policy1000ELNS0_9SortOrderE0EiS6_yNS1_21identity_decomposer_tEEEvPKT1_PSB_PKT2_PSF_T3_iiT4_,@function
        .size           _ZN3cub18CUB_300001_SM_10006detail10radix_sort31DeviceRadixSortSingleTileKernelINS1_5radix10policy_hubIiNS0_8NullTypeEyE10Policy1000ELNS0_9SortOrderE0EiS6_yNS1_21identity_decomposer_tEEEvPKT1_PSB_PKT2_PSF_T3_iiT4_,(.L_x_2172 - _ZN3cub18CUB_300001_SM_10006detail10radix_sort31DeviceRadixSortSingleTileKernelINS1_5radix10policy_hubIiNS0_8NullTypeEyE10Policy1000ELNS0_9SortOrderE0EiS6_yNS1_21identity_decomposer_tEEEvPKT1_PSB_PKT2_PSF_T3_iiT4_)
        .other          _ZN3cub18CUB_300001_SM_10006detail10radix_sort31DeviceRadixSortSingleTileKernelINS1_5radix10policy_hubIiNS0_8NullTypeEyE10Policy1000ELNS0_9SortOrderE0EiS6_yNS1_21identity_decomposer_tEEEvPKT1_PSB_PKT2_PSF_T3_iiT4_,@"STO_CUDA_ENTRY STV_DEFAULT"
_ZN3cub18CUB_300001_SM_10006detail10radix_sort31DeviceRadixSortSingleTileKernelINS1_5radix10policy_hubIiNS0_8NullTypeEyE10Policy1000ELNS0_9SortOrderE0EiS6_yNS1_21identity_decomposer_tEEEvPKT1_PSB_PKT2_PSF_T3_iiT4_:
.text._ZN3cub18CUB_300001_SM_10006detail10radix_sort31DeviceRadixSortSingleTileKernelINS1_5radix10policy_hubIiNS0_8NullTypeEyE10Policy1000ELNS0_9SortOrderE0EiS6_yNS1_21identity_decomposer_tEEEvPKT1_PSB_PKT2_PSF_T3_iiT4_:
[----:B------:R-:W-:Y:S01]  /*0000*/  LDC R1, c[0x0][0x37c] ;  /* 0x0000df00ff017b82 */ /* 0x000fe20000000800 */
[----:B------:R-:W0:Y:S01]  /*0010*/  S2R R0, SR_TID.X ;  /* 0x0000000000007919 */ /* 0x000e220000002100 */
[----:B------:R-:W1:Y:S06]  /*0020*/  LDCU UR4, c[0x0][0x3a0] ;  /* 0x00007400ff0477ac */ /* 0x000e6c0008000800 */
[----:B------:R-:W2:Y:S01]  /*0030*/  LDC.64 R4, c[0x0][0x380] ;  /* 0x0000e000ff047b82 */ /* 0x000ea20000000a00 */
[----:B------:R-:W3:Y:S01]  /*0040*/  LDCU.64 UR8, c[0x0][0x358] ;  /* 0x00006b00ff0877ac */ /* 0x000ee20008000a00 */
[----:B------:R-:W-:-:S02]  /*0050*/  IMAD.MOV.U32 R13, RZ, RZ, -0x1 ;  /* 0xffffffffff0d7424 */ /* 0x000fc400078e00ff */
[----:B------:R-:W-:Y:S02]  /*0060*/  IMAD.MOV.U32 R14, RZ, RZ, -0x1 ;  /* 0xffffffffff0e7424 */ /* 0x000fe400078e00ff */
[----:B------:R-:W-:Y:S02]  /*0070*/  IMAD.MOV.U32 R20, RZ, RZ, -0x1 ;  /* 0xffffffffff147424 */ /* 0x000fe400078e00ff */
[----:B------:R-:W-:Y:S01]  /*0080*/  IMAD.MOV.U32 R21, RZ, RZ, -0x1 ;  /* 0xffffffffff157424 */ /* 0x000fe200078e00ff */
[----:B------:R-:W4:Y:S01]  /*0090*/  S2UR UR6, SR_CgaCtaId ;  /* 0x00000000000679c3 */ /* 0x000f220000008800 */
[----:B------:R-:W2:Y:S01]  /*00a0*/  S2R R23, SR_LANEID ;  /* 0x0000000000177919 */ /* 0x000ea20000000000 */
[----:B------:R-:W-:Y:S01]  /*00b0*/  IMAD.MOV.U32 R25, RZ, RZ, -0x1 ;  /* 0xffffffffff197424 */ /* 0x000fe200078e00ff */
[----:B------:R-:W1:Y:S01]  /*00c0*/  LDCU UR10, c[0x0][0x3ac] ;  /* 0x00007580ff0a77ac */ /* 0x000e620008000800 */
[----:B0-----:R-:W-:-:S04]  /*00d0*/  IMAD R7, R0, 0x13, RZ ;  /* 0x0000001300077824 */ /* 0x001fc800078e02ff */
[C---:B------:R-:W-:Y:S01]  /*00e0*/  VIADD R2, R7.reuse, 0x1 ;  /* 0x0000000107027836 */ /* 0x040fe20000000000 */
[C---:B-1----:R-:W-:Y:S01]  /*00f0*/  ISETP.GE.AND P1, PT, R7.reuse, UR4, PT ;  /* 0x0000000407007c0c */ /* 0x042fe2000bf26270 */
[----:B--2---:R-:W-:-:S03]  /*0100*/  IMAD.WIDE.U32 R4, R7, 0x4, R4 ;  /* 0x0000000407047825 */ /* 0x004fc600078e0004 */
[----:B------:R-:W-:Y:S01]  /*0110*/  ISETP.GE.AND P2, PT, R2, UR4, PT ;  /* 0x0000000402007c0c */ /* 0x000fe2000bf46270 */
[C---:B------:R-:W-:Y:S02]  /*0120*/  VIADD R2, R7.reuse, 0x2 ;  /* 0x0000000207027836 */ /* 0x040fe40000000000 */
[----:B------:R-:W-:-:S03]  /*0130*/  VIADD R3, R7, 0x3 ;  /* 0x0000000307037836 */ /* 0x000fc60000000000 */
[----:B------:R-:W-:Y:S01]  /*0140*/  ISETP.GE.AND P3, PT, R2, UR4, PT ;  /* 0x0000000402007c0c */ /* 0x000fe2000bf66270 */
[----:B------:R-:W-:Y:S01]  /*0150*/  VIADD R2, R7, 0x4 ;  /* 0x0000000407027836 */ /* 0x000fe20000000000 */
[----:B------:R-:W-:Y:S01]  /*0160*/  ISETP.GE.AND P4, PT, R3, UR4, PT ;  /* 0x0000000403007c0c */ /* 0x000fe2000bf86270 */
[----:B---3--:R-:W2:Y:S03]  /*0170*/  @!P1 LDG.E R12, desc[UR8][R4.64] ;  /* 0x00000008040c9981 */ /* 0x008ea6000c1e1900 */
[----:B------:R-:W-:Y:S01]  /*0180*/  ISETP.GE.AND P5, PT, R2, UR4, PT ;  /* 0x0000000402007c0c */ /* 0x000fe2000bfa6270 */
[----:B------:R-:W3:Y:S06]  /*0190*/  @!P2 LDG.E R6, desc[UR8][R4.64+0x4] ;  /* 0x000004080406a981 */ /* 0x000eec000c1e1900 */
[----:B------:R-:W5:Y:S04]  /*01a0*/  @!P3 LDG.E R8, desc[UR8][R4.64+0x8] ;  /* 0x000008080408b981 */ /* 0x000f68000c1e1900 */
[----:B------:R-:W4:Y:S04]  /*01b0*/  @!P4 LDG.E R9, desc[UR8][R4.64+0xc] ;  /* 0x00000c080409c981 */ /* 0x000f28000c1e1900 */
[----:B------:R-:W4:Y:S01]  /*01c0*/  @!P5 LDG.E R10, desc[UR8][R4.64+0x10] ;  /* 0x00001008040ad981 */ /* 0x000f22000c1e1900 */
[----:B------:R-:W-:-:S02]  /*01d0*/  VIADD R2, R7, 0x5 ;  /* 0x0000000507027836 */ /* 0x000fc40000000000 */
[C---:B------:R-:W-:Y:S02]  /*01e0*/  VIADD R11, R7.reuse, 0x7 ;  /* 0x00000007070b7836 */ /* 0x040fe40000000000 */
[----:B------:R-:W-:Y:S01]  /*01f0*/  VIADD R3, R7, 0x6 ;  /* 0x0000000607037836 */ /* 0x000fe20000000000 */
[----:B------:R-:W-:Y:S01]  /*0200*/  ISETP.GE.AND P6, PT, R2, UR4, PT ;  /* 0x0000000402007c0c */ /* 0x000fe2000bfc6270 */
[----:B------:R-:W-:-:S03]  /*0210*/  IMAD.MOV.U32 R2, RZ, RZ, -0x1 ;  /* 0xffffffffff027424 */ /* 0x000fc600078e00ff */
[----:B------:R-:W-:Y:S01]  /*0220*/  ISETP.GE.AND P0, PT, R3, UR4, PT ;  /* 0x0000000403007c0c */ /* 0x000fe2000bf06270 */
[----:B------:R-:W-:Y:S02]  /*0230*/  IMAD.MOV.U32 R3, RZ, RZ, -0x1 ;  /* 0xffffffffff037424 */ /* 0x000fe400078e00ff */
[----:B------:R-:W-:-:S06]  /*0240*/  VIADD R15, R7, 0xb ;  /* 0x0000000b070f7836 */ /* 0x000fcc0000000000 */
[----:B------:R-:W4:Y:S01]  /*0250*/  @!P6 LDG.E R17, desc[UR8][R4.64+0x14] ;  /* 0x000014080411e981 */ /* 0x000f22000c1e1900 */
[----:B--2---:R-:W-:Y:S01]  /*0260*/  @!P1 LOP3.LUT R2, R12, 0x80000000, RZ, 0x3c, !PT ;  /* 0x800000000c029812 */ /* 0x004fe200078e3cff */
[----:B------:R-:W-:Y:S01]  /*0270*/  IMAD.MOV.U32 R12, RZ, RZ, -0x1 ;  /* 0xffffffffff0c7424 */ /* 0x000fe200078e00ff */
[----:B------:R-:W-:Y:S01]  /*0280*/  ISETP.GE.AND P1, PT, R11, UR4, PT ;  /* 0x000000040b007c0c */ /* 0x000fe2000bf26270 */
[C---:B------:R-:W-:Y:S01]  /*0290*/  VIADD R11, R7.reuse, 0x8 ;  /* 0x00000008070b7836 */ /* 0x040fe20000000000 */
[----:B---3--:R-:W-:Y:S01]  /*02a0*/  @!P2 LOP3.LUT R3, R6, 0x80000000, RZ, 0x3c, !PT ;  /* 0x800000000603a812 */ /* 0x008fe200078e3cff */
[----:B------:R-:W-:-:S03]  /*02b0*/  VIADD R6, R7, 0x9 ;  /* 0x0000000907067836 */ /* 0x000fc60000000000 */
[----:B------:R-:W-:Y:S01]  /*02c0*/  ISETP.GE.AND P2, PT, R11, UR4, PT ;  /* 0x000000040b007c0c */ /* 0x000fe2000bf46270 */
[----:B------:R-:W-:Y:S01]  /*02d0*/  VIADD R11, R7, 0xa ;  /* 0x0000000a070b7836 */ /* 0x000fe20000000000 */
[----:B-----5:R-:W-:Y:S02]  /*02e0*/  @!P3 LOP3.LUT R12, R8, 0x80000000, RZ, 0x3c, !PT ;  /* 0x80000000080cb812 */ /* 0x020fe400078e3cff */
[----:B------:R-:W-:Y:S02]  /*02f0*/  ISETP.GE.AND P3, PT, R6, UR4, PT ;  /* 0x0000000406007c0c */ /* 0x000fe4000bf66270 */
[----:B----4-:R-:W-:Y:S01]  /*0300*/  @!P4 LOP3.LUT R13, R9, 0x80000000, RZ, 0x3c, !PT ;  /* 0x80000000090dc812 */ /* 0x010fe200078e3cff */
[----:B------:R-:W2:Y:S01]  /*0310*/  @!P0 LDG.E R6, desc[UR8][R4.64+0x18] ;  /* 0x0000180804068981 */ /* 0x000ea2000c1e1900 */
[----:B------:R-:W-:Y:S02]  /*0320*/  ISETP.GE.AND P4, PT, R11, UR4, PT ;  /* 0x000000040b007c0c */ /* 0x000fe4000bf86270 */
[----:B------:R-:W-:Y:S01]  /*0330*/  @!P5 LOP3.LUT R14, R10, 0x80000000, RZ, 0x3c, !PT ;  /* 0x800000000a0ed812 */ /* 0x000fe200078e3cff */
[----:B------:R-:W3:Y:S01]  /*0340*/  @!P1 LDG.E R8, desc[UR8][R4.64+0x1c] ;  /* 0x00001c0804089981 */ /* 0x000ee2000c1e1900 */
[----:B------:R-:W-:-:S03]  /*0350*/  ISETP.GE.AND P5, PT, R15, UR4, PT ;  /* 0x000000040f007c0c */ /* 0x000fc6000bfa6270 */
[----:B------:R-:W4:Y:S04]  /*0360*/  @!P2 LDG.E R9, desc[UR8][R4.64+0x20] ;  /* 0x000020080409a981 */ /* 0x000f28000c1e1900 */
[----:B------:R-:W5:Y:S04]  /*0370*/  @!P3 LDG.E R10, desc[UR8][R4.64+0x24] ;  /* 0x00002408040ab981 */ /* 0x000f68000c1e1900 */
[----:B------:R-:W5:Y:S04]  /*0380*/  @!P4 LDG.E R11, desc[UR8][R4.64+0x28] ;  /* 0x00002808040bc981 */ /* 0x000f68000c1e1900 */
[----:B------:R-:W5:Y:S01]  /*0390*/  @!P5 LDG.E R22, desc[UR8][R4.64+0x2c] ;  /* 0x00002c080416d981 */ /* 0x000f62000c1e1900 */
[----:B------:R-:W-:-:S02]  /*03a0*/  VIADD R16, R7, 0xc ;  /* 0x0000000c07107836 */ /* 0x000fc40000000000 */
[----:B------:R-:W-:Y:S01]  /*03b0*/  IMAD.MOV.U32 R15, RZ, RZ, -0x1 ;  /* 0xffffffffff0f7424 */ /* 0x000fe200078e00ff */
[----:B------:R-:W-:Y:S01]  /*03c0*/  @!P6 LOP3.LUT R15, R17, 0x80000000, RZ, 0x3c, !PT ;  /* 0x80000000110fe812 */ /* 0x000fe200078e3cff */
[C---:B------:R-:W-:Y:S01]  /*03d0*/  VIADD R18, R7.reuse, 0xd ;  /* 0x0000000d07127836 */ /* 0x040fe20000000000 */
[----:B------:R-:W-:Y:S01]  /*03e0*/  ISETP.GE.AND P6, PT, R16, UR4, PT ;  /* 0x0000000410007c0c */ /* 0x000fe2000bfc6270 */
[----:B------:R-:W-:Y:S02]  /*03f0*/  IMAD.MOV.U32 R16, RZ, RZ, -0x1 ;  /* 0xffffffffff107424 */ /* 0x000fe400078e00ff */
[----:B------:R-:W-:Y:S02]  /*0400*/  IMAD.MOV.U32 R17, RZ, RZ, -0x1 ;  /* 0xffffffffff117424 */ /* 0x000fe400078e00ff */
[----:B------:R-:W-:-:S08]  /*0410*/  VIADD R19, R7, 0xe ;  /* 0x0000000e07137836 */ /* 0x000fd00000000000 */
[----:B------:R-:W5:Y:S01]  /*0420*/  @!P6 LDG.E R24, desc[UR8][R4.64+0x30] ;  /* 0x000030080418e981 */ /* 0x000f62000c1e1900 */
[----:B--2---:R-:W-:Y:S01]  /*0430*/  @!P0 LOP3.LUT R16, R6, 0x80000000, RZ, 0x3c, !PT ;  /* 0x8000000006108812 */ /* 0x004fe200078e3cff */
[C---:B------:R-:W-:Y:S01]  /*0440*/  VIADD R6, R7.reuse, 0xf ;  /* 0x0000000f07067836 */ /* 0x040fe20000000000 */
[----:B------:R-:W-:Y:S01]  /*0450*/  ISETP.GE.AND P0, PT, R18, UR4, PT ;  /* 0x0000000412007c0c */ /* 0x000fe2000bf06270 */
[----:B------:R-:W-:Y:S01]  /*0460*/  IMAD.MOV.U32 R18, RZ, RZ, -0x1 ;  /* 0xffffffffff127424 */ /* 0x000fe200078e00ff */
[----:B---3--:R-:W-:Y:S01]  /*0470*/  @!P1 LOP3.LUT R17, R8, 0x80000000, RZ, 0x3c, !PT ;  /* 0x8000000008119812 */ /* 0x008fe200078e3cff */
[----:B------:R-:W-:Y:S01]  /*0480*/  VIADD R8, R7, 0x10 ;  /* 0x0000001007087836 */ /* 0x000fe20000000000 */
[----:B----4-:R-:W-:Y:S02]  /*0490*/  @!P2 LOP3.LUT R18, R9, 0x80000000, RZ, 0x3c, !PT ;  /* 0x800000000912a812 */ /* 0x010fe400078e3cff */
[----:B------:R-:W-:Y:S01]  /*04a0*/  ISETP.GE.AND P2, PT, R6, UR4, PT ;  /* 0x0000000406007c0c */ /* 0x000fe2000bf46270 */
[----:B------:R-:W-:-:S02]  /*04b0*/  VIADD R6, R7, 0x11 ;  /* 0x0000001107067836 */ /* 0x000fc40000000000 */
[----:B------:R-:W-:Y:S01]  /*04c0*/  VIADD R7, R7, 0x12 ;  /* 0x0000001207077836 */ /* 0x000fe20000000000 */
[----:B------:R-:W-:Y:S01]  /*04d0*/  ISETP.GE.AND P1, PT, R19, UR4, PT ;  /* 0x0000000413007c0c */ /* 0x000fe2000bf26270 */
[----:B------:R-:W-:Y:S01]  /*04e0*/  IMAD.MOV.U32 R19, RZ, RZ, -0x1 ;  /* 0xffffffffff137424 */ /* 0x000fe200078e00ff */
[----:B-----5:R-:W-:Y:S02]  /*04f0*/  @!P3 LOP3.LUT R19, R10, 0x80000000, RZ, 0x3c, !PT ;  /* 0x800000000a13b812 */ /* 0x020fe400078e3cff */
[----:B------:R-:W-:Y:S02]  /*0500*/  @!P4 LOP3.LUT R20, R11, 0x80000000, RZ, 0x3c, !PT ;  /* 0x800000000b14c812 */ /* 0x000fe400078e3cff */
[----:B------:R-:W-:Y:S02]  /*0510*/  @!P5 LOP3.LUT R21, R22, 0x80000000, RZ, 0x3c, !PT ;  /* 0x800000001615d812 */ /* 0x000fe400078e3cff */
[----:B------:R-:W-:Y:S02]  /*0520*/  ISETP.GE.AND P3, PT, R8, UR4, PT ;  /* 0x0000000408007c0c */ /* 0x000fe4000bf66270 */
[----:B------:R-:W-:Y:S01]  /*0530*/  ISETP.GE.AND P4, PT, R6, UR4, PT ;  /* 0x0000000406007c0c */ /* 0x000fe2000bf86270 */
[----:B------:R-:W2:Y:S01]  /*0540*/  @!P2 LDG.E R8, desc[UR8][R4.64+0x3c] ;  /* 0x00003c080408a981 */ /* 0x000ea2000c1e1900 */
[----:B------:R-:W-:Y:S01]  /*0550*/  ISETP.GE.AND P5, PT, R7, UR4, PT ;  /* 0x0000000407007c0c */ /* 0x000fe2000bfa6270 */
[----:B------:R-:W0:Y:S02]  /*0560*/  LDCU.64 UR4, c[0x0][0x3a8] ;  /* 0x00007500ff0477ac */ /* 0x000e240008000a00 */
[----:B------:R-:W3:Y:S04]  /*0570*/  @!P0 LDG.E R6, desc[UR8][R4.64+0x34] ;  /* 0x0000340804068981 */ /* 0x000ee8000c1e1900 */
[----:B------:R-:W4:Y:S04]  /*0580*/  @!P1 LDG.E R7, desc[UR8][R4.64+0x38] ;  /* 0x0000380804079981 */ /* 0x000f28000c1e1900 */
[----:B------:R-:W5:Y:S04]  /*0590*/  @!P3 LDG.E R9, desc[UR8][R4.64+0x40] ;  /* 0x000040080409b981 */ /* 0x000f68000c1e1900 */
[----:B------:R-:W5:Y:S04]  /*05a0*/  @!P4 LDG.E R10, desc[UR8][R4.64+0x44] ;  /* 0x00004408040ac981 */ /* 0x000f68000c1e1900 */
[----:B------:R-:W5:Y:S01]  /*05b0*/  @!P5 LDG.E R11, desc[UR8][R4.64+0x48] ;  /* 0x00004808040bd981 */ /* 0x000f62000c1e1900 */
[----:B0-----:R-:W-:-:S02]  /*05c0*/  UIADD3 UR7, UPT, UPT, UR4, 0x6, URZ ;  /* 0x0000000604077890 */ /* 0x001fc4000fffe0ff */
[----:B------:R-:W-:-:S03]  /*05d0*/  UIADD3 UR5, UPT, UPT, -UR4, UR5, URZ ;  /* 0x0000000504057290 */ /* 0x000fc6000fffe1ff */
[----:B------:R-:W-:Y:S02]  /*05e0*/  UMOV UR4, 0x400 ;  /* 0x0000040000047882 */ /* 0x000fe40000000000 */
[----:B------:R-:W-:Y:S01]  /*05f0*/  ULEA UR4, UR6, UR4, 0x18 ;  /* 0x0000000406047291 */ /* 0x000fe2000f8ec0ff */
[----:B------:R-:W-:-:S05]  /*0600*/  SHF.R.U32.HI R105, RZ, 0x5, R0 ;  /* 0x00000005ff697819 */ /* 0x000fca0000011600 */
[----:B------:R-:W-:Y:S01]  /*0610*/  LEA R29, R0, UR4, 0x2 ;  /* 0x00000004001d7c11 */ /* 0x000fe2000f8e10ff */
[----:B------:R-:W-:Y:S01]  /*0620*/  IMAD.MOV.U32 R22, RZ, RZ, -0x1 ;  /* 0xffffffffff167424 */ /* 0x000fe200078e00ff */
[----:B------:R-:W-:-:S03]  /*0630*/  @!P6 LOP3.LUT R22, R24, 0x80000000, RZ, 0x3c, !PT ;  /* 0x800000001816e812 */ /* 0x000fc600078e3cff */
[----:B------:R-:W-:Y:S01]  /*0640*/  IMAD R31, R0, 0x80, R29 ;  /* 0x00000080001f7824 */ /* 0x000fe200078e021d */
[----:B------:R-:W-:Y:S01]  /*0650*/  LEA R32, R105, UR4, 0x2 ;  /* 0x0000000469207c11 */ /* 0x000fe2000f8e10ff */
[----:B------:R-:W-:Y:S02]  /*0660*/  IMAD.MOV.U32 R24, RZ, RZ, -0x1 ;  /* 0xffffffffff187424 */ /* 0x000fe400078e00ff */
[----:B------:R-:W-:Y:S02]  /*0670*/  IMAD.MOV.U32 R26, RZ, RZ, -0x1 ;  /* 0xffffffffff1a7424 */ /* 0x000fe400078e00ff */
[----:B------:R-:W-:Y:S02]  /*0680*/  IMAD.MOV.U32 R27, RZ, RZ, -0x1 ;  /* 0xffffffffff1b7424 */ /* 0x000fe400078e00ff */
[----:B------:R-:W-:Y:S02]  /*0690*/  IMAD.MOV.U32 R28, RZ, RZ, -0x1 ;  /* 0xffffffffff1c7424 */ /* 0x000fe400078e00ff */
[----:B------:R-:W-:-:S02]  /*06a0*/  IMAD.MOV.U32 R30, RZ, RZ, -0x1 ;  /* 0xffffffffff1e7424 */ /* 0x000fc400078e00ff */
[----:B------:R-:W-:Y:S01]  /*06b0*/  IMAD R33, R0, -0x38, R31 ;  /* 0xffffffc800217824 */ /* 0x000fe200078e021f */
[----:B------:R-:W-:Y:S01]  /*06c0*/  BAR.SYNC.DEFER_BLOCKING 0x0 ;  /* 0x0000000000007b1d */ /* 0x000fe20000010000 */
[----:B--2---:R-:W-:Y:S02]  /*06d0*/  @!P2 LOP3.LUT R26, R8, 0x80000000, RZ, 0x3c, !PT ;  /* 0x80000000081aa812 */ /* 0x004fe400078e3cff */
[----:B---3--:R-:W-:Y:S02]  /*06e0*/  @!P0 LOP3.LUT R24, R6, 0x80000000, RZ, 0x3c, !PT ;  /* 0x8000000006188812 */ /* 0x008fe400078e3cff */
[----:B----4-:R-:W-:Y:S02]  /*06f0*/  @!P1 LOP3.LUT R25, R7, 0x80000000, RZ, 0x3c, !PT ;  /* 0x8000000007199812 */ /* 0x010fe400078e3cff */
[----:B-----5:R-:W-:Y:S02]  /*0700*/  @!P3 LOP3.LUT R27, R9, 0x80000000, RZ, 0x3c, !PT ;  /* 0x80000000091bb812 */ /* 0x020fe400078e3cff */
[----:B------:R-:W-:-:S02]  /*0710*/  @!P4 LOP3.LUT R28, R10, 0x80000000, RZ, 0x3c, !PT ;  /* 0x800000000a1cc812 */ /* 0x000fc400078e3cff */
[----:B------:R-:W-:-:S07]  /*0720*/  @!P5 LOP3.LUT R30, R11, 0x80000000, RZ, 0x3c, !PT ;  /* 0x800000000b1ed812 */ /* 0x000fce00078e3cff */
.L_x_668:
[----:B------:R-:W-:Y:S01]  /*0730*/  UISETP.LT.AND UP0, UPT, UR5, 0x6, UPT ;  /* 0x000000060500788c */ /* 0x000fe2000bf01270 */
[----:B------:R-:W-:Y:S01]  /*0740*/  STS [R29], RZ ;  /* 0x000000ff1d007388 */ /* 0x000fe20000000800 */
[----:B------:R-:W-:Y:S01]  /*0750*/  UIADD3 UR6, UPT, UPT, UR7, -0x6, URZ ;  /* 0xfffffffa07067890 */ /* 0x000fe2000fffe0ff */
[----:B------:R-:W-:Y:S01]  /*0760*/  ISETP.NE.AND P1, PT, R23, 0x1f, PT ;  /* 0x0000001f1700780c */ /* 0x000fe20003f25270 */
[----:B------:R-:W-:Y:S01]  /*0770*/  USEL UR4, UR5, 0x6, UP0 ;  /* 0x0000000605047887 */ /* 0x000fe20008000000 */
[----:B------:R-:W-:Y:S01]  /*0780*/  STS [R29+0x400], RZ ;  /* 0x000400ff1d007388 */ /* 0x000fe20000000800 */
[C---:B------:R-:W-:Y:S01]  /*0790*/  ISETP.NE.AND P2, PT, R105.reuse, 0x6, PT ;  /* 0x000000066900780c */ /* 0x040fe20003f45270 */
[----:B------:R-:W-:Y:S01]  /*07a0*/  UISETP.GE.AND UP0, UPT, UR7, UR10, UPT ;  /* 0x0000000a0700728c */ /* 0x000fe2000bf06270 */
[----:B0-2---:R-:W-:Y:S01]  /*07b0*/  SHF.R.U32.HI R4, RZ, UR6, R2 ;  /* 0x00000006ff047c19 */ /* 0x005fe20008011602 */
        /* <DEDUP_REMOVED lines=17> */
[----:B------:R-:W-:Y:S03]  /*08d0*/  STS [R29+0x2400], RZ ;  /* 0x002400ff1d007388 */ /* 0x000fe60000000800 */
[----:B------:R-:W-:Y:S01]  /*08e0*/  SHF.R.U32.HI R6, RZ, 0x4, R4 ;  /* 0x00000004ff067819 */ /* 0x000fe20000011604 */
[----:B------:R-:W-:Y:S01]  /*08f0*/  STS [R29+0x2800], RZ ;  /* 0x002800ff1d007388 */ /* 0x000fe20000000800 */
[----:B------:R-:W-:-:S02]  /*0900*/  IMAD.SHL.U32 R5, R4, 0x400, RZ ;  /* 0x0000040004057824 */ /* 0x000fc400078e00ff */
[----:B------:R-:W-:Y:S01]  /*0910*/  LOP3.LUT R6, R6, 0xffffffe, RZ, 0xc0, !PT ;  /* 0x0ffffffe06067812 */ /* 0x000fe200078ec0ff */
[----:B------:R-:W-:Y:S02]  /*0920*/  STS [R29+0x2c00], RZ ;  /* 0x002c00ff1d007388 */ /* 0x000fe40000000800 */
[----:B------:R-:W-:Y:S02]  /*0930*/  LOP3.LUT R4, R5, 0x7c00, RZ, 0xc0, !PT ;  /* 0x00007c0005047812 */ /* 0x000fe400078ec0ff */
[----:B------:R-:W-:Y:S02]  /*0940*/  STS [R29+0x3000], RZ ;  /* 0x003000ff1d007388 */ /* 0x000fe40000000800 */
[----:B------:R-:W-:Y:S02]  /*0950*/  IADD3 R37, PT, PT, R6, R29, R4 ;  /* 0x0000001d06257210 */ /* 0x000fe40007ffe004 */
[----:B------:R-:W-:Y:S01]  /*0960*/  STS [R29+0x3400], RZ ;  /* 0x003400ff1d007388 */ /* 0x000fe20000000800 */
[----:B------:R-:W-:-:S03]  /*0970*/  SHF.R.U32.HI R4, RZ, UR6, R12 ;  /* 0x00000006ff047c19 */ /* 0x000fc6000801160c */
        /* <DEDUP_REMOVED lines=10> */
[----:B------:R-:W-:-:S03]  /*0a20*/  IADD3 R39, PT, PT, R39, R29, R6 ;  /* 0x0000001d27277210 */ /* 0x000fc60007ffe006 */
        /* <DEDUP_REMOVED lines=18> */
[----:B0-----:R-:W-:-:S04]  /*0b50*/  SHF.R.U32.HI R5, RZ, UR6, R13 ;  /* 0x00000006ff057c19 */ /* 0x001fc8000801160d */
[----:B------:R-:W-:-:S05]  /*0b60*/  LOP3.LUT R5, R5, UR4, RZ, 0xc0, !PT ;  /* 0x0000000405057c12 */ /* 0x000fca000f8ec0ff */
[----:B------:R-:W-:Y:S01]  /*0b70*/  IMAD.SHL.U32 R6, R5, 0x400, RZ ;  /* 0x0000040005067824 */ /* 0x000fe200078e00ff */
[----:B------:R-:W-:-:S04]  /*0b80*/  SHF.R.U32.HI R5, RZ, 0x4, R5 ;  /* 0x00000004ff057819 */ /* 0x000fc80000011605 */
[----:B------:R-:W-:Y:S02]  /*0b90*/  LOP3.LUT R8, R6, 0x7c00, RZ, 0xc0, !PT ;  /* 0x00007c0006087812 */ /* 0x000fe400078ec0ff */
[----:B------:R-:W-:-:S04]  /*0ba0*/  LOP3.LUT R5, R5, 0xffffffe, RZ, 0xc0, !PT ;  /* 0x0ffffffe05057812 */ /* 0x000fc800078ec0ff */
[----:B------:R-:W-:Y:S01]  /*0bb0*/  IADD3 R41, PT, PT, R5, R29, R8 ;  /* 0x0000001d05297210 */ /* 0x000fe20007ffe008 */
[----:B-1----:R-:W-:-:S05]  /*0bc0*/  VIADD R4, R38, 0x1 ;  /* 0x0000000126047836 */ /* 0x002fca0000000000 */
[----:B------:R0:W-:Y:S04]  /*0bd0*/  STS.U16 [R37], R4 ;  /* 0x0000000425007388 */ /* 0x0001e80000000400 */
[----:B------:R-:W1:Y:S01]  /*0be0*/  LDS.U16 R40, [R39] ;  /* 0x0000000027287984 */ /* 0x000e620000000400 */
[----:B0-----:R-:W-:-:S04]  /*0bf0*/  SHF.R.U32.HI R4, RZ, UR6, R14 ;  /* 0x00000006ff047c19 */ /* 0x001fc8000801160e */
[----:B------:R-:W-:-:S05]  /*0c00*/  LOP3.LUT R4, R4, UR4, RZ, 0xc0, !PT ;  /* 0x0000000404047c12 */ /* 0x000fca000f8ec0ff */
[----:B------:R-:W-:Y:S01]  /*0c10*/  IMAD.SHL.U32 R5, R4, 0x400, RZ ;  /* 0x0000040004057824 */ /* 0x000fe200078e00ff */
[----:B------:R-:W-:-:S04]  /*0c20*/  SHF.R.U32.HI R4, RZ, 0x4, R4 ;  /* 0x00000004ff047819 */ /* 0x000fc80000011604 */
[----:B------:R-:W-:Y:S02]  /*0c30*/  LOP3.LUT R8, R5, 0x7c00, RZ, 0xc0, !PT ;  /* 0x00007c0005087812 */ /* 0x000fe400078ec0ff */
[----:B------:R-:W-:Y:S02]  /*0c40*/  LOP3.LUT R43, R4, 0xffffffe, RZ, 0xc0, !PT ;  /* 0x0ffffffe042b7812 */ /* 0x000fe400078ec0ff */
[----:B------:R-:W-:Y:S02]  /*0c50*/  SHF.R.U32.HI R5, RZ, UR6, R15 ;  /* 0x00000006ff057c19 */ /* 0x000fe4000801160f */
[----:B------:R-:W-:Y:S02]  /*0c60*/  IADD3 R43, PT, PT, R43, R29, R8 ;  /* 0x0000001d2b2b7210 */ /* 0x000fe40007ffe008 */
[----:B------:R-:W-:Y:S01]  /*0c70*/  LOP3.LUT R5, R5, UR4, RZ, 0xc0, !PT ;  /* 0x0000000405057c12 */ /* 0x000fe2000f8ec0ff */
[----:B-1----:R-:W-:-:S05]  /*0c80*/  VIADD R6, R40, 0x1 ;  /* 0x0000000128067836 */ /* 0x002fca0000000000 */
[----:B------:R0:W-:Y:S04]  /*0c90*/  STS.U16 [R39], R6 ;  /* 0x0000000627007388 */ /* 0x0001e80000000400 */
[----:B------:R-:W1:Y:S01]  /*0ca0*/  LDS.U16 R42, [R41] ;  /* 0x00000000292a7984 */ /* 0x000e620000000400 */
[----:B0-----:R-:W-:Y:S01]  /*0cb0*/  IMAD.SHL.U32 R6, R5, 0x400, RZ ;  /* 0x0000040005067824 */ /* 0x001fe200078e00ff */
        /* <DEDUP_REMOVED lines=127> */
[----:B0-----:R-:W-:Y:S01]  /*14b0*/  SHF.R.U32.HI R4, RZ, UR6, R30 ;  /* 0x00000006ff047c19 */ /* 0x001fe2000801161e */
        /* <DEDUP_REMOVED lines=8> */
[----:B0-----:R-:W-:Y:S01]  /*1540*/  ULEA UR4, UR6, UR4, 0x18 ;  /* 0x0000000406047291 */ /* 0x001fe2000f8ec0ff */
[----:B-1----:R-:W-:-:S05]  /*1550*/  VIADD R6, R68, 0x1 ;  /* 0x0000000144067836 */ /* 0x002fca0000000000 */
        /* <DEDUP_REMOVED lines=30> */
[----:B-----5:R-:W-:-:S03]  /*1740*/  IMAD.IADD R79, R79, 0x1, R78 ;  /* 0x000000014f4f7824 */ /* 0x020fc600078e024e */
[----:B------:R-:W5:Y:S01]  /*1750*/  LDS R90, [R31+0x44] ;  /* 0x000044001f5a7984 */ /* 0x000f620000000800 */
[----:B------:R-:W-:-:S03]  /*1760*/  IMAD.IADD R80, R80, 0x1, R79 ;  /* 0x0000000150507824 */ /* 0x000fc600078e024f */
        /* <DEDUP_REMOVED lines=29> */
[----:B------:R-:W-:-:S04]  /*1940*/  IMAD.IADD R95, R95, 0x1, R94 ;  /* 0x000000015f5f7824 */ /* 0x000fc800078e025e */
[----:B0-----:R-:W-:-:S04]  /*1950*/  IMAD.IADD R96, R96, 0x1, R95 ;  /* 0x0000000160607824 */ /* 0x001fc800078e025f */
[----:B-1----:R-:W-:-:S04]  /*1960*/  IMAD.IADD R97, R97, 0x1, R96 ;  /* 0x0000000161617824 */ /* 0x002fc800078e0260 */
[----:B--2---:R-:W-:-:S04]  /*1970*/  IMAD.IADD R98, R98, 0x1, R97 ;  /* 0x0000000162627824 */ /* 0x004fc800078e0261 */
[----:B---3--:R-:W-:-:S04]  /*1980*/  IMAD.IADD R99, R99, 0x1, R98 ;  /* 0x0000000163637824 */ /* 0x008fc800078e0262 */
[----:B----4-:R-:W-:-:S04]  /*1990*/  IMAD.IADD R100, R100, 0x1, R99 ;  /* 0x0000000164647824 */ /* 0x010fc800078e0263 */
[----:B-----5:R-:W-:-:S04]  /*19a0*/  IMAD.IADD R101, R101, 0x1, R100 ;  /* 0x0000000165657824 */ /* 0x020fc800078e0264 */
        /* <DEDUP_REMOVED lines=29> */
[----:B-1----:R-:W-:Y:S01]  /*1b80*/  IMAD.IADD R8, R7, 0x1, R8 ;  /* 0x0000000107087824 */ /* 0x002fe200078e0208 */
        /* <DEDUP_REMOVED lines=91> */
[----:B------:R-:W5:Y:S04]  /*2140*/  LDS.U16 R45, [R45] ;  /* 0x000000002d2d7984 */ /* 0x000f680000000400 */
[----:B------:R-:W5:Y:S04]  /*2150*/  LDS.U16 R47, [R47] ;  /* 0x000000002f2f7984 */ /* 0x000f680000000400 */
[----:B------:R-:W5:Y:S04]  /*2160*/  LDS.U16 R49, [R49] ;  /* 0x0000000031317984 */ /* 0x000f680000000400 */
[----:B------:R-:W5:Y:S04]  /*2170*/  LDS.U16 R51, [R51] ;  /* 0x0000000033337984 */ /* 0x000f680000000400 */
[----:B------:R-:W5:Y:S04]  /*2180*/  LDS.U16 R53, [R53] ;  /* 0x0000000035357984 */ /* 0x000f680000000400 */
[----:B------:R-:W5:Y:S01]  /*2190*/  LDS.U16 R55, [R55] ;  /* 0x0000000037377984 */ /* 0x000f620000000400 */
        /* <DEDUP_REMOVED lines=10> */
[----:B-----5:R-:W-:-:S03]  /*2240*/  IMAD.IADD R45, R46, 0x1, R45 ;  /* 0x000000012e2d7824 */ /* 0x020fc600078e022d */
[----:B------:R-:W5:Y:S01]  /*2250*/  LDS.U16 R67, [R67] ;  /* 0x0000000043437984 */ /* 0x000f620000000400 */
[----:B------:R-:W-:-:S03]  /*2260*/  IMAD.IADD R47, R48, 0x1, R47 ;  /* 0x00000001302f7824 */ /* 0x000fc600078e022f */
[----:B------:R-:W5:Y:S01]  /*2270*/  LDS.U16 R69, [R69] ;  /* 0x0000000045457984 */ /* 0x000f620000000400 */
[----:B------:R-:W-:-:S03]  /*2280*/  IMAD.IADD R49, R50, 0x1, R49 ;  /* 0x0000000132317824 */ /* 0x000fc600078e0231 */
[----:B------:R-:W5:Y:S01]  /*2290*/  LDS.U16 R71, [R71] ;  /* 0x0000000047477984 */ /* 0x000f620000000400 */
        /* <DEDUP_REMOVED lines=8> */
[----:B-----5:R-:W-:Y:S02]  /*2320*/  IMAD.IADD R67, R68, 0x1, R67 ;  /* 0x0000000144437824 */ /* 0x020fe400078e0243 */
        /* <DEDUP_REMOVED lines=17> */
[----:B0-----:R-:W-:Y:S01]  /*2440*/  LEA R5, R51, UR4, 0x2 ;  /* 0x0000000433057c11 */ /* 0x001fe2000f8e10ff */
[----:B------:R0:W-:Y:S01]  /*2450*/  STS [R6], R13 ;  /* 0x0000000d06007388 */ /* 0x0001e20000000800 */
[----:B------:R-:W-:Y:S02]  /*2460*/  LEA R2, R53, UR4, 0x2 ;  /* 0x0000000435027c11 */ /* 0x000fe4000f8e10ff */
[----:B-1----:R-:W-:Y:S01]  /*2470*/  LEA R3, R55, UR4, 0x2 ;  /* 0x0000000437037c11 */ /* 0x002fe2000f8e10ff */
[----:B------:R1:W-:Y:S01]  /*2480*/  STS [R9], R14 ;  /* 0x0000000e09007388 */ /* 0x0003e20000000800 */
[----:B------:R-:W-:-:S02]  /*2490*/  LEA R4, R57, UR4, 0x2 ;  /* 0x0000000439047c11 */ /* 0x000fc4000f8e10ff */
[----:B--2---:R-:W-:Y:S01]  /*24a0*/  LEA R7, R59, UR4, 0x2 ;  /* 0x000000043b077c11 */ /* 0x004fe2000f8e10ff */
[----:B------:R2:W-:Y:S01]  /*24b0*/  STS [R8], R15 ;  /* 0x0000000f08007388 */ /* 0x0005e20000000800 */
[----:B0-----:R-:W-:-:S03]  /*24c0*/  LEA R6, R63, UR4, 0x2 ;  /* 0x000000043f067c11 */ /* 0x001fc6000f8e10ff */
[----:B------:R0:W-:Y:S01]  /*24d0*/  STS [R11], R16 ;  /* 0x000000100b007388 */ /* 0x0001e20000000800 */
[----:B-1----:R-:W-:-:S03]  /*24e0*/  LEA R9, R61, UR4, 0x2 ;  /* 0x000000043d097c11 */ /* 0x002fc6000f8e10ff */
[----:B------:R-:W-:Y:S01]  /*24f0*/  STS [R10], R17 ;  /* 0x000000110a007388 */ /* 0x000fe20000000800 */
[----:B--2---:R-:W-:-:S03]  /*2500*/  LEA R8, R67, UR4, 0x2 ;  /* 0x0000000443087c11 */ /* 0x004fc6000f8e10ff */
[----:B------:R1:W-:Y:S01]  /*2510*/  STS [R5], R18 ;  /* 0x0000001205007388 */ /* 0x0003e20000000800 */
[----:B0-----:R-:W-:-:S03]  /*2520*/  LEA R11, R65, UR4, 0x2 ;  /* 0x00000004410b7c11 */ /* 0x001fc6000f8e10ff */
[----:B------:R0:W-:Y:S04]  /*2530*/  STS [R2], R19 ;  /* 0x0000001302007388 */ /* 0x0001e80000000800 */
[----:B------:R2:W-:Y:S01]  /*2540*/  STS [R3], R20 ;  /* 0x0000001403007388 */ /* 0x0005e20000000800 */
[----:B-1----:R-:W-:-:S03]  /*2550*/  LEA R5, R69, UR4, 0x2 ;  /* 0x0000000445057c11 */ /* 0x002fc6000f8e10ff */
[----:B------:R2:W-:Y:S01]  /*2560*/  STS [R4], R21 ;  /* 0x0000001504007388 */ /* 0x0005e20000000800 */
[----:B0-----:R-:W-:-:S03]  /*2570*/  LEA R19, R71, UR4, 0x2 ;  /* 0x0000000447137c11 */ /* 0x001fc6000f8e10ff */
        /* <DEDUP_REMOVED lines=9> */
[----:B------:R2:W1:Y:S04]  /*2610*/  LDS R3, [R33+0x4] ;  /* 0x0000040021037984 */ /* 0x0004680000000800 */
        /* <DEDUP_REMOVED lines=18> */
[----:B-1-34-:R-:W-:Y:S05]  /*2740*/  BRA `(.L_x_668) ;  /* 0xffffffdc00f87947 */ /* 0x01afea000383ffff */
.L_x_667:
[----:B------:R-:W-:Y:S01]  /*2750*/  LEA R5, R5, UR4, 0x2 ;  /* 0x0000000405057c11 */ /* 0x000fe2000f8e10ff */
[C---:B------:R-:W-:Y:S01]  /*2760*/  IMAD R33, R0.reuse, -0x48, R33 ;  /* 0xffffffb800217824 */ /* 0x040fe200078e0221 */
[----:B------:R-:W-:Y:S01]  /*2770*/  LEA R4, R37, UR4, 0x2 ;  /* 0x0000000425047c11 */ /* 0x000fe2000f8e10ff */
[C---:B------:R-:W-:Y:S01]  /*2780*/  VIADD R7, R0.reuse, 0x100 ;  /* 0x0000010000077836 */ /* 0x040fe20000000000 */
[----:B------:R-:W-:Y:S01]  /*2790*/  LEA R39, R39, UR4, 0x2 ;  /* 0x0000000427277c11 */ /* 0x000fe2000f8e10ff */
[----:B------:R0:W-:Y:S01]  /*27a0*/  STS [R5], R2 ;  /* 0x0000000205007388 */ /* 0x0001e20000000800 */
[----:B------:R-:W-:Y:S01]  /*27b0*/  LEA R6, R41, UR4, 0x2 ;  /* 0x0000000429067c11 */ /* 0x000fe2000f8e10ff */
[----:B------:R-:W-:Y:S01]  /*27c0*/  VIADD R9, R0, 0x200 ;  /* 0x0000020000097836 */ /* 0x000fe20000000000 */
[----:B------:R-:W-:Y:S01]  /*27d0*/  LEA R43, R43, UR4, 0x2 ;  /* 0x000000042b2b7c11 */ /* 0x000fe2000f8e10ff */
[----:B------:R1:W-:Y:S01]  /*27e0*/  STS [R4], R3 ;  /* 0x0000000304007388 */ /* 0x0003e20000000800 */
[----:B------:R-:W-:-:S02]  /*27f0*/  LEA R8, R45, UR4, 0x2 ;  /* 0x000000042d087c11 */ /* 0x000fc4000f8e10ff */
[----:B------:R-:W-:Y:S01]  /*2800*/  LEA R47, R47, UR4, 0x2 ;  /* 0x000000042f2f7c11 */ /* 0x000fe2000f8e10ff */
[----:B------:R-:W-:Y:S01]  /*2810*/  STS [R39], R12 ;  /* 0x0000000c27007388 */ /* 0x000fe20000000800 */
[----:B------:R-:W-:Y:S02]  /*2820*/  LEA R10, R49, UR4, 0x2 ;  /* 0x00000004310a7c11 */ /* 0x000fe4000f8e10ff */
[----:B------:R-:W-:Y:S01]  /*2830*/  LEA R51, R51, UR4, 0x2 ;  /* 0x0000000433337c11 */ /* 0x000fe2000f8e10ff */
[----:B------:R2:W-:Y:S01]  /*2840*/  STS [R6], R13 ;  /* 0x0000000d06007388 */ /* 0x0005e20000000800 */
[----:B0-----:R-:W-:Y:S02]  /*2850*/  LEA R2, R53, UR4, 0x2 ;  /* 0x0000000435027c11 */ /* 0x001fe4000f8e10ff */
[----:B------:R-:W-:Y:S01]  /*2860*/  LEA R55, R55, UR4, 0x2 ;  /* 0x0000000437377c11 */ /* 0x000fe2000f8e10ff */
[----:B------:R0:W-:Y:S01]  /*2870*/  STS [R43], R14 ;  /* 0x0000000e2b007388 */ /* 0x0001e20000000800 */
[----:B-1----:R-:W-:-:S02]  /*2880*/  LEA R4, R57, UR4, 0x2 ;  /* 0x0000000439047c11 */ /* 0x002fc4000f8e10ff */
[----:B------:R-:W-:Y:S01]  /*2890*/  LEA R59, R59, UR4, 0x2 ;  /* 0x000000043b3b7c11 */ /* 0x000fe2000f8e10ff */
[----:B------:R1:W-:Y:S01]  /*28a0*/  STS [R8], R15 ;  /* 0x0000000f08007388 */ /* 0x0003e20000000800 */
[----:B------:R-:W-:Y:S01]  /*28b0*/  LEA R61, R61, UR4, 0x2 ;  /* 0x000000043d3d7c11 */ /* 0x000fe2000f8e10ff */
[C---:B--2---:R-:W-:Y:S01]  /*28c0*/  VIADD R13, R0.reuse, 0x500 ;  /* 0x00000500000d7836 */ /* 0x044fe20000000000 */
[----:B------:R-:W-:Y:S01]  /*28d0*/  LEA R6, R63, UR4, 0x2 ;  /* 0x000000043f067c11 */ /* 0x000fe2000f8e10ff */
[----:B------:R2:W-:Y:S01]  /*28e0*/  STS [R47], R16 ;  /* 0x000000102f007388 */ /* 0x0005e20000000800 */
[----:B------:R-:W-:Y:S01]  /*28f0*/  LEA R65, R65, UR4, 0x2 ;  /* 0x0000000441417c11 */ /* 0x000fe2000f8e10ff */
[C---:B0-----:R-:W-:Y:S01]  /*2900*/  VIADD R14, R0.reuse, 0x600 ;  /* 0x00000600000e7836 */ /* 0x041fe20000000000 */
[----:B------:R-:W-:Y:S01]  /*2910*/  LEA R69, R69, UR4, 0x2 ;  /* 0x0000000445457c11 */ /* 0x000fe2000f8e10ff */
[----:B------:R0:W-:Y:S01]  /*2920*/  STS [R10], R17 ;  /* 0x000000110a007388 */ /* 0x0001e20000000800 */
[----:B------:R-:W-:Y:S01]  /*2930*/  LEA R71, R71, UR4, 0x2 ;  /* 0x0000000447477c11 */ /* 0x000fe2000f8e10ff */
[C---:B-1----:R-:W-:Y:S01]  /*2940*/  VIADD R15, R0.reuse, 0x700 ;  /* 0x00000700000f7836 */ /* 0x042fe20000000000 */
[----:B------:R-:W-:Y:S01]  /*2950*/  LEA R8, R67, UR4, 0x2 ;  /* 0x0000000443087c11 */ /* 0x000fe2000f8e10ff */
[----:B------:R-:W-:Y:S01]  /*2960*/  STS [R51], R18 ;  /* 0x0000001233007388 */ /* 0x000fe20000000800 */
[----:B------:R-:W1:Y:S01]  /*2970*/  LDCU.64 UR4, c[0x0][0x3a0] ;  /* 0x00007400ff0477ac */ /* 0x000e620008000a00 */
[C---:B------:R-:W-:Y:S01]  /*2980*/  LOP3.LUT R12, R0.reuse, 0x400, RZ, 0xfc, !PT ;  /* 0x00000400000c7812 */ /* 0x040fe200078efcff */
[C---:B--2---:R-:W-:Y:S01]  /*2990*/  VIADD R16, R0.reuse, 0xd00 ;  /* 0x00000d0000107836 */ /* 0x044fe20000000000 */
[----:B------:R2:W-:Y:S01]  /*29a0*/  STS [R2], R19 ;  /* 0x0000001302007388 */ /* 0x0005e20000000800 */
[----:B0-----:R-:W-:-:S03]  /*29b0*/  VIADD R10, R0, 0x300 ;  /* 0x00000300000a7836 */ /* 0x001fc60000000000 */
[----:B------:R-:W-:Y:S04]  /*29c0*/  STS [R55], R20 ;  /* 0x0000001437007388 */ /* 0x000fe80000000800 */
[----:B------:R-:W-:Y:S01]  /*29d0*/  STS [R4], R21 ;  /* 0x0000001504007388 */ /* 0x000fe20000000800 */
[----:B--2---:R-:W0:Y:S03]  /*29e0*/  LDC.64 R2, c[0x0][0x388] ;  /* 0x0000e200ff027b82 */ /* 0x004e260000000a00 */
[----:B------:R-:W-:Y:S01]  /*29f0*/  STS [R59], R22 ;  /* 0x000000163b007388 */ /* 0x000fe20000000800 */
[----:B-1----:R-:W-:-:S03]  /*2a00*/  ISETP.GE.U32.AND P2, PT, R7, UR4, PT ;  /* 0x0000000407007c0c */ /* 0x002fc6000bf46070 */
[----:B------:R-:W-:Y:S01]  /*2a10*/  STS [R61], R24 ;  /* 0x000000183d007388 */ /* 0x000fe20000000800 */
[----:B------:R-:W-:Y:S02]  /*2a20*/  ISETP.GE.U32.AND P3, PT, R9, UR4, PT ;  /* 0x0000000409007c0c */ /* 0x000fe4000bf66070 */
[----:B------:R-:W-:Y:S01]  /*2a30*/  ISETP.GE.U32.AND P6, PT, R10, UR4, PT ;  /* 0x000000040a007c0c */ /* 0x000fe2000bfc6070 */
[----:B------:R-:W-:Y:S01]  /*2a40*/  STS [R6], R25 ;  /* 0x0000001906007388 */ /* 0x000fe20000000800 */
[----:B------:R-:W-:Y:S02]  /*2a50*/  ISETP.GE.U32.AND.EX P3, PT, RZ, UR5, PT, P3 ;  /* 0x00000005ff007c0c */ /* 0x000fe4000bf66130 */
[----:B------:R-:W-:Y:S01]  /*2a60*/  ISETP.GE.U32.AND.EX P2, PT, RZ, UR5, PT, P2 ;  /* 0x00000005ff007c0c */ /* 0x000fe2000bf46120 */
[----:B------:R-:W-:Y:S01]  /*2a70*/  STS [R65], R26 ;  /* 0x0000001a41007388 */ /* 0x000fe20000000800 */
[----:B------:R-:W-:Y:S02]  /*2a80*/  ISETP.GE.U32.AND P1, PT, R13, UR4, PT ;  /* 0x000000040d007c0c */ /* 0x000fe4000bf26070 */
[----:B------:R-:W-:Y:S01]  /*2a90*/  ISETP.GE.U32.AND.EX P6, PT, RZ, UR5, PT, P6 ;  /* 0x00000005ff007c0c */ /* 0x000fe2000bfc6160 */
[----:B------:R-:W-:Y:S01]  /*2aa0*/  STS [R8], R27 ;  /* 0x0000001b08007388 */ /* 0x000fe20000000800 */
[----:B------:R-:W-:-:S02]  /*2ab0*/  ISETP.GE.U32.AND.EX P1, PT, RZ, UR5, PT, P1 ;  /* 0x00000005ff007c0c */ /* 0x000fc4000bf26110 */
[----:B------:R-:W-:Y:S01]  /*2ac0*/  ISETP.GE.U32.AND P5, PT, R12, UR4, PT ;  /* 0x000000040c007c0c */ /* 0x000fe2000bfa6070 */
[----:B------:R-:W-:Y:S01]  /*2ad0*/  STS [R69], R28 ;  /* 0x0000001c45007388 */ /* 0x000fe20000000800 */
[----:B------:R-:W-:Y:S01]  /*2ae0*/  ISETP.GE.U32.AND P4, PT, R15, UR4, PT ;  /* 0x000000040f007c0c */ /* 0x000fe2000bf86070 */
[----:B0-----:R-:W-:Y:S01]  /*2af0*/  IMAD.WIDE.U32 R2, R0, 0x4, R2 ;  /* 0x0000000400027825 */ /* 0x001fe200078e0002 */
[----:B------:R-:W-:Y:S01]  /*2b00*/  ISETP.GE.U32.AND.EX P5, PT, RZ, UR5, PT, P5 ;  /* 0x00000005ff007c0c */ /* 0x000fe2000bfa6150 */
[----:B------:R-:W-:Y:S01]  /*2b10*/  STS [R71], R30 ;  /* 0x0000001e47007388 */ /* 0x000fe20000000800 */
[----:B------:R-:W-:Y:S01]  /*2b20*/  BAR.SYNC.DEFER_BLOCKING 0x0 ;  /* 0x0000000000007b1d */ /* 0x000fe20000010000 */
[----:B------:R-:W-:Y:S01]  /*2b30*/  ISETP.GE.U32.AND P0, PT, R14, UR4, PT ;  /* 0x000000040e007c0c */ /* 0x000fe2000bf06070 */
[C---:B------:R-:W-:Y:S01]  /*2b40*/  VIADD R14, R0.reuse, 0x900 ;  /* 0x00000900000e7836 */ /* 0x040fe20000000000 */
[----:B------:R-:W-:Y:S02]  /*2b50*/  LOP3.LUT R12, R0, 0x800, RZ, 0xfc, !PT ;  /* 0x00000800000c7812 */ /* 0x000fe400078efcff */
[----:B------:R-:W-:-:S02]  /*2b60*/  ISETP.GE.U32.AND.EX P0, PT, RZ, UR5, PT, P0 ;  /* 0x00000005ff007c0c */ /* 0x000fc4000bf06100 */
[----:B------:R-:W-:Y:S01]  /*2b70*/  ISETP.GE.U32.AND.EX P4, PT, RZ, UR5, PT, P4 ;  /* 0x00000005ff007c0c */ /* 0x000fe2000bf86140 */
[----:B------:R-:W0:Y:S04]  /*2b80*/  LDS R5, [R33+0x800] ;  /* 0x0008000021057984 */ /* 0x000e280000000800 */
[----:B------:R-:W1:Y:S04]  /*2b90*/  LDS R4, [R33+0x400] ;  /* 0x0004000021047984 */ /* 0x000e680000000800 */
[----:B------:R-:W2:Y:S04]  /*2ba0*/  LDS R6, [R33+0xc00] ;  /* 0x000c000021067984 */ /* 0x000ea80000000800 */
[----:B------:R-:W3:Y:S04]  /*2bb0*/  LDS R8, [R33+0x1400] ;  /* 0x0014000021087984 */ /* 0x000ee80000000800 */
[----:B------:R-:W4:Y:S04]  /*2bc0*/  LDS R7, [R33+0x1000] ;  /* 0x0010000021077984 */ /* 0x000f280000000800 */
[----:B------:R-:W5:Y:S04]  /*2bd0*/  LDS R9, [R33+0x1800] ;  /* 0x0018000021097984 */ /* 0x000f680000000800 */
[----:B------:R-:W5:Y:S01]  /*2be0*/  LDS R10, [R33+0x1c00] ;  /* 0x001c0000210a7984 */ /* 0x000f620000000800 */
[----:B0-----:R-:W-:-:S03]  /*2bf0*/  @!P3 LOP3.LUT R13, R5, 0x80000000, RZ, 0x3c, !PT ;  /* 0x80000000050db812 */ /* 0x001fc600078e3cff */
[----:B------:R-:W-:Y:S01]  /*2c00*/  LDS R5, [R33+0x2400] ;  /* 0x0024000021057984 */ /* 0x000fe20000000800 */
[----:B-1----:R-:W-:-:S03]  /*2c10*/  @!P2 LOP3.LUT R11, R4, 0x80000000, RZ, 0x3c, !PT ;  /* 0x80000000040ba812 */ /* 0x002fc600078e3cff */
[----:B------:R-:W0:Y:S01]  /*2c20*/  LDS R4, [R33+0x2000] ;  /* 0x0020000021047984 */ /* 0x000e220000000800 */
[----:B--2---:R-:W-:-:S03]  /*2c30*/  @!P6 LOP3.LUT R15, R6, 0x80000000, RZ, 0x3c, !PT ;  /* 0x80000000060fe812 */ /* 0x004fc600078e3cff */
[----:B------:R-:W-:Y:S01]  /*2c40*/  @!P2 STG.E desc[UR8][R2.64+0x400], R11 ;  /* 0x0004000b0200a986 */ /* 0x000fe2000c101908 */
[----:B------:R-:W-:Y:S01]  /*2c50*/  ISETP.GE.U32.AND P2, PT, R12, UR4, PT ;  /* 0x000000040c007c0c */ /* 0x000fe2000bf46070 */
[----:B------:R-:W-:Y:S01]  /*2c60*/  VIADD R12, R0, 0xa00 ;  /* 0x00000a00000c7836 */ /* 0x000fe20000000000 */
[----:B---3--:R-:W-:Y:S01]  /*2c70*/  @!P1 LOP3.LUT R19, R8, 0x80000000, RZ, 0x3c, !PT ;  /* 0x8000000008139812 */ /* 0x008fe200078e3cff */
[----:B------:R-:W-:Y:S01]  /*2c80*/  LDS R11, [R33+0x2800] ;  /* 0x00280000210b7984 */ /* 0x000fe20000000800 */
[----:B------:R-:W-:Y:S02]  /*2c90*/  ISETP.GE.U32.AND.EX P2, PT, RZ, UR5, PT, P2 ;  /* 0x00000005ff007c0c */ /* 0x000fe4000bf46120 */
[----:B----4-:R-:W-:Y:S01]  /*2ca0*/  @!P5 LOP3.LUT R17, R7, 0x80000000, RZ, 0x3c, !PT ;  /* 0x800000000711d812 */ /* 0x010fe200078e3cff */
[----:B------:R-:W-:Y:S01]  /*2cb0*/  LDS R6, [R33+0x2c00] ;  /* 0x002c000021067984 */ /* 0x000fe20000000800 */
[----:B-----5:R-:W-:-:S03]  /*2cc0*/  @!P0 LOP3.LUT R21, R9, 0x80000000, RZ, 0x3c, !PT ;  /* 0x8000000009158812 */ /* 0x020fc600078e3cff */
[----:B------:R-:W-:Y:S01]  /*2cd0*/  @!P1 STG.E desc[UR8][R2.64+0x1400], R19 ;  /* 0x0014001302009986 */ /* 0x000fe2000c101908 */
[----:B------:R-:W-:-:S03]  /*2ce0*/  ISETP.GE.U32.AND P1, PT, R0, UR4, PT ;  /* 0x0000000400007c0c */ /* 0x000fc6000bf26070 */
[----:B------:R-:W1:Y:S01]  /*2cf0*/  LDS R7, [R33+0x3000] ;  /* 0x0030000021077984 */ /* 0x000e620000000800 */
[----:B------:R-:W-:-:S03]  /*2d00*/  ISETP.GE.U32.AND.EX P1, PT, RZ, UR5, PT, P1 ;  /* 0x00000005ff007c0c */ /* 0x000fc6000bf26110 */
[----:B------:R-:W-:Y:S01]  /*2d10*/  @!P3 STG.E desc[UR8][R2.64+0x800], R13 ;  /* 0x0008000d0200b986 */ /* 0x000fe2000c101908 */
[----:B------:R-:W-:Y:S01]  /*2d20*/  ISETP.GE.U32.AND P3, PT, R14, UR4, PT ;  /* 0x000000040e007c0c */ /* 0x000fe2000bf66070 */
[----:B------:R-:W-:Y:S02]  /*2d30*/  VIADD R14, R0, 0xb00 ;  /* 0x00000b00000e7836 */ /* 0x000fe40000000000 */
[----:B------:R2:W-:Y:S01]  /*2d40*/  @!P6 STG.E desc[UR8][R2.64+0xc00], R15 ;  /* 0x000c000f0200e986 */ /* 0x0005e2000c101908 */
[----:B------:R-:W-:Y:S02]  /*2d50*/  ISETP.GE.U32.AND P6, PT, R12, UR4, PT ;  /* 0x000000040c007c0c */ /* 0x000fe4000bfc6070 */
[----:B------:R-:W-:Y:S01]  /*2d60*/  LOP3.LUT R12, R0, 0xc00, RZ, 0xfc, !PT ;  /* 0x00000c00000c7812 */ /* 0x000fe200078efcff */
[----:B------:R0:W-:Y:S01]  /*2d70*/  @!P5 STG.E desc[UR8][R2.64+0x1000], R17 ;  /* 0x001000110200d986 */ /* 0x0001e2000c101908 */
[----:B------:R-:W-:Y:S02]  /*2d80*/  ISETP.GE.U32.AND.EX P3, PT, RZ, UR5, PT, P3 ;  /* 0x00000005ff007c0c */ /* 0x000fe4000bf66130 */
[----:B------:R-:W-:Y:S01]  /*2d90*/  ISETP.GE.U32.AND P5, PT, R14, UR4, PT ;  /* 0x000000040e007c0c */ /* 0x000fe2000bfa6070 */
[----:B------:R-:W-:Y:S01]  /*2da0*/  @!P0 STG.E desc[UR8][R2.64+0x1800], R21 ;  /* 0x0018001502008986 */ /* 0x000fe2000c101908 */
[----:B------:R-:W-:-:S02]  /*2db0*/  ISETP.GE.U32.AND P0, PT, R12, UR4, PT ;  /* 0x000000040c007c0c */ /* 0x000fc4000bf06070 */
[----:B--2---:R-:W-:Y:S01]  /*2dc0*/  @!P4 LOP3.LUT R15, R10, 0x80000000, RZ, 0x3c, !PT ;  /* 0x800000000a0fc812 */ /* 0x004fe200078e3cff */
[----:B------:R-:W2:Y:S01]  /*2dd0*/  LDS R8, [R33+0x3400] ;  /* 0x0034000021087984 */ /* 0x000ea20000000800 */
[----:B------:R-:W-:Y:S02]  /*2de0*/  ISETP.GE.U32.AND.EX P0, PT, RZ, UR5, PT, P0 ;  /* 0x00000005ff007c0c */ /* 0x000fe4000bf06100 */
[----:B0-----:R-:W-:Y:S01]  /*2df0*/  @!P2 LOP3.LUT R17, R4, 0x80000000, RZ, 0x3c, !PT ;  /* 0x800000000411a812 */ /* 0x001fe200078e3cff */
[----:B------:R-:W0:Y:S02]  /*2e00*/  LDS R9, [R33+0x3800] ;  /* 0x0038000021097984 */ /* 0x000e240000000800 */
[----:B------:R-:W-:Y:S01]  /*2e10*/  @!P3 LOP3.LUT R5, R5, 0x80000000, RZ, 0x3c, !PT ;  /* 0x800000000505b812 */ /* 0x000fe200078e3cff */
[----:B------:R-:W-:Y:S01]  /*2e20*/  VIADD R4, R0, 0xe00 ;  /* 0x00000e0000047836 */ /* 0x000fe20000000000 */
[----:B------:R-:W3:Y:S04]  /*2e30*/  LDS R10, [R33+0x3c00] ;  /* 0x003c0000210a7984 */ /* 0x000ee80000000800 */
[----:B------:R-:W4:Y:S04]  /*2e40*/  LDS R12, [R33+0x4000] ;  /* 0x00400000210c7984 */ /* 0x000f280000000800 */
[----:B------:R-:W5:Y:S01]  /*2e50*/  LDS R13, [R33+0x4400] ;  /* 0x00440000210d7984 */ /* 0x000f620000000800 */
[----:B-1----:R-:W-:-:S03]  /*2e60*/  @!P0 LOP3.LUT R7, R7, 0x80000000, RZ, 0x3c, !PT ;  /* 0x8000000007078812 */ /* 0x002fc600078e3cff */
[----:B------:R-:W1:Y:S04]  /*2e70*/  @!P1 LDS R14, [R33] ;  /* 0x00000000210e9984 */ /* 0x000e680000000800 */
[----:B------:R2:W-:Y:S01]  /*2e80*/  @!P4 STG.E desc[UR8][R2.64+0x1c00], R15 ;  /* 0x001c000f0200c986 */ /* 0x0005e2000c101908 */
[----:B------:R-:W-:Y:S02]  /*2e90*/  ISETP.GE.U32.AND.EX P4, PT, RZ, UR5, PT, P6 ;  /* 0x00000005ff007c0c */ /* 0x000fe4000bf86160 */
[----:B------:R-:W-:Y:S01]  /*2ea0*/  ISETP.GE.U32.AND.EX P6, PT, RZ, UR5, PT, P5 ;  /* 0x00000005ff007c0c */ /* 0x000fe2000bfc6150 */
[----:B------:R-:W-:Y:S01]  /*2eb0*/  @!P3 STG.E desc[UR8][R2.64+0x2400], R5 ;  /* 0x002400050200b986 */ /* 0x000fe2000c101908 */
[----:B------:R-:W-:-:S03]  /*2ec0*/  ISETP.GE.U32.AND P5, PT, R16, UR4, PT ;  /* 0x0000000410007c0c */ /* 0x000fc6000bfa6070 */
[----:B------:R0:W-:Y:S01]  /*2ed0*/  @!P2 STG.E desc[UR8][R2.64+0x2000], R17 ;  /* 0x002000110200a986 */ /* 0x0001e2000c101908 */
[----:B------:R-:W-:Y:S02]  /*2ee0*/  ISETP.GE.U32.AND P2, PT, R4, UR4, PT ;  /* 0x0000000404007c0c */ /* 0x000fe4000bf46070 */
[C---:B------:R-:W-:Y:S01]  /*2ef0*/  LOP3.LUT R4, R0.reuse, 0x1000, RZ, 0xfc, !PT ;  /* 0x0000100000047812 */ /* 0x040fe200078efcff */
[----:B--2---:R-:W-:Y:S01]  /*2f00*/  VIADD R15, R0, 0xf00 ;  /* 0x00000f00000f7836 */ /* 0x004fe20000000000 */
[----:B------:R-:W-:Y:S01]  /*2f10*/  ISETP.GE.U32.AND.EX P5, PT, RZ, UR5, PT, P5 ;  /* 0x00000005ff007c0c */ /* 0x000fe2000bfa6150 */
[----:B------:R-:W-:Y:S01]  /*2f20*/  @!P0 STG.E desc[UR8][R2.64+0x3000], R7 ;  /* 0x0030000702008986 */ /* 0x000fe2000c101908 */
[----:B------:R-:W-:Y:S02]  /*2f30*/  @!P4 LOP3.LUT R11, R11, 0x80000000, RZ, 0x3c, !PT ;  /* 0x800000000b0bc812 */ /* 0x000fe400078e3cff */
[----:B------:R-:W-:Y:S02]  /*2f40*/  ISETP.GE.U32.AND P3, PT, R15, UR4, PT ;  /* 0x000000040f007c0c */ /* 0x000fe4000bf66070 */
[----:B------:R-:W-:Y:S01]  /*2f50*/  @!P6 LOP3.LUT R15, R6, 0x80000000, RZ, 0x3c, !PT ;  /* 0x80000000060fe812 */ /* 0x000fe200078e3cff */
[----:B------:R-:W-:Y:S01]  /*2f60*/  VIADD R6, R0, 0x1100 ;  /* 0x0000110000067836 */ /* 0x000fe20000000000 */
[----:B------:R3:W-:Y:S01]  /*2f70*/  @!P4 STG.E desc[UR8][R2.64+0x2800], R11 ;  /* 0x0028000b0200c986 */ /* 0x0007e2000c101908 */
[----:B------:R-:W-:Y:S01]  /*2f80*/  ISETP.GE.U32.AND P4, PT, R4, UR4, PT ;  /* 0x0000000404007c0c */ /* 0x000fe2000bf86070 */
[----:B------:R-:W-:Y:S01]  /*2f90*/  VIADD R0, R0, 0x1200 ;  /* 0x0000120000007836 */ /* 0x000fe20000000000 */
[----:B------:R-:W-:Y:S01]  /*2fa0*/  ISETP.GE.U32.AND.EX P2, PT, RZ, UR5, PT, P2 ;  /* 0x00000005ff007c0c */ /* 0x000fe2000bf46120 */
[----:B------:R4:W-:Y:S01]  /*2fb0*/  @!P6 STG.E desc[UR8][R2.64+0x2c00], R15 ;  /* 0x002c000f0200e986 */ /* 0x0009e2000c101908 */
[----:B------:R-:W-:-:S02]  /*2fc0*/  ISETP.GE.U32.AND P6, PT, R6, UR4, PT ;  /* 0x0000000406007c0c */ /* 0x000fc4000bfc6070 */
[----:B------:R-:W-:Y:S02]  /*2fd0*/  ISETP.GE.U32.AND.EX P3, PT, RZ, UR5, PT, P3 ;  /* 0x00000005ff007c0c */ /* 0x000fe4000bf66130 */
[----:B------:R-:W-:Y:S02]  /*2fe0*/  ISETP.GE.U32.AND.EX P4, PT, RZ, UR5, PT, P4 ;  /* 0x00000005ff007c0c */ /* 0x000fe4000bf86140 */
[----:B------:R-:W-:Y:S02]  /*2ff0*/  ISETP.GE.U32.AND.EX P6, PT, RZ, UR5, PT, P6 ;  /* 0x00000005ff007c0c */ /* 0x000fe4000bfc6160 */
[----:B------:R-:W-:Y:S02]  /*3000*/  ISETP.GE.U32.AND P0, PT, R0, UR4, PT ;  /* 0x0000000400007c0c */ /* 0x000fe4000bf06070 */
[----:B0-----:R-:W-:Y:S02]  /*3010*/  @!P5 LOP3.LUT R17, R8, 0x80000000, RZ, 0x3c, !PT ;  /* 0x800000000811d812 */ /* 0x001fe400078e3cff */
[----:B------:R-:W-:-:S02]  /*3020*/  ISETP.GE.U32.AND.EX P0, PT, RZ, UR5, PT, P0 ;  /* 0x00000005ff007c0c */ /* 0x000fc4000bf06100 */
[----:B------:R-:W-:Y:S01]  /*3030*/  @!P2 LOP3.LUT R9, R9, 0x80000000, RZ, 0x3c, !PT ;  /* 0x800000000909a812 */ /* 0x000fe200078e3cff */
[----:B------:R0:W-:Y:S01]  /*3040*/  @!P5 STG.E desc[UR8][R2.64+0x3400], R17 ;  /* 0x003400110200d986 */ /* 0x0001e2000c101908 */
[----:B---3--:R-:W-:Y:S02]  /*3050*/  @!P3 LOP3.LUT R11, R10, 0x80000000, RZ, 0x3c, !PT ;  /* 0x800000000a0bb812 */ /* 0x008fe400078e3cff */
[----:B----4-:R-:W-:Y:S01]  /*3060*/  @!P4 LOP3.LUT R15, R12, 0x80000000, RZ, 0x3c, !PT ;  /* 0x800000000c0fc812 */ /* 0x010fe200078e3cff */
[----:B------:R0:W-:Y:S01]  /*3070*/  @!P2 STG.E desc[UR8][R2.64+0x3800], R9 ;  /* 0x003800090200a986 */ /* 0x0001e2000c101908 */
[----:B-----5:R-:W-:Y:S02]  /*3080*/  @!P6 LOP3.LUT R13, R13, 0x80000000, RZ, 0x3c, !PT ;  /* 0x800000000d0de812 */ /* 0x020fe400078e3cff */
[----:B-1----:R-:W-:Y:S01]  /*3090*/  @!P1 LOP3.LUT R5, R14, 0x80000000, RZ, 0x3c, !PT ;  /* 0x800000000e059812 */ /* 0x002fe200078e3cff */
[----:B------:R0:W-:Y:S04]  /*30a0*/  @!P3 STG.E desc[UR8][R2.64+0x3c00], R11 ;  /* 0x003c000b0200b986 */ /* 0x0001e8000c101908 */
[----:B------:R0:W-:Y:S04]  /*30b0*/  @!P4 STG.E desc[UR8][R2.64+0x4000], R15 ;  /* 0x0040000f0200c986 */ /* 0x0001e8000c101908 */
[----:B------:R0:W-:Y:S04]  /*30c0*/  @!P6 STG.E desc[UR8][R2.64+0x4400], R13 ;  /* 0x0044000d0200e986 */ /* 0x0001e8000c101908 */
[----:B------:R0:W-:Y:S01]  /*30d0*/  @!P1 STG.E desc[UR8][R2.64], R5 ;  /* 0x0000000502009986 */ /* 0x0001e2000c101908 */
[----:B------:R-:W-:Y:S05]  /*30e0*/  @P0 EXIT ;  /* 0x000000000000094d */ /* 0x000fea0003800000 */
[----:B------:R-:W0:Y:S02]  /*30f0*/  LDS R33, [R33+0x4800] ;  /* 0x0048000021217984 */ /* 0x000e240000000800 */
[----:B0-----:R-:W-:-:S05]  /*3100*/  LOP3.LUT R5, R33, 0x80000000, RZ, 0x3c, !PT ;  /* 0x8000000021057812 */ /* 0x001fca00078e3cff */
[----:B------:R-:W-:Y:S01]  /*3110*/  STG.E desc[UR8][R2.64+0x4800], R5 ;  /* 0x0048000502007986 */ /* 0x000fe2000c101908 */
[----:B------:R-:W-:Y:S05]  /*3120*/  EXIT ;  /* 0x000000000000794d */ /* 0x000fea0003800000 */
.L_x_669:
        /* <DEDUP_REMOVED lines=13> */
.L_x_2172:


//--------------------- .text._ZN3cub18CUB_300001_SM_10006detail6reduce28DeviceReduceSingleTileKernelINS2_10policy_hubIiyN4cuda3std3__44plusIiEEE10Policy1000EPiSC_iS9_iiNS7_10__identityEEEvT0_T1_T2_T3_T4_T6_ --------------------------
	.section	.text._ZN3cub18CUB_300001_SM_10006detail6reduce28DeviceReduceSingleTileKernelINS2_10policy_hubIiyN4cuda3std3__44plusIiEEE10Policy1000EPiSC_iS9_iiNS7_10__identityEEEvT0_T1_T2_T3_T4_T6_,"ax",@progbits
	.align	128
        .global         _ZN3cub18CUB_300001_SM_10006detail6reduce28DeviceReduceSingleTileKernelINS2_10policy_hubIiyN4cuda3std3__44plusIiEEE10Policy1000EPiSC_iS9_iiNS7_10__identityEEEvT0_T1_T2_T3_T4_T6_
        .type           _ZN3cub18CUB_300001_SM_10006detail6reduce28DeviceReduceSingleTileKernelINS2_10policy_hubIiyN4cuda3std3__44plusIiEEE10Policy1000EPiSC_iS9_iiNS7_10__identityEEEvT0_T1_T2_T3_T4_T6_,@function
        .size           _ZN3cub18CUB_300001_SM_10006detail6reduce28DeviceReduceSingleTileKernelINS2_10policy_hubIiyN4cuda3std3__44plusIiEEE10Policy1000EPiSC_iS9_iiNS7_10__identityEEEvT0_T1_T2_T3_T4_T6_,(.L_x_2173 - _ZN3cub18CUB_300001_SM_10006detail6reduce28DeviceReduceSingleTileKernelINS2_10policy_hubIiyN4cuda3std3__44plusIiEEE10Policy1000EPiSC_iS9_iiNS7_10__identityEEEvT0_T1_T2_T3_T4_T6_)
        .other          _ZN3cub18CUB_300001_SM_10006detail6reduce28DeviceReduceSingleTileKernelINS2_10policy_hubIiyN4cuda3std3__44plusIiEEE10Policy1000EPiSC_iS9_iiNS7_10__identityEEEvT0_T1_T2_T3_T4_T6_,@"STO_CUDA_ENTRY STV_DEFAULT"
_ZN3cub18CUB_300001_SM_10006detail6reduce28DeviceReduceSingleTileKernelINS2_10policy_hubIiyN4cuda3std3__44plusIiEEE10Policy1000EPiSC_iS9_iiNS7_10__identityEEEvT0_T1_T2_T3_T4_T6_:
.text._ZN3cub18CUB_300001_SM_10006detail6reduce28DeviceReduceSingleTileKernelINS2_10policy_hubIiyN4cuda3std3__44plusIiEEE10Policy1000EPiSC_iS9_iiNS7_10__identityEEEvT0_T1_T2_T3_T4_T6_:
[----:B------:R-:W-:Y:S01]  /*0000*/  LDC R1, c[0x0][0x37c] ;  /* 0x0000df00ff017b82 */ /* 0x000fe20000000800 */
[----:B------:R-:W0:Y:S01]  /*0010*/  LDCU UR4, c[0x0][0x390] ;  /* 0x00007200ff0477ac */ /* 0x000e220008000800 */
[----:B------:R-:W1:Y:S01]  /*0020*/  LDCU.64 UR6, c[0x0][0x358] ;  /* 0x00006b00ff0677ac */ /* 0x000e620008000a00 */
[----:B0-----:R-:W-:-:S05]  /*0030*/  IMAD.U32 R20, RZ, RZ, UR4 ;  /* 0x00000004ff147e24 */ /* 0x001fca000f8e00ff */
[----:B------:R-:W-:-:S13]  /*0040*/  ISETP.NE.AND P0, PT, R20, RZ, PT ;  /* 0x000000ff1400720c */ /* 0x000fda0003f05270 */
[----:B-1----:R-:W-:Y:S05]  /*0050*/  @P0 BRA `(.L_x_670) ;  /* 0x00000000001c0947 */ /* 0x002fea0003800000 */
[----:B------:R-:W0:Y:S02]  /*0060*/  S2R R0, SR_TID.X ;  /* 0x0000000000007919 */ /* 0x000e240000002100 */
[----:B0-----:R-:W-:-:S13]  /*0070*/  ISETP.NE.AND P0, PT, R0, RZ, PT ;  /* 0x000000ff0000720c */ /* 0x001fda0003f05270 */
[----:B------:R-:W-:Y:S05]  /*0080*/  @P0 EXIT ;  /* 0x000000000000094d */ /* 0x000fea0003800000 */
[----:B------:R-:W0:Y:S08]  /*0090*/  LDC R5, c[0x0][0x398] ;  /* 0x0000e600ff057b82 */ /* 0x000e300000000800 */
[----:B------:R-:W0:Y:S02]  /*00a0*/  LDC.64 R2, c[0x0][0x388] ;  /* 0x0000e200ff027b82 */ /* 0x000e240000000a00 */
[----:B0-----:R-:W-:Y:S01]  /*00b0*/  STG.E desc[UR6][R2.64], R5 ;  /* 0x0000000502007986 */ /* 0x001fe2000c101906 */
[----:B------:R-:W-:Y:S05]  /*00c0*/  EXIT ;  /* 0x000000000000794d */ /* 0x000fea0003800000 */
.L_x_670:
[----:B------:R-:W0:Y:S01]  /*00d0*/  LDCU UR4, c[0x0][0x380] ;  /* 0x00007000ff0477ac */ /* 0x000e220008000800 */
[----:B------:R-:W-:Y:S01]  /*00e0*/  BSSY.RECONVERGENT B0, `(.L_x_671) ;  /* 0x0000385000007945 */ /* 0x000fe20003800200 */
[----:B0-----:R-:W-:-:S09]  /*00f0*/  ULOP3.LUT UP0, URZ, UR4, 0xf, URZ, 0xc0, !UPT ;  /* 0x0000000f04ff7892 */ /* 0x001fd2000f80c0ff */
[----:B------:R-:W-:Y:S05]  /*0100*/  BRA.U UP0, `(.L_x_672) ;  /* 0x0000001900d87547 */ /* 0x000fea000b800000 */
[----:B------:R-:W-:-:S13]  /*0110*/  ISETP.GT.AND P0, PT, R20, 0xfff, PT ;  /* 0x00000fff1400780c */ /* 0x000fda0003f04270 */
[----:B------:R-:W-:Y:S05]  /*0120*/  @P0 BRA `(.L_x_673) ;  /* 0x0000000c008c0947 */ /* 0x000fea0003800000 */
[----:B------:R-:W0:Y:S01]  /*0130*/  S2R R9, SR_TID.X ;  /* 0x0000000000097919 */ /* 0x000e220000002100 */
[----:B------:R-:W-:Y:S01]  /*0140*/  BSSY.RECONVERGENT B1, `(.L_x_674) ;  /* 0x0000009000017945 */ /* 0x000fe20003800200 */
[----:B------:R-:W-:Y:S01]  /*0150*/  IMAD.MOV.U32 R0, RZ, RZ, RZ ;  /* 0x000000ffff007224 */ /* 0x000fe200078e00ff */
[----:B0-----:R-:W-:Y:S01]  /*0160*/  ISETP.GE.AND P0, PT, R9, R20, PT ;  /* 0x000000140900720c */ /* 0x001fe20003f06270 */
[----:B------:R-:W-:-:S12]  /*0170*/  IMAD.MOV.U32 R11, RZ, RZ, R9 ;  /* 0x000000ffff0b7224 */ /* 0x000fd800078e0009 */
[----:B------:R-:W-:Y:S05]  /*0180*/  @P0 BRA `(.L_x_675) ;  /* 0x0000000000100947 */ /* 0x000fea0003800000 */
[----:B------:R-:W0:Y:S02]  /*0190*/  LDC.64 R2, c[0x0][0x380] ;  /* 0x0000e000ff027b82 */ /* 0x000e240000000a00 */
[----:B0-----:R-:W-:-:S05]  /*01a0*/  IMAD.WIDE.U32 R2, R9, 0x4, R2 ;  /* 0x0000000409027825 */ /* 0x001fca00078e0002 */
[----:B------:R0:W5:Y:S01]  /*01b0*/  LDG.E.CONSTANT R0, desc[UR6][R2.64] ;  /* 0x0000000602007981 */ /* 0x000162000c1e9900 */
[----:B------:R-:W-:-:S07]  /*01c0*/  VIADD R11, R9, 0x100 ;  /* 0x00000100090b7836 */ /* 0x000fce0000000000 */
.L_x_675:
[----:B------:R-:W-:Y:S05]  /*01d0*/  BSYNC.RECONVERGENT B1 ;  /* 0x0000000000017941 */ /* 0x000fea0003800200 */
.L_x_674:
[----:B------:R-:W-:Y:S01]  /*01e0*/  ISETP.GE.AND P0, PT, R11, R20, PT ;  /* 0x000000140b00720c */ /* 0x000fe20003f06270 */
[----:B------:R-:W-:-:S12]  /*01f0*/  BSSY.RECONVERGENT B1, `(.L_x_676) ;  /* 0x0000066000017945 */ /* 0x000fd80003800200 */
[----:B------:R-:W-:Y:S05]  /*0200*/  @P0 BRA `(.L_x_677) ;  /* 0x0000000400900947 */ /* 0x000fea0003800000 */
[----:B0-----:R-:W-:Y:S01]  /*0210*/  LOP3.LUT R3, RZ, R11, RZ, 0x33, !PT ;  /* 0x0000000bff037212 */ /* 0x001fe200078e33ff */
[----:B------:R-:W-:Y:S04]  /*0220*/  BSSY.RECONVERGENT B2, `(.L_x_678) ;  /* 0x0000015000027945 */ /* 0x000fe80003800200 */
[----:B------:R-:W-:-:S05]  /*0230*/  IMAD.IADD R4, R3, 0x1, R20 ;  /* 0x0000000103047824 */ /* 0x000fca00078e0214 */
[C---:B------:R-:W-:Y:S02]  /*0240*/  LOP3.LUT R2, R4.reuse, 0x300, RZ, 0xc0, !PT ;  /* 0x0000030004027812 */ /* 0x040fe400078ec0ff */
[----:B------:R-:W-:Y:S02]  /*0250*/  ISETP.GE.U32.AND P1, PT, R4, 0x300, PT ;  /* 0x000003000400780c */ /* 0x000fe40003f26070 */
[----:B------:R-:W-:-:S13]  /*0260*/  ISETP.NE.AND P0, PT, R2, 0x300, PT ;  /* 0x000003000200780c */ /* 0x000fda0003f05270 */
[----:B------:R-:W-:Y:S05]  /*0270*/  @!P0 BRA `(.L_x_679) ;  /* 0x00000000003c8947 */ /* 0x000fea0003800000 */
[----:B------:R-:W0:Y:S01]  /*0280*/  LDC.64 R2, c[0x0][0x380] ;  /* 0x0000e000ff027b82 */ /* 0x000e220000000a00 */
[----:B------:R-:W-:-:S04]  /*0290*/  LEA.HI R4, R4, 0x1, RZ, 0x18 ;  /* 0x0000000104047811 */ /* 0x000fc800078fc0ff */
[----:B------:R-:W-:-:S05]  /*02a0*/  LOP3.LUT R4, R4, 0x3, RZ, 0xc0, !PT ;  /* 0x0000000304047812 */ /* 0x000fca00078ec0ff */
[----:B------:R-:W-:Y:S02]  /*02b0*/  IMAD.MOV R4, RZ, RZ, -R4 ;  /* 0x000000ffff047224 */ /* 0x000fe400078e0a04 */
[----:B0-----:R-:W-:-:S04]  /*02c0*/  IMAD.WIDE.U32 R2, R11, 0x4, R2 ;  /* 0x000000040b027825 */ /* 0x001fc800078e0002 */
[----:B------:R-:W-:-:S07]  /*02d0*/  IMAD.MOV.U32 R5, RZ, RZ, R3 ;  /* 0x000000ffff057224 */ /* 0x000fce00078e0003 */
.L_x_680:
[----:B------:R-:W-:-:S06]  /*02e0*/  IMAD.MOV.U32 R3, RZ, RZ, R5 ;  /* 0x000000ffff037224 */ /* 0x000fcc00078e0005 */
[----:B------:R0:W2:Y:S01]  /*02f0*/  LDG.E.CONSTANT R3, desc[UR6][R2.64] ;  /* 0x0000000602037981 */ /* 0x0000a2000c1e9900 */
[----:B------:R-:W-:Y:S02]  /*0300*/  VIADD R4, R4, 0x1 ;  /* 0x0000000104047836 */ /* 0x000fe40000000000 */
[----:B------:R-:W-:-:S03]  /*0310*/  VIADD R11, R11, 0x100 ;  /* 0x000001000b0b7836 */ /* 0x000fc60000000000 */
[----:B------:R-:W-:Y:S02]  /*0320*/  ISETP.NE.AND P0, PT, R4, RZ, PT ;  /* 0x000000ff0400720c */ /* 0x000fe40003f05270 */
[----:B0-----:R-:W-:-:S05]  /*0330*/  IADD3 R2, P2, PT, R2, 0x400, RZ ;  /* 0x0000040002027810 */ /* 0x001fca0007f5e0ff */
[----:B------:R-:W-:Y:S02]  /*0340*/  IMAD.X R5, RZ, RZ, R5, P2 ;  /* 0x000000ffff057224 */ /* 0x000fe400010e0605 */
[----:B--2--5:R-:W-:-:S04]  /*0350*/  IMAD.IADD R0, R3, 0x1, R0 ;  /* 0x0000000103007824 */ /* 0x024fc800078e0200 */
[----:B------:R-:W-:Y:S05]  /*0360*/  @P0 BRA `(.L_x_680) ;  /* 0xfffffffc00dc0947 */ /* 0x000fea000383ffff */
.L_x_679:
[----:B------:R-:W-:Y:S05]  /*0370*/  BSYNC.RECONVERGENT B2 ;  /* 0x0000000000027941 */ /* 0x000fea0003800200 */
.L_x_678:
[----:B------:R-:W-:Y:S05]  /*0380*/  @!P1 BRA `(.L_x_677) ;  /* 0x0000000400309947 */ /* 0x000fea0003800000 */
[----:B------:R-:W-:Y:S01]  /*0390*/  IMAD.IADD R2, R20, 0x1, -R11 ;  /* 0x0000000114027824 */ /* 0x000fe200078e0a0b */
[----:B------:R-:W-:Y:S01]  /*03a0*/  BSSY.RECONVERGENT B2, `(.L_x_681) ;  /* 0x0000029000027945 */ /* 0x000fe20003800200 */
[----:B------:R-:W-:-:S03]  /*03b0*/  PLOP3.LUT P0, PT, PT, PT, PT, 0x80, 0x8 ;  /* 0x000000000008781c */ /* 0x000fc60003f0f070 */
[----:B------:R-:W-:-:S13]  /*03c0*/  ISETP.GT.AND P1, PT, R2, 0xc00, PT ;  /* 0x00000c000200780c */ /* 0x000fda0003f24270 */
[----:B------:R-:W-:Y:S05]  /*03d0*/  @!P1 BRA `(.L_x_682) ;  /* 0x0000000000949947 */ /* 0x000fea0003800000 */
[----:B------:R-:W-:Y:S01]  /*03e0*/  PLOP3.LUT P0, PT, PT, PT, PT, 0x8, 0x80 ;  /* 0x000000000080781c */ /* 0x000fe20003f0e170 */
[----:B------:R-:W-:-:S12]  /*03f0*/  VIADD R8, R20, 0xfffff400 ;  /* 0xfffff40014087836 */ /* 0x000fd80000000000 */
.L_x_683:
[----:B------:R-:W0:Y:S01]  /*0400*/  LDC.64 R4, c[0x0][0x380] ;  /* 0x0000e000ff047b82 */ /* 0x000e220000000a00 */
[C---:B------:R-:W-:Y:S02]  /*0410*/  VIADD R7, R11.reuse, 0x400 ;  /* 0x000004000b077836 */ /* 0x040fe40000000000 */
[C---:B------:R-:W-:Y:S02]  /*0420*/  VIADD R3, R11.reuse, 0x800 ;  /* 0x000008000b037836 */ /* 0x040fe40000000000 */
[----:B0-----:R-:W-:-:S05]  /*0430*/  IMAD.WIDE R22, R11, 0x4, R4 ;  /* 0x000000040b167825 */ /* 0x001fca00078e0204 */
[----:B------:R-:W2:Y:S01]  /*0440*/  LDG.E.CONSTANT R13, desc[UR6][R22.64] ;  /* 0x00000006160d7981 */ /* 0x000ea2000c1e9900 */
[----:B------:R-:W-:-:S03]  /*0450*/  IMAD.WIDE R6, R7, 0x4, R4 ;  /* 0x0000000407067825 */ /* 0x000fc600078e0204 */
[----:B------:R-:W2:Y:S04]  /*0460*/  LDG.E.CONSTANT R10, desc[UR6][R22.64+0x400] ;  /* 0x00040006160a7981 */ /* 0x000ea8000c1e9900 */
[----:B------:R-:W3:Y:S04]  /*0470*/  LDG.E.CONSTANT R12, desc[UR6][R22.64+0x800] ;  /* 0x00080006160c7981 */ /* 0x000ee8000c1e9900 */
[----:B------:R-:W3:Y:S01]  /*0480*/  LDG.E.CONSTANT R19, desc[UR6][R22.64+0xc00] ;  /* 0x000c000616137981 */ /* 0x000ee2000c1e9900 */
[----:B------:R-:W-:-:S03]  /*0490*/  IMAD.WIDE R2, R3, 0x4, R4 ;  /* 0x0000000403027825 */ /* 0x000fc600078e0204 */
[----:B------:R-:W4:Y:S04]  /*04a0*/  LDG.E.CONSTANT R16, desc[UR6][R6.64] ;  /* 0x0000000606107981 */ /* 0x000f28000c1e9900 */
[----:B------:R-:W4:Y:S01]  /*04b0*/  LDG.E.CONSTANT R15, desc[UR6][R6.64+0x400] ;  /* 0x00040006060f7981 */ /* 0x000f22000c1e9900 */
[----:B------:R-:W-:-:S03]  /*04c0*/  VIADD R25, R11, 0xc00 ;  /* 0x00000c000b197836 */ /* 0x000fc60000000000 */
[----:B------:R-:W4:Y:S04]  /*04d0*/  LDG.E.CONSTANT R14, desc[UR6][R6.64+0x800] ;  /* 0x00080006060e7981 */ /* 0x000f28000c1e9900 */
[----:B------:R-:W4:Y:S01]  /*04e0*/  LDG.E.CONSTANT R21, desc[UR6][R6.64+0xc00] ;  /* 0x000c000606157981 */ /* 0x000f22000c1e9900 */
[----:B------:R-:W-:-:S03]  /*04f0*/  IMAD.WIDE R4, R25, 0x4, R4 ;  /* 0x0000000419047825 */ /* 0x000fc600078e0204 */
[----:B------:R-:W4:Y:S04]  /*0500*/  LDG.E.CONSTANT R18, desc[UR6][R2.64] ;  /* 0x0000000602127981 */ /* 0x000f28000c1e9900 */
[----:B------:R-:W4:Y:S04]  /*0510*/  LDG.E.CONSTANT R17, desc[UR6][R2.64+0x400] ;  /* 0x0004000602117981 */ /* 0x000f28000c1e9900 */
[----:B------:R-:W4:Y:S04]  /*0520*/  LDG.E.CONSTANT R23, desc[UR6][R2.64+0x800] ;  /* 0x0008000602177981 */ /* 0x000f28000c1e9900 */
[----:B------:R-:W4:Y:S04]  /*0530*/  LDG.E.CONSTANT R24, desc[UR6][R2.64+0xc00] ;  /* 0x000c000602187981 */ /* 0x000f28000c1e9900 */
[----:B------:R-:W4:Y:S04]  /*0540*/  LDG.E.CONSTANT R25, desc[UR6][R4.64] ;  /* 0x0000000604197981 */ /* 0x000f28000c1e9900 */
[----:B------:R-:W4:Y:S04]  /*0550*/  LDG.E.CONSTANT R26, desc[UR6][R4.64+0x400] ;  /* 0x00040006041a7981 */ /* 0x000f28000c1e9900 */
[----:B------:R-:W4:Y:S04]  /*0560*/  LDG.E.CONSTANT R22, desc[UR6][R4.64+0x800] ;  /* 0x0008000604167981 */ /* 0x000f28000c1e9900 */
[----:B------:R-:W4:Y:S01]  /*0570*/  LDG.E.CONSTANT R27, desc[UR6][R4.64+0xc00] ;  /* 0x000c0006041b7981 */ /* 0x000f22000c1e9900 */
[----:B------:R-:W-:-:S05]  /*0580*/  VIADD R11, R11, 0x1000 ;  /* 0x000010000b0b7836 */ /* 0x000fca0000000000 */
[----:B------:R-:W-:Y:S02]  /*0590*/  ISETP.GE.AND P1, PT, R11, R8, PT ;  /* 0x000000080b00720c */ /* 0x000fe40003f26270 */
[----:B--2--5:R-:W-:-:S04]  /*05a0*/  IADD3 R10, PT, PT, R10, R13, R0 ;  /* 0x0000000d0a0a7210 */ /* 0x024fc80007ffe000 */
[----:B---3--:R-:W-:-:S04]  /*05b0*/  IADD3 R10, PT, PT, R19, R12, R10 ;  /* 0x0000000c130a7210 */ /* 0x008fc80007ffe00a */
[----:B----4-:R-:W-:-:S04]  /*05c0*/  IADD3 R10, PT, PT, R15, R16, R10 ;  /* 0x000000100f0a7210 */ /* 0x010fc80007ffe00a */
[----:B------:R-:W-:-:S04]  /*05d0*/  IADD3 R10, PT, PT, R21, R14, R10 ;  /* 0x0000000e150a7210 */ /* 0x000fc80007ffe00a */
[----:B------:R-:W-:-:S04]  /*05e0*/  IADD3 R10, PT, PT, R17, R18, R10 ;  /* 0x00000012110a7210 */ /* 0x000fc80007ffe00a */
[----:B------:R-:W-:-:S04]  /*05f0*/  IADD3 R10, PT, PT, R24, R23, R10 ;  /* 0x00000017180a7210 */ /* 0x000fc80007ffe00a */
[----:B------:R-:W-:-:S04]  /*0600*/  IADD3 R25, PT, PT, R26, R25, R10 ;  /* 0x000000191a197210 */ /* 0x000fc80007ffe00a */
[----:B------:R-:W-:Y:S01]  /*0610*/  IADD3 R0, PT, PT, R27, R22, R25 ;  /* 0x000000161b007210 */ /* 0x000fe20007ffe019 */
[----:B------:R-:W-:Y:S06]  /*0620*/  @!P1 BRA `(.L_x_683) ;  /* 0xfffffffc00749947 */ /* 0x000fec000383ffff */
.L_x_682:
[----:B------:R-:W-:Y:S05]  /*0630*/  BSYNC.RECONVERGENT B2 ;  /* 0x0000000000027941 */ /* 0x000fea0003800200 */
.L_x_681:
[----:B------:R-:W-:Y:S01]  /*0640*/  IMAD.IADD R2, R20, 0x1, -R11 ;  /* 0x0000000114027824 */ /* 0x000fe200078e0a0b */
[----:B------:R-:W-:Y:S04]  /*0650*/  BSSY.RECONVERGENT B2, `(.L_x_684) ;  /* 0x0000015000027945 */ /* 0x000fe80003800200 */
[----:B------:R-:W-:-:S13]  /*0660*/  ISETP.GT.AND P1, PT, R2, 0x400, PT ;  /* 0x000004000200780c */ /* 0x000fda0003f24270 */
[----:B------:R-:W-:Y:S05]  /*0670*/  @!P1 BRA `(.L_x_685) ;  /* 0x0000000000489947 */ /* 0x000fea0003800000 */
[----:B------:R-:W0:Y:S01]  /*0680*/  LDC.64 R4, c[0x0][0x380] ;  /* 0x0000e000ff047b82 */ /* 0x000e220000000a00 */
[C---:B------:R-:W-:Y:S02]  /*0690*/  VIADD R13, R11.reuse, 0x400 ;  /* 0x000004000b0d7836 */ /* 0x040fe40000000000 */
[----:B0-----:R-:W-:-:S05]  /*06a0*/  IMAD.WIDE R2, R11, 0x4, R4 ;  /* 0x000000040b027825 */ /* 0x001fca00078e0204 */
[----:B------:R-:W2:Y:S01]  /*06b0*/  LDG.E.CONSTANT R7, desc[UR6][R2.64] ;  /* 0x0000000602077981 */ /* 0x000ea2000c1e9900 */
[----:B------:R-:W-:-:S03]  /*06c0*/  IMAD.WIDE R4, R13, 0x4, R4 ;  /* 0x000000040d047825 */ /* 0x000fc600078e0204 */
[----:B------:R-:W2:Y:S04]  /*06d0*/  LDG.E.CONSTANT R6, desc[UR6][R2.64+0x400] ;  /* 0x0004000602067981 */ /* 0x000ea8000c1e9900 */
[----:B------:R-:W3:Y:S04]  /*06e0*/  LDG.E.CONSTANT R13, desc[UR6][R2.64+0x800] ;  /* 0x00080006020d7981 */ /* 0x000ee8000c1e9900 */
[----:B------:R-:W3:Y:S04]  /*06f0*/  LDG.E.CONSTANT R8, desc[UR6][R2.64+0xc00] ;  /* 0x000c000602087981 */ /* 0x000ee8000c1e9900 */
[----:B------:R-:W4:Y:S04]  /*0700*/  LDG.E.CONSTANT R15, desc[UR6][R4.64] ;  /* 0x00000006040f7981 */ /* 0x000f28000c1e9900 */
[----:B------:R-:W4:Y:S04]  /*0710*/  LDG.E.CONSTANT R10, desc[UR6][R4.64+0x400] ;  /* 0x00040006040a7981 */ /* 0x000f28000c1e9900 */
[----:B------:R-:W4:Y:S04]  /*0720*/  LDG.E.CONSTANT R17, desc[UR6][R4.64+0x800] ;  /* 0x0008000604117981 */ /* 0x000f28000c1e9900 */
[----:B------:R-:W4:Y:S01]  /*0730*/  LDG.E.CONSTANT R12, desc[UR6][R4.64+0xc00] ;  /* 0x000c0006040c7981 */ /* 0x000f22000c1e9900 */
[----:B------:R-:W-:Y:S01]  /*0740*/  PLOP3.LUT P0, PT, PT, PT, PT, 0x8, 0x80 ;  /* 0x000000000080781c */ /* 0x000fe20003f0e170 */
[----:B------:R-:W-:Y:S01]  /*0750*/  VIADD R11, R11, 0x800 ;  /* 0x000008000b0b7836 */ /* 0x000fe20000000000 */
[----:B--2--5:R-:W-:-:S04]  /*0760*/  IADD3 R6, PT, PT, R6, R7, R0 ;  /* 0x0000000706067210 */ /* 0x024fc80007ffe000 */
[----:B---3--:R-:W-:-:S04]  /*0770*/  IADD3 R6, PT, PT, R8, R13, R6 ;  /* 0x0000000d08067210 */ /* 0x008fc80007ffe006 */
[----:B----4-:R-:W-:-:S04]  /*0780*/  IADD3 R6, PT, PT, R10, R15, R6 ;  /* 0x0000000f0a067210 */ /* 0x010fc80007ffe006 */
[----:B------:R-:W-:-:S07]  /*0790*/  IADD3 R0, PT, PT, R12, R17, R6 ;  /* 0x000000110c007210 */ /* 0x000fce0007ffe006 */
.L_x_685:
[----:B------:R-:W-:Y:S05]  /*07a0*/  BSYNC.RECONVERGENT B2 ;  /* 0x0000000000027941 */ /* 0x000fea0003800200 */
.L_x_684:
[----:B------:R-:W-:-:S13]  /*07b0*/  ISETP.LT.OR P0, PT, R11, R20, P0 ;  /* 0x000000140b00720c */ /* 0x000fda0000701670 */
[----:B------:R-:W-:Y:S05]  /*07c0*/  @!P0 BRA `(.L_x_677) ;  /* 0x0000000000208947 */ /* 0x000fea0003800000 */
[----:B------:R-:W0:Y:S02]  /*07d0*/  LDC.64 R2, c[0x0][0x380] ;  /* 0x0000e000ff027b82 */ /* 0x000e240000000a00 */
[----:B0-----:R-:W-:-:S05]  /*07e0*/  IMAD.WIDE R2, R11, 0x4, R2 ;  /* 0x000000040b027825 */ /* 0x001fca00078e0202 */
[----:B------:R-:W2:Y:S04]  /*07f0*/  LDG.E.CONSTANT R5, desc[UR6][R2.64] ;  /* 0x0000000602057981 */ /* 0x000ea8000c1e9900 */
[----:B------:R-:W2:Y:S04]  /*0800*/  LDG.E.CONSTANT R4, desc[UR6][R2.64+0x400] ;  /* 0x0004000602047981 */ /* 0x000ea8000c1e9900 */
[----:B------:R-:W3:Y:S04]  /*0810*/  LDG.E.CONSTANT R7, desc[UR6][R2.64+0x800] ;  /* 0x0008000602077981 */ /* 0x000ee8000c1e9900 */
[----:B------:R-:W3:Y:S01]  /*0820*/  LDG.E.CONSTANT R6, desc[UR6][R2.64+0xc00] ;  /* 0x000c000602067981 */ /* 0x000ee2000c1e9900 */
[----:B--2--5:R-:W-:-:S04]  /*0830*/  IADD3 R0, PT, PT, R4, R5, R0 ;  /* 0x0000000504007210 */ /* 0x024fc80007ffe000 */
[----:B---3--:R-:W-:-:S07]  /*0840*/  IADD3 R0, PT, PT, R6, R7, R0 ;  /* 0x0000000706007210 */ /* 0x008fce0007ffe000 */
.L_x_677:
[----:B------:R-:W-:Y:S05]  /*0850*/  BSYNC.RECONVERGENT B1 ;  /* 0x0000000000017941 */ /* 0x000fea0003800200 */
.L_x_676:
[----:B------:R-:W-:-:S13]  /*0860*/  ISETP.GE.AND P0, PT, R20, 0x100, PT ;  /* 0x000001001400780c */ /* 0x000fda0003f06270 */
[----:B------:R-:W-:Y:S05]  /*0870*/  @!P0 BRA `(.L_x_686) ;  /* 0x0000000000ac8947 */ /* 0x000fea0003800000 */
[----:B------:R-:W1:Y:S01]  /*0880*/  S2R R6, SR_LANEID ;  /* 0x0000000000067919 */ /* 0x000e620000000000 */
[----:B0----5:R-:W0:Y:S01]  /*0890*/  SHFL.DOWN PT, R2, R0, 0x1, 0x1f ;  /* 0x08201f0000027f89 */ /* 0x021e2200000e0000 */
[C---:B-1----:R-:W-:Y:S02]  /*08a0*/  ISETP.GT.AND P0, PT, R6.reuse, 0x1e, PT ;  /* 0x0000001e0600780c */ /* 0x042fe40003f04270 */
[----:B------:R-:W-:Y:S02]  /*08b0*/  ISETP.NE.AND P1, PT, R6, RZ, PT ;  /* 0x000000ff0600720c */ /* 0x000fe40003f25270 */
[----:B0-----:R-:W-:Y:S02]  /*08c0*/  SEL R3, R2, RZ, !P0 ;  /* 0x000000ff02037207 */ /* 0x001fe40004000000 */
[----:B------:R-:W-:-:S03]  /*08d0*/  ISETP.GT.AND P0, PT, R6, 0x1d, PT ;  /* 0x0000001d0600780c */ /* 0x000fc60003f04270 */
[----:B------:R-:W-:-:S05]  /*08e0*/  IMAD.IADD R3, R3, 0x1, R0 ;  /* 0x0000000103037824 */ /* 0x000fca00078e0200 */
[----:B------:R-:W0:Y:S01]  /*08f0*/  SHFL.DOWN PT, R2, R3, 0x2, 0x1f ;  /* 0x08401f0003027f89 */ /* 0x000e2200000e0000 */
[----:B------:R-:W1:Y:S01]  /*0900*/  @!P1 S2R R7, SR_CgaCtaId ;  /* 0x0000000000079919 */ /* 0x000e620000008800 */
[----:B0-----:R-:W-:Y:S02]  /*0910*/  SEL R2, R2, RZ, !P0 ;  /* 0x000000ff02027207 */ /* 0x001fe40004000000 */
[----:B------:R-:W-:-:S03]  /*0920*/  ISETP.GT.AND P0, PT, R6, 0x1b, PT ;  /* 0x0000001b0600780c */ /* 0x000fc60003f04270 */
[----:B------:R-:W-:-:S05]  /*0930*/  IMAD.IADD R2, R3, 0x1, R2 ;  /* 0x0000000103027824 */ /* 0x000fca00078e0202 */
[----:B------:R-:W0:Y:S02]  /*0940*/  SHFL.DOWN PT, R4, R2, 0x4, 0x1f ;  /* 0x08801f0002047f89 */ /* 0x000e2400000e0000 */
[----:B0-----:R-:W-:Y:S02]  /*0950*/  SEL R5, R4, RZ, !P0 ;  /* 0x000000ff04057207 */ /* 0x001fe40004000000 */
[----:B------:R-:W-:Y:S02]  /*0960*/  ISETP.GT.AND P0, PT, R6, 0x17, PT ;  /* 0x000000170600780c */ /* 0x000fe40003f04270 */
[----:B------:R-:W-:Y:S01]  /*0970*/  @!P1 MOV R4, 0x400 ;  /* 0x0000040000049802 */ /* 0x000fe20000000f00 */
[----:B------:R-:W-:Y:S01]  /*0980*/  IMAD.IADD R5, R2, 0x1, R5 ;  /* 0x0000000102057824 */ /* 0x000fe200078e0205 */
[----:B------:R-:W-:Y:S02]  /*0990*/  @!P1 SHF.R.U32.HI R2, RZ, 0x3, R9 ;  /* 0x00000003ff029819 */ /* 0x000fe40000011609 */
[----:B-1----:R-:W-:-:S02]  /*09a0*/  @!P1 LEA R7, R7, R4, 0x18 ;  /* 0x0000000407079211 */ /* 0x002fc400078ec0ff */
[----:B------:R-:W0:Y:S01]  /*09b0*/  SHFL.DOWN PT, R0, R5, 0x8, 0x1f ;  /* 0x09001f0005007f89 */ /* 0x000e2200000e0000 */
[----:B------:R-:W-:-:S05]  /*09c0*/  @!P1 LOP3.LUT R2, R2, 0x7c, RZ, 0xc0, !PT ;  /* 0x0000007c02029812 */ /* 0x000fca00078ec0ff */
[----:B------:R-:W-:Y:S01]  /*09d0*/  @!P1 IMAD.IADD R2, R2, 0x1, R7 ;  /* 0x0000000102029824 */ /* 0x000fe200078e0207 */
[----:B0-----:R-:W-:Y:S02]  /*09e0*/  SEL R0, R0, RZ, !P0 ;  /* 0x000000ff00007207 */ /* 0x001fe40004000000 */
[----:B------:R-:W-:-:S03]  /*09f0*/  ISETP.GT.AND P0, PT, R6, 0xf, PT ;  /* 0x0000000f0600780c */ /* 0x000fc60003f04270 */
[----:B------:R-:W-:-:S05]  /*0a00*/  IMAD.IADD R0, R5, 0x1, R0 ;  /* 0x0000000105007824 */ /* 0x000fca00078e0200 */
[----:B------:R-:W0:Y:S02]  /*0a10*/  SHFL.DOWN PT, R3, R0, 0x10, 0x1f ;  /* 0x0a001f0000037f89 */ /* 0x000e2400000e0000 */
[----:B0-----:R-:W-:Y:S02]  /*0a20*/  SEL R3, R3, RZ, !P0 ;  /* 0x000000ff03037207 */ /* 0x001fe40004000000 */
[----:B------:R-:W-:-:S03]  /*0a30*/  ISETP.NE.AND P0, PT, R9, RZ, PT ;  /* 0x000000ff0900720c */ /* 0x000fc60003f05270 */
[----:B------:R-:W-:-:S05]  /*0a40*/  IMAD.IADD R3, R0, 0x1, R3 ;  /* 0x0000000100037824 */ /* 0x000fca00078e0203 */
[----:B------:R0:W-:Y:S01]  /*0a50*/  @!P1 STS [R2+0x8], R3 ;  /* 0x0000080302009388 */ /* 0x0001e20000000800 */
[----:B------:R-:W-:Y:S06]  /*0a60*/  BAR.SYNC.DEFER_BLOCKING 0x0 ;  /* 0x0000000000007b1d */ /* 0x000fec0000010000 */
[----:B------:R-:W-:Y:S05]  /*0a70*/  @P0 BRA `(.L_x_687) ;  /* 0x0000002c00ac0947 */ /* 0x000fea0003800000 */
[----:B------:R-:W1:Y:S01]  /*0a80*/  S2UR UR5, SR_CgaCtaId ;  /* 0x00000000000579c3 */ /* 0x000e620000008800 */
[----:B------:R-:W-:Y:S02]  /*0a90*/  UMOV UR4, 0x400 ;  /* 0x0000040000047882 */ /* 0x000fe40000000000 */
[----:B-1----:R-:W-:-:S09]  /*0aa0*/  ULEA UR4, UR5, UR4, 0x18 ;  /* 0x0000000405047291 */ /* 0x002fd2000f8ec0ff */
[----:B------:R-:W-:Y:S04]  /*0ab0*/  LDS R0, [UR4+0xc] ;  /* 0x00000c04ff007984 */ /* 0x000fe80008000800 */
[----:B------:R-:W1:Y:S04]  /*0ac0*/  LDS.128 R4, [UR4+0x10] ;  /* 0x00001004ff047984 */ /* 0x000e680008000c00 */
[----:B------:R-:W2:Y:S01]  /*0ad0*/  LDS.64 R8, [UR4+0x20] ;  /* 0x00002004ff087984 */ /* 0x000ea20008000a00 */
[----:B-1----:R-:W-:-:S04]  /*0ae0*/  IADD3 R0, PT, PT, R4, R0, R3 ;  /* 0x0000000004007210 */ /* 0x002fc80007ffe003 */
[----:B------:R-:W-:-:S04]  /*0af0*/  IADD3 R0, PT, PT, R6, R0, R5 ;  /* 0x0000000006007210 */ /* 0x000fc80007ffe005 */
[----:B--2---:R-:W-:-:S05]  /*0b00*/  IADD3 R0, PT, PT, R8, R0, R7 ;  /* 0x0000000008007210 */ /* 0x004fca0007ffe007 */
[----:B0-----:R-:W-:Y:S01]  /*0b10*/  IMAD.IADD R3, R0, 0x1, R9 ;  /* 0x0000000100037824 */ /* 0x001fe200078e0209 */
[----:B------:R-:W-:Y:S06]  /*0b20*/  BRA `(.L_x_687) ;  /* 0x0000002c00807947 */ /* 0x000fec0003800000 */
.L_x_686:
[----:B0-----:R-:W-:Y:S01]  /*0b30*/  LOP3.LUT R2, R9, 0x3e0, RZ, 0xc0, !PT ;  /* 0x000003e009027812 */ /* 0x001fe200078ec0ff */
[----:B------:R-:W0:Y:S03]  /*0b40*/  S2R R8, SR_LANEID ;  /* 0x0000000000087919 */ /* 0x000e260000000000 */
[----:B------:R-:W-:Y:S01]  /*0b50*/  LOP3.LUT R5, RZ, R2, RZ, 0x33, !PT ;  /* 0x00000002ff057212 */ /* 0x000fe200078e33ff */
[----:B------:R-:W-:-:S04]  /*0b60*/  VIADD R3, R2, 0x20 ;  /* 0x0000002002037836 */ /* 0x000fc80000000000 */
[----:B------:R-:W-:Y:S01]  /*0b70*/  IMAD.IADD R5, R5, 0x1, R20 ;  /* 0x0000000105057824 */ /* 0x000fe200078e0214 */
[----:B------:R-:W-:-:S04]  /*0b80*/  ISETP.GT.AND P0, PT, R3, R20, PT ;  /* 0x000000140300720c */ /* 0x000fc80003f04270 */
[----:B------:R-:W-:-:S05]  /*0b90*/  SEL R5, R5, 0x1f, P0 ;  /* 0x0000001f05057807 */ /* 0x000fca0000000000 */
[----:B-----5:R-:W1:Y:S01]  /*0ba0*/  SHFL.DOWN PT, R2, R0, 0x1, R5 ;  /* 0x0820000000027989 */ /* 0x020e6200000e0005 */
[CC--:B0-----:R-:W-:Y:S01]  /*0bb0*/  ISETP.GE.AND P0, PT, R8.reuse, R5.reuse, PT ;  /* 0x000000050800720c */ /* 0x0c1fe20003f06270 */
[C---:B------:R-:W-:Y:S01]  /*0bc0*/  VIADD R4, R8.reuse, 0x2 ;  /* 0x0000000208047836 */ /* 0x040fe20000000000 */
[C---:B------:R-:W-:Y:S01]  /*0bd0*/  ISETP.NE.AND P1, PT, R8.reuse, RZ, PT ;  /* 0x000000ff0800720c */ /* 0x040fe20003f25270 */
[----:B------:R-:W-:Y:S01]  /*0be0*/  VIADD R6, R8, 0x4 ;  /* 0x0000000408067836 */ /* 0x000fe20000000000 */
[----:B-1----:R-:W-:Y:S02]  /*0bf0*/  SEL R3, R2, RZ, !P0 ;  /* 0x000000ff02037207 */ /* 0x002fe40004000000 */
[----:B------:R-:W-:-:S03]  /*0c00*/  ISETP.GT.AND P0, PT, R4, R5, PT ;  /* 0x000000050400720c */ /* 0x000fc60003f04270 */
[----:B------:R-:W-:-:S06]  /*0c10*/  IMAD.IADD R2, R3, 0x1, R0 ;  /* 0x0000000103027824 */ /* 0x000fcc00078e0200 */
[----:B------:R-:W0:Y:S01]  /*0c20*/  @!P1 S2R R10, SR_CgaCtaId ;  /* 0x00000000000a9919 */ /* 0x000e220000008800 */
[----:B------:R-:W-:Y:S01]  /*0c30*/  @!P1 MOV R7, 0x400 ;  /* 0x0000040000079802 */ /* 0x000fe20000000f00 */
[----:B------:R-:W1:Y:S02]  /*0c40*/  SHFL.DOWN PT, R3, R2, 0x2, R5 ;  /* 0x0840000002037989 */ /* 0x000e6400000e0005 */
[----:B-1----:R-:W-:Y:S02]  /*0c50*/  SEL R3, R3, RZ, !P0 ;  /* 0x000000ff03037207 */ /* 0x002fe40004000000 */
[----:B------:R-:W-:Y:S02]  /*0c60*/  ISETP.GT.AND P0, PT, R6, R5, PT ;  /* 0x000000050600720c */ /* 0x000fe40003f04270 */
[----:B------:R-:W-:Y:S01]  /*0c70*/  @!P1 SHF.R.U32.HI R6, RZ, 0x3, R9 ;  /* 0x00000003ff069819 */ /* 0x000fe20000011609 */
[----:B------:R-:W-:Y:S01]  /*0c80*/  IMAD.IADD R4, R2, 0x1, R3 ;  /* 0x0000000102047824 */ /* 0x000fe200078e0203 */
[----:B0-----:R-:W-:Y:S01]  /*0c90*/  @!P1 LEA R7, R10, R7, 0x18 ;  /* 0x000000070a079211 */ /* 0x001fe200078ec0ff */
[----:B------:R-:W-:Y:S01]  /*0ca0*/  VIADD R2, R8, 0x8 ;  /* 0x0000000808027836 */ /* 0x000fe20000000000 */
[----:B------:R-:W-:-:S02]  /*0cb0*/  @!P1 LOP3.LUT R6, R6, 0x7c, RZ, 0xc0, !PT ;  /* 0x0000007c06069812 */ /* 0x000fc400078ec0ff */
[----:B------:R-:W0:Y:S03]  /*0cc0*/  SHFL.DOWN PT, R3, R4, 0x4, R5 ;  /* 0x0880000004037989 */ /* 0x000e2600000e0005 */
[----:B------:R-:W-:Y:S01]  /*0cd0*/  @!P1 IMAD.IADD R6, R6, 0x1, R7 ;  /* 0x0000000106069824 */ /* 0x000fe200078e0207 */
[----:B0-----:R-:W-:Y:S02]  /*0ce0*/  SEL R3, R3, RZ, !P0 ;  /* 0x000000ff03037207 */ /* 0x001fe40004000000 */
[----:B------:R-:W-:-:S03]  /*0cf0*/  ISETP.GT.AND P0, PT, R2, R5, PT ;  /* 0x000000050200720c */ /* 0x000fc60003f04270 */
[----:B------:R-:W-:Y:S02]  /*0d00*/  IMAD.IADD R0, R4, 0x1, R3 ;  /* 0x0000000104007824 */ /* 0x000fe400078e0203 */
[----:B------:R-:W-:-:S03]  /*0d10*/  VIADD R4, R8, 0x10 ;  /* 0x0000001008047836 */ /* 0x000fc60000000000 */
[----:B------:R-:W0:Y:S02]  /*0d20*/  SHFL.DOWN PT, R3, R0, 0x8, R5 ;  /* 0x0900000000037989 */ /* 0x000e2400000e0005 */
[----:B0-----:R-:W-:Y:S02]  /*0d30*/  SEL R3, R3, RZ, !P0 ;  /* 0x000000ff03037207 */ /* 0x001fe40004000000 */
[----:B------:R-:W-:-:S03]  /*0d40*/  ISETP.GT.AND P0, PT, R4, R5, PT ;  /* 0x000000050400720c */ /* 0x000fc60003f04270 */
[----:B------:R-:W-:-:S05]  /*0d50*/  IMAD.IADD R2, R0, 0x1, R3 ;  /* 0x0000000100027824 */ /* 0x000fca00078e0203 */
[----:B------:R-:W0:Y:S02]  /*0d60*/  SHFL.DOWN PT, R3, R2, 0x10, R5 ;  /* 0x0a00000002037989 */ /* 0x000e2400000e0005 */
[----:B0-----:R-:W-:Y:S02]  /*0d70*/  SEL R3, R3, RZ, !P0 ;  /* 0x000000ff03037207 */ /* 0x001fe40004000000 */
[----:B------:R-:W-:-:S03]  /*0d80*/  ISETP.NE.AND P0, PT, R9, RZ, PT ;  /* 0x000000ff0900720c */ /* 0x000fc60003f05270 */
[----:B------:R-:W-:-:S05]  /*0d90*/  IMAD.IADD R3, R2, 0x1, R3 ;  /* 0x0000000102037824 */ /* 0x000fca00078e0203 */
[----:B------:R4:W-:Y:S01]  /*0da0*/  @!P1 STS [R6+0x8], R3 ;  /* 0x0000080306009388 */ /* 0x0009e20000000800 */
[----:B------:R-:W-:Y:S06]  /*0db0*/  BAR.SYNC.DEFER_BLOCKING 0x0 ;  /* 0x0000000000007b1d */ /* 0x000fec0000010000 */
[----:B------:R-:W-:Y:S05]  /*0dc0*/  @P0 BRA `(.L_x_687) ;  /* 0x0000002800d80947 */ /* 0x000fea0003800000 */
[----:B------:R-:W0:Y:S01]  /*0dd0*/  S2UR UR5, SR_CgaCtaId ;  /* 0x00000000000579c3 */ /* 0x000e220000008800 */
[----:B------:R-:W-:Y:S01]  /*0de0*/  UMOV UR4, 0x400 ;  /* 0x0000040000047882 */ /* 0x000fe20000000000 */
[C---:B------:R-:W-:Y:S02]  /*0df0*/  ISETP.GT.AND P2, PT, R20.reuse, 0x40, PT ;  /* 0x000000401400780c */ /* 0x040fe40003f44270 */
[C---:B------:R-:W-:Y:S02]  /*0e00*/  ISETP.GT.AND P1, PT, R20.reuse, 0x20, PT ;  /* 0x000000201400780c */ /* 0x040fe40003f24270 */
[----:B------:R-:W-:Y:S01]  /*0e10*/  ISETP.GT.AND P3, PT, R20, 0x80, PT ;  /* 0x000000801400780c */ /* 0x000fe20003f64270 */
[----:B0-----:R-:W-:-:S09]  /*0e20*/  ULEA UR4, UR5, UR4, 0x18 ;  /* 0x0000000405047291 */ /* 0x001fd2000f8ec0ff */
[----:B----4-:R-:W0:Y:S04]  /*0e30*/  LDS.128 R4, [UR4+0x10] ;  /* 0x00001004ff047984 */ /* 0x010e280008000c00 */
[----:B------:R-:W1:Y:S04]  /*0e40*/  LDS R0, [UR4+0xc] ;  /* 0x00000c04ff007984 */ /* 0x000e680008000800 */
[----:B------:R-:W2:Y:S01]  /*0e50*/  LDS.64 R8, [UR4+0x20] ;  /* 0x00002004ff087984 */ /* 0x000ea20008000a00 */
[----:B0-----:R-:W-:Y:S02]  /*0e60*/  SEL R4, R4, RZ, P2 ;  /* 0x000000ff04047207 */ /* 0x001fe40001000000 */
[----:B------:R-:W-:-:S02]  /*0e70*/  ISETP.GT.AND P2, PT, R20, 0x60, PT ;  /* 0x000000601400780c */ /* 0x000fc40003f44270 */
[----:B-1----:R-:W-:Y:S02]  /*0e80*/  SEL R0, R0, RZ, P1 ;  /* 0x000000ff00007207 */ /* 0x002fe40000800000 */
[----:B------:R-:W-:Y:S02]  /*0e90*/  SEL R5, R5, RZ, P2 ;  /* 0x000000ff05057207 */ /* 0x000fe40001000000 */
[----:B------:R-:W-:Y:S02]  /*0ea0*/  IADD3 R0, PT, PT, R4, R0, R3 ;  /* 0x0000000004007210 */ /* 0x000fe40007ffe003 */
[----:B------:R-:W-:Y:S02]  /*0eb0*/  ISETP.GT.AND P1, PT, R20, 0xa0, PT ;  /* 0x000000a01400780c */ /* 0x000fe40003f24270 */
[----:B------:R-:W-:Y:S02]  /*0ec0*/  SEL R6, R6, RZ, P3 ;  /* 0x000000ff06067207 */ /* 0x000fe40001800000 */
[----:B------:R-:W-:-:S02]  /*0ed0*/  ISETP.GT.AND P2, PT, R20, 0xc0, PT ;  /* 0x000000c01400780c */ /* 0x000fc40003f44270 */
[----:B------:R-:W-:Y:S02]  /*0ee0*/  ISETP.GT.AND P3, PT, R20, 0xe0, PT ;  /* 0x000000e01400780c */ /* 0x000fe40003f64270 */
[----:B------:R-:W-:Y:S02]  /*0ef0*/  SEL R7, R7, RZ, P1 ;  /* 0x000000ff07077207 */ /* 0x000fe40000800000 */
[----:B------:R-:W-:Y:S02]  /*0f00*/  IADD3 R0, PT, PT, R6, R0, R5 ;  /* 0x0000000006007210 */ /* 0x000fe40007ffe005 */
[----:B--2---:R-:W-:Y:S02]  /*0f10*/  SEL R8, R8, RZ, P2 ;  /* 0x000000ff08087207 */ /* 0x004fe40001000000 */
[----:B------:R-:W-:Y:S02]  /*0f20*/  SEL R9, R9, RZ, P3 ;  /* 0x000000ff09097207 */ /* 0x000fe40001800000 */
[----:B------:R-:W-:-:S05]  /*0f30*/  IADD3 R0, PT, PT, R8, R0, R7 ;  /* 0x0000000008007210 */ /* 0x000fca0007ffe007 */
[----:B------:R-:W-:Y:S01]  /*0f40*/  IMAD.IADD R3, R0, 0x1, R9 ;  /* 0x0000000100037824 */ /* 0x000fe200078e0209 */
[----:B------:R-:W-:Y:S06]  /*0f50*/  BRA `(.L_x_687) ;  /* 0x0000002800747947 */ /* 0x000fec0003800000 */
.L_x_673:
[----:B------:R-:W0:Y:S01]  /*0f60*/  S2R R0, SR_TID.X ;  /* 0x0000000000007919 */ /* 0x000e220000002100 */
[----:B------:R-:W1:Y:S01]  /*0f70*/  LDC.64 R2, c[0x0][0x380] ;  /* 0x0000e000ff027b82 */ /* 0x000e620000000a00 */
[----:B0-----:R-:W-:-:S04]  /*0f80*/  IMAD.SHL.U32 R5, R0, 0x4, RZ ;  /* 0x0000000400057824 */ /* 0x001fc800078e00ff */
[----:B-1----:R-:W-:-:S05]  /*0f90*/  IMAD.WIDE.U32 R2, R5, 0x4, R2 ;  /* 0x0000000405027825 */ /* 0x002fca00078e0002 */
[----:B------:R-:W2:Y:S04]  /*0fa0*/  LDG.E.128.CONSTANT R4, desc[UR6][R2.64] ;  /* 0x0000000602047981 */ /* 0x000ea8000c1e9d00 */
[----:B------:R-:W3:Y:S04]  /*0fb0*/  LDG.E.128.CONSTANT R8, desc[UR6][R2.64+0x1000] ;  /* 0x0010000602087981 */ /* 0x000ee8000c1e9d00 */
[----:B------:R-:W4:Y:S04]  /*0fc0*/  LDG.E.128.CONSTANT R12, desc[UR6][R2.64+0x2000] ;  /* 0x00200006020c7981 */ /* 0x000f28000c1e9d00 */
[----:B------:R-:W5:Y:S01]  /*0fd0*/  LDG.E.128.CONSTANT R16, desc[UR6][R2.64+0x3000] ;  /* 0x0030000602107981 */ /* 0x000f62000c1e9d00 */
[----:B------:R-:W-:Y:S01]  /*0fe0*/  ISETP.GE.U32.AND P0, PT, R20, 0x2000, PT ;  /* 0x000020001400780c */ /* 0x000fe20003f06070 */
[----:B------:R-:W-:Y:S01]  /*0ff0*/  IMAD.MOV.U32 R23, RZ, RZ, 0x1000 ;  /* 0x00001000ff177424 */ /* 0x000fe200078e00ff */
[----:B--2---:R-:W-:-:S04]  /*1000*/  IADD3 R5, PT, PT, R6, R5, R4 ;  /* 0x0000000506057210 */ /* 0x004fc80007ffe004 */
[----:B---3--:R-:W-:-:S04]  /*1010*/  IADD3 R5, PT, PT, R8, R7, R5 ;  /* 0x0000000708057210 */ /* 0x008fc80007ffe005 */
[----:B------:R-:W-:-:S04]  /*1020*/  IADD3 R5, PT, PT, R10, R9, R5 ;  /* 0x000000090a057210 */ /* 0x000fc80007ffe005 */
[----:B----4-:R-:W-:-:S04]  /*1030*/  IADD3 R5, PT, PT, R12, R11, R5 ;  /* 0x0000000b0c057210 */ /* 0x010fc80007ffe005 */
[----:B------:R-:W-:-:S04]  /*1040*/  IADD3 R5, PT, PT, R14, R13, R5 ;  /* 0x0000000d0e057210 */ /* 0x000fc80007ffe005 */
[----:B-----5:R-:W-:-:S04]  /*1050*/  IADD3 R5, PT, PT, R16, R15, R5 ;  /* 0x0000000f10057210 */ /* 0x020fc80007ffe005 */
[----:B------:R-:W-:-:S05]  /*1060*/  IADD3 R5, PT, PT, R18, R17, R5 ;  /* 0x0000001112057210 */ /* 0x000fca0007ffe005 */
[----:B------:R-:W-:Y:S01]  /*1070*/  IMAD.IADD R21, R19, 0x1, R5 ;  /* 0x0000000113157824 */ /* 0x000fe200078e0205 */
[----:B------:R-:W-:Y:S06]  /*1080*/  @!P0 BRA `(.L_x_688) ;  /* 0x00000000005c8947 */ /* 0x000fec0003800000 */
[----:B------:R-:W0:Y:S01]  /*1090*/  LDC R24, c[0x0][0x390] ;  /* 0x0000e400ff187b82 */ /* 0x000e220000000800 */
[----:B------:R-:W-:Y:S02]  /*10a0*/  VIADD R22, R20, 0xfffff000 ;  /* 0xfffff00014167836 */ /* 0x000fe40000000000 */
[----:B------:R-:W-:-:S07]  /*10b0*/  IMAD.MOV.U32 R23, RZ, RZ, 0x1000 ;  /* 0x00001000ff177424 */ /* 0x000fce00078e00ff */
.L_x_690:
[----:B------:R-:W-:-:S05]  /*10c0*/  IMAD.WIDE R26, R23, 0x4, R2 ;  /* 0x00000004171a7825 */ /* 0x000fca00078e0202 */
[----:B------:R-:W2:Y:S04]  /*10d0*/  LDG.E.128.CONSTANT R12, desc[UR6][R26.64] ;  /* 0x000000061a0c7981 */ /* 0x000ea8000c1e9d00 */
[----:B------:R-:W3:Y:S04]  /*10e0*/  LDG.E.128.CONSTANT R16, desc[UR6][R26.64+0x1000] ;  /* 0x001000061a107981 */ /* 0x000ee8000c1e9d00 */
[----:B------:R-:W4:Y:S04]  /*10f0*/  LDG.E.128.CONSTANT R4, desc[UR6][R26.64+0x2000] ;  /* 0x002000061a047981 */ /* 0x000f28000c1e9d00 */
[----:B------:R-:W5:Y:S01]  /*1100*/  LDG.E.128.CONSTANT R8, desc[UR6][R26.64+0x3000] ;  /* 0x003000061a087981 */ /* 0x000f62000c1e9d00 */
[----:B0-----:R-:W-:Y:S01]  /*1110*/  IMAD.MOV.U32 R20, RZ, RZ, R24 ;  /* 0x000000ffff147224 */ /* 0x001fe200078e0018 */
[----:B--2---:R-:W-:-:S04]  /*1120*/  IADD3 R13, PT, PT, R13, R12, R21 ;  /* 0x0000000c0d0d7210 */ /* 0x004fc80007ffe015 */
[----:B------:R-:W-:-:S04]  /*1130*/  IADD3 R13, PT, PT, R15, R14, R13 ;  /* 0x0000000e0f0d7210 */ /* 0x000fc80007ffe00d */
[----:B---3--:R-:W-:-:S04]  /*1140*/  IADD3 R13, PT, PT, R17, R16, R13 ;  /* 0x00000010110d7210 */ /* 0x008fc80007ffe00d */
[----:B------:R-:W-:-:S04]  /*1150*/  IADD3 R13, PT, PT, R19, R18, R13 ;  /* 0x00000012130d7210 */ /* 0x000fc80007ffe00d */
[----:B----4-:R-:W-:Y:S01]  /*1160*/  IADD3 R13, PT, PT, R5, R4, R13 ;  /* 0x00000004050d7210 */ /* 0x010fe20007ffe00d */
[----:B------:R-:W-:-:S03]  /*1170*/  IMAD.IADD R4, R20, 0x1, -R23 ;  /* 0x0000000114047824 */ /* 0x000fc600078e0a17 */
[----:B------:R-:W-:Y:S02]  /*1180*/  IADD3 R13, PT, PT, R7, R6, R13 ;  /* 0x00000006070d7210 */ /* 0x000fe40007ffe00d */
[----:B------:R-:W-:Y:S02]  /*1190*/  ISETP.GE.AND P0, PT, R4, 0x1000, PT ;  /* 0x000010000400780c */ /* 0x000fe40003f06270 */
[----:B-----5:R-:W-:-:S04]  /*11a0*/  IADD3 R13, PT, PT, R9, R8, R13 ;  /* 0x00000008090d7210 */ /* 0x020fc80007ffe00d */
[----:B------:R-:W-:-:S07]  /*11b0*/  IADD3 R21, PT, PT, R11, R10, R13 ;  /* 0x0000000a0b157210 */ /* 0x000fce0007ffe00d */
[----:B------:R-:W-:Y:S05]  /*11c0*/  @!P0 BRA `(.L_x_689) ;  /* 0x0000000400fc8947 */ /* 0x000fea0003800000 */
[----:B------:R-:W-:-:S05]  /*11d0*/  VIADD R23, R23, 0x1000 ;  /* 0x0000100017177836 */ /* 0x000fca0000000000 */
[----:B------:R-:W-:-:S13]  /*11e0*/  ISETP.GT.AND P0, PT, R23, R22, PT ;  /* 0x000000161700720c */ /* 0x000fda0003f04270 */
[----:B------:R-:W-:Y:S05]  /*11f0*/  @!P0 BRA `(.L_x_690) ;  /* 0xfffffffc00b08947 */ /* 0x000fea000383ffff */
.L_x_688:
[----:B------:R-:W-:-:S13]  /*1200*/  ISETP.GE.AND P0, PT, R23, R20, PT ;  /* 0x000000141700720c */ /* 0x000fda0003f06270 */
[----:B------:R-:W-:Y:S05]  /*1210*/  @P0 BRA `(.L_x_689) ;  /* 0x0000000400e80947 */ /* 0x000fea0003800000 */
[----:B------:R-:W-:Y:S01]  /*1220*/  IMAD.IADD R9, R20, 0x1, -R23 ;  /* 0x0000000114097824 */ /* 0x000fe200078e0a17 */
[----:B------:R-:W-:Y:S04]  /*1230*/  BSSY.RECONVERGENT B1, `(.L_x_689) ;  /* 0x0000078000017945 */ /* 0x000fe80003800200 */
[----:B------:R-:W-:-:S13]  /*1240*/  ISETP.GE.AND P0, PT, R0, R9, PT ;  /* 0x000000090000720c */ /* 0x000fda0003f06270 */
[----:B------:R-:W-:Y:S05]  /*1250*/  @P0 BRA `(.L_x_691) ;  /* 0x0000000400d40947 */ /* 0x000fea0003800000 */
[----:B------:R-:W-:Y:S01]  /*1260*/  LOP3.LUT R2, RZ, R0, RZ, 0x33, !PT ;  /* 0x00000000ff027212 */ /* 0x000fe200078e33ff */
[----:B------:R-:W-:Y:S01]  /*1270*/  BSSY.RECONVERGENT B2, `(.L_x_692) ;  /* 0x0000015000027945 */ /* 0x000fe20003800200 */
[----:B------:R-:W-:Y:S02]  /*1280*/  IMAD.MOV.U32 R8, RZ, RZ, R0 ;  /* 0x000000ffff087224 */ /* 0x000fe400078e0000 */
[----:B------:R-:W-:-:S04]  /*1290*/  IADD3 R2, PT, PT, -R23, R20, R2 ;  /* 0x0000001417027210 */ /* 0x000fc80007ffe102 */
[C---:B------:R-:W-:Y:S02]  /*12a0*/  LOP3.LUT R3, R2.reuse, 0x300, RZ, 0xc0, !PT ;  /* 0x0000030002037812 */ /* 0x040fe400078ec0ff */
[----:B------:R-:W-:Y:S02]  /*12b0*/  ISETP.GE.U32.AND P1, PT, R2, 0x300, PT ;  /* 0x000003000200780c */ /* 0x000fe40003f26070 */
[----:B------:R-:W-:-:S13]  /*12c0*/  ISETP.NE.AND P0, PT, R3, 0x300, PT ;  /* 0x000003000300780c */ /* 0x000fda0003f05270 */
[----:B------:R-:W-:Y:S05]  /*12d0*/  @!P0 BRA `(.L_x_693) ;  /* 0x0000000000388947 */ /* 0x000fea0003800000 */
[----:B------:R-:W0:Y:S01]  /*12e0*/  LDC.64 R4, c[0x0][0x380] ;  /* 0x0000e000ff047b82 */ /* 0x000e220000000a00 */
[----:B------:R-:W-:Y:S01]  /*12f0*/  LEA.HI R2, R2, 0x1, RZ, 0x18 ;  /* 0x0000000102027811 */ /* 0x000fe200078fc0ff */
[----:B------:R-:W-:Y:S02]  /*1300*/  IMAD.IADD R7, R0, 0x1, R23 ;  /* 0x0000000100077824 */ /* 0x000fe400078e0217 */
[----:B------:R-:W-:Y:S01]  /*1310*/  IMAD.MOV.U32 R8, RZ, RZ, R0 ;  /* 0x000000ffff087224 */ /* 0x000fe200078e0000 */
[----:B------:R-:W-:-:S05]  /*1320*/  LOP3.LUT R2, R2, 0x3, RZ, 0xc0, !PT ;  /* 0x0000000302027812 */ /* 0x000fca00078ec0ff */
[----:B------:R-:W-:-:S07]  /*1330*/  IMAD.MOV R6, RZ, RZ, -R2 ;  /* 0x000000ffff067224 */ /* 0x000fce00078e0a02 */
.L_x_694:
[----:B0-----:R-:W-:-:S06]  /*1340*/  IMAD.WIDE.U32 R2, R7, 0x4, R4 ;  /* 0x0000000407027825 */ /* 0x001fcc00078e0004 */
[----:B------:R-:W2:Y:S01]  /*1350*/  LDG.E.CONSTANT R2, desc[UR6][R2.64] ;  /* 0x0000000602027981 */ /* 0x000ea2000c1e9900 */
[----:B------:R-:W-:Y:S02]  /*1360*/  VIADD R6, R6, 0x1 ;  /* 0x0000000106067836 */ /* 0x000fe40000000000 */
[----:B------:R-:W-:Y:S02]  /*1370*/  VIADD R8, R8, 0x100 ;  /* 0x0000010008087836 */ /* 0x000fe40000000000 */
[----:B------:R-:W-:Y:S01]  /*1380*/  VIADD R7, R7, 0x100 ;  /* 0x0000010007077836 */ /* 0x000fe20000000000 */
[----:B------:R-:W-:Y:S01]  /*1390*/  ISETP.NE.AND P0, PT, R6, RZ, PT ;  /* 0x000000ff0600720c */ /* 0x000fe20003f05270 */
[----:B--2---:R-:W-:-:S12]  /*13a0*/  IMAD.IADD R21, R2, 0x1, R21 ;  /* 0x0000000102157824 */ /* 0x004fd800078e0215 */
[----:B------:R-:W-:Y:S05]  /*13b0*/  @P0 BRA `(.L_x_694) ;  /* 0xfffffffc00e00947 */ /* 0x000fea000383ffff */
.L_x_693:
[----:B------:R-:W-:Y:S05]  /*13c0*/  BSYNC.RECONVERGENT B2 ;  /* 0x0000000000027941 */ /* 0x000fea0003800200 */
.L_x_692:
[----:B------:R-:W-:Y:S05]  /*13d0*/  @!P1 BRA `(.L_x_691) ;  /* 0x0000000400749947 */ /* 0x000fea0003800000 */
[----:B------:R-:W0:Y:S01]  /*13e0*/  LDCU.64 UR4, c[0x0][0x380] ;  /* 0x00007000ff0477ac */ /* 0x000e220008000a00 */
[----:B------:R-:W-:Y:S01]  /*13f0*/  IMAD.IADD R5, R9, 0x1, -R8 ;  /* 0x0000000109057824 */ /* 0x000fe200078e0a08 */
[C---:B------:R-:W-:Y:S01]  /*1400*/  IADD3 R3, P0, PT, R8.reuse, R23, RZ ;  /* 0x0000001708037210 */ /* 0x040fe20007f1e0ff */
[----:B------:R-:W-:Y:S01]  /*1410*/  BSSY.RECONVERGENT B2, `(.L_x_695) ;  /* 0x0000033000027945 */ /* 0x000fe20003800200 */
[----:B------:R-:W-:Y:S02]  /*1420*/  IMAD.IADD R23, R8, 0x1, R23 ;  /* 0x0000000108177824 */ /* 0x000fe400078e0217 */
[----:B------:R-:W-:Y:S01]  /*1430*/  ISETP.GT.AND P1, PT, R5, 0xc00, PT ;  /* 0x00000c000500780c */ /* 0x000fe20003f24270 */
[----:B------:R-:W-:Y:S01]  /*1440*/  IMAD.X R4, RZ, RZ, RZ, P0 ;  /* 0x000000ffff047224 */ /* 0x000fe200000e06ff */
[----:B0-----:R-:W-:-:S04]  /*1450*/  LEA R2, P0, R3, UR4, 0x2 ;  /* 0x0000000403027c11 */ /* 0x001fc8000f8010ff */
[----:B------:R-:W-:Y:S02]  /*1460*/  LEA.HI.X R3, R3, UR5, R4, 0x2, P0 ;  /* 0x0000000503037c11 */ /* 0x000fe400080f1404 */
[----:B------:R-:W-:-:S05]  /*1470*/  IADD3 R2, P0, PT, R2, 0x800, RZ ;  /* 0x0000080002027810 */ /* 0x000fca0007f1e0ff */
[----:B------:R-:W-:Y:S01]  /*1480*/  IMAD.X R3, RZ, RZ, R3, P0 ;  /* 0x000000ffff037224 */ /* 0x000fe200000e0603 */
[----:B------:R-:W-:Y:S01]  /*1490*/  PLOP3.LUT P0, PT, PT, PT, PT, 0x80, 0x8 ;  /* 0x000000000008781c */ /* 0x000fe20003f0f070 */
[----:B------:R-:W-:-:S12]  /*14a0*/  @!P1 BRA `(.L_x_696) ;  /* 0x0000000000a49947 */ /* 0x000fd80003800000 */
[----:B------:R-:W-:Y:S01]  /*14b0*/  PLOP3.LUT P0, PT, PT, PT, PT, 0x8, 0x80 ;  /* 0x000000000080781c */ /* 0x000fe20003f0e170 */
[----:B------:R-:W-:-:S12]  /*14c0*/  VIADD R11, R9, 0xfffff400 ;  /* 0xfffff400090b7836 */ /* 0x000fd80000000000 */
.L_x_697:
[----:B------:R-:W0:Y:S01]  /*14d0*/  LDC.64 R4, c[0x0][0x380] ;  /* 0x0000e000ff047b82 */ /* 0x000e220000000a00 */
[C---:B------:R-:W-:Y:S01]  /*14e0*/  VIADD R27, R23.reuse, 0x400 ;  /* 0x00000400171b7836 */ /* 0x040fe20000000000 */
[----:B------:R-:W2:Y:S01]  /*14f0*/  LDG.E.CONSTANT R12, desc[UR6][R2.64+-0x400] ;  /* 0xfffc0006020c7981 */ /* 0x000ea2000c1e9900 */
[----:B------:R-:W-:-:S03]  /*1500*/  VIADD R7, R23, 0x800 ;  /* 0x0000080017077836 */ /* 0x000fc60000000000 */
[----:B------:R-:W3:Y:S04]  /*1510*/  LDG.E.CONSTANT R18, desc[UR6][R2.64] ;  /* 0x0000000602127981 */ /* 0x000ee8000c1e9900 */
[----:B------:R-:W3:Y:S04]  /*1520*/  LDG.E.CONSTANT R17, desc[UR6][R2.64+0x400] ;  /* 0x0004000602117981 */ /* 0x000ee8000c1e9900 */
[----:B------:R-:W4:Y:S01]  /*1530*/  LDG.E.CONSTANT R15, desc[UR6][R2.64+0xc00] ;  /* 0x000c0006020f7981 */ /* 0x000f22000c1e9900 */
[----:B------:R-:W-:-:S03]  /*1540*/  VIADD R29, R23, 0xc00 ;  /* 0x00000c00171d7836 */ /* 0x000fc60000000000 */
[----:B------:R-:W5:Y:S04]  /*1550*/  LDG.E.CONSTANT R14, desc[UR6][R2.64+0x1000] ;  /* 0x00100006020e7981 */ /* 0x000f68000c1e9900 */
[----:B------:R-:W5:Y:S01]  /*1560*/  LDG.E.CONSTANT R13, desc[UR6][R2.64+0x1400] ;  /* 0x00140006020d7981 */ /* 0x000f62000c1e9900 */
[----:B0-----:R-:W-:-:S03]  /*1570*/  IMAD.WIDE.U32 R24, R23, 0x4, R4 ;  /* 0x0000000417187825 */ /* 0x001fc600078e0004 */
[----:B------:R-:W5:Y:S04]  /*1580*/  LDG.E.CONSTANT R19, desc[UR6][R2.64+0x1c00] ;  /* 0x001c000602137981 */ /* 0x000f68000c1e9900 */
[----:B------:R-:W2:Y:S01]  /*1590*/  LDG.E.CONSTANT R10, desc[UR6][R24.64] ;  /* 0x00000006180a7981 */ /* 0x000ea2000c1e9900 */
[----:B------:R-:W-:-:S03]  /*15a0*/  IMAD.WIDE.U32 R26, R27, 0x4, R4 ;  /* 0x000000041b1a7825 */ /* 0x000fc600078e0004 */
[----:B------:R-:W5:Y:S01]  /*15b0*/  LDG.E.CONSTANT R20, desc[UR6][R2.64+0x2400] ;  /* 0x0024000602147981 */ /* 0x000f62000c1e9900 */
[----:B------:R-:W-:-:S03]  /*15c0*/  IMAD.WIDE.U32 R6, R7, 0x4, R4 ;  /* 0x0000000407067825 */ /* 0x000fc600078e0004 */
[----:B------:R-:W4:Y:S01]  /*15d0*/  LDG.E.CONSTANT R16, desc[UR6][R26.64] ;  /* 0x000000061a107981 */ /* 0x000f22000c1e9900 */
[----:B------:R-:W-:-:S03]  /*15e0*/  IMAD.WIDE.U32 R4, R29, 0x4, R4 ;  /* 0x000000041d047825 */ /* 0x000fc600078e0004 */
[----:B------:R-:W5:Y:S04]  /*15f0*/  LDG.E.CONSTANT R6, desc[UR6][R6.64] ;  /* 0x0000000606067981 */ /* 0x000f68000c1e9900 */
[----:B------:R-:W5:Y:S04]  /*1600*/  LDG.E.CONSTANT R25, desc[UR6][R2.64+0x2000] ;  /* 0x0020000602197981 */ /* 0x000f68000c1e9900 */
[----:B------:R0:W5:Y:S04]  /*1610*/  LDG.E.CONSTANT R5, desc[UR6][R4.64] ;  /* 0x0000000604057981 */ /* 0x000168000c1e9900 */
[----:B------:R-:W5:Y:S04]  /*1620*/  LDG.E.CONSTANT R24, desc[UR6][R2.64+0x2c00] ;  /* 0x002c000602187981 */ /* 0x000f68000c1e9900 */
[----:B------:R-:W5:Y:S04]  /*1630*/  LDG.E.CONSTANT R27, desc[UR6][R2.64+0x3000] ;  /* 0x00300006021b7981 */ /* 0x000f68000c1e9900 */
[----:B------:R1:W5:Y:S01]  /*1640*/  LDG.E.CONSTANT R22, desc[UR6][R2.64+0x3400] ;  /* 0x0034000602167981 */ /* 0x000362000c1e9900 */
[----:B------:R-:W-:-:S05]  /*1650*/  VIADD R8, R8, 0x1000 ;  /* 0x0000100008087836 */ /* 0x000fca0000000000 */
[----:B------:R-:W-:Y:S02]  /*1660*/  ISETP.GE.AND P1, PT, R8, R11, PT ;  /* 0x0000000b0800720c */ /* 0x000fe40003f26270 */
[----:B0-----:R-:W-:Y:S01]  /*1670*/  IADD3 R4, P2, PT, R2, 0x4000, RZ ;  /* 0x0000400002047810 */ /* 0x001fe20007f5e0ff */
[----:B------:R-:W-:-:S04]  /*1680*/  VIADD R23, R23, 0x1000 ;  /* 0x0000100017177836 */ /* 0x000fc80000000000 */
[----:B-1----:R-:W-:Y:S02]  /*1690*/  IMAD.X R3, RZ, RZ, R3, P2 ;  /* 0x000000ffff037224 */ /* 0x002fe400010e0603 */
[----:B------:R-:W-:Y:S01]  /*16a0*/  IMAD.MOV.U32 R2, RZ, RZ, R4 ;  /* 0x000000ffff027224 */ /* 0x000fe200078e0004 */
[----:B--2---:R-:W-:-:S04]  /*16b0*/  IADD3 R10, PT, PT, R12, R10, R21 ;  /* 0x0000000a0c0a7210 */ /* 0x004fc80007ffe015 */
[----:B---3--:R-:W-:-:S04]  /*16c0*/  IADD3 R10, PT, PT, R17, R18, R10 ;  /* 0x00000012110a7210 */ /* 0x008fc80007ffe00a */
[----:B----4-:R-:W-:-:S04]  /*16d0*/  IADD3 R10, PT, PT, R15, R16, R10 ;  /* 0x000000100f0a7210 */ /* 0x010fc80007ffe00a */
[----:B-----5:R-:W-:-:S04]  /*16e0*/  IADD3 R10, PT, PT, R13, R14, R10 ;  /* 0x0000000e0d0a7210 */ /* 0x020fc80007ffe00a */
[----:B------:R-:W-:-:S04]  /*16f0*/  IADD3 R6, PT, PT, R19, R6, R10 ;  /* 0x0000000613067210 */ /* 0x000fc80007ffe00a */
[----:B------:R-:W-:-:S04]  /*1700*/  IADD3 R6, PT, PT, R20, R25, R6 ;  /* 0x0000001914067210 */ /* 0x000fc80007ffe006 */
[----:B------:R-:W-:-:S04]  /*1710*/  IADD3 R5, PT, PT, R24, R5, R6 ;  /* 0x0000000518057210 */ /* 0x000fc80007ffe006 */
[----:B------:R-:W-:Y:S01]  /*1720*/  IADD3 R21, PT, PT, R22, R27, R5 ;  /* 0x0000001b16157210 */ /* 0x000fe20007ffe005 */
[----:B------:R-:W-:Y:S06]  /*1730*/  @!P1 BRA `(.L_x_697) ;  /* 0xfffffffc00649947 */ /* 0x000fec000383ffff */
.L_x_696:
[----:B------:R-:W-:Y:S05]  /*1740*/  BSYNC.RECONVERGENT B2 ;  /* 0x0000000000027941 */ /* 0x000fea0003800200 */
.L_x_695:
[----:B------:R-:W-:Y:S01]  /*1750*/  IMAD.IADD R4, R9, 0x1, -R8 ;  /* 0x0000000109047824 */ /* 0x000fe200078e0a08 */
[----:B------:R-:W-:Y:S04]  /*1760*/  BSSY.RECONVERGENT B2, `(.L_x_698) ;  /* 0x000001a000027945 */ /* 0x000fe80003800200 */
[----:B------:R-:W-:-:S13]  /*1770*/  ISETP.GT.AND P1, PT, R4, 0x400, PT ;  /* 0x000004000400780c */ /* 0x000fda0003f24270 */
[----:B------:R-:W-:Y:S05]  /*1780*/  @!P1 BRA `(.L_x_699) ;  /* 0x00000000005c9947 */ /* 0x000fea0003800000 */
[----:B------:R-:W0:Y:S01]  /*1790*/  LDC.64 R6, c[0x0][0x380] ;  /* 0x0000e000ff067b82 */ /* 0x000e220000000a00 */
[C---:B------:R-:W-:Y:S01]  /*17a0*/  VIADD R11, R23.reuse, 0x400 ;  /* 0x00000400170b7836 */ /* 0x040fe20000000000 */
[----:B------:R-:W2:Y:S04]  /*17b0*/  LDG.E.CONSTANT R10, desc[UR6][R2.64+-0x400] ;  /* 0xfffc0006020a7981 */ /* 0x000ea8000c1e9900 */
[----:B------:R-:W3:Y:S04]  /*17c0*/  LDG.E.CONSTANT R12, desc[UR6][R2.64+0x400] ;  /* 0x00040006020c7981 */ /* 0x000ee8000c1e9900 */
[----:B------:R-:W4:Y:S04]  /*17d0*/  LDG.E.CONSTANT R13, desc[UR6][R2.64+0xc00] ;  /* 0x000c0006020d7981 */ /* 0x000f28000c1e9900 */
[----:B------:R-:W5:Y:S04]  /*17e0*/  LDG.E.CONSTANT R15, desc[UR6][R2.64+0x1000] ;  /* 0x00100006020f7981 */ /* 0x000f68000c1e9900 */
[----:B------:R1:W5:Y:S01]  /*17f0*/  LDG.E.CONSTANT R14, desc[UR6][R2.64+0x1400] ;  /* 0x00140006020e7981 */ /* 0x000362000c1e9900 */
[----:B0-----:R-:W-:-:S04]  /*1800*/  IMAD.WIDE.U32 R4, R23, 0x4, R6 ;  /* 0x0000000417047825 */ /* 0x001fc800078e0006 */
[----:B------:R-:W-:Y:S02]  /*1810*/  IMAD.WIDE.U32 R6, R11, 0x4, R6 ;  /* 0x000000040b067825 */ /* 0x000fe400078e0006 */
[----:B------:R-:W2:Y:S04]  /*1820*/  LDG.E.CONSTANT R4, desc[UR6][R4.64] ;  /* 0x0000000604047981 */ /* 0x000ea8000c1e9900 */
[----:B------:R-:W3:Y:S04]  /*1830*/  LDG.E.CONSTANT R11, desc[UR6][R2.64] ;  /* 0x00000006020b7981 */ /* 0x000ee8000c1e9900 */
[----:B------:R-:W4:Y:S01]  /*1840*/  LDG.E.CONSTANT R7, desc[UR6][R6.64] ;  /* 0x0000000606077981 */ /* 0x000f22000c1e9900 */
[----:B------:R-:W-:Y:S01]  /*1850*/  PLOP3.LUT P0, PT, PT, PT, PT, 0x8, 0x80 ;  /* 0x000000000080781c */ /* 0x000fe20003f0e170 */
[----:B------:R-:W-:-:S02]  /*1860*/  VIADD R8, R8, 0x800 ;  /* 0x0000080008087836 */ /* 0x000fc40000000000 */
[----:B------:R-:W-:Y:S01]  /*1870*/  VIADD R23, R23, 0x800 ;  /* 0x0000080017177836 */ /* 0x000fe20000000000 */
[----:B--2---:R-:W-:Y:S02]  /*1880*/  IADD3 R10, PT, PT, R10, R4, R21 ;  /* 0x000000040a0a7210 */ /* 0x004fe40007ffe015 */
[----:B------:R-:W-:Y:S02]  /*1890*/  IADD3 R4, P1, PT, R2, 0x2000, RZ ;  /* 0x0000200002047810 */ /* 0x000fe40007f3e0ff */
[----:B---3--:R-:W-:-:S03]  /*18a0*/  IADD3 R10, PT, PT, R12, R11, R10 ;  /* 0x0000000b0c0a7210 */ /* 0x008fc60007ffe00a */
[----:B------:R-:W-:Y:S01]  /*18b0*/  IMAD.X R5, RZ, RZ, R3, P1 ;  /* 0x000000ffff057224 */ /* 0x000fe200008e0603 */
[----:B----4-:R-:W-:Y:S01]  /*18c0*/  IADD3 R10, PT, PT, R13, R7, R10 ;  /* 0x000000070d0a7210 */ /* 0x010fe20007ffe00a */
[----:B-1----:R-:W-:Y:S02]  /*18d0*/  IMAD.MOV.U32 R2, RZ, RZ, R4 ;  /* 0x000000ffff027224 */ /* 0x002fe400078e0004 */
[----:B------:R-:W-:Y:S01]  /*18e0*/  IMAD.MOV.U32 R3, RZ, RZ, R5 ;  /* 0x000000ffff037224 */ /* 0x000fe200078e0005 */
[----:B-----5:R-:W-:-:S07]  /*18f0*/  IADD3 R21, PT, PT, R14, R15, R10 ;  /* 0x0000000f0e157210 */ /* 0x020fce0007ffe00a */
.L_x_699:
[----:B------:R-:W-:Y:S05]  /*1900*/  BSYNC.RECONVERGENT B2 ;  /* 0x0000000000027941 */ /* 0x000fea0003800200 */
.L_x_698:
[----:B------:R-:W-:-:S13]  /*1910*/  ISETP.LT.OR P0, PT, R8, R9, P0 ;  /* 0x000000090800720c */ /* 0x000fda0000701670 */
[----:B------:R-:W-:Y:S05]  /*1920*/  @!P0 BRA `(.L_x_691) ;  /* 0x0000000000208947 */ /* 0x000fea0003800000 */
[----:B------:R-:W0:Y:S01]  /*1930*/  LDC.64 R4, c[0x0][0x380] ;  /* 0x0000e000ff047b82 */ /* 0x000e220000000a00 */
[----:B------:R-:W2:Y:S04]  /*1940*/  LDG.E.CONSTANT R6, desc[UR6][R2.64+-0x400] ;  /* 0xfffc000602067981 */ /* 0x000ea8000c1e9900 */
[----:B------:R-:W3:Y:S04]  /*1950*/  LDG.E.CONSTANT R7, desc[UR6][R2.64] ;  /* 0x0000000602077981 */ /* 0x000ee8000c1e9900 */
[----:B------:R-:W3:Y:S01]  /*1960*/  LDG.E.CONSTANT R8, desc[UR6][R2.64+0x400] ;  /* 0x0004000602087981 */ /* 0x000ee2000c1e9900 */
[----:B0-----:R-:W-:-:S06]  /*1970*/  IMAD.WIDE.U32 R4, R23, 0x4, R4 ;  /* 0x0000000417047825 */ /* 0x001fcc00078e0004 */
[----:B------:R-:W2:Y:S02]  /*1980*/  LDG.E.CONSTANT R4, desc[UR6][R4.64] ;  /* 0x0000000604047981 */ /* 0x000ea4000c1e9900 */
[----:B--2---:R-:W-:-:S04]  /*1990*/  IADD3 R6, PT, PT, R6, R4, R21 ;  /* 0x0000000406067210 */ /* 0x004fc80007ffe015 */
[----:B---3--:R-:W-:-:S07]  /*19a0*/  IADD3 R21, PT, PT, R8, R7, R6 ;  /* 0x0000000708157210 */ /* 0x008fce0007ffe006 */
.L_x_691:
[----:B------:R-:W-:Y:S05]  /*19b0*/  BSYNC.RECONVERGENT B1 ;  /* 0x0000000000017941 */ /* 0x000fea0003800200 */
.L_x_689:
[----:B------:R-:W0:Y:S01]  /*19c0*/  S2R R8, SR_LANEID ;  /* 0x0000000000087919 */ /* 0x000e220000000000 */
[----:B------:R-:W1:Y:S01]  /*19d0*/  SHFL.DOWN PT, R2, R21, 0x1, 0x1f ;  /* 0x08201f0015027f89 */ /* 0x000e6200000e0000 */
[C---:B0-----:R-:W-:Y:S02]  /*19e0*/  ISETP.GT.AND P0, PT, R8.reuse, 0x1e, PT ;  /* 0x0000001e0800780c */ /* 0x041fe40003f04270 */
[----:B------:R-:W-:Y:S02]  /*19f0*/  ISETP.NE.AND P1, PT, R8, RZ, PT ;  /* 0x000000ff0800720c */ /* 0x000fe40003f25270 */
[----:B-1----:R-:W-:Y:S02]  /*1a00*/  SEL R2, R2, RZ, !P0 ;  /* 0x000000ff02027207 */ /* 0x002fe40004000000 */
[----:B------:R-:W-:-:S03]  /*1a10*/  ISETP.GT.AND P0, PT, R8, 0x1d, PT ;  /* 0x0000001d0800780c */ /* 0x000fc60003f04270 */
[----:B------:R-:W-:-:S05]  /*1a20*/  IMAD.IADD R2, R2, 0x1, R21 ;  /* 0x0000000102027824 */ /* 0x000fca00078e0215 */
[----:B------:R-:W0:Y:S01]  /*1a30*/  SHFL.DOWN PT, R3, R2, 0x2, 0x1f ;  /* 0x08401f0002037f89 */ /* 0x000e2200000e0000 */
[----:B------:R-:W-:Y:S01]  /*1a40*/  @!P1 MOV R6, 0x400 ;  /* 0x0000040000069802 */ /* 0x000fe20000000f00 */
[----:B------:R-:W1:Y:S01]  /*1a50*/  @!P1 S2R R7, SR_CgaCtaId ;  /* 0x0000000000079919 */ /* 0x000e620000008800 */
[----:B0-----:R-:W-:Y:S02]  /*1a60*/  SEL R3, R3, RZ, !P0 ;  /* 0x000000ff03037207 */ /* 0x001fe40004000000 */
[----:B------:R-:W-:-:S03]  /*1a70*/  ISETP.GT.AND P0, PT, R8, 0x1b, PT ;  /* 0x0000001b0800780c */ /* 0x000fc60003f04270 */
[----:B------:R-:W-:-:S05]  /*1a80*/  IMAD.IADD R3, R2, 0x1, R3 ;  /* 0x0000000102037824 */ /* 0x000fca00078e0203 */
[----:B------:R-:W0:Y:S01]  /*1a90*/  SHFL.DOWN PT, R4, R3, 0x4, 0x1f ;  /* 0x08801f0003047f89 */ /* 0x000e2200000e0000 */
[----:B-1----:R-:W-:Y:S02]  /*1aa0*/  @!P1 LEA R6, R7, R6, 0x18 ;  /* 0x0000000607069211 */ /* 0x002fe400078ec0ff */
[----:B0-----:R-:W-:Y:S02]  /*1ab0*/  SEL R4, R4, RZ, !P0 ;  /* 0x000000ff04047207 */ /* 0x001fe40004000000 */
[----:B------:R-:W-:-:S03]  /*1ac0*/  ISETP.GT.AND P0, PT, R8, 0x17, PT ;  /* 0x000000170800780c */ /* 0x000fc60003f04270 */
[----:B------:R-:W-:Y:S01]  /*1ad0*/  IMAD.IADD R4, R3, 0x1, R4 ;  /* 0x0000000103047824 */ /* 0x000fe200078e0204 */
[----:B------:R-:W-:-:S04]  /*1ae0*/  @!P1 SHF.R.U32.HI R3, RZ, 0x3, R0 ;  /* 0x00000003ff039819 */ /* 0x000fc80000011600 */
        /* <DEDUP_REMOVED lines=13> */
[----:B------:R-:W0:Y:S01]  /*1bc0*/  S2UR UR5, SR_CgaCtaId ;  /* 0x00000000000579c3 */ /* 0x000e220000008800 */
[----:B------:R-:W-:Y:S02]  /*1bd0*/  UMOV UR4, 0x400 ;  /* 0x0000040000047882 */ /* 0x000fe40000000000 */
[----:B0-----:R-:W-:-:S09]  /*1be0*/  ULEA UR4, UR5, UR4, 0x18 ;  /* 0x0000000405047291 */ /* 0x001fd2000f8ec0ff */
[----:B------:R-:W-:Y:S04]  /*1bf0*/  LDS R0, [UR4+0xc] ;  /* 0x00000c04ff007984 */ /* 0x000fe80008000800 */
[----:B---3--:R-:W0:Y:S04]  /*1c00*/  LDS.128 R4, [UR4+0x10] ;  /* 0x00001004ff047984 */ /* 0x008e280008000c00 */
[----:B------:R-:W1:Y:S01]  /*1c10*/  LDS.64 R8, [UR4+0x20] ;  /* 0x00002004ff087984 */ /* 0x000e620008000a00 */
[----:B0-----:R-:W-:-:S04]  /*1c20*/  IADD3 R0, PT, PT, R4, R0, R3 ;  /* 0x0000000004007210 */ /* 0x001fc80007ffe003 */
[----:B------:R-:W-:-:S04]  /*1c30*/  IADD3 R0, PT, PT, R6, R0, R5 ;  /* 0x0000000006007210 */ /* 0x000fc80007ffe005 */
[----:B-1----:R-:W-:-:S05]  /*1c40*/  IADD3 R0, PT, PT, R8, R0, R7 ;  /* 0x0000000008007210 */ /* 0x002fca0007ffe007 */
[----:B------:R-:W-:Y:S01]  /*1c50*/  IMAD.IADD R3, R0, 0x1, R9 ;  /* 0x0000000100037824 */ /* 0x000fe200078e0209 */
[----:B------:R-:W-:Y:S06]  /*1c60*/  BRA `(.L_x_687) ;  /* 0x0000001c00307947 */ /* 0x000fec0003800000 */
.L_x_672:
        /* <DEDUP_REMOVED lines=12> */
.L_x_702:
[----:B------:R-:W-:Y:S05]  /*1d30*/  BSYNC.RECONVERGENT B1 ;  /* 0x0000000000017941 */ /* 0x000fea0003800200 */
.L_x_701:
        /* <DEDUP_REMOVED lines=16> */
.L_x_707:
        /* <DEDUP_REMOVED lines=9> */
.L_x_706:
[----:B------:R-:W-:Y:S05]  /*1ed0*/  BSYNC.RECONVERGENT B2 ;  /* 0x0000000000027941 */ /* 0x000fea0003800200 */
.L_x_705:
        /* <DEDUP_REMOVED lines=8> */
.L_x_710:
        /* <DEDUP_REMOVED lines=35> */
.L_x_709:
[----:B------:R-:W-:Y:S05]  /*2190*/  BSYNC.RECONVERGENT B2 ;  /* 0x0000000000027941 */ /* 0x000fea0003800200 */
.L_x_708:
        /* <DEDUP_REMOVED lines=22> */
.L_x_712:
[----:B------:R-:W-:Y:S05]  /*2300*/  BSYNC.RECONVERGENT B2 ;  /* 0x0000000000027941 */ /* 0x000fea0003800200 */
.L_x_711:
        /* <DEDUP_REMOVED lines=10> */
.L_x_704:
[----:B------:R-:W-:Y:S05]  /*23b0*/  BSYNC.RECONVERGENT B1 ;  /* 0x0000000000017941 */ /* 0x000fea0003800200 */
.L_x_703:
        /* <DEDUP_REMOVED lines=38> */
[----:B------:R-:W0:Y:S04]  /*2620*/  LDS.128 R4, [UR4+0x10] ;  /* 0x00001004ff047984 */ /* 0x000e280008000c00 */
[----:B------:R-:W1:Y:S01]  /*2630*/  LDS.64 R8, [UR4+0x20] ;  /* 0x00002004ff087984 */ /* 0x000e620008000a00 */
[----:B0-----:R-:W-:-:S04]  /*2640*/  IADD3 R0, PT, PT, R4, R0, R3 ;  /* 0x0000000004007210 */ /* 0x001fc80007ffe003 */
[----:B------:R-:W-:-:S04]  /*2650*/  IADD3 R0, PT, PT, R6, R0, R5 ;  /* 0x0000000006007210 */ /* 0x000fc80007ffe005 */
[----:B-1----:R-:W-:-:S05]  /*2660*/  IADD3 R0, PT, PT, R8, R0, R7 ;  /* 0x0000000008007210 */ /* 0x002fca0007ffe007 */
[----:B--2---:R-:W-:Y:S01]  /*2670*/  IMAD.IADD R3, R0, 0x1, R9 ;  /* 0x0000000100037824 */ /* 0x004fe200078e0209 */
[----:B------:R-:W-:Y:S06]  /*2680*/  BRA `(.L_x_687) ;  /* 0x0000001000a87947 */ /* 0x000fec0003800000 */
.L_x_713:
        /* <DEDUP_REMOVED lines=16> */
[----:B------:R-:W1:Y:S02]  /*2790*/  SHFL.DOWN PT, R2, R3, 0x2, R7 ;  /* 0x0840000003027989 */ /* 0x000e6400000e0007 */
[----:B-1----:R-:W-:Y:S02]  /*27a0*/  SEL R2, R2, RZ, !P0 ;  /* 0x000000ff02027207 */ /* 0x002fe40004000000 */
[----:B------:R-:W-:-:S03]  /*27b0*/  ISETP.GT.AND P0, PT, R8, R7, PT ;  /* 0x000000070800720c */ /* 0x000fc60003f04270 */
[----:B------:R-:W-:Y:S01]  /*27c0*/  IMAD.IADD R2, R3, 0x1, R2 ;  /* 0x0000000103027824 */ /* 0x000fe200078e0202 */
[----:B------:R-:W-:-:S04]  /*27d0*/  @!P1 SHF.R.U32.HI R3, RZ, 0x3, R9 ;  /* 0x00000003ff039819 */ /* 0x000fc80000011609 */
[----:B------:R-:W1:Y:S02]  /*27e0*/  SHFL.DOWN PT, R4, R2, 0x4, R7 ;  /* 0x0880000002047989 */ /* 0x000e6400000e0007 */
[----:B-1----:R-:W-:Y:S01]  /*27f0*/  SEL R5, R4, RZ, !P0 ;  /* 0x000000ff04057207 */ /* 0x002fe20004000000 */
[C---:B------:R-:W-:Y:S02]  /*2800*/  VIADD R4, R6.reuse, 0x8 ;  /* 0x0000000806047836 */ /* 0x040fe40000000000 */
[----:B------:R-:W-:Y:S02]  /*2810*/  VIADD R6, R6, 0x10 ;  /* 0x0000001006067836 */ /* 0x000fe40000000000 */
[----:B------:R-:W-:Y:S01]  /*2820*/  IMAD.IADD R5, R2, 0x1, R5 ;  /* 0x0000000102057824 */ /* 0x000fe200078e0205 */
[----:B------:R-:W-:Y:S02]  /*2830*/  ISETP.GT.AND P0, PT, R4, R7, PT ;  /* 0x000000070400720c */ /* 0x000fe40003f04270 */
[----:B------:R-:W-:-:S02]  /*2840*/  @!P1 MOV R4, 0x400 ;  /* 0x0000040000049802 */ /* 0x000fc40000000f00 */
[----:B------:R-:W1:Y:S02]  /*2850*/  SHFL.DOWN PT, R0, R5, 0x8, R7 ;  /* 0x0900000005007989 */ /* 0x000e6400000e0007 */
[----:B0-----:R-:W-:Y:S02]  /*2860*/  @!P1 LEA R11, R11, R4, 0x18 ;  /* 0x000000040b0b9211 */ /* 0x001fe400078ec0ff */
[----:B------:R-:W-:-:S05]  /*2870*/  @!P1 LOP3.LUT R4, R3, 0x7c, RZ, 0xc0, !PT ;  /* 0x0000007c03049812 */ /* 0x000fca00078ec0ff */
[----:B------:R-:W-:Y:S01]  /*2880*/  @!P1 IMAD.IADD R4, R4, 0x1, R11 ;  /* 0x0000000104049824 */ /* 0x000fe200078e020b */
[----:B-1----:R-:W-:Y:S02]  /*2890*/  SEL R0, R0, RZ, !P0 ;  /* 0x000000ff00007207 */ /* 0x002fe40004000000 */
        /* <DEDUP_REMOVED lines=15> */
[----:B-1----:R-:W0:Y:S04]  /*2990*/  LDS.128 R4, [UR4+0x10] ;  /* 0x00001004ff047984 */ /* 0x002e280008000c00 */
        /* <DEDUP_REMOVED lines=18> */
.L_x_700:
[----:B------:R-:W0:Y:S01]  /*2ac0*/  S2R R0, SR_TID.X ;  /* 0x0000000000007919 */ /* 0x000e220000002100 */
[----:B------:R-:W0:Y:S02]  /*2ad0*/  LDC.64 R2, c[0x0][0x380] ;  /* 0x0000e000ff027b82 */ /* 0x000e240000000a00 */
[----:B0-----:R-:W-:-:S05]  /*2ae0*/  IMAD.WIDE.U32 R2, R0, 0x4, R2 ;  /* 0x0000000400027825 */ /* 0x001fca00078e0002 */
[----:B------:R-:W2:Y:S04]  /*2af0*/  LDG.E.CONSTANT R19, desc[UR6][R2.64] ;  /* 0x0000000602137981 */ /* 0x000ea8000c1e9900 */
[----:B------:R-:W2:Y:S04]  /*2b00*/  LDG.E.CONSTANT R4, desc[UR6][R2.64+0x400] ;  /* 0x0004000602047981 */ /* 0x000ea8000c1e9900 */
[----:B------:R-:W2:Y:S04]  /*2b10*/  LDG.E.CONSTANT R5, desc[UR6][R2.64+0x800] ;  /* 0x0008000602057981 */ /* 0x000ea8000c1e9900 */
[----:B------:R-:W3:Y:S04]  /*2b20*/  LDG.E.CONSTANT R6, desc[UR6][R2.64+0xc00] ;  /* 0x000c000602067981 */ /* 0x000ee8000c1e9900 */
[----:B------:R-:W3:Y:S04]  /*2b30*/  LDG.E.CONSTANT R7, desc[UR6][R2.64+0x1000] ;  /* 0x0010000602077981 */ /* 0x000ee8000c1e9900 */
[----:B------:R-:W4:Y:S04]  /*2b40*/  LDG.E.CONSTANT R8, desc[UR6][R2.64+0x1400] ;  /* 0x0014000602087981 */ /* 0x000f28000c1e9900 */
[----:B------:R-:W4:Y:S04]  /*2b50*/  LDG.E.CONSTANT R9, desc[UR6][R2.64+0x1800] ;  /* 0x0018000602097981 */ /* 0x000f28000c1e9900 */
[----:B------:R-:W5:Y:S04]  /*2b60*/  LDG.E.CONSTANT R10, desc[UR6][R2.64+0x1c00] ;  /* 0x001c0006020a7981 */ /* 0x000f68000c1e9900 */
[----:B------:R-:W5:Y:S04]  /*2b70*/  LDG.E.CONSTANT R11, desc[UR6][R2.64+0x2000] ;  /* 0x00200006020b7981 */ /* 0x000f68000c1e9900 */
[----:B------:R-:W5:Y:S04]  /*2b80*/  LDG.E.CONSTANT R12, desc[UR6][R2.64+0x2400] ;  /* 0x00240006020c7981 */ /* 0x000f68000c1e9900 */
[----:B------:R-:W5:Y:S04]  /*2b90*/  LDG.E.CONSTANT R13, desc[UR6][R2.64+0x2800] ;  /* 0x00280006020d7981 */ /* 0x000f68000c1e9900 */
[----:B------:R-:W5:Y:S04]  /*2ba0*/  LDG.E.CONSTANT R14, desc[UR6][R2.64+0x2c00] ;  /* 0x002c0006020e7981 */ /* 0x000f68000c1e9900 */
[----:B------:R-:W5:Y:S04]  /*2bb0*/  LDG.E.CONSTANT R15, desc[UR6][R2.64+0x3000] ;  /* 0x00300006020f7981 */ /* 0x000f68000c1e9900 */
[----:B------:R-:W5:Y:S04]  /*2bc0*/  LDG.E.CONSTANT R16, desc[UR6][R2.64+0x3400] ;  /* 0x0034000602107981 */ /* 0x000f68000c1e9900 */
[----:B------:R-:W5:Y:S04]  /*2bd0*/  LDG.E.CONSTANT R17, desc[UR6][R2.64+0x3800] ;  /* 0x0038000602117981 */ /* 0x000f68000c1e9900 */
[----:B------:R-:W5:Y:S01]  /*2be0*/  LDG.E.CONSTANT R18, desc[UR6][R2.64+0x3c00] ;  /* 0x003c000602127981 */ /* 0x000f62000c1e9900 */
[----:B------:R-:W-:-:S02]  /*2bf0*/  ISETP.GE.U32.AND P0, PT, R20, 0x2000, PT ;  /* 0x000020001400780c */ /* 0x000fc40003f06070 */
[----:B--2---:R-:W-:-:S04]  /*2c00*/  IADD3 R4, PT, PT, R5, R4, R19 ;  /* 0x0000000405047210 */ /* 0x004fc80007ffe013 */
[----:B---3--:R-:W-:-:S04]  /*2c10*/  IADD3 R4, PT, PT, R7, R6, R4 ;  /* 0x0000000607047210 */ /* 0x008fc80007ffe004 */
[----:B----4-:R-:W-:-:S04]  /*2c20*/  IADD3 R4, PT, PT, R9, R8, R4 ;  /* 0x0000000809047210 */ /* 0x010fc80007ffe004 */
[----:B-----5:R-:W-:Y:S01]  /*2c30*/  IADD3 R4, PT, PT, R11, R10, R4 ;  /* 0x0000000a0b047210 */ /* 0x020fe20007ffe004 */
[----:B------:R-:W-:-:S03]  /*2c40*/  IMAD.MOV.U32 R11, RZ, RZ, 0x1000 ;  /* 0x00001000ff0b7424 */ /* 0x000fc600078e00ff */
[----:B------:R-:W-:-:S04]  /*2c50*/  IADD3 R4, PT, PT, R13, R12, R4 ;  /* 0x0000000c0d047210 */ /* 0x000fc80007ffe004 */
[----:B------:R-:W-:-:S04]  /*2c60*/  IADD3 R4, PT, PT, R15, R14, R4 ;  /* 0x0000000e0f047210 */ /* 0x000fc80007ffe004 */
[----:B------:R-:W-:-:S05]  /*2c70*/  IADD3 R17, PT, PT, R17, R16, R4 ;  /* 0x0000001011117210 */ /* 0x000fca0007ffe004 */
[----:B------:R-:W-:Y:S01]  /*2c80*/  IMAD.IADD R8, R18, 0x1, R17 ;  /* 0x0000000112087824 */ /* 0x000fe200078e0211 */
[----:B------:R-:W-:Y:S06]  /*2c90*/  @!P0 BRA `(.L_x_714) ;  /* 0x00000000008c8947 */ /* 0x000fec0003800000 */
[----:B------:R-:W0:Y:S01]  /*2ca0*/  LDC R7, c[0x0][0x390] ;  /* 0x0000e400ff077b82 */ /* 0x000e220000000800 */
[----:B------:R-:W-:Y:S02]  /*2cb0*/  VIADD R6, R20, 0xfffff000 ;  /* 0xfffff00014067836 */ /* 0x000fe40000000000 */
[----:B------:R-:W-:-:S07]  /*2cc0*/  IMAD.MOV.U32 R11, RZ, RZ, 0x1000 ;  /* 0x00001000ff0b7424 */ /* 0x000fce00078e00ff */
.L_x_716:
[----:B------:R-:W-:-:S05]  /*2cd0*/  IMAD.WIDE R4, R11, 0x4, R2 ;  /* 0x000000040b047825 */ /* 0x000fca00078e0202 */
        /* <DEDUP_REMOVED lines=16> */
[----:B--2---:R-:W-:-:S04]  /*2de0*/  IADD3 R18, PT, PT, R18, R19, R8 ;  /* 0x0000001312127210 */ /* 0x004fc80007ffe008 */
[----:B---3--:R-:W-:Y:S01]  /*2df0*/  IADD3 R18, PT, PT, R21, R20, R18 ;  /* 0x0000001415127210 */ /* 0x008fe20007ffe012 */
[----:B0-----:R-:W-:-:S04]  /*2e00*/  IMAD.MOV.U32 R20, RZ, RZ, R7 ;  /* 0x000000ffff147224 */ /* 0x001fc800078e0007 */
[----:B------:R-:W-:Y:S01]  /*2e10*/  IMAD.IADD R8, R20, 0x1, -R11 ;  /* 0x0000000114087824 */ /* 0x000fe200078e0a0b */
[----:B----4-:R-:W-:-:S04]  /*2e20*/  IADD3 R18, PT, PT, R23, R22, R18 ;  /* 0x0000001617127210 */ /* 0x010fc80007ffe012 */
[----:B------:R-:W-:Y:S02]  /*2e30*/  ISETP.GE.AND P0, PT, R8, 0x1000, PT ;  /* 0x000010000800780c */ /* 0x000fe40003f06270 */
[----:B-----5:R-:W-:-:S04]  /*2e40*/  IADD3 R18, PT, PT, R25, R24, R18 ;  /* 0x0000001819127210 */ /* 0x020fc80007ffe012 */
[----:B------:R-:W-:-:S04]  /*2e50*/  IADD3 R14, PT, PT, R14, R17, R18 ;  /* 0x000000110e0e7210 */ /* 0x000fc80007ffe012 */
[----:B------:R-:W-:-:S04]  /*2e60*/  IADD3 R12, PT, PT, R15, R12, R14 ;  /* 0x0000000c0f0c7210 */ /* 0x000fc80007ffe00e */
[----:B------:R-:W-:-:S04]  /*2e70*/  IADD3 R10, PT, PT, R10, R13, R12 ;  /* 0x0000000d0a0a7210 */ /* 0x000fc80007ffe00c */
[----:B------:R-:W-:Y:S01]  /*2e80*/  IADD3 R8, PT, PT, R16, R9, R10 ;  /* 0x0000000910087210 */ /* 0x000fe20007ffe00a */
[----:B------:R-:W-:Y:S06]  /*2e90*/  @!P0 BRA `(.L_x_715) ;  /* 0x0000000400fc8947 */ /* 0x000fec0003800000 */
[----:B------:R-:W-:-:S05]  /*2ea0*/  VIADD R11, R11, 0x1000 ;  /* 0x000010000b0b7836 */ /* 0x000fca0000000000 */
[----:B------:R-:W-:-:S13]  /*2eb0*/  ISETP.GT.AND P0, PT, R11, R6, PT ;  /* 0x000000060b00720c */ /* 0x000fda0003f04270 */
[----:B------:R-:W-:Y:S05]  /*2ec0*/  @!P0 BRA `(.L_x_716) ;  /* 0xfffffffc00808947 */ /* 0x000fea000383ffff */
.L_x_714:
        /* <DEDUP_REMOVED lines=20> */
.L_x_720:
        /* <DEDUP_REMOVED lines=8> */
.L_x_719:
[----:B------:R-:W-:Y:S05]  /*3090*/  BSYNC.RECONVERGENT B2 ;  /* 0x0000000000027941 */ /* 0x000fea0003800200 */
.L_x_718:
        /* <DEDUP_REMOVED lines=16> */
.L_x_723:
        /* <DEDUP_REMOVED lines=20> */
[----:B------:R-:W5:Y:S04]  /*32e0*/  LDG.E.CONSTANT R22, desc[UR6][R2.64+0x2400] ;  /* 0x0024000602167981 */ /* 0x000f68000c1e9900 */
[----:B------:R0:W5:Y:S04]  /*32f0*/  LDG.E.CONSTANT R5, desc[UR6][R4.64] ;  /* 0x0000000604057981 */ /* 0x000168000c1e9900 */
        /* <DEDUP_REMOVED lines=17> */
.L_x_722:
[----:B------:R-:W-:Y:S05]  /*3410*/  BSYNC.RECONVERGENT B2 ;  /* 0x0000000000027941 */ /* 0x000fea0003800200 */
.L_x_721:
        /* <DEDUP_REMOVED lines=10> */
[----:B------:R-:W5:Y:S01]  /*34c0*/  LDG.E.CONSTANT R16, desc[UR6][R2.64+0x1400] ;  /* 0x0014000602107981 */ /* 0x000f62000c1e9900 */
[----:B0-----:R-:W-:-:S04]  /*34d0*/  IMAD.WIDE.U32 R4, R11, 0x4, R6 ;  /* 0x000000040b047825 */ /* 0x001fc800078e0006 */
[----:B------:R-:W-:Y:S02]  /*34e0*/  IMAD.WIDE.U32 R6, R13, 0x4, R6 ;  /* 0x000000040d067825 */ /* 0x000fe400078e0006 */
[----:B------:R0:W2:Y:S04]  /*34f0*/  LDG.E.CONSTANT R5, desc[UR6][R4.64] ;  /* 0x0000000604057981 */ /* 0x0000a8000c1e9900 */
[----:B------:R1:W3:Y:S04]  /*3500*/  LDG.E.CONSTANT R13, desc[UR6][R2.64] ;  /* 0x00000006020d7981 */ /* 0x0002e8000c1e9900 */
[----:B------:R-:W4:Y:S01]  /*3510*/  LDG.E.CONSTANT R7, desc[UR6][R6.64] ;  /* 0x0000000606077981 */ /* 0x000f22000c1e9900 */
[----:B0-----:R-:W-:Y:S01]  /*3520*/  IADD3 R4, P1, PT, R2, 0x2000, RZ ;  /* 0x0000200002047810 */ /* 0x001fe20007f3e0ff */
[----:B------:R-:W-:Y:S01]  /*3530*/  VIADD R10, R10, 0x800 ;  /* 0x000008000a0a7836 */ /* 0x000fe20000000000 */
[----:B------:R-:W-:Y:S01]  /*3540*/  PLOP3.LUT P0, PT, PT, PT, PT, 0x8, 0x80 ;  /* 0x000000000080781c */ /* 0x000fe20003f0e170 */
[----:B------:R-:W-:-:S02]  /*3550*/  VIADD R11, R11, 0x800 ;  /* 0x000008000b0b7836 */ /* 0x000fc40000000000 */
[----:B-1----:R-:W-:Y:S01]  /*3560*/  IMAD.MOV.U32 R2, RZ, RZ, R4 ;  /* 0x000000ffff027224 */ /* 0x002fe200078e0004 */
[----:B--2---:R-:W-:-:S04]  /*3570*/  IADD3 R12, PT, PT, R12, R5, R8 ;  /* 0x000000050c0c7210 */ /* 0x004fc80007ffe008 */
[----:B---3--:R-:W-:Y:S01]  /*3580*/  IADD3 R12, PT, PT, R14, R13, R12 ;  /* 0x0000000d0e0c7210 */ /* 0x008fe20007ffe00c */
[----:B------:R-:W-:-:S03]  /*3590*/  IMAD.X R5, RZ, RZ, R3, P1 ;  /* 0x000000ffff057224 */ /* 0x000fc600008e0603 */
[----:B----4-:R-:W-:Y:S01]  /*35a0*/  IADD3 R12, PT, PT, R15, R7, R12 ;  /* 0x000000070f0c7210 */ /* 0x010fe20007ffe00c */
[----:B------:R-:W-:-:S03]  /*35b0*/  IMAD.MOV.U32 R3, RZ, RZ, R5 ;  /* 0x000000ffff037224 */ /* 0x000fc600078e0005 */
[----:B-----5:R-:W-:-:S07]  /*35c0*/  IADD3 R8, PT, PT, R16, R17, R12 ;  /* 0x0000001110087210 */ /* 0x020fce0007ffe00c */
.L_x_725:
[----:B------:R-:W-:Y:S05]  /*35d0*/  BSYNC.RECONVERGENT B2 ;  /* 0x0000000000027941 */ /* 0x000fea0003800200 */
.L_x_724:
        /* <DEDUP_REMOVED lines=10> */
.L_x_717:
[----:B------:R-:W-:Y:S05]  /*3680*/  BSYNC.RECONVERGENT B1 ;  /* 0x0000000000017941 */ /* 0x000fea0003800200 */
.L_x_715:
[----:B------:R-:W0:Y:S01]  /*3690*/  S2R R9, SR_LANEID ;  /* 0x0000000000097919 */ /* 0x000e220000000000 */
[----:B------:R-:W1:Y:S01]  /*36a0*/  SHFL.DOWN PT, R2, R8, 0x1, 0x1f ;  /* 0x08201f0008027f89 */ /* 0x000e6200000e0000 */
[C---:B0-----:R-:W-:Y:S02]  /*36b0*/  ISETP.GT.AND P0, PT, R9.reuse, 0x1e, PT ;  /* 0x0000001e0900780c */ /* 0x041fe40003f04270 */
[C---:B------:R-:W-:Y:S02]  /*36c0*/  ISETP.NE.AND P1, PT, R9.reuse, RZ, PT ;  /* 0x000000ff0900720c */ /* 0x040fe40003f25270 */
        /* <DEDUP_REMOVED lines=37> */
[----:B0-----:R-:W-:-:S07]  /*3920*/  IMAD.IADD R3, R0, 0x1, R9 ;  /* 0x0000000100037824 */ /* 0x001fce00078e0209 */
.L_x_687:
[----:B------:R-:W-:Y:S05]  /*3930*/  BSYNC.RECONVERGENT B0 ;  /* 0x0000000000007941 */ /* 0x000fea0003800200 */
.L_x_671:
[----:B------:R-:W-:Y:S05]  /*3940*/  @P0 EXIT ;  /* 0x000000000000094d */ /* 0x000fea0003800000 */
[----:B-1----:R-:W1:Y:S01]  /*3950*/  LDC.64 R4, c[0x0][0x388] ;  /* 0x0000e200ff047b82 */ /* 0x002e620000000a00 */
[----:B------:R-:W0:Y:S02]  /*3960*/  LDCU UR4, c[0x0][0x398] ;  /* 0x00007300ff0477ac */ /* 0x000e240008000800 */
[----:B0-234-:R-:W-:-:S05]  /*3970*/  VIADD R3, R3, UR4 ;  /* 0x0000000403037c36 */ /* 0x01dfca0008000000 */
[----:B-1----:R-:W-:Y:S01]  /*3980*/  STG.E desc[UR6][R4.64], R3 ;  /* 0x0000000304007986 */ /* 0x002fe2000c101906 */
[----:B------:R-:W-:Y:S05]  /*3990*/  EXIT ;  /* 0x000000000000794d */ /* 0x000fea0003800000 */
.L_x_726:
        /* <DEDUP_REMOVED lines=14> */
.L_x_2173:


//--------------------- .text._ZN3cub18CUB_300001_SM_10006detail6reduce18DeviceReduceKernelINS2_10policy_hubIiyN4cuda3std3__44plusIiEEE10Policy1000EPiyS9_iNS7_10__identityEEEvT0_PT3_T1_NS0_13GridEvenShareISH_EET2_T4_ --------------------------
	.section	.text._ZN3cub18CUB_300001_SM_10006detail6reduce18DeviceReduceKernelINS2_10policy_hubIiyN4cuda3std3__44plusIiEEE10Policy1000EPiyS9_iNS7_10__identityEEEvT0_PT3_T1_NS0_13GridEvenShareISH_EET2_T4_,"ax",@progbits
	.align	128
        .global         _ZN3cub18CUB_300001_SM_10006detail6reduce18DeviceReduceKernelINS2_10policy_hubIiyN4cuda3std3__44plusIiEEE10Policy1000EPiyS9_iNS7_10__identityEEEvT0_PT3_T1_NS0_13GridEvenShareISH_EET2_T4_
        .type           _ZN3cub18CUB_300001_SM_10006detail6reduce18DeviceReduceKernelINS2_10policy_hubIiyN4cuda3std3__44plusIiEEE10Policy1000EPiyS9_iNS7_10__identityEEEvT0_PT3_T1_NS0_13GridEvenShareISH_EET2_T4_,@function
        .size           _ZN3cub18CUB_300001_SM_10006detail6reduce18DeviceReduceKernelINS2_10policy_hubIiyN4cuda3std3__44plusIiEEE10Policy1000EPiyS9_iNS7_10__identityEEEvT0_PT3_T1_NS0_13GridEvenShareISH_EET2_T4_,(.L_x_2174 - _ZN3cub18CUB_300001_SM_10006detail6reduce18DeviceReduceKernelINS2_10policy_hubIiyN4cuda3std3__44plusIiEEE10Policy1000EPiyS9_iNS7_10__identityEEEvT0_PT3_T1_NS0_13GridEvenShareISH_EET2_T4_)
        .other          _ZN3cub18CUB_300001_SM_10006detail6reduce18DeviceReduceKernelINS2_10policy_hubIiyN4cuda3std3__44plusIiEEE10Policy1000EPiyS9_iNS7_10__identityEEEvT0_PT3_T1_NS0_13GridEvenShareISH_EET2_T4_,@"STO_CUDA_ENTRY STV_DEFAULT"
_ZN3cub18CUB_300001_SM_10006detail6reduce18DeviceReduceKernelINS2_10policy_hubIiyN4cuda3std3__44plusIiEEE10Policy1000EPiyS9_iNS7_10__identityEEEvT0_PT3_T1_NS0_13GridEvenShareISH_EET2_T4_:
.text._ZN3cub18CUB_300001_SM_10006detail6reduce18DeviceReduceKernelINS2_10policy_hubIiyN4cuda3std3__44plusIiEEE10Policy1000EPiyS9_iNS7_10__identityEEEvT0_PT3_T1_NS0_13GridEvenShareISH_EET2_T4_:
[----:B------:R-:W-:Y:S01]  /*0000*/  LDC R1, c[0x0][0x37c] ;  /* 0x0000df00ff017b82 */ /* 0x000fe20000000800 */
[----:B------:R-:W0:Y:S07]  /*0010*/  LDCU UR10, c[0x0][0x380] ;  /* 0x00007000ff0a77ac */ /* 0x000e2e0008000800 */
[----:B------:R-:W1:Y:S01]  /*0020*/  S2UR UR15, SR_CTAID.X ;  /* 0x00000000000f79c3 */ /* 0x000e620000002500 */
[----:B------:R-:W-:Y:S01]  /*0030*/  BSSY.RECONVERGENT B0, `(.L_x_727) ;  /* 0x00003fb000007945 */ /* 0x000fe20003800200 */
[----:B------:R-:W2:Y:S01]  /*0040*/  LDCU UR5, c[0x0][0x3c0] ;  /* 0x00007800ff0577ac */ /* 0x000ea20008000800 */
[----:B------:R-:W3:Y:S01]  /*0050*/  LDCU.64 UR12, c[0x0][0x358] ;  /* 0x00006b00ff0c77ac */ /* 0x000ee20008000a00 */
[----:B0-----:R-:W-:-:S02]  /*0060*/  ULOP3.LUT UP0, URZ, UR10, 0xf, URZ, 0xc0, !UPT ;  /* 0x0000000f0aff7892 */ /* 0x001fc4000f80c0ff */
[----:B--2---:R-:W-:Y:S02]  /*0070*/  USHF.L.U32 UR5, UR5, 0xc, URZ ;  /* 0x0000000c05057899 */ /* 0x004fe400080006ff */
[----:B-1----:R-:W-:Y:S02]  /*0080*/  USHF.L.U32 UR4, UR15, 0xc, URZ ;  /* 0x0000000c0f047899 */ /* 0x002fe400080006ff */
[----:B------:R-:W-:-:S03]  /*0090*/  USHF.R.S32.HI UR6, URZ, 0x1f, UR5 ;  /* 0x0000001fff067899 */ /* 0x000fc60008011405 */
[----:B---3--:R-:W-:Y:S09]  /*00a0*/  BRA.U UP0, `(.L_x_728) ;  /* 0x0000001d00b07547 */ /* 0x008ff2000b800000 */
[----:B------:R-:W0:Y:S02]  /*00b0*/  LDCU.64 UR8, c[0x0][0x3b8] ;  /* 0x00007700ff0877ac */ /* 0x000e240008000a00 */
[----:B0-----:R-:W-:Y:S02]  /*00c0*/  IMAD.U32 R2, RZ, RZ, UR8 ;  /* 0x00000008ff027e24 */ /* 0x001fe4000f8e00ff */
[----:B------:R-:W-:-:S03]  /*00d0*/  IMAD.U32 R3, RZ, RZ, UR9 ;  /* 0x00000009ff037e24 */ /* 0x000fc6000f8e00ff */
[----:B------:R-:W-:-:S04]  /*00e0*/  IADD3 R21, P1, PT, R2, -UR4, RZ ;  /* 0x8000000402157c10 */ /* 0x000fc8000ff3e0ff */
[----:B------:R-:W-:Y:S02]  /*00f0*/  ISETP.GT.U32.AND P0, PT, R21, 0xfff, PT ;  /* 0x00000fff1500780c */ /* 0x000fe40003f04070 */
[----:B------:R-:W-:-:S04]  /*0100*/  IADD3.X R20, PT, PT, R3, -0x1, RZ, P1, !PT ;  /* 0xffffffff03147810 */ /* 0x000fc80000ffe4ff */
[----:B------:R-:W-:-:S13]  /*0110*/  ISETP.GT.U32.AND.EX P0, PT, R20, RZ, PT, P0 ;  /* 0x000000ff1400720c */ /* 0x000fda0003f04100 */
[----:B------:R-:W-:Y:S05]  /*0120*/  @P0 BRA `(.L_x_729) ;  /* 0x0000000c00f80947 */ /* 0x000fea0003800000 */
[----:B------:R-:W0:Y:S01]  /*0130*/  S2R R9, SR_TID.X ;  /* 0x0000000000097919 */ /* 0x000e220000002100 */
[----:B------:R-:W-:Y:S01]  /*0140*/  VIADD R0, R2, -UR4 ;  /* 0x8000000402007c36 */ /* 0x000fe20008000000 */
[----:B------:R-:W1:Y:S01]  /*0150*/  LDCU UR6, c[0x0][0x384] ;  /* 0x00007080ff0677ac */ /* 0x000e620008000800 */
[----:B------:R-:W-:Y:S01]  /*0160*/  BSSY.RECONVERGENT B1, `(.L_x_730) ;  /* 0x000000a000017945 */ /* 0x000fe20003800200 */
[----:B------:R-:W-:Y:S02]  /*0170*/  IMAD.MOV.U32 R8, RZ, RZ, RZ ;  /* 0x000000ffff087224 */ /* 0x000fe400078e00ff */
[----:B0-----:R-:W-:Y:S01]  /*0180*/  ISETP.GE.AND P0, PT, R9, R0, PT ;  /* 0x000000000900720c */ /* 0x001fe20003f06270 */
[----:B------:R-:W-:-:S12]  /*0190*/  IMAD.MOV.U32 R11, RZ, RZ, R9 ;  /* 0x000000ffff0b7224 */ /* 0x000fd800078e0009 */
[----:B-1----:R-:W-:Y:S05]  /*01a0*/  @P0 BRA `(.L_x_731) ;  /* 0x0000000000140947 */ /* 0x002fea0003800000 */
[----:B------:R-:W0:Y:S01]  /*01b0*/  LDC.64 R4, c[0x0][0x380] ;  /* 0x0000e000ff047b82 */ /* 0x000e220000000a00 */
[----:B------:R-:W-:-:S04]  /*01c0*/  VIADD R3, R9, UR4 ;  /* 0x0000000409037c36 */ /* 0x000fc80008000000 */
[----:B0-----:R-:W-:-:S05]  /*01d0*/  IMAD.WIDE.U32 R4, R3, 0x4, R4 ;  /* 0x0000000403047825 */ /* 0x001fca00078e0004 */
[----:B------:R0:W5:Y:S01]  /*01e0*/  LDG.E.CONSTANT R8, desc[UR12][R4.64] ;  /* 0x0000000c04087981 */ /* 0x000162000c1e9900 */
[----:B------:R-:W-:-:S07]  /*01f0*/  VIADD R11, R9, 0x100 ;  /* 0x00000100090b7836 */ /* 0x000fce0000000000 */
.L_x_731:
[----:B------:R-:W-:Y:S05]  /*0200*/  BSYNC.RECONVERGENT B1 ;  /* 0x0000000000017941 */ /* 0x000fea0003800200 */
.L_x_730:
[----:B------:R-:W-:Y:S01]  /*0210*/  ISETP.GE.AND P0, PT, R11, R0, PT ;  /* 0x000000000b00720c */ /* 0x000fe20003f06270 */
[----:B------:R-:W-:-:S12]  /*0220*/  BSSY.RECONVERGENT B1, `(.L_x_732) ;  /* 0x000007e000017945 */ /* 0x000fd80003800200 */
[----:B------:R-:W-:Y:S05]  /*0230*/  @P0 BRA `(.L_x_733) ;  /* 0x0000000400f00947 */ /* 0x000fea0003800000 */
[----:B------:R-:W-:Y:S01]  /*0240*/  LOP3.LUT R3, RZ, R11, RZ, 0x33, !PT ;  /* 0x0000000bff037212 */ /* 0x000fe200078e33ff */
[----:B------:R-:W-:Y:S04]  /*0250*/  BSSY.RECONVERGENT B2, `(.L_x_734) ;  /* 0x0000019000027945 */ /* 0x000fe80003800200 */
[----:B------:R-:W-:-:S04]  /*0260*/  IMAD.IADD R2, R3, 0x1, R2 ;  /* 0x0000000103027824 */ /* 0x000fc800078e0202 */
[C---:B0-----:R-:W-:Y:S01]  /*0270*/  VIADD R4, R2.reuse, -UR4 ;  /* 0x8000000402047c36 */ /* 0x041fe20008000000 */
[----:B------:R-:W-:-:S04]  /*0280*/  LOP3.LUT R3, R2, 0x300, RZ, 0xc0, !PT ;  /* 0x0000030002037812 */ /* 0x000fc800078ec0ff */
[----:B------:R-:W-:Y:S02]  /*0290*/  ISETP.NE.AND P1, PT, R3, 0x300, PT ;  /* 0x000003000300780c */ /* 0x000fe40003f25270 */
[----:B------:R-:W-:-:S11]  /*02a0*/  ISETP.GE.U32.AND P0, PT, R4, 0x300, PT ;  /* 0x000003000400780c */ /* 0x000fd60003f06070 */
[----:B------:R-:W-:Y:S05]  /*02b0*/  @!P1 BRA `(.L_x_735) ;  /* 0x0000000000489947 */ /* 0x000fea0003800000 */
[----:B------:R-:W0:Y:S01]  /*02c0*/  LDCU UR5, c[0x0][0x384] ;  /* 0x00007080ff0577ac */ /* 0x000e220008000800 */
[----:B------:R-:W-:Y:S02]  /*02d0*/  IADD3 R6, P1, PT, R11, UR4, RZ ;  /* 0x000000040b067c10 */ /* 0x000fe4000ff3e0ff */
[----:B------:R-:W-:Y:S02]  /*02e0*/  LEA.HI R2, R2, 0x1, RZ, 0x18 ;  /* 0x0000000102027811 */ /* 0x000fe400078fc0ff */
[----:B------:R-:W-:Y:S01]  /*02f0*/  LEA R5, P2, R6, UR10, 0x2 ;  /* 0x0000000a06057c11 */ /* 0x000fe2000f8410ff */
[----:B------:R-:W-:Y:S01]  /*0300*/  IMAD.X R3, RZ, RZ, RZ, P1 ;  /* 0x000000ffff037224 */ /* 0x000fe200008e06ff */
[----:B------:R-:W-:-:S05]  /*0310*/  LOP3.LUT R2, R2, 0x3, RZ, 0xc0, !PT ;  /* 0x0000000302027812 */ /* 0x000fca00078ec0ff */
[----:B------:R-:W-:Y:S01]  /*0320*/  IMAD.MOV R4, RZ, RZ, -R2 ;  /* 0x000000ffff047224 */ /* 0x000fe200078e0a02 */
[----:B0-----:R-:W-:-:S07]  /*0330*/  LEA.HI.X R6, R6, UR5, R3, 0x2, P2 ;  /* 0x0000000506067c11 */ /* 0x001fce00090f1403 */
.L_x_736:
[----:B------:R-:W-:Y:S02]  /*0340*/  IMAD.MOV.U32 R3, RZ, RZ, R6 ;  /* 0x000000ffff037224 */ /* 0x000fe400078e0006 */
[----:B------:R-:W-:-:S05]  /*0350*/  IMAD.MOV.U32 R2, RZ, RZ, R5 ;  /* 0x000000ffff027224 */ /* 0x000fca00078e0005 */
[----:B------:R-:W2:Y:S01]  /*0360*/  LDG.E.CONSTANT R3, desc[UR12][R2.64] ;  /* 0x0000000c02037981 */ /* 0x000ea2000c1e9900 */
[----:B------:R-:W-:Y:S01]  /*0370*/  VIADD R4, R4, 0x1 ;  /* 0x0000000104047836 */ /* 0x000fe20000000000 */
[----:B------:R-:W-:Y:S01]  /*0380*/  IADD3 R5, P2, PT, R5, 0x400, RZ ;  /* 0x0000040005057810 */ /* 0x000fe20007f5e0ff */
[----:B------:R-:W-:-:S03]  /*0390*/  VIADD R11, R11, 0x100 ;  /* 0x000001000b0b7836 */ /* 0x000fc60000000000 */
[----:B------:R-:W-:Y:S01]  /*03a0*/  ISETP.NE.AND P1, PT, R4, RZ, PT ;  /* 0x000000ff0400720c */ /* 0x000fe20003f25270 */
[----:B------:R-:W-:Y:S02]  /*03b0*/  IMAD.X R6, RZ, RZ, R6, P2 ;  /* 0x000000ffff067224 */ /* 0x000fe400010e0606 */
[----:B--2--5:R-:W-:-:S10]  /*03c0*/  IMAD.IADD R8, R3, 0x1, R8 ;  /* 0x0000000103087824 */ /* 0x024fd400078e0208 */
[----:B------:R-:W-:Y:S05]  /*03d0*/  @P1 BRA `(.L_x_736) ;  /* 0xfffffffc00d81947 */ /* 0x000fea000383ffff */
.L_x_735:
[----:B------:R-:W-:Y:S05]  /*03e0*/  BSYNC.RECONVERGENT B2 ;  /* 0x0000000000027941 */ /* 0x000fea0003800200 */
.L_x_734:
        /* <DEDUP_REMOVED lines=8> */
.L_x_739:
[C---:B------:R-:W-:Y:S01]  /*0470*/  IADD3 R5, P1, PT, R11.reuse, UR4, RZ ;  /* 0x000000040b057c10 */ /* 0x040fe2000ff3e0ff */
[----:B------:R-:W-:-:S03]  /*0480*/  VIADD R2, R11, 0x400 ;  /* 0x000004000b027836 */ /* 0x000fc60000000000 */
[----:B------:R-:W-:Y:S02]  /*0490*/  LEA.HI.X.SX32 R12, R11, RZ, 0x1, P1 ;  /* 0x000000ff0b0c7211 */ /* 0x000fe400008f0eff */
[C---:B------:R-:W-:Y:S02]  /*04a0*/  LEA R16, P1, R5.reuse, UR10, 0x2 ;  /* 0x0000000a05107c11 */ /* 0x040fe4000f8210ff */
[C---:B------:R-:W-:Y:S02]  /*04b0*/  IADD3 R3, P2, PT, R2.reuse, UR4, RZ ;  /* 0x0000000402037c10 */ /* 0x040fe4000ff5e0ff */
[----:B------:R-:W-:Y:S02]  /*04c0*/  LEA.HI.X R17, R5, UR6, R12, 0x2, P1 ;  /* 0x0000000605117c11 */ /* 0x000fe400088f140c */
[----:B------:R-:W-:Y:S01]  /*04d0*/  LEA.HI.X.SX32 R4, R2, RZ, 0x1, P2 ;  /* 0x000000ff02047211 */ /* 0x000fe200010f0eff */
[----:B------:R-:W-:Y:S01]  /*04e0*/  VIADD R2, R11, 0x800 ;  /* 0x000008000b027836 */ /* 0x000fe20000000000 */
[C---:B------:R-:W-:Y:S01]  /*04f0*/  LEA R6, P2, R3.reuse, UR10, 0x2 ;  /* 0x0000000a03067c11 */ /* 0x040fe2000f8410ff */
[----:B------:R-:W2:Y:S03]  /*0500*/  LDG.E.CONSTANT R14, desc[UR12][R16.64] ;  /* 0x0000000c100e7981 */ /* 0x000ea6000c1e9900 */
[----:B------:R-:W-:Y:S01]  /*0510*/  LEA.HI.X R7, R3, UR6, R4, 0x2, P2 ;  /* 0x0000000603077c11 */ /* 0x000fe200090f1404 */
[----:B------:R-:W2:Y:S01]  /*0520*/  LDG.E.CONSTANT R15, desc[UR12][R16.64+0x400] ;  /* 0x0004000c100f7981 */ /* 0x000ea2000c1e9900 */
[----:B------:R-:W-:Y:S01]  /*0530*/  IADD3 R3, P1, PT, R2, UR4, RZ ;  /* 0x0000000402037c10 */ /* 0x000fe2000ff3e0ff */
[----:B------:R-:W-:-:S02]  /*0540*/  VIADD R4, R11, 0xc00 ;  /* 0x00000c000b047836 */ /* 0x000fc40000000000 */
[----:B------:R-:W3:Y:S01]  /*0550*/  LDG.E.CONSTANT R12, desc[UR12][R16.64+0x800] ;  /* 0x0008000c100c7981 */ /* 0x000ee2000c1e9900 */
[----:B------:R-:W-:-:S03]  /*0560*/  LEA.HI.X.SX32 R20, R2, RZ, 0x1, P1 ;  /* 0x000000ff02147211 */ /* 0x000fc600008f0eff */
[----:B------:R-:W3:Y:S01]  /*0570*/  LDG.E.CONSTANT R21, desc[UR12][R16.64+0xc00] ;  /* 0x000c000c10157981 */ /* 0x000ee2000c1e9900 */
[----:B------:R-:W-:-:S03]  /*0580*/  LEA R2, P1, R3, UR10, 0x2 ;  /* 0x0000000a03027c11 */ /* 0x000fc6000f8210ff */
[----:B------:R-:W4:Y:S01]  /*0590*/  LDG.E.CONSTANT R19, desc[UR12][R6.64] ;  /* 0x0000000c06137981 */ /* 0x000f22000c1e9900 */
[----:B------:R-:W-:-:S03]  /*05a0*/  IADD3 R5, P2, PT, R4, UR4, RZ ;  /* 0x0000000404057c10 */ /* 0x000fc6000ff5e0ff */
[----:B------:R-:W4:Y:S01]  /*05b0*/  LDG.E.CONSTANT R18, desc[UR12][R6.64+0x400] ;  /* 0x0004000c06127981 */ /* 0x000f22000c1e9900 */
[----:B------:R-:W-:-:S03]  /*05c0*/  LEA.HI.X R3, R3, UR6, R20, 0x2, P1 ;  /* 0x0000000603037c11 */ /* 0x000fc600088f1414 */
[----:B------:R-:W4:Y:S01]  /*05d0*/  LDG.E.CONSTANT R13, desc[UR12][R6.64+0x800] ;  /* 0x0008000c060d7981 */ /* 0x000f22000c1e9900 */
[----:B------:R-:W-:-:S03]  /*05e0*/  LEA.HI.X.SX32 R24, R4, RZ, 0x1, P2 ;  /* 0x000000ff04187211 */ /* 0x000fc600010f0eff */
[----:B------:R-:W4:Y:S01]  /*05f0*/  LDG.E.CONSTANT R20, desc[UR12][R6.64+0xc00] ;  /* 0x000c000c06147981 */ /* 0x000f22000c1e9900 */
[----:B------:R-:W-:-:S03]  /*0600*/  LEA R4, P1, R5, UR10, 0x2 ;  /* 0x0000000a05047c11 */ /* 0x000fc6000f8210ff */
[----:B------:R-:W4:Y:S01]  /*0610*/  LDG.E.CONSTANT R22, desc[UR12][R2.64] ;  /* 0x0000000c02167981 */ /* 0x000f22000c1e9900 */
[----:B------:R-:W-:-:S03]  /*0620*/  LEA.HI.X R5, R5, UR6, R24, 0x2, P1 ;  /* 0x0000000605057c11 */ /* 0x000fc600088f1418 */
        /* <DEDUP_REMOVED lines=18> */
.L_x_738:
[----:B------:R-:W-:Y:S05]  /*0750*/  BSYNC.RECONVERGENT B2 ;  /* 0x0000000000027941 */ /* 0x000fea0003800200 */
.L_x_737:
[----:B------:R-:W-:Y:S01]  /*0760*/  IMAD.IADD R2, R0, 0x1, -R11 ;  /* 0x0000000100027824 */ /* 0x000fe200078e0a0b */
[----:B------:R-:W-:Y:S04]  /*0770*/  BSSY.RECONVERGENT B2, `(.L_x_740) ;  /* 0x000001b000027945 */ /* 0x000fe80003800200 */
[----:B------:R-:W-:-:S13]  /*0780*/  ISETP.GT.AND P1, PT, R2, 0x400, PT ;  /* 0x000004000200780c */ /* 0x000fda0003f24270 */
[----:B------:R-:W-:Y:S05]  /*0790*/  @!P1 BRA `(.L_x_741) ;  /* 0x0000000000609947 */ /* 0x000fea0003800000 */
[----:B------:R-:W0:Y:S01]  /*07a0*/  LDCU UR5, c[0x0][0x384] ;  /* 0x00007080ff0577ac */ /* 0x000e220008000800 */
[C---:B------:R-:W-:Y:S01]  /*07b0*/  IADD3 R6, P0, PT, R11.reuse, UR4, RZ ;  /* 0x000000040b067c10 */ /* 0x040fe2000ff1e0ff */
[----:B------:R-:W-:-:S03]  /*07c0*/  VIADD R2, R11, 0x400 ;  /* 0x000004000b027836 */ /* 0x000fc60000000000 */
[----:B------:R-:W-:Y:S02]  /*07d0*/  LEA.HI.X.SX32 R5, R11, RZ, 0x1, P0 ;  /* 0x000000ff0b057211 */ /* 0x000fe400000f0eff */
[----:B------:R-:W-:Y:S02]  /*07e0*/  LEA R4, P1, R6, UR10, 0x2 ;  /* 0x0000000a06047c11 */ /* 0x000fe4000f8210ff */
[----:B------:R-:W-:-:S04]  /*07f0*/  IADD3 R3, P0, PT, R2, UR4, RZ ;  /* 0x0000000402037c10 */ /* 0x000fc8000ff1e0ff */
[----:B------:R-:W-:Y:S02]  /*0800*/  LEA.HI.X.SX32 R10, R2, RZ, 0x1, P0 ;  /* 0x000000ff020a7211 */ /* 0x000fe400000f0eff */
[C---:B------:R-:W-:Y:S02]  /*0810*/  LEA R2, P0, R3.reuse, UR10, 0x2 ;  /* 0x0000000a03027c11 */ /* 0x040fe4000f8010ff */
[----:B0-----:R-:W-:Y:S02]  /*0820*/  LEA.HI.X R5, R6, UR5, R5, 0x2, P1 ;  /* 0x0000000506057c11 */ /* 0x001fe400088f1405 */
[----:B------:R-:W-:-:S03]  /*0830*/  LEA.HI.X R3, R3, UR5, R10, 0x2, P0 ;  /* 0x0000000503037c11 */ /* 0x000fc600080f140a */
[----:B------:R-:W2:Y:S04]  /*0840*/  LDG.E.CONSTANT R7, desc[UR12][R4.64] ;  /* 0x0000000c04077981 */ /* 0x000ea8000c1e9900 */
        /* <DEDUP_REMOVED lines=13> */
.L_x_741:
[----:B------:R-:W-:Y:S05]  /*0920*/  BSYNC.RECONVERGENT B2 ;  /* 0x0000000000027941 */ /* 0x000fea0003800200 */
.L_x_740:
[----:B------:R-:W-:-:S13]  /*0930*/  ISETP.LT.OR P0, PT, R11, R0, P0 ;  /* 0x000000000b00720c */ /* 0x000fda0000701670 */
[----:B------:R-:W-:Y:S05]  /*0940*/  @!P0 BRA `(.L_x_733) ;  /* 0x00000000002c8947 */ /* 0x000fea0003800000 */
[----:B------:R-:W0:Y:S01]  /*0950*/  LDCU UR5, c[0x0][0x384] ;  /* 0x00007080ff0577ac */ /* 0x000e220008000800 */
[----:B------:R-:W-:-:S04]  /*0960*/  IADD3 R3, P0, PT, R11, UR4, RZ ;  /* 0x000000040b037c10 */ /* 0x000fc8000ff1e0ff */
[----:B------:R-:W-:Y:S02]  /*0970*/  LEA.HI.X.SX32 R4, R11, RZ, 0x1, P0 ;  /* 0x000000ff0b047211 */ /* 0x000fe400000f0eff */
[----:B------:R-:W-:-:S04]  /*0980*/  LEA R2, P0, R3, UR10, 0x2 ;  /* 0x0000000a03027c11 */ /* 0x000fc8000f8010ff */
[----:B0-----:R-:W-:-:S05]  /*0990*/  LEA.HI.X R3, R3, UR5, R4, 0x2, P0 ;  /* 0x0000000503037c11 */ /* 0x001fca00080f1404 */
[----:B------:R-:W2:Y:S04]  /*09a0*/  LDG.E.CONSTANT R5, desc[UR12][R2.64] ;  /* 0x0000000c02057981 */ /* 0x000ea8000c1e9900 */
[----:B------:R-:W2:Y:S04]  /*09b0*/  LDG.E.CONSTANT R4, desc[UR12][R2.64+0x400] ;  /* 0x0004000c02047981 */ /* 0x000ea8000c1e9900 */
[----:B------:R-:W3:Y:S04]  /*09c0*/  LDG.E.CONSTANT R7, desc[UR12][R2.64+0x800] ;  /* 0x0008000c02077981 */ /* 0x000ee8000c1e9900 */
[----:B------:R-:W3:Y:S01]  /*09d0*/  LDG.E.CONSTANT R6, desc[UR12][R2.64+0xc00] ;  /* 0x000c000c02067981 */ /* 0x000ee2000c1e9900 */
[----:B--2--5:R-:W-:-:S04]  /*09e0*/  IADD3 R4, PT, PT, R4, R5, R8 ;  /* 0x0000000504047210 */ /* 0x024fc80007ffe008 */
[----:B---3--:R-:W-:-:S07]  /*09f0*/  IADD3 R8, PT, PT, R6, R7, R4 ;  /* 0x0000000706087210 */ /* 0x008fce0007ffe004 */
.L_x_733:
[----:B------:R-:W-:Y:S05]  /*0a00*/  BSYNC.RECONVERGENT B1 ;  /* 0x0000000000017941 */ /* 0x000fea0003800200 */
.L_x_732:
[----:B------:R-:W-:-:S13]  /*0a10*/  ISETP.GE.AND P0, PT, R0, 0x100, PT ;  /* 0x000001000000780c */ /* 0x000fda0003f06270 */
[----:B------:R-:W-:Y:S05]  /*0a20*/  @!P0 BRA `(.L_x_742) ;  /* 0x0000000000ac8947 */ /* 0x000fea0003800000 */
[----:B------:R-:W1:Y:S01]  /*0a30*/  S2R R6, SR_LANEID ;  /* 0x0000000000067919 */ /* 0x000e620000000000 */
[----:B-----5:R-:W2:Y:S01]  /*0a40*/  SHFL.DOWN PT, R0, R8, 0x1, 0x1f ;  /* 0x08201f0008007f89 */ /* 0x020ea200000e0000 */
[C---:B-1----:R-:W-:Y:S02]  /*0a50*/  ISETP.GT.AND P0, PT, R6.reuse, 0x1e, PT ;  /* 0x0000001e0600780c */ /* 0x042fe40003f04270 */
[----:B------:R-:W-:Y:S02]  /*0a60*/  ISETP.NE.AND P1, PT, R6, RZ, PT ;  /* 0x000000ff0600720c */ /* 0x000fe40003f25270 */
[----:B--2---:R-:W-:Y:S02]  /*0a70*/  SEL R3, R0, RZ, !P0 ;  /* 0x000000ff00037207 */ /* 0x004fe40004000000 */
[----:B------:R-:W-:-:S03]  /*0a80*/  ISETP.GT.AND P0, PT, R6, 0x1d, PT ;  /* 0x0000001d0600780c */ /* 0x000fc60003f04270 */
[----:B------:R-:W-:-:S05]  /*0a90*/  IMAD.IADD R3, R3, 0x1, R8 ;  /* 0x0000000103037824 */ /* 0x000fca00078e0208 */
[----:B------:R-:W1:Y:S01]  /*0aa0*/  SHFL.DOWN PT, R0, R3, 0x2, 0x1f ;  /* 0x08401f0003007f89 */ /* 0x000e6200000e0000 */
[----:B0-----:R-:W-:Y:S01]  /*0ab0*/  @!P1 MOV R4, 0x400 ;  /* 0x0000040000049802 */ /* 0x001fe20000000f00 */
[----:B------:R-:W0:Y:S01]  /*0ac0*/  @!P1 S2R R7, SR_CgaCtaId ;  /* 0x0000000000079919 */ /* 0x000e220000008800 */
[----:B-1----:R-:W-:Y:S02]  /*0ad0*/  SEL R0, R0, RZ, !P0 ;  /* 0x000000ff00007207 */ /* 0x002fe40004000000 */
[----:B------:R-:W-:-:S03]  /*0ae0*/  ISETP.GT.AND P0, PT, R6, 0x1b, PT ;  /* 0x0000001b0600780c */ /* 0x000fc60003f04270 */
[----:B------:R-:W-:-:S05]  /*0af0*/  IMAD.IADD R0, R3, 0x1, R0 ;  /* 0x0000000103007824 */ /* 0x000fca00078e0200 */
[----:B------:R-:W1:Y:S01]  /*0b00*/  SHFL.DOWN PT, R2, R0, 0x4, 0x1f ;  /* 0x08801f0000027f89 */ /* 0x000e6200000e0000 */
[----:B0-----:R-:W-:Y:S02]  /*0b10*/  @!P1 LEA R7, R7, R4, 0x18 ;  /* 0x0000000407079211 */ /* 0x001fe400078ec0ff */
[----:B-1----:R-:W-:Y:S02]  /*0b20*/  SEL R5, R2, RZ, !P0 ;  /* 0x000000ff02057207 */ /* 0x002fe40004000000 */
        /* <DEDUP_REMOVED lines=19> */
[----:B0-----:R-:W-:Y:S04]  /*0c60*/  LDS R0, [UR4+0xc] ;  /* 0x00000c04ff007984 */ /* 0x001fe80008000800 */
[----:B------:R-:W0:Y:S04]  /*0c70*/  LDS.128 R4, [UR4+0x10] ;  /* 0x00001004ff047984 */ /* 0x000e280008000c00 */
[----:B------:R-:W1:Y:S01]  /*0c80*/  LDS.64 R8, [UR4+0x20] ;  /* 0x00002004ff087984 */ /* 0x000e620008000a00 */
[----:B0-----:R-:W-:-:S04]  /*0c90*/  IADD3 R0, PT, PT, R4, R0, R3 ;  /* 0x0000000004007210 */ /* 0x001fc80007ffe003 */
[----:B------:R-:W-:-:S04]  /*0ca0*/  IADD3 R0, PT, PT, R6, R0, R5 ;  /* 0x0000000006007210 */ /* 0x000fc80007ffe005 */
[----:B-1----:R-:W-:-:S05]  /*0cb0*/  IADD3 R0, PT, PT, R8, R0, R7 ;  /* 0x0000000008007210 */ /* 0x002fca0007ffe007 */
[----:B------:R-:W-:Y:S01]  /*0cc0*/  IMAD.IADD R3, R0, 0x1, R9 ;  /* 0x0000000100037824 */ /* 0x000fe200078e0209 */
[----:B------:R-:W-:Y:S06]  /*0cd0*/  BRA `(.L_x_743) ;  /* 0x0000003000c07947 */ /* 0x000fec0003800000 */
.L_x_742:
[----:B------:R-:W-:Y:S01]  /*0ce0*/  LOP3.LUT R2, R9, 0x3e0, RZ, 0xc0, !PT ;  /* 0x000003e009027812 */ /* 0x000fe200078ec0ff */
[----:B------:R-:W1:Y:S03]  /*0cf0*/  S2R R10, SR_LANEID ;  /* 0x00000000000a7919 */ /* 0x000e660000000000 */
[----:B0-----:R-:W-:Y:S01]  /*0d00*/  LOP3.LUT R5, RZ, R2, RZ, 0x33, !PT ;  /* 0x00000002ff057212 */ /* 0x001fe200078e33ff */
[----:B------:R-:W-:-:S04]  /*0d10*/  VIADD R3, R2, 0x20 ;  /* 0x0000002002037836 */ /* 0x000fc80000000000 */
[----:B------:R-:W-:Y:S01]  /*0d20*/  IMAD.IADD R5, R0, 0x1, R5 ;  /* 0x0000000100057824 */ /* 0x000fe200078e0205 */
[----:B------:R-:W-:-:S04]  /*0d30*/  ISETP.GT.AND P0, PT, R3, R0, PT ;  /* 0x000000000300720c */ /* 0x000fc80003f04270 */
[----:B------:R-:W-:-:S05]  /*0d40*/  SEL R5, R5, 0x1f, P0 ;  /* 0x0000001f05057807 */ /* 0x000fca0000000000 */
[----:B-----5:R-:W0:Y:S01]  /*0d50*/  SHFL.DOWN PT, R2, R8, 0x1, R5 ;  /* 0x0820000008027989 */ /* 0x020e2200000e0005 */
[CC--:B-1----:R-:W-:Y:S01]  /*0d60*/  ISETP.GE.AND P0, PT, R10.reuse, R5.reuse, PT ;  /* 0x000000050a00720c */ /* 0x0c2fe20003f06270 */
[C---:B------:R-:W-:Y:S01]  /*0d70*/  VIADD R4, R10.reuse, 0x2 ;  /* 0x000000020a047836 */ /* 0x040fe20000000000 */
[C---:B------:R-:W-:Y:S01]  /*0d80*/  ISETP.NE.AND P1, PT, R10.reuse, RZ, PT ;  /* 0x000000ff0a00720c */ /* 0x040fe20003f25270 */
[----:B------:R-:W-:Y:S01]  /*0d90*/  VIADD R6, R10, 0x4 ;  /* 0x000000040a067836 */ /* 0x000fe20000000000 */
[----:B0-----:R-:W-:Y:S02]  /*0da0*/  SEL R3, R2, RZ, !P0 ;  /* 0x000000ff02037207 */ /* 0x001fe40004000000 */
[----:B------:R-:W-:-:S03]  /*0db0*/  ISETP.GT.AND P0, PT, R4, R5, PT ;  /* 0x000000050400720c */ /* 0x000fc60003f04270 */
[----:B------:R-:W-:-:S06]  /*0dc0*/  IMAD.IADD R2, R3, 0x1, R8 ;  /* 0x0000000103027824 */ /* 0x000fcc00078e0208 */
[----:B------:R-:W0:Y:S01]  /*0dd0*/  @!P1 S2R R11, SR_CgaCtaId ;  /* 0x00000000000b9919 */ /* 0x000e220000008800 */
[----:B------:R-:W-:Y:S02]  /*0de0*/  @!P1 MOV R8, 0x400 ;  /* 0x0000040000089802 */ /* 0x000fe40000000f00 */
[----:B------:R-:W-:Y:S01]  /*0df0*/  @!P1 SHF.R.U32.HI R7, RZ, 0x3, R9 ;  /* 0x00000003ff079819 */ /* 0x000fe20000011609 */
[----:B------:R-:W1:Y:S03]  /*0e00*/  SHFL.DOWN PT, R3, R2, 0x2, R5 ;  /* 0x0840000002037989 */ /* 0x000e6600000e0005 */
[----:B------:R-:W-:Y:S02]  /*0e10*/  @!P1 LOP3.LUT R7, R7, 0x7c, RZ, 0xc0, !PT ;  /* 0x0000007c07079812 */ /* 0x000fe400078ec0ff */
[----:B-1----:R-:W-:Y:S02]  /*0e20*/  SEL R3, R3, RZ, !P0 ;  /* 0x000000ff03037207 */ /* 0x002fe40004000000 */
[----:B------:R-:W-:-:S02]  /*0e30*/  ISETP.GT.AND P0, PT, R6, R5, PT ;  /* 0x000000050600720c */ /* 0x000fc40003f04270 */
[----:B0-----:R-:W-:Y:S01]  /*0e40*/  @!P1 LEA R8, R11, R8, 0x18 ;  /* 0x000000080b089211 */ /* 0x001fe200078ec0ff */
[----:B------:R-:W-:Y:S02]  /*0e50*/  IMAD.IADD R4, R2, 0x1, R3 ;  /* 0x0000000102047824 */ /* 0x000fe400078e0203 */
[----:B------:R-:W-:Y:S02]  /*0e60*/  VIADD R2, R10, 0x8 ;  /* 0x000000080a027836 */ /* 0x000fe40000000000 */
[----:B------:R-:W-:Y:S01]  /*0e70*/  @!P1 IMAD.IADD R8, R7, 0x1, R8 ;  /* 0x0000000107089824 */ /* 0x000fe200078e0208 */
[----:B------:R-:W0:Y:S02]  /*0e80*/  SHFL.DOWN PT, R3, R4, 0x4, R5 ;  /* 0x0880000004037989 */ /* 0x000e2400000e0005 */
        /* <DEDUP_REMOVED lines=21> */
[----:B------:R-:W0:Y:S04]  /*0fe0*/  LDS.128 R4, [UR4+0x10] ;  /* 0x00001004ff047984 */ /* 0x000e280008000c00 */
[----:B------:R-:W1:Y:S04]  /*0ff0*/  LDS R2, [UR4+0xc] ;  /* 0x00000c04ff027984 */ /* 0x000e680008000800 */
[----:B----4-:R-:W2:Y:S01]  /*1000*/  LDS.64 R8, [UR4+0x20] ;  /* 0x00002004ff087984 */ /* 0x010ea20008000a00 */
        /* <DEDUP_REMOVED lines=16> */
.L_x_729:
[----:B------:R-:W0:Y:S01]  /*1110*/  S2R R0, SR_TID.X ;  /* 0x0000000000007919 */ /* 0x000e220000002100 */
[----:B------:R-:W1:Y:S01]  /*1120*/  LDC.64 R22, c[0x0][0x380] ;  /* 0x0000e000ff167b82 */ /* 0x000e620000000a00 */
[----:B0-----:R-:W-:-:S04]  /*1130*/  IMAD.SHL.U32 R4, R0, 0x4, RZ ;  /* 0x0000000400047824 */ /* 0x001fc800078e00ff */
[----:B------:R-:W-:-:S04]  /*1140*/  VIADD R5, R4, UR4 ;  /* 0x0000000404057c36 */ /* 0x000fc80008000000 */
[----:B-1----:R-:W-:-:S05]  /*1150*/  IMAD.WIDE.U32 R22, R5, 0x4, R22 ;  /* 0x0000000405167825 */ /* 0x002fca00078e0016 */
[----:B------:R-:W2:Y:S04]  /*1160*/  LDG.E.128.CONSTANT R4, desc[UR12][R22.64] ;  /* 0x0000000c16047981 */ /* 0x000ea8000c1e9d00 */
[----:B------:R-:W3:Y:S04]  /*1170*/  LDG.E.128.CONSTANT R8, desc[UR12][R22.64+0x1000] ;  /* 0x0010000c16087981 */ /* 0x000ee8000c1e9d00 */
[----:B------:R-:W4:Y:S04]  /*1180*/  LDG.E.128.CONSTANT R12, desc[UR12][R22.64+0x2000] ;  /* 0x0020000c160c7981 */ /* 0x000f28000c1e9d00 */
[----:B------:R-:W5:Y:S01]  /*1190*/  LDG.E.128.CONSTANT R16, desc[UR12][R22.64+0x3000] ;  /* 0x0030000c16107981 */ /* 0x000f62000c1e9d00 */
[----:B------:R-:W-:-:S04]  /*11a0*/  ISETP.GE.U32.AND P0, PT, R21, UR5, PT ;  /* 0x0000000515007c0c */ /* 0x000fc8000bf06070 */
[----:B------:R-:W-:Y:S02]  /*11b0*/  ISETP.GE.U32.AND.EX P0, PT, R20, UR6, PT, P0 ;  /* 0x0000000614007c0c */ /* 0x000fe4000bf06100 */
        /* <DEDUP_REMOVED lines=9> */
[----:B------:R-:W-:Y:S01]  /*1250*/  UIADD3 UR7, UP0, UPT, UR5, UR4, URZ ;  /* 0x0000000405077290 */ /* 0x000fe2000ff1e0ff */
[----:B------:R-:W-:Y:S01]  /*1260*/  IADD3 R26, P2, PT, R2, -0x1000, RZ ;  /* 0xfffff000021a7810 */ /* 0x000fe20007f5e0ff */
[----:B------:R-:W0:Y:S03]  /*1270*/  LDCU UR11, c[0x0][0x384] ;  /* 0x00007080ff0b77ac */ /* 0x000e260008000800 */
[----:B------:R-:W-:Y:S01]  /*1280*/  IADD3.X R22, PT, PT, R3, -0x1, RZ, P2, !PT ;  /* 0xffffffff03167810 */ /* 0x000fe200017fe4ff */
[----:B------:R-:W-:Y:S01]  /*1290*/  UIADD3.X UR6, UPT, UPT, URZ, UR6, URZ, UP0, !UPT ;  /* 0x00000006ff067290 */ /* 0x000fe200087fe4ff */
[----:B------:R-:W-:Y:S01]  /*12a0*/  ISETP.LT.U32.AND P0, PT, R26, UR7, PT ;  /* 0x000000071a007c0c */ /* 0x000fe2000bf01070 */
[----:B------:R-:W-:Y:S01]  /*12b0*/  UMOV UR4, URZ ;  /* 0x000000ff00047c82 */ /* 0x000fe20008000000 */
[----:B------:R-:W-:Y:S01]  /*12c0*/  IADD3 R23, P1, PT, R0, UR7, RZ ;  /* 0x0000000700177c10 */ /* 0x000fe2000ff3e0ff */
[----:B------:R-:W-:-:S02]  /*12d0*/  UMOV UR8, UR7 ;  /* 0x0000000700087c82 */ /* 0x000fc40008000000 */
[----:B------:R-:W-:Y:S01]  /*12e0*/  IMAD.U32 R5, RZ, RZ, UR6 ;  /* 0x00000006ff057e24 */ /* 0x000fe2000f8e00ff */
[----:B------:R-:W-:Y:S01]  /*12f0*/  LEA R20, P2, R23, UR10, 0x2 ;  /* 0x0000000a17147c11 */ /* 0x000fe2000f8410ff */
[----:B------:R-:W-:Y:S01]  /*1300*/  IMAD.X R4, RZ, RZ, UR6, P1 ;  /* 0x00000006ff047e24 */ /* 0x000fe200088e06ff */
[----:B------:R-:W-:Y:S02]  /*1310*/  UMOV UR9, UR6 ;  /* 0x0000000600097c82 */ /* 0x000fe40008000000 */
[----:B------:R-:W-:Y:S02]  /*1320*/  ISETP.GT.U32.AND.EX P0, PT, R5, R22, PT, P0 ;  /* 0x000000160500720c */ /* 0x000fe40003f04100 */
[----:B0-----:R-:W-:-:S11]  /*1330*/  LEA.HI.X R23, R23, UR11, R4, 0x2, P2 ;  /* 0x0000000b17177c11 */ /* 0x001fd600090f1404 */
[----:B------:R-:W-:Y:S05]  /*1340*/  @P0 BRA `(.L_x_745) ;  /* 0x00000000009c0947 */ /* 0x000fea0003800000 */
[----:B------:R-:W0:Y:S01]  /*1350*/  LDC.64 R2, c[0x0][0x3b8] ;  /* 0x0000ee00ff027b82 */ /* 0x000e220000000a00 */
[----:B------:R-:W1:Y:S01]  /*1360*/  LDCU.64 UR10, c[0x0][0x380] ;  /* 0x00007000ff0a77ac */ /* 0x000e620008000a00 */
[----:B------:R-:W-:Y:S01]  /*1370*/  NOP ;  /* 0x0000000000007918 */ /* 0x000fe20000000000 */
.L_x_746:
[----:B------:R-:W-:-:S05]  /*1380*/  IMAD.SHL.U32 R4, R0, 0x4, RZ ;  /* 0x0000000400047824 */ /* 0x000fca00078e00ff */
[----:B------:R-:W-:-:S05]  /*1390*/  IADD3 R4, P0, PT, R4, UR7, RZ ;  /* 0x0000000704047c10 */ /* 0x000fca000ff1e0ff */
[----:B------:R-:W-:Y:S01]  /*13a0*/  IMAD.X R5, RZ, RZ, UR6, P0 ;  /* 0x00000006ff057e24 */ /* 0x000fe200080e06ff */
[----:B-1----:R-:W-:-:S04]  /*13b0*/  LEA R24, P0, R4, UR10, 0x2 ;  /* 0x0000000a04187c11 */ /* 0x002fc8000f8010ff */
[----:B------:R-:W-:-:S05]  /*13c0*/  LEA.HI.X R25, R4, UR11, R5, 0x2, P0 ;  /* 0x0000000b04197c11 */ /* 0x000fca00080f1405 */
[----:B------:R-:W2:Y:S04]  /*13d0*/  LDG.E.128.CONSTANT R16, desc[UR12][R24.64] ;  /* 0x0000000c18107981 */ /* 0x000ea8000c1e9d00 */
[----:B------:R-:W3:Y:S04]  /*13e0*/  LDG.E.128.CONSTANT R4, desc[UR12][R24.64+0x1000] ;  /* 0x0010000c18047981 */ /* 0x000ee8000c1e9d00 */
[----:B------:R-:W4:Y:S04]  /*13f0*/  LDG.E.128.CONSTANT R8, desc[UR12][R24.64+0x2000] ;  /* 0x0020000c18087981 */ /* 0x000f28000c1e9d00 */
[----:B------:R-:W5:Y:S01]  /*1400*/  LDG.E.128.CONSTANT R12, desc[UR12][R24.64+0x3000] ;  /* 0x0030000c180c7981 */ /* 0x000f62000c1e9d00 */
[----:B------:R-:W-:-:S02]  /*1410*/  USHF.R.S32.HI UR14, URZ, 0x1f, UR5 ;  /* 0x0000001fff0e7899 */ /* 0x000fc40008011405 */
[----:B------:R-:W-:Y:S02]  /*1420*/  UIADD3 UR8, UP0, UPT, UR5, UR8, URZ ;  /* 0x0000000805087290 */ /* 0x000fe4000ff1e0ff */
[----:B------:R-:W-:Y:S02]  /*1430*/  USHF.L.U64.HI UR16, UR5, 0x2, UR14 ;  /* 0x0000000205107899 */ /* 0x000fe4000801020e */
[----:B------:R-:W-:Y:S01]  /*1440*/  UIADD3.X UR9, UPT, UPT, UR14, UR9, URZ, UP0, !UPT ;  /* 0x000000090e097290 */ /* 0x000fe200087fe4ff */
[----:B--2---:R-:W-:-:S04]  /*1450*/  IADD3 R17, PT, PT, R17, R16, R21 ;  /* 0x0000001011117210 */ /* 0x004fc80007ffe015 */
[----:B------:R-:W-:-:S04]  /*1460*/  IADD3 R17, PT, PT, R19, R18, R17 ;  /* 0x0000001213117210 */ /* 0x000fc80007ffe011 */
[----:B---3--:R-:W-:Y:S01]  /*1470*/  IADD3 R17, PT, PT, R5, R4, R17 ;  /* 0x0000000405117210 */ /* 0x008fe20007ffe011 */
[----:B------:R-:W-:Y:S01]  /*1480*/  IMAD.U32 R5, RZ, RZ, UR5 ;  /* 0x00000005ff057e24 */ /* 0x000fe2000f8e00ff */
[----:B0-----:R-:W-:Y:S02]  /*1490*/  IADD3 R4, P1, PT, R2, -UR7, RZ ;  /* 0x8000000702047c10 */ /* 0x001fe4000ff3e0ff */
[----:B------:R-:W-:Y:S02]  /*14a0*/  IADD3 R17, PT, PT, R7, R6, R17 ;  /* 0x0000000607117210 */ /* 0x000fe40007ffe011 */
[----:B------:R-:W-:Y:S02]  /*14b0*/  ISETP.GE.U32.AND P0, PT, R4, UR5, PT ;  /* 0x0000000504007c0c */ /* 0x000fe4000bf06070 */
[----:B------:R-:W-:Y:S02]  /*14c0*/  IADD3.X R4, PT, PT, R3, ~UR6, RZ, P1, !PT ;  /* 0x8000000603047c10 */ /* 0x000fe40008ffe4ff */
[----:B----4-:R-:W-:-:S02]  /*14d0*/  IADD3 R17, PT, PT, R9, R8, R17 ;  /* 0x0000000809117210 */ /* 0x010fc40007ffe011 */
[----:B------:R-:W-:Y:S02]  /*14e0*/  ISETP.GE.U32.AND.EX P0, PT, R4, UR14, PT, P0 ;  /* 0x0000000e04007c0c */ /* 0x000fe4000bf06100 */
[----:B------:R-:W-:Y:S02]  /*14f0*/  IADD3 R17, PT, PT, R11, R10, R17 ;  /* 0x0000000a0b117210 */ /* 0x000fe40007ffe011 */
[----:B------:R-:W-:Y:S02]  /*1500*/  LEA R20, P1, R5, R20, 0x2 ;  /* 0x0000001405147211 */ /* 0x000fe400078210ff */
[----:B-----5:R-:W-:Y:S02]  /*1510*/  IADD3 R17, PT, PT, R13, R12, R17 ;  /* 0x0000000c0d117210 */ /* 0x020fe40007ffe011 */
[----:B------:R-:W-:Y:S02]  /*1520*/  IADD3.X R23, PT, PT, R23, UR16, RZ, P1, !PT ;  /* 0x0000001017177c10 */ /* 0x000fe40008ffe4ff */
[----:B------:R-:W-:-:S03]  /*1530*/  IADD3 R21, PT, PT, R15, R14, R17 ;  /* 0x0000000e0f157210 */ /* 0x000fc60007ffe011 */
[----:B------:R-:W-:Y:S05]  /*1540*/  @!P0 BRA `(.L_x_744) ;  /* 0x0000000400dc8947 */ /* 0x000fea0003800000 */
[----:B------:R-:W-:Y:S02]  /*1550*/  UIADD3 UR7, UP0, UPT, UR5, UR7, URZ ;  /* 0x0000000705077290 */ /* 0x000fe4000ff1e0ff */
[----:B------:R-:W-:Y:S02]  /*1560*/  UIADD3 UR4, UPT, UPT, UR4, 0x1, URZ ;  /* 0x0000000104047890 */ /* 0x000fe4000fffe0ff */
[----:B------:R-:W-:Y:S02]  /*1570*/  UIADD3.X UR6, UPT, UPT, UR14, UR6, URZ, UP0, !UPT ;  /* 0x000000060e067290 */ /* 0x000fe400087fe4ff */
[----:B------:R-:W-:-:S04]  /*1580*/  ISETP.LT.U32.AND P0, PT, R26, UR7, PT ;  /* 0x000000071a007c0c */ /* 0x000fc8000bf01070 */
[----:B------:R-:W-:-:S05]  /*1590*/  IMAD.U32 R5, RZ, RZ, UR6 ;  /* 0x00000006ff057e24 */ /* 0x000fca000f8e00ff */
[----:B------:R-:W-:-:S13]  /*15a0*/  ISETP.GT.U32.AND.EX P0, PT, R5, R22, PT, P0 ;  /* 0x000000160500720c */ /* 0x000fda0003f04100 */
[----:B------:R-:W-:Y:S05]  /*15b0*/  @!P0 BRA `(.L_x_746) ;  /* 0xfffffffc00708947 */ /* 0x000fea000383ffff */
.L_x_745:
[----:B------:R-:W-:Y:S01]  /*15c0*/  IMAD.U32 R4, RZ, RZ, UR6 ;  /* 0x00000006ff047e24 */ /* 0x000fe2000f8e00ff */
[----:B------:R-:W-:-:S04]  /*15d0*/  ISETP.LE.U32.AND P0, PT, R2, UR7, PT ;  /* 0x0000000702007c0c */ /* 0x000fc8000bf03070 */
[----:B------:R-:W-:-:S13]  /*15e0*/  ISETP.GE.U32.AND.EX P0, PT, R4, R3, PT, P0 ;  /* 0x000000030400720c */ /* 0x000fda0003f06100 */
[----:B------:R-:W-:Y:S05]  /*15f0*/  @P0 BRA `(.L_x_744) ;  /* 0x0000000400b00947 */ /* 0x000fea0003800000 */
[----:B------:R-:W-:Y:S01]  /*1600*/  VIADD R5, R2, -UR7 ;  /* 0x8000000702057c36 */ /* 0x000fe20008000000 */
[----:B------:R-:W-:Y:S04]  /*1610*/  BSSY.RECONVERGENT B1, `(.L_x_744) ;  /* 0x000006a000017945 */ /* 0x000fe80003800200 */
[----:B------:R-:W-:-:S13]  /*1620*/  ISETP.GE.AND P0, PT, R0, R5, PT ;  /* 0x000000050000720c */ /* 0x000fda0003f06270 */
[----:B------:R-:W-:Y:S05]  /*1630*/  @P0 BRA `(.L_x_747) ;  /* 0x00000004009c0947 */ /* 0x000fea0003800000 */
[----:B------:R-:W0:Y:S01]  /*1640*/  LDC R7, c[0x0][0x3c0] ;  /* 0x0000f000ff077b82 */ /* 0x000e220000000800 */
[----:B------:R-:W-:Y:S01]  /*1650*/  LOP3.LUT R3, RZ, R0, RZ, 0x33, !PT ;  /* 0x00000000ff037212 */ /* 0x000fe200078e33ff */
[----:B------:R-:W-:Y:S01]  /*1660*/  USHF.L.U32 UR6, UR15, 0xc, URZ ;  /* 0x0000000c0f067899 */ /* 0x000fe200080006ff */
[----:B------:R-:W-:Y:S03]  /*1670*/  BSSY.RECONVERGENT B2, `(.L_x_748) ;  /* 0x0000019000027945 */ /* 0x000fe60003800200 */
[----:B------:R-:W-:Y:S02]  /*1680*/  IMAD.IADD R3, R3, 0x1, R2 ;  /* 0x0000000103037824 */ /* 0x000fe400078e0202 */
[----:B------:R-:W-:-:S03]  /*1690*/  IMAD.U32 R2, RZ, RZ, UR6 ;  /* 0x00000006ff027e24 */ /* 0x000fc6000f8e00ff */
[C---:B------:R-:W-:Y:S02]  /*16a0*/  LOP3.LUT R4, R3.reuse, 0x300, RZ, 0xc0, !PT ;  /* 0x0000030003047812 */ /* 0x040fe400078ec0ff */
[C---:B------:R-:W-:Y:S02]  /*16b0*/  IADD3 R2, PT, PT, R3.reuse, -UR5, -R2 ;  /* 0x8000000503027c10 */ /* 0x040fe4000fffe802 */
[----:B------:R-:W-:Y:S01]  /*16c0*/  ISETP.NE.AND P0, PT, R4, 0x300, PT ;  /* 0x000003000400780c */ /* 0x000fe20003f05270 */
[----:B------:R-:W-:Y:S01]  /*16d0*/  IMAD.MOV.U32 R4, RZ, RZ, R0 ;  /* 0x000000ffff047224 */ /* 0x000fe200078e0000 */
[----:B------:R-:W-:Y:S01]  /*16e0*/  LEA.HI R3, R3, 0x1, RZ, 0x18 ;  /* 0x0000000103037811 */ /* 0x000fe200078fc0ff */
[----:B0-----:R-:W-:-:S04]  /*16f0*/  IMAD R7, R7, UR4, RZ ;  /* 0x0000000407077c24 */ /* 0x001fc8000f8e02ff */
[----:B------:R-:W-:-:S05]  /*1700*/  IMAD R2, R7, -0x1000, R2 ;  /* 0xfffff00007027824 */ /* 0x000fca00078e0202 */
[----:B------:R-:W-:Y:S01]  /*1710*/  ISETP.GE.U32.AND P1, PT, R2, 0x300, PT ;  /* 0x000003000200780c */ /* 0x000fe20003f26070 */
[----:B------:R-:W-:-:S12]  /*1720*/  @!P0 BRA `(.L_x_749) ;  /* 0x0000000000348947 */ /* 0x000fd80003800000 */
[----:B------:R-:W-:Y:S01]  /*1730*/  LOP3.LUT R3, R3, 0x3, RZ, 0xc0, !PT ;  /* 0x0000000303037812 */ /* 0x000fe200078ec0ff */
[----:B------:R-:W-:-:S04]  /*1740*/  IMAD.MOV.U32 R4, RZ, RZ, R0 ;  /* 0x000000ffff047224 */ /* 0x000fc800078e0000 */
[----:B------:R-:W-:-:S07]  /*1750*/  IMAD.MOV R6, RZ, RZ, -R3 ;  /* 0x000000ffff067224 */ /* 0x000fce00078e0a03 */
.L_x_750:
        /* <DEDUP_REMOVED lines=8> */
[----:B--2---:R-:W-:-:S10]  /*17e0*/  IMAD.IADD R21, R2, 0x1, R21 ;  /* 0x0000000102157824 */ /* 0x004fd400078e0215 */
[----:B------:R-:W-:Y:S05]  /*17f0*/  @P0 BRA `(.L_x_750) ;  /* 0xfffffffc00d80947 */ /* 0x000fea000383ffff */
.L_x_749:
[----:B------:R-:W-:Y:S05]  /*1800*/  BSYNC.RECONVERGENT B2 ;  /* 0x0000000000027941 */ /* 0x000fea0003800200 */
.L_x_748:
[----:B------:R-:W-:Y:S05]  /*1810*/  @!P1 BRA `(.L_x_747) ;  /* 0x0000000400249947 */ /* 0x000fea0003800000 */
[----:B------:R-:W-:Y:S01]  /*1820*/  IMAD.IADD R7, R5, 0x1, -R4 ;  /* 0x0000000105077824 */ /* 0x000fe200078e0a04 */
[----:B------:R-:W-:Y:S01]  /*1830*/  IADD3 R3, P0, PT, R4, UR8, RZ ;  /* 0x0000000804037c10 */ /* 0x000fe2000ff1e0ff */
[----:B------:R-:W-:Y:S03]  /*1840*/  BSSY.RECONVERGENT B2, `(.L_x_751) ;  /* 0x0000027000027945 */ /* 0x000fe60003800200 */
[----:B------:R-:W-:Y:S01]  /*1850*/  ISETP.GT.AND P1, PT, R7, 0xc00, PT ;  /* 0x00000c000700780c */ /* 0x000fe20003f24270 */
[----:B------:R-:W-:Y:S01]  /*1860*/  IMAD.X R6, RZ, RZ, UR9, P0 ;  /* 0x00000009ff067e24 */ /* 0x000fe200080e06ff */
[----:B------:R-:W-:-:S04]  /*1870*/  LEA R2, P0, R3, UR10, 0x2 ;  /* 0x0000000a03027c11 */ /* 0x000fc8000f8010ff */
[----:B------:R-:W-:Y:S02]  /*1880*/  LEA.HI.X R3, R3, UR11, R6, 0x2, P0 ;  /* 0x0000000b03037c11 */ /* 0x000fe400080f1406 */
[----:B------:R-:W-:-:S05]  /*1890*/  PLOP3.LUT P0, PT, PT, PT, PT, 0x80, 0x8 ;  /* 0x000000000008781c */ /* 0x000fca0003f0f070 */
[----:B------:R-:W-:Y:S08]  /*18a0*/  @!P1 BRA `(.L_x_752) ;  /* 0x0000000000809947 */ /* 0x000ff00003800000 */
[----:B------:R-:W-:Y:S01]  /*18b0*/  PLOP3.LUT P0, PT, PT, PT, PT, 0x8, 0x80 ;  /* 0x000000000080781c */ /* 0x000fe20003f0e170 */
[----:B------:R-:W-:-:S12]  /*18c0*/  VIADD R7, R5, 0xfffff400 ;  /* 0xfffff40005077836 */ /* 0x000fd80000000000 */
.L_x_753:
        /* <DEDUP_REMOVED lines=15> */
[----:B------:R0:W5:Y:S01]  /*19c0*/  LDG.E.CONSTANT R6, desc[UR12][R2.64+0x3c00] ;  /* 0x003c000c02067981 */ /* 0x000162000c1e9900 */
[----:B------:R-:W-:-:S05]  /*19d0*/  VIADD R4, R4, 0x1000 ;  /* 0x0000100004047836 */ /* 0x000fca0000000000 */
[----:B------:R-:W-:Y:S02]  /*19e0*/  ISETP.GE.AND P1, PT, R4, R7, PT ;  /* 0x000000070400720c */ /* 0x000fe40003f26270 */
[----:B--2---:R-:W-:Y:S02]  /*19f0*/  IADD3 R10, PT, PT, R12, R10, R21 ;  /* 0x0000000a0c0a7210 */ /* 0x004fe40007ffe015 */
[----:B------:R-:W-:-:S05]  /*1a00*/  IADD3 R12, P2, PT, R2, 0x4000, RZ ;  /* 0x00004000020c7810 */ /* 0x000fca0007f5e0ff */
[----:B0-----:R-:W-:Y:S01]  /*1a10*/  IMAD.X R3, RZ, RZ, R3, P2 ;  /* 0x000000ffff037224 */ /* 0x001fe200010e0603 */
[----:B---3--:R-:W-:Y:S01]  /*1a20*/  IADD3 R10, PT, PT, R14, R13, R10 ;  /* 0x0000000d0e0a7210 */ /* 0x008fe20007ffe00a */
[----:B------:R-:W-:-:S03]  /*1a30*/  IMAD.MOV.U32 R2, RZ, RZ, R12 ;  /* 0x000000ffff027224 */ /* 0x000fc600078e000c */
[----:B----4-:R-:W-:-:S04]  /*1a40*/  IADD3 R10, PT, PT, R16, R15, R10 ;  /* 0x0000000f100a7210 */ /* 0x010fc80007ffe00a */
[----:B-----5:R-:W-:-:S04]  /*1a50*/  IADD3 R10, PT, PT, R18, R17, R10 ;  /* 0x00000011120a7210 */ /* 0x020fc80007ffe00a */
[----:B------:R-:W-:-:S04]  /*1a60*/  IADD3 R10, PT, PT, R20, R19, R10 ;  /* 0x00000013140a7210 */ /* 0x000fc80007ffe00a */
[----:B------:R-:W-:-:S04]  /*1a70*/  IADD3 R10, PT, PT, R22, R23, R10 ;  /* 0x00000017160a7210 */ /* 0x000fc80007ffe00a */
[----:B------:R-:W-:-:S04]  /*1a80*/  IADD3 R8, PT, PT, R8, R11, R10 ;  /* 0x0000000b08087210 */ /* 0x000fc80007ffe00a */
[----:B------:R-:W-:Y:S01]  /*1a90*/  IADD3 R21, PT, PT, R6, R9, R8 ;  /* 0x0000000906157210 */ /* 0x000fe20007ffe008 */
[----:B------:R-:W-:Y:S06]  /*1aa0*/  @!P1 BRA `(.L_x_753) ;  /* 0xfffffffc00889947 */ /* 0x000fec000383ffff */
.L_x_752:
[----:B------:R-:W-:Y:S05]  /*1ab0*/  BSYNC.RECONVERGENT B2 ;  /* 0x0000000000027941 */ /* 0x000fea0003800200 */
.L_x_751:
[----:B------:R-:W-:Y:S01]  /*1ac0*/  IMAD.IADD R6, R5, 0x1, -R4 ;  /* 0x0000000105067824 */ /* 0x000fe200078e0a04 */
[----:B------:R-:W-:Y:S04]  /*1ad0*/  BSSY.RECONVERGENT B2, `(.L_x_754) ;  /* 0x0000015000027945 */ /* 0x000fe80003800200 */
[----:B------:R-:W-:-:S13]  /*1ae0*/  ISETP.GT.AND P1, PT, R6, 0x400, PT ;  /* 0x000004000600780c */ /* 0x000fda0003f24270 */
[----:B------:R-:W-:Y:S05]  /*1af0*/  @!P1 BRA `(.L_x_755) ;  /* 0x0000000000489947 */ /* 0x000fea0003800000 */
[----:B------:R-:W2:Y:S04]  /*1b00*/  LDG.E.CONSTANT R6, desc[UR12][R2.64] ;  /* 0x0000000c02067981 */ /* 0x000ea8000c1e9900 */
[----:B------:R-:W2:Y:S04]  /*1b10*/  LDG.E.CONSTANT R7, desc[UR12][R2.64+0x400] ;  /* 0x0004000c02077981 */ /* 0x000ea8000c1e9900 */
[----:B------:R-:W3:Y:S04]  /*1b20*/  LDG.E.CONSTANT R9, desc[UR12][R2.64+0x800] ;  /* 0x0008000c02097981 */ /* 0x000ee8000c1e9900 */
[----:B------:R-:W3:Y:S04]  /*1b30*/  LDG.E.CONSTANT R8, desc[UR12][R2.64+0xc00] ;  /* 0x000c000c02087981 */ /* 0x000ee8000c1e9900 */
[----:B------:R-:W4:Y:S04]  /*1b40*/  LDG.E.CONSTANT R11, desc[UR12][R2.64+0x1000] ;  /* 0x0010000c020b7981 */ /* 0x000f28000c1e9900 */
[----:B------:R-:W4:Y:S04]  /*1b50*/  LDG.E.CONSTANT R10, desc[UR12][R2.64+0x1400] ;  /* 0x0014000c020a7981 */ /* 0x000f28000c1e9900 */
[----:B------:R-:W5:Y:S04]  /*1b60*/  LDG.E.CONSTANT R13, desc[UR12][R2.64+0x1800] ;  /* 0x0018000c020d7981 */ /* 0x000f68000c1e9900 */
[----:B------:R0:W5:Y:S01]  /*1b70*/  LDG.E.CONSTANT R12, desc[UR12][R2.64+0x1c00] ;  /* 0x001c000c020c7981 */ /* 0x000162000c1e9900 */
[----:B------:R-:W-:Y:S01]  /*1b80*/  PLOP3.LUT P0, PT, PT, PT, PT, 0x8, 0x80 ;  /* 0x000000000080781c */ /* 0x000fe20003f0e170 */
[----:B------:R-:W-:Y:S01]  /*1b90*/  VIADD R4, R4, 0x800 ;  /* 0x0000080004047836 */ /* 0x000fe20000000000 */
[----:B--2---:R-:W-:-:S02]  /*1ba0*/  IADD3 R6, PT, PT, R7, R6, R21 ;  /* 0x0000000607067210 */ /* 0x004fc40007ffe015 */
[----:B------:R-:W-:-:S05]  /*1bb0*/  IADD3 R7, P1, PT, R2, 0x2000, RZ ;  /* 0x0000200002077810 */ /* 0x000fca0007f3e0ff */
[----:B0-----:R-:W-:Y:S01]  /*1bc0*/  IMAD.MOV.U32 R2, RZ, RZ, R7 ;  /* 0x000000ffff027224 */ /* 0x001fe200078e0007 */
[----:B---3--:R-:W-:Y:S01]  /*1bd0*/  IADD3 R6, PT, PT, R8, R9, R6 ;  /* 0x0000000908067210 */ /* 0x008fe20007ffe006 */
[----:B------:R-:W-:-:S04]  /*1be0*/  IMAD.X R8, RZ, RZ, R3, P1 ;  /* 0x000000ffff087224 */ /* 0x000fc800008e0603 */
[----:B------:R-:W-:Y:S01]  /*1bf0*/  IMAD.MOV.U32 R3, RZ, RZ, R8 ;  /* 0x000000ffff037224 */ /* 0x000fe200078e0008 */
[----:B----4-:R-:W-:-:S04]  /*1c00*/  IADD3 R6, PT, PT, R10, R11, R6 ;  /* 0x0000000b0a067210 */ /* 0x010fc80007ffe006 */
[----:B-----5:R-:W-:-:S07]  /*1c10*/  IADD3 R21, PT, PT, R12, R13, R6 ;  /* 0x0000000d0c157210 */ /* 0x020fce0007ffe006 */
.L_x_755:
[----:B------:R-:W-:Y:S05]  /*1c20*/  BSYNC.RECONVERGENT B2 ;  /* 0x0000000000027941 */ /* 0x000fea0003800200 */
.L_x_754:
[----:B------:R-:W-:-:S13]  /*1c30*/  ISETP.LT.OR P0, PT, R4, R5, P0 ;  /* 0x000000050400720c */ /* 0x000fda0000701670 */
[----:B------:R-:W-:Y:S05]  /*1c40*/  @!P0 BRA `(.L_x_747) ;  /* 0x0000000000188947 */ /* 0x000fea0003800000 */
[----:B------:R-:W2:Y:S04]  /*1c50*/  LDG.E.CONSTANT R4, desc[UR12][R2.64] ;  /* 0x0000000c02047981 */ /* 0x000ea8000c1e9900 */
[----:B------:R-:W2:Y:S04]  /*1c60*/  LDG.E.CONSTANT R5, desc[UR12][R2.64+0x400] ;  /* 0x0004000c02057981 */ /* 0x000ea8000c1e9900 */
[----:B------:R-:W3:Y:S04]  /*1c70*/  LDG.E.CONSTANT R7, desc[UR12][R2.64+0x800] ;  /* 0x0008000c02077981 */ /* 0x000ee8000c1e9900 */
[----:B------:R-:W3:Y:S01]  /*1c80*/  LDG.E.CONSTANT R6, desc[UR12][R2.64+0xc00] ;  /* 0x000c000c02067981 */ /* 0x000ee2000c1e9900 */
[----:B--2---:R-:W-:-:S04]  /*1c90*/  IADD3 R4, PT, PT, R5, R4, R21 ;  /* 0x0000000405047210 */ /* 0x004fc80007ffe015 */
[----:B---3--:R-:W-:-:S07]  /*1ca0*/  IADD3 R21, PT, PT, R6, R7, R4 ;  /* 0x0000000706157210 */ /* 0x008fce0007ffe004 */
.L_x_747:
[----:B------:R-:W-:Y:S05]  /*1cb0*/  BSYNC.RECONVERGENT B1 ;  /* 0x0000000000017941 */ /* 0x000fea0003800200 */
.L_x_744:
        /* <DEDUP_REMOVED lines=43> */
.L_x_728:
[----:B------:R-:W0:Y:S01]  /*1f70*/  LDCU.64 UR8, c[0x0][0x3b8] ;  /* 0x00007700ff0877ac */ /* 0x000e220008000a00 */
[----:B------:R-:W-:Y:S01]  /*1f80*/  USHF.L.U32 UR6, UR15, 0xc, URZ ;  /* 0x0000000c0f067899 */ /* 0x000fe200080006ff */
        /* <DEDUP_REMOVED lines=20> */
.L_x_758:
[----:B------:R-:W-:Y:S05]  /*20d0*/  BSYNC.RECONVERGENT B1 ;  /* 0x0000000000017941 */ /* 0x000fea0003800200 */
.L_x_757:
        /* <DEDUP_REMOVED lines=19> */
.L_x_763:
        /* <DEDUP_REMOVED lines=10> */
.L_x_762:
[----:B------:R-:W-:Y:S05]  /*22b0*/  BSYNC.RECONVERGENT B2 ;  /* 0x0000000000027941 */ /* 0x000fea0003800200 */
.L_x_761:
        /* <DEDUP_REMOVED lines=8> */
.L_x_766:
        /* <DEDUP_REMOVED lines=46> */
.L_x_765:
[----:B------:R-:W-:Y:S05]  /*2620*/  BSYNC.RECONVERGENT B2 ;  /* 0x0000000000027941 */ /* 0x000fea0003800200 */
.L_x_764:
        /* <DEDUP_REMOVED lines=28> */
.L_x_768:
[----:B------:R-:W-:Y:S05]  /*27f0*/  BSYNC.RECONVERGENT B2 ;  /* 0x0000000000027941 */ /* 0x000fea0003800200 */
.L_x_767:
        /* <DEDUP_REMOVED lines=13> */
.L_x_760:
[----:B------:R-:W-:Y:S05]  /*28d0*/  BSYNC.RECONVERGENT B1 ;  /* 0x0000000000017941 */ /* 0x000fea0003800200 */
.L_x_759:
        /* <DEDUP_REMOVED lines=37> */
[----:B--2---:R-:W-:Y:S04]  /*2b30*/  LDS R0, [UR4+0xc] ;  /* 0x00000c04ff007984 */ /* 0x004fe80008000800 */
[----:B------:R-:W0:Y:S04]  /*2b40*/  LDS.128 R4, [UR4+0x10] ;  /* 0x00001004ff047984 */ /* 0x000e280008000c00 */
[----:B------:R-:W1:Y:S01]  /*2b50*/  LDS.64 R8, [UR4+0x20] ;  /* 0x00002004ff087984 */ /* 0x000e620008000a00 */
[----:B0-----:R-:W-:-:S04]  /*2b60*/  IADD3 R0, PT, PT, R4, R0, R3 ;  /* 0x0000000004007210 */ /* 0x001fc80007ffe003 */
[----:B------:R-:W-:-:S04]  /*2b70*/  IADD3 R0, PT, PT, R6, R0, R5 ;  /* 0x0000000006007210 */ /* 0x000fc80007ffe005 */
[----:B-1----:R-:W-:-:S05]  /*2b80*/  IADD3 R0, PT, PT, R8, R0, R7 ;  /* 0x0000000008007210 */ /* 0x002fca0007ffe007 */
[----:B------:R-:W-:Y:S01]  /*2b90*/  IMAD.IADD R3, R0, 0x1, R9 ;  /* 0x0000000100037824 */ /* 0x000fe200078e0209 */
[----:B------:R-:W-:Y:S06]  /*2ba0*/  BRA `(.L_x_743) ;  /* 0x00000014000c7947 */ /* 0x000fec0003800000 */
.L_x_769:
        /* <DEDUP_REMOVED lines=16> */
[C---:B------:R-:W-:Y:S02]  /*2cb0*/  VIADD R8, R6.reuse, 0x8 ;  /* 0x0000000806087836 */ /* 0x040fe40000000000 */
[----:B------:R-:W-:Y:S01]  /*2cc0*/  VIADD R6, R6, 0x10 ;  /* 0x0000001006067836 */ /* 0x000fe20000000000 */
[----:B------:R-:W1:Y:S02]  /*2cd0*/  SHFL.DOWN PT, R2, R3, 0x2, R7 ;  /* 0x0840000003027989 */ /* 0x000e6400000e0007 */
[----:B-1----:R-:W-:Y:S02]  /*2ce0*/  SEL R2, R2, RZ, !P0 ;  /* 0x000000ff02027207 */ /* 0x002fe40004000000 */
[----:B------:R-:W-:-:S03]  /*2cf0*/  ISETP.GT.AND P0, PT, R10, R7, PT ;  /* 0x000000070a00720c */ /* 0x000fc60003f04270 */
[----:B------:R-:W-:Y:S01]  /*2d00*/  IMAD.IADD R2, R3, 0x1, R2 ;  /* 0x0000000103027824 */ /* 0x000fe200078e0202 */
[----:B------:R-:W-:-:S04]  /*2d10*/  @!P1 SHF.R.U32.HI R3, RZ, 0x3, R9 ;  /* 0x00000003ff039819 */ /* 0x000fc80000011609 */
[----:B------:R-:W1:Y:S02]  /*2d20*/  SHFL.DOWN PT, R4, R2, 0x4, R7 ;  /* 0x0880000002047989 */ /* 0x000e6400000e0007 */
[----:B-1----:R-:W-:Y:S02]  /*2d30*/  SEL R5, R4, RZ, !P0 ;  /* 0x000000ff04057207 */ /* 0x002fe40004000000 */
[----:B------:R-:W-:Y:S02]  /*2d40*/  ISETP.GT.AND P0, PT, R8, R7, PT ;  /* 0x000000070800720c */ /* 0x000fe40003f04270 */
[----:B------:R-:W-:Y:S01]  /*2d50*/  @!P1 MOV R8, 0x400 ;  /* 0x0000040000089802 */ /* 0x000fe20000000f00 */
[----:B------:R-:W-:-:S03]  /*2d60*/  IMAD.IADD R5, R2, 0x1, R5 ;  /* 0x0000000102057824 */ /* 0x000fc600078e0205 */
[----:B0-----:R-:W-:Y:S02]  /*2d70*/  @!P1 LEA R8, R11, R8, 0x18 ;  /* 0x000000080b089211 */ /* 0x001fe400078ec0ff */
[----:B------:R-:W0:Y:S02]  /*2d80*/  SHFL.DOWN PT, R4, R5, 0x8, R7 ;  /* 0x0900000005047989 */ /* 0x000e2400000e0007 */
[----:B0-----:R-:W-:Y:S02]  /*2d90*/  SEL R4, R4, RZ, !P0 ;  /* 0x000000ff04047207 */ /* 0x001fe40004000000 */
[----:B------:R-:W-:-:S03]  /*2da0*/  ISETP.GT.AND P0, PT, R6, R7, PT ;  /* 0x000000070600720c */ /* 0x000fc60003f04270 */
[----:B------:R-:W-:Y:S01]  /*2db0*/  IMAD.IADD R4, R5, 0x1, R4 ;  /* 0x0000000105047824 */ /* 0x000fe200078e0204 */
[----:B------:R-:W-:-:S04]  /*2dc0*/  @!P1 LOP3.LUT R5, R3, 0x7c, RZ, 0xc0, !PT ;  /* 0x0000007c03059812 */ /* 0x000fc800078ec0ff */
[----:B------:R-:W0:Y:S01]  /*2dd0*/  SHFL.DOWN PT, R2, R4, 0x10, R7 ;  /* 0x0a00000004027989 */ /* 0x000e2200000e0007 */
[----:B------:R-:W-:Y:S01]  /*2de0*/  @!P1 IMAD.IADD R8, R5, 0x1, R8 ;  /* 0x0000000105089824 */ /* 0x000fe200078e0208 */
        /* <DEDUP_REMOVED lines=13> */
[----:B------:R-:W2:Y:S04]  /*2ec0*/  LDS R2, [UR4+0xc] ;  /* 0x00000c04ff027984 */ /* 0x000ea80008000800 */
[----:B-1----:R-:W1:Y:S01]  /*2ed0*/  LDS.64 R8, [UR4+0x20] ;  /* 0x00002004ff087984 */ /* 0x002e620008000a00 */
[----:B0-----:R-:W-:Y:S02]  /*2ee0*/  SEL R4, R4, RZ, P2 ;  /* 0x000000ff04047207 */ /* 0x001fe40001000000 */
[----:B------:R-:W-:-:S02]  /*2ef0*/  ISETP.GT.AND P2, PT, R0, 0x60, PT ;  /* 0x000000600000780c */ /* 0x000fc40003f44270 */
[----:B--2---:R-:W-:Y:S02]  /*2f00*/  SEL R2, R2, RZ, P1 ;  /* 0x000000ff02027207 */ /* 0x004fe40000800000 */
        /* <DEDUP_REMOVED lines=8> */
[----:B-1----:R-:W-:Y:S02]  /*2f90*/  SEL R8, R8, RZ, P2 ;  /* 0x000000ff08087207 */ /* 0x002fe40001000000 */
[----:B------:R-:W-:Y:S02]  /*2fa0*/  SEL R9, R9, RZ, P3 ;  /* 0x000000ff09097207 */ /* 0x000fe40001800000 */
[----:B------:R-:W-:-:S05]  /*2fb0*/  IADD3 R2, PT, PT, R8, R2, R7 ;  /* 0x0000000208027210 */ /* 0x000fca0007ffe007 */
[----:B------:R-:W-:Y:S01]  /*2fc0*/  IMAD.IADD R3, R2, 0x1, R9 ;  /* 0x0000000102037824 */ /* 0x000fe200078e0209 */
[----:B------:R-:W-:Y:S06]  /*2fd0*/  BRA `(.L_x_743) ;  /* 0x0000001000007947 */ /* 0x000fec0003800000 */
.L_x_756:
[----:B------:R-:W0:Y:S01]  /*2fe0*/  S2R R0, SR_TID.X ;  /* 0x0000000000007919 */ /* 0x000e220000002100 */
[----:B------:R-:W1:Y:S01]  /*2ff0*/  LDC.64 R4, c[0x0][0x380] ;  /* 0x0000e000ff047b82 */ /* 0x000e620000000a00 */
[----:B0-----:R-:W-:-:S04]  /*3000*/  VIADD R7, R0, UR6 ;  /* 0x0000000600077c36 */ /* 0x001fc80008000000 */
[----:B-1----:R-:W-:-:S05]  /*3010*/  IMAD.WIDE.U32 R4, R7, 0x4, R4 ;  /* 0x0000000407047825 */ /* 0x002fca00078e0004 */
        /* <DEDUP_REMOVED lines=16> */
[----:B------:R-:W-:-:S02]  /*3120*/  USHF.R.S32.HI UR7, URZ, 0x1f, UR5 ;  /* 0x0000001fff077899 */ /* 0x000fc40008011405 */
[----:B------:R-:W-:-:S04]  /*3130*/  ISETP.GE.U32.AND P0, PT, R22, UR5, PT ;  /* 0x0000000516007c0c */ /* 0x000fc8000bf06070 */
[----:B------:R-:W-:Y:S02]  /*3140*/  ISETP.GE.U32.AND.EX P0, PT, R21, UR7, PT, P0 ;  /* 0x0000000715007c0c */ /* 0x000fe4000bf06100 */
[----:B--2---:R-:W-:-:S04]  /*3150*/  IADD3 R6, PT, PT, R7, R6, R23 ;  /* 0x0000000607067210 */ /* 0x004fc80007ffe017 */
[----:B---3--:R-:W-:-:S04]  /*3160*/  IADD3 R6, PT, PT, R9, R8, R6 ;  /* 0x0000000809067210 */ /* 0x008fc80007ffe006 */
[----:B----4-:R-:W-:-:S04]  /*3170*/  IADD3 R6, PT, PT, R11, R10, R6 ;  /* 0x0000000a0b067210 */ /* 0x010fc80007ffe006 */
[----:B-----5:R-:W-:-:S04]  /*3180*/  IADD3 R6, PT, PT, R13, R12, R6 ;  /* 0x0000000c0d067210 */ /* 0x020fc80007ffe006 */
[----:B------:R-:W-:-:S04]  /*3190*/  IADD3 R6, PT, PT, R15, R14, R6 ;  /* 0x0000000e0f067210 */ /* 0x000fc80007ffe006 */
[----:B------:R-:W-:-:S04]  /*31a0*/  IADD3 R6, PT, PT, R17, R16, R6 ;  /* 0x0000001011067210 */ /* 0x000fc80007ffe006 */
        /* <DEDUP_REMOVED lines=22> */
.L_x_772:
[----:B------:R-:W2:Y:S02]  /*3310*/  S2R R7, SR_TID.X ;  /* 0x0000000000077919 */ /* 0x000ea40000002100 */
[----:B--2---:R-:W-:-:S05]  /*3320*/  IADD3 R7, P0, PT, R7, UR6, RZ ;  /* 0x0000000607077c10 */ /* 0x004fca000ff1e0ff */
[----:B------:R-:W-:Y:S01]  /*3330*/  IMAD.X R8, RZ, RZ, UR7, P0 ;  /* 0x00000007ff087e24 */ /* 0x000fe200080e06ff */
[----:B-1----:R-:W-:-:S04]  /*3340*/  LEA R6, P0, R7, UR10, 0x2 ;  /* 0x0000000a07067c11 */ /* 0x002fc8000f8010ff */
[----:B------:R-:W-:-:S05]  /*3350*/  LEA.HI.X R7, R7, UR11, R8, 0x2, P0 ;  /* 0x0000000b07077c11 */ /* 0x000fca00080f1408 */
        /* <DEDUP_REMOVED lines=16> */
[----:B------:R-:W-:-:S02]  /*3460*/  USHF.R.S32.HI UR14, URZ, 0x1f, UR5 ;  /* 0x0000001fff0e7899 */ /* 0x000fc40008011405 */
[----:B------:R-:W-:-:S04]  /*3470*/  UIADD3 UR8, UP0, UPT, UR5, UR8, URZ ;  /* 0x0000000805087290 */ /* 0x000fc8000ff1e0ff */
[----:B------:R-:W-:Y:S01]  /*3480*/  UIADD3.X UR9, UPT, UPT, UR14, UR9, URZ, UP0, !UPT ;  /* 0x000000090e097290 */ /* 0x000fe200087fe4ff */
[----:B-1----:R-:W-:Y:S01]  /*3490*/  IMAD.U32 R6, RZ, RZ, UR5 ;  /* 0x00000005ff067e24 */ /* 0x002fe2000f8e00ff */
[----:B--2---:R-:W-:Y:S02]  /*34a0*/  IADD3 R17, PT, PT, R18, R17, R4 ;  /* 0x0000001112117210 */ /* 0x004fe40007ffe004 */
[----:B0-----:R-:W-:-:S04]  /*34b0*/  IADD3 R4, P1, PT, R2, -UR6, RZ ;  /* 0x8000000602047c10 */ /* 0x001fc8000ff3e0ff */
[----:B------:R-:W-:Y:S02]  /*34c0*/  ISETP.GE.U32.AND P0, PT, R4, UR5, PT ;  /* 0x0000000504007c0c */ /* 0x000fe4000bf06070 */
[----:B---3--:R-:W-:Y:S01]  /*34d0*/  IADD3 R17, PT, PT, R20, R19, R17 ;  /* 0x0000001314117210 */ /* 0x008fe20007ffe011 */
[----:B------:R-:W-:Y:S01]  /*34e0*/  IMAD.U32 R19, RZ, RZ, UR5 ;  /* 0x00000005ff137e24 */ /* 0x000fe2000f8e00ff */
[----:B------:R-:W-:-:S04]  /*34f0*/  IADD3.X R4, PT, PT, R3, ~UR7, RZ, P1, !PT ;  /* 0x8000000703047c10 */ /* 0x000fc80008ffe4ff */
[----:B------:R-:W-:Y:S01]  /*3500*/  ISETP.GE.U32.AND.EX P0, PT, R4, UR14, PT, P0 ;  /* 0x0000000e04007c0c */ /* 0x000fe2000bf06100 */
[----:B------:R-:W-:Y:S01]  /*3510*/  IMAD.U32 R4, RZ, RZ, UR14 ;  /* 0x0000000eff047e24 */ /* 0x000fe2000f8e00ff */
[----:B----4-:R-:W-:Y:S02]  /*3520*/  IADD3 R17, PT, PT, R22, R21, R17 ;  /* 0x0000001516117210 */ /* 0x010fe40007ffe011 */
[----:B------:R-:W-:-:S04]  /*3530*/  LEA R0, P1, R19, R0, 0x2 ;  /* 0x0000000013007211 */ /* 0x000fc800078210ff */
[----:B------:R-:W-:Y:S02]  /*3540*/  LEA.HI.X R5, R6, R5, R4, 0x2, P1 ;  /* 0x0000000506057211 */ /* 0x000fe400008f1404 */
[----:B-----5:R-:W-:-:S04]  /*3550*/  IADD3 R17, PT, PT, R24, R23, R17 ;  /* 0x0000001718117210 */ /* 0x020fc80007ffe011 */
[----:B------:R-:W-:-:S04]  /*3560*/  IADD3 R8, PT, PT, R11, R8, R17 ;  /* 0x000000080b087210 */ /* 0x000fc80007ffe011 */
[----:B------:R-:W-:-:S04]  /*3570*/  IADD3 R8, PT, PT, R13, R16, R8 ;  /* 0x000000100d087210 */ /* 0x000fc80007ffe008 */
[----:B------:R-:W-:-:S04]  /*3580*/  IADD3 R8, PT, PT, R9, R14, R8 ;  /* 0x0000000e09087210 */ /* 0x000fc80007ffe008 */
[----:B------:R-:W-:Y:S01]  /*3590*/  IADD3 R4, PT, PT, R15, R12, R8 ;  /* 0x0000000c0f047210 */ /* 0x000fe20007ffe008 */
[----:B------:R-:W-:Y:S06]  /*35a0*/  @!P0 BRA `(.L_x_770) ;  /* 0x0000000400e08947 */ /* 0x000fec0003800000 */
[----:B------:R-:W-:Y:S02]  /*35b0*/  UIADD3 UR6, UP0, UPT, UR5, UR6, URZ ;  /* 0x0000000605067290 */ /* 0x000fe4000ff1e0ff */
[----:B------:R-:W-:Y:S02]  /*35c0*/  UIADD3 UR4, UPT, UPT, UR4, 0x1, URZ ;  /* 0x0000000104047890 */ /* 0x000fe4000fffe0ff */
[----:B------:R-:W-:Y:S02]  /*35d0*/  UIADD3.X UR7, UPT, UPT, UR14, UR7, URZ, UP0, !UPT ;  /* 0x000000070e077290 */ /* 0x000fe400087fe4ff */
[----:B------:R-:W-:-:S04]  /*35e0*/  ISETP.LT.U32.AND P0, PT, R25, UR6, PT ;  /* 0x0000000619007c0c */ /* 0x000fc8000bf01070 */
[----:B------:R-:W-:-:S05]  /*35f0*/  IMAD.U32 R7, RZ, RZ, UR7 ;  /* 0x00000007ff077e24 */ /* 0x000fca000f8e00ff */
[----:B------:R-:W-:-:S13]  /*3600*/  ISETP.GT.U32.AND.EX P0, PT, R7, R10, PT, P0 ;  /* 0x0000000a0700720c */ /* 0x000fda0003f04100 */
[----:B------:R-:W-:Y:S05]  /*3610*/  @!P0 BRA `(.L_x_772) ;  /* 0xfffffffc003c8947 */ /* 0x000fea000383ffff */
.L_x_771:
[----:B------:R-:W-:Y:S01]  /*3620*/  IMAD.U32 R6, RZ, RZ, UR7 ;  /* 0x00000007ff067e24 */ /* 0x000fe2000f8e00ff */
[----:B------:R-:W-:-:S04]  /*3630*/  ISETP.LE.U32.AND P0, PT, R2, UR6, PT ;  /* 0x0000000602007c0c */ /* 0x000fc8000bf03070 */
[----:B------:R-:W-:-:S13]  /*3640*/  ISETP.GE.U32.AND.EX P0, PT, R6, R3, PT, P0 ;  /* 0x000000030600720c */ /* 0x000fda0003f06100 */
[----:B------:R-:W-:Y:S05]  /*3650*/  @P0 BRA `(.L_x_770) ;  /* 0x0000000400b40947 */ /* 0x000fea0003800000 */
[----:B------:R-:W0:Y:S01]  /*3660*/  S2R R9, SR_TID.X ;  /* 0x0000000000097919 */ /* 0x000e220000002100 */
[----:B------:R-:W-:Y:S01]  /*3670*/  VIADD R6, R2, -UR6 ;  /* 0x8000000602067c36 */ /* 0x000fe20008000000 */
[----:B------:R-:W-:Y:S04]  /*3680*/  BSSY.RECONVERGENT B1, `(.L_x_770) ;  /* 0x000006a000017945 */ /* 0x000fe80003800200 */
[----:B0-----:R-:W-:-:S13]  /*3690*/  ISETP.GE.AND P0, PT, R9, R6, PT ;  /* 0x000000060900720c */ /* 0x001fda0003f06270 */
[----:B------:R-:W-:Y:S05]  /*36a0*/  @P0 BRA `(.L_x_773) ;  /* 0x00000004009c0947 */ /* 0x000fea0003800000 */
[----:B------:R-:W0:Y:S01]  /*36b0*/  LDC R8, c[0x0][0x3c0] ;  /* 0x0000f000ff087b82 */ /* 0x000e220000000800 */
[----:B------:R-:W-:Y:S01]  /*36c0*/  USHF.L.U32 UR6, UR15, 0xc, URZ ;  /* 0x0000000c0f067899 */ /* 0x000fe200080006ff */
[----:B------:R-:W-:Y:S01]  /*36d0*/  LOP3.LUT R3, RZ, R9, RZ, 0x33, !PT ;  /* 0x00000009ff037212 */ /* 0x000fe200078e33ff */
[----:B------:R-:W-:Y:S04]  /*36e0*/  BSSY.RECONVERGENT B2, `(.L_x_774) ;  /* 0x0000019000027945 */ /* 0x000fe80003800200 */
[----:B------:R-:W-:Y:S02]  /*36f0*/  IMAD.IADD R3, R3, 0x1, R2 ;  /* 0x0000000103037824 */ /* 0x000fe400078e0202 */
[----:B------:R-:W-:-:S05]  /*3700*/  IMAD.U32 R2, RZ, RZ, UR6 ;  /* 0x00000006ff027e24 */ /* 0x000fca000f8e00ff */
[C---:B------:R-:W-:Y:S01]  /*3710*/  IADD3 R7, PT, PT, R3.reuse, -UR5, -R2 ;  /* 0x8000000503077c10 */ /* 0x040fe2000fffe802 */
[----:B0-----:R-:W-:Y:S01]  /*3720*/  IMAD R2, R8, UR4, RZ ;  /* 0x0000000408027c24 */ /* 0x001fe2000f8e02ff */
[C---:B------:R-:W-:Y:S02]  /*3730*/  LOP3.LUT R8, R3.reuse, 0x300, RZ, 0xc0, !PT ;  /* 0x0000030003087812 */ /* 0x040fe400078ec0ff */
[----:B------:R-:W-:Y:S01]  /*3740*/  LEA.HI R3, R3, 0x1, RZ, 0x18 ;  /* 0x0000000103037811 */ /* 0x000fe200078fc0ff */
[----:B------:R-:W-:Y:S01]  /*3750*/  IMAD R2, R2, -0x1000, R7 ;  /* 0xfffff00002027824 */ /* 0x000fe200078e0207 */
[----:B------:R-:W-:Y:S01]  /*3760*/  ISETP.NE.AND P0, PT, R8, 0x300, PT ;  /* 0x000003000800780c */ /* 0x000fe20003f05270 */
[----:B------:R-:W-:-:S03]  /*3770*/  IMAD.MOV.U32 R7, RZ, RZ, R9 ;  /* 0x000000ffff077224 */ /* 0x000fc600078e0009 */
[----:B------:R-:W-:-:S09]  /*3780*/  ISETP.GE.U32.AND P1, PT, R2, 0x300, PT ;  /* 0x000003000200780c */ /* 0x000fd20003f26070 */
[----:B------:R-:W-:Y:S05]  /*3790*/  @!P0 BRA `(.L_x_775) ;  /* 0x0000000000348947 */ /* 0x000fea0003800000 */
[----:B------:R-:W-:Y:S01]  /*37a0*/  LOP3.LUT R3, R3, 0x3, RZ, 0xc0, !PT ;  /* 0x0000000303037812 */ /* 0x000fe200078ec0ff */
[----:B------:R-:W-:-:S04]  /*37b0*/  IMAD.MOV.U32 R7, RZ, RZ, R9 ;  /* 0x000000ffff077224 */ /* 0x000fc800078e0009 */
[----:B------:R-:W-:-:S07]  /*37c0*/  IMAD.MOV R8, RZ, RZ, -R3 ;  /* 0x000000ffff087224 */ /* 0x000fce00078e0a03 */
.L_x_776:
        /* <DEDUP_REMOVED lines=10> */
.L_x_775:
[----:B------:R-:W-:Y:S05]  /*3870*/  BSYNC.RECONVERGENT B2 ;  /* 0x0000000000027941 */ /* 0x000fea0003800200 */
.L_x_774:
        /* <DEDUP_REMOVED lines=12> */
.L_x_779:
        /* <DEDUP_REMOVED lines=30> */
.L_x_778:
[----:B------:R-:W-:Y:S05]  /*3b20*/  BSYNC.RECONVERGENT B2 ;  /* 0x0000000000027941 */ /* 0x000fea0003800200 */
.L_x_777:
        /* <DEDUP_REMOVED lines=22> */
.L_x_781:
[----:B------:R-:W-:Y:S05]  /*3c90*/  BSYNC.RECONVERGENT B2 ;  /* 0x0000000000027941 */ /* 0x000fea0003800200 */
.L_x_780:
        /* <DEDUP_REMOVED lines=8> */
.L_x_773:
[----:B------:R-:W-:Y:S05]  /*3d20*/  BSYNC.RECONVERGENT B1 ;  /* 0x0000000000017941 */ /* 0x000fea0003800200 */
.L_x_770:
[----:B------:R-:W0:Y:S01]  /*3d30*/  S2R R8, SR_LANEID ;  /* 0x0000000000087919 */ /* 0x000e220000000000 */
[----:B------:R-:W1:Y:S01]  /*3d40*/  SHFL.DOWN PT, R0, R4, 0x1, 0x1f ;  /* 0x08201f0004007f89 */ /* 0x000e6200000e0000 */
[----:B------:R-:W2:Y:S01]  /*3d50*/  S2R R6, SR_TID.X ;  /* 0x0000000000067919 */ /* 0x000ea20000002100 */
        /* <DEDUP_REMOVED lines=10> */
[----:B------:R-:W-:Y:S01]  /*3e00*/  IMAD.IADD R0, R3, 0x1, R0 ;  /* 0x0000000103007824 */ /* 0x000fe200078e0200 */
[----:B--2---:R-:W-:-:S04]  /*3e10*/  @!P1 SHF.R.U32.HI R3, RZ, 0x3, R6 ;  /* 0x00000003ff039819 */ /* 0x004fc80000011606 */
[----:B------:R-:W0:Y:S01]  /*3e20*/  SHFL.DOWN PT, R2, R0, 0x4, 0x1f ;  /* 0x08801f0000027f89 */ /* 0x000e2200000e0000 */
[----:B-1----:R-:W-:Y:S02]  /*3e30*/  @!P1 LEA R7, R7, R4, 0x18 ;  /* 0x0000000407079211 */ /* 0x002fe400078ec0ff */
[----:B------:R-:W-:-:S05]  /*3e40*/  @!P1 LOP3.LUT R4, R3, 0x7c, RZ, 0xc0, !PT ;  /* 0x0000007c03049812 */ /* 0x000fca00078ec0ff */
[----:B------:R-:W-:Y:S01]  /*3e50*/  @!P1 IMAD.IADD R4, R4, 0x1, R7 ;  /* 0x0000000104049824 */ /* 0x000fe200078e0207 */
[----:B0-----:R-:W-:Y:S02]  /*3e60*/  SEL R5, R2, RZ, !P0 ;  /* 0x000000ff02057207 */ /* 0x001fe40004000000 */
[----:B------:R-:W-:-:S03]  /*3e70*/  ISETP.GT.AND P0, PT, R8, 0x17, PT ;  /* 0x000000170800780c */ /* 0x000fc60003f04270 */
[----:B------:R-:W-:-:S05]  /*3e80*/  IMAD.IADD R5, R0, 0x1, R5 ;  /* 0x0000000100057824 */ /* 0x000fca00078e0205 */
[----:B------:R-:W0:Y:S02]  /*3e90*/  SHFL.DOWN PT, R2, R5, 0x8, 0x1f ;  /* 0x09001f0005027f89 */ /* 0x000e2400000e0000 */
        /* <DEDUP_REMOVED lines=14> */
[----:B0-----:R-:W0:Y:S04]  /*3f80*/  LDS.128 R4, [UR4+0x10] ;  /* 0x00001004ff047984 */ /* 0x001e280008000c00 */
[----:B------:R-:W1:Y:S01]  /*3f90*/  LDS.64 R8, [UR4+0x20] ;  /* 0x00002004ff087984 */ /* 0x000e620008000a00 */
[----:B0-----:R-:W-:-:S04]  /*3fa0*/  IADD3 R0, PT, PT, R4, R0, R3 ;  /* 0x0000000004007210 */ /* 0x001fc80007ffe003 */
[----:B------:R-:W-:-:S04]  /*3fb0*/  IADD3 R0, PT, PT, R6, R0, R5 ;  /* 0x0000000006007210 */ /* 0x000fc80007ffe005 */
[----:B-1----:R-:W-:-:S05]  /*3fc0*/  IADD3 R0, PT, PT, R8, R0, R7 ;  /* 0x0000000008007210 */ /* 0x002fca0007ffe007 */
[----:B------:R-:W-:-:S07]  /*3fd0*/  IMAD.IADD R3, R0, 0x1, R9 ;  /* 0x0000000100037824 */ /* 0x000fce00078e0209 */
.L_x_743:
[----:B------:R-:W-:Y:S05]  /*3fe0*/  BSYNC.RECONVERGENT B0 ;  /* 0x0000000000007941 */ /* 0x000fea0003800200 */
.L_x_727:
[----:B------:R-:W-:Y:S05]  /*3ff0*/  @P0 EXIT ;  /* 0x000000000000094d */ /* 0x000fea0003800000 */
[----:B------:R-:W5:Y:S02]  /*4000*/  LDCU.64 UR4, c[0x0][0x388] ;  /* 0x00007100ff0477ac */ /* 0x000f640008000a00 */
[----:B-----5:R-:W-:-:S06]  /*4010*/  UIMAD.WIDE.U32 UR4, UR15, 0x4, UR4 ;  /* 0x000000040f0478a5 */ /* 0x020fcc000f8e0004 */
[----:B0-----:R-:W-:Y:S02]  /*4020*/  IMAD.U32 R4, RZ, RZ, UR4 ;  /* 0x00000004ff047e24 */ /* 0x001fe4000f8e00ff */
[----:B------:R-:W-:-:S05]  /*4030*/  IMAD.U32 R5, RZ, RZ, UR5 ;  /* 0x00000005ff057e24 */ /* 0x000fca000f8e00ff */
[----:B------:R-:W-:Y:S01]  /*4040*/  STG.E desc[UR12][R4.64], R3 ;  /* 0x0000000304007986 */ /* 0x000fe2000c10190c */
[----:B------:R-:W-:Y:S05]  /*4050*/  EXIT ;  /* 0x000000000000794d */ /* 0x000fea0003800000 */
.L_x_782:
        /* <DEDUP_REMOVED lines=10> */
.L_x_2174:


//--------------------- .text._ZN3cub18CUB_300001_SM_10006detail6reduce28DeviceReduceSingleTileKernelINS2_10policy_hubIiyN4cuda3std3__44plusIiEEE10Policy1000EPiSC_yS9_iiNS7_10__identityEEEvT0_T1_T2_T3_T4_T6_ --------------------------
	.section	.text._ZN3cub18CUB_300001_SM_10006detail6reduce28DeviceReduceSingleTileKernelINS2_10policy_hubIiyN4cuda3std3__44plusIiEEE10Policy1000EPiSC_yS9_iiNS7_10__identityEEEvT0_T1_T2_T3_T4_T6_,"ax",@progbits
	.align	128
        .global         _ZN3cub18CUB_300001_SM_10006detail6reduce28DeviceReduceSingleTileKernelINS2_10policy_hubIiyN4cuda3std3__44plusIiEEE10Policy1000EPiSC_yS9_iiNS7_10__identityEEEvT0_T1_T2_T3_T4_T6_
        .type           _ZN3cub18CUB_300001_SM_10006detail6reduce28DeviceReduceSingleTileKernelINS2_10policy_hubIiyN4cuda3std3__44plusIiEEE10Policy1000EPiSC_yS9_iiNS7_10__identityEEEvT0_T1_T2_T3_T4_T6_,@function
        .size           _ZN3cub18CUB_300001_SM_10006detail6reduce28DeviceReduceSingleTileKernelINS2_10policy_hubIiyN4cuda3std3__44plusIiEEE10Policy1000EPiSC_yS9_iiNS7_10__identityEEEvT0_T1_T2_T3_T4_T6_,(.L_x_2175 - _ZN3cub18CUB_300001_SM_10006detail6reduce28DeviceReduceSingleTileKernelINS2_10policy_hubIiyN4cuda3std3__44plusIiEEE10Policy1000EPiSC_yS9_iiNS7_10__identityEEEvT0_T1_T2_T3_T4_T6_)
        .other          _ZN3cub18CUB_300001_SM_10006detail6reduce28DeviceReduceSingleTileKernelINS2_10policy_hubIiyN4cuda3std3__44plusIiEEE10Policy1000EPiSC_yS9_iiNS7_10__identityEEEvT0_T1_T2_T3_T4_T6_,@"STO_CUDA_ENTRY STV_DEFAULT"
_ZN3cub18CUB_300001_SM_10006detail6reduce28DeviceReduceSingleTileKernelINS2_10policy_hubIiyN4cuda3std3__44plusIiEEE10Policy1000EPiSC_yS9_iiNS7_10__identityEEEvT0_T1_T2_T3_T4_T6_:
.text._ZN3cub18CUB_300001_SM_10006detail6reduce28DeviceReduceSingleTileKernelINS2_10policy_hubIiyN4cuda3std3__44plusIiEEE10Policy1000EPiSC_yS9_iiNS7_10__identityEEEvT0_T1_T2_T3_T4_T6_:
[----:B------:R-:W-:Y:S01]  /*0000*/  LDC R1, c[0x0][0x37c] ;  /* 0x0000df00ff017b82 */ /* 0x000fe20000000800 */
[----:B------:R-:W0:Y:S01]  /*0010*/  LDCU.64 UR4, c[0x0][0x390] ;  /* 0x00007200ff0477ac */ /* 0x000e220008000a00 */
[----:B------:R-:W1:Y:S01]  /*0020*/  LDCU.64 UR6, c[0x0][0x358] ;  /* 0x00006b00ff0677ac */ /* 0x000e620008000a00 */
[----:B0-----:R-:W-:Y:S02]  /*0030*/  IMAD.U32 R0, RZ, RZ, UR4 ;  /* 0x00000004ff007e24 */ /* 0x001fe4000f8e00ff */
[----:B------:R-:W-:-:S03]  /*0040*/  IMAD.U32 R3, RZ, RZ, UR5 ;  /* 0x00000005ff037e24 */ /* 0x000fc6000f8e00ff */
[----:B------:R-:W-:-:S04]  /*0050*/  ISETP.NE.U32.AND P0, PT, R0, RZ, PT ;  /* 0x000000ff0000720c */ /* 0x000fc80003f05070 */
[----:B------:R-:W-:-:S13]  /*0060*/  ISETP.NE.AND.EX P0, PT, R3, RZ, PT, P0 ;  /* 0x000000ff0300720c */ /* 0x000fda0003f05300 */
        /* <DEDUP_REMOVED lines=8> */
.L_x_783:
[----:B------:R-:W0:Y:S01]  /*00f0*/  LDCU UR4, c[0x0][0x380] ;  /* 0x00007000ff0477ac */ /* 0x000e220008000800 */
[----:B------:R-:W-:Y:S01]  /*0100*/  BSSY.RECONVERGENT B0, `(.L_x_784) ;  /* 0x0000390000007945 */ /* 0x000fe20003800200 */
[----:B0-----:R-:W-:-:S09]  /*0110*/  ULOP3.LUT UP0, URZ, UR4, 0xf, URZ, 0xc0, !UPT ;  /* 0x0000000f04ff7892 */ /* 0x001fd2000f80c0ff */
[----:B------:R-:W-:Y:S05]  /*0120*/  BRA.U UP0, `(.L_x_785) ;  /* 0x0000001900f07547 */ /* 0x000fea000b800000 */
[----:B------:R-:W-:-:S04]  /*0130*/  ISETP.GT.U32.AND P0, PT, R0, 0xfff, PT ;  /* 0x00000fff0000780c */ /* 0x000fc80003f04070 */
[----:B------:R-:W-:-:S13]  /*0140*/  ISETP.GT.U32.AND.EX P0, PT, R3, RZ, PT, P0 ;  /* 0x000000ff0300720c */ /* 0x000fda0003f04100 */
[----:B------:R-:W-:Y:S05]  /*0150*/  @P0 BRA `(.L_x_786) ;  /* 0x0000000c00ac0947 */ /* 0x000fea0003800000 */
[----:B------:R-:W0:Y:S01]  /*0160*/  S2R R11, SR_TID.X ;  /* 0x00000000000b7919 */ /* 0x000e220000002100 */
[----:B------:R-:W-:Y:S01]  /*0170*/  BSSY.RECONVERGENT B1, `(.L_x_787) ;  /* 0x0000009000017945 */ /* 0x000fe20003800200 */
[----:B------:R-:W-:Y:S01]  /*0180*/  IMAD.MOV.U32 R2, RZ, RZ, RZ ;  /* 0x000000ffff027224 */ /* 0x000fe200078e00ff */
[----:B0-----:R-:W-:Y:S01]  /*0190*/  ISETP.GE.U32.AND P0, PT, R11, R0, PT ;  /* 0x000000000b00720c */ /* 0x001fe20003f06070 */
[----:B------:R-:W-:-:S12]  /*01a0*/  IMAD.MOV.U32 R13, RZ, RZ, R11 ;  /* 0x000000ffff0d7224 */ /* 0x000fd800078e000b */
[----:B------:R-:W-:Y:S05]  /*01b0*/  @P0 BRA `(.L_x_788) ;  /* 0x0000000000100947 */ /* 0x000fea0003800000 */
[----:B------:R-:W0:Y:S02]  /*01c0*/  LDC.64 R4, c[0x0][0x380] ;  /* 0x0000e000ff047b82 */ /* 0x000e240000000a00 */
[----:B0-----:R-:W-:-:S05]  /*01d0*/  IMAD.WIDE.U32 R4, R11, 0x4, R4 ;  /* 0x000000040b047825 */ /* 0x001fca00078e0004 */
[----:B------:R0:W5:Y:S01]  /*01e0*/  LDG.E.CONSTANT R2, desc[UR6][R4.64] ;  /* 0x0000000604027981 */ /* 0x000162000c1e9900 */
[----:B------:R-:W-:-:S07]  /*01f0*/  VIADD R13, R11, 0x100 ;  /* 0x000001000b0d7836 */ /* 0x000fce0000000000 */
.L_x_788:
[----:B------:R-:W-:Y:S05]  /*0200*/  BSYNC.RECONVERGENT B1 ;  /* 0x0000000000017941 */ /* 0x000fea0003800200 */
.L_x_787:
[----:B------:R-:W-:Y:S01]  /*0210*/  ISETP.GE.U32.AND P0, PT, R13, R0, PT ;  /* 0x000000000d00720c */ /* 0x000fe20003f06070 */
        /* <DEDUP_REMOVED lines=15> */
.L_x_793:
        /* <DEDUP_REMOVED lines=9> */
.L_x_792:
[----:B------:R-:W-:Y:S05]  /*03a0*/  BSYNC.RECONVERGENT B2 ;  /* 0x0000000000027941 */ /* 0x000fea0003800200 */
.L_x_791:
        /* <DEDUP_REMOVED lines=8> */
.L_x_796:
[----:B------:R-:W0:Y:S01]  /*0430*/  LDC.64 R8, c[0x0][0x380] ;  /* 0x0000e000ff087b82 */ /* 0x000e220000000a00 */
[C---:B------:R-:W-:Y:S02]  /*0440*/  VIADD R7, R13.reuse, 0x400 ;  /* 0x000004000d077836 */ /* 0x040fe40000000000 */
        /* <DEDUP_REMOVED lines=10> */
[----:B------:R-:W4:Y:S04]  /*04f0*/  LDG.E.CONSTANT R17, desc[UR6][R6.64+0x400] ;  /* 0x0004000606117981 */ /* 0x000f28000c1e9900 */
        /* <DEDUP_REMOVED lines=22> */
.L_x_795:
[----:B------:R-:W-:Y:S05]  /*0660*/  BSYNC.RECONVERGENT B2 ;  /* 0x0000000000027941 */ /* 0x000fea0003800200 */
.L_x_794:
        /* <DEDUP_REMOVED lines=22> */
.L_x_798:
[----:B------:R-:W-:Y:S05]  /*07d0*/  BSYNC.RECONVERGENT B2 ;  /* 0x0000000000027941 */ /* 0x000fea0003800200 */
.L_x_797:
        /* <DEDUP_REMOVED lines=10> */
.L_x_790:
[----:B------:R-:W-:Y:S05]  /*0880*/  BSYNC.RECONVERGENT B1 ;  /* 0x0000000000017941 */ /* 0x000fea0003800200 */
.L_x_789:
[----:B------:R-:W-:-:S04]  /*0890*/  ISETP.GE.U32.AND P0, PT, R0, 0x100, PT ;  /* 0x000001000000780c */ /* 0x000fc80003f06070 */
[----:B------:R-:W-:-:S13]  /*08a0*/  ISETP.GE.U32.AND.EX P0, PT, R3, RZ, PT, P0 ;  /* 0x000000ff0300720c */ /* 0x000fda0003f06100 */
[----:B------:R-:W-:Y:S05]  /*08b0*/  @!P0 BRA `(.L_x_799) ;  /* 0x0000000000ac8947 */ /* 0x000fea0003800000 */
[----:B------:R-:W1:Y:S01]  /*08c0*/  S2R R6, SR_LANEID ;  /* 0x0000000000067919 */ /* 0x000e620000000000 */
[----:B------:R-:W-:Y:S01]  /*08d0*/  ISETP.NE.AND P4, PT, R11, RZ, PT ;  /* 0x000000ff0b00720c */ /* 0x000fe20003f85270 */
[----:B-----5:R-:W2:Y:S01]  /*08e0*/  SHFL.DOWN PT, R0, R2, 0x1, 0x1f ;  /* 0x08201f0002007f89 */ /* 0x020ea200000e0000 */
[C---:B-1----:R-:W-:Y:S02]  /*08f0*/  ISETP.GT.AND P0, PT, R6.reuse, 0x1e, PT ;  /* 0x0000001e0600780c */ /* 0x042fe40003f04270 */
[----:B------:R-:W-:Y:S02]  /*0900*/  ISETP.NE.AND P1, PT, R6, RZ, PT ;  /* 0x000000ff0600720c */ /* 0x000fe40003f25270 */
[----:B--2---:R-:W-:Y:S02]  /*0910*/  SEL R3, R0, RZ, !P0 ;  /* 0x000000ff00037207 */ /* 0x004fe40004000000 */
[----:B------:R-:W-:-:S03]  /*0920*/  ISETP.GT.AND P0, PT, R6, 0x1d, PT ;  /* 0x0000001d0600780c */ /* 0x000fc60003f04270 */
[----:B------:R-:W-:-:S05]  /*0930*/  IMAD.IADD R3, R3, 0x1, R2 ;  /* 0x0000000103037824 */ /* 0x000fca00078e0202 */
[----:B------:R-:W1:Y:S01]  /*0940*/  SHFL.DOWN PT, R0, R3, 0x2, 0x1f ;  /* 0x08401f0003007f89 */ /* 0x000e6200000e0000 */
[----:B------:R-:W2:Y:S01]  /*0950*/  @!P1 S2R R7, SR_CgaCtaId ;  /* 0x0000000000079919 */ /* 0x000ea20000008800 */
[----:B-1----:R-:W-:Y:S02]  /*0960*/  SEL R0, R0, RZ, !P0 ;  /* 0x000000ff00007207 */ /* 0x002fe40004000000 */
[----:B------:R-:W-:-:S03]  /*0970*/  ISETP.GT.AND P0, PT, R6, 0x1b, PT ;  /* 0x0000001b0600780c */ /* 0x000fc60003f04270 */
[----:B------:R-:W-:-:S05]  /*0980*/  IMAD.IADD R0, R3, 0x1, R0 ;  /* 0x0000000103007824 */ /* 0x000fca00078e0200 */
[----:B0-----:R-:W0:Y:S02]  /*0990*/  SHFL.DOWN PT, R4, R0, 0x4, 0x1f ;  /* 0x08801f0000047f89 */ /* 0x001e2400000e0000 */
[----:B0-----:R-:W-:Y:S02]  /*09a0*/  SEL R5, R4, RZ, !P0 ;  /* 0x000000ff04057207 */ /* 0x001fe40004000000 */
[----:B------:R-:W-:Y:S02]  /*09b0*/  ISETP.GT.AND P0, PT, R6, 0x17, PT ;  /* 0x000000170600780c */ /* 0x000fe40003f04270 */
[----:B------:R-:W-:Y:S01]  /*09c0*/  @!P1 MOV R4, 0x400 ;  /* 0x0000040000049802 */ /* 0x000fe20000000f00 */
[----:B------:R-:W-:Y:S01]  /*09d0*/  IMAD.IADD R5, R0, 0x1, R5 ;  /* 0x0000000100057824 */ /* 0x000fe200078e0205 */
[----:B------:R-:W-:Y:S02]  /*09e0*/  @!P1 SHF.R.U32.HI R0, RZ, 0x3, R11 ;  /* 0x00000003ff009819 */ /* 0x000fe4000001160b */
[----:B--2---:R-:W-:-:S02]  /*09f0*/  @!P1 LEA R7, R7, R4, 0x18 ;  /* 0x0000000407079211 */ /* 0x004fc400078ec0ff */
[----:B------:R-:W0:Y:S01]  /*0a00*/  SHFL.DOWN PT, R2, R5, 0x8, 0x1f ;  /* 0x09001f0005027f89 */ /* 0x000e2200000e0000 */
[----:B------:R-:W-:-:S05]  /*0a10*/  @!P1 LOP3.LUT R0, R0, 0x7c, RZ, 0xc0, !PT ;  /* 0x0000007c00009812 */ /* 0x000fca00078ec0ff */
[----:B------:R-:W-:Y:S01]  /*0a20*/  @!P1 IMAD.IADD R0, R0, 0x1, R7 ;  /* 0x0000000100009824 */ /* 0x000fe200078e0207 */
[----:B0-----:R-:W-:Y:S02]  /*0a30*/  SEL R2, R2, RZ, !P0 ;  /* 0x000000ff02027207 */ /* 0x001fe40004000000 */
[----:B------:R-:W-:-:S03]  /*0a40*/  ISETP.GT.AND P0, PT, R6, 0xf, PT ;  /* 0x0000000f0600780c */ /* 0x000fc60003f04270 */
[----:B------:R-:W-:-:S05]  /*0a50*/  IMAD.IADD R2, R5, 0x1, R2 ;  /* 0x0000000105027824 */ /* 0x000fca00078e0202 */
[----:B------:R-:W0:Y:S02]  /*0a60*/  SHFL.DOWN PT, R3, R2, 0x10, 0x1f ;  /* 0x0a001f0002037f89 */ /* 0x000e2400000e0000 */
[----:B0-----:R-:W-:-:S05]  /*0a70*/  SEL R3, R3, RZ, !P0 ;  /* 0x000000ff03037207 */ /* 0x001fca0004000000 */
        /* <DEDUP_REMOVED lines=15> */
.L_x_799:
[C---:B0-----:R-:W-:Y:S01]  /*0b70*/  LOP3.LUT R4, R11.reuse, 0x3e0, RZ, 0xc0, !PT ;  /* 0x000003e00b047812 */ /* 0x041fe200078ec0ff */
[----:B------:R-:W0:Y:S01]  /*0b80*/  S2R R10, SR_LANEID ;  /* 0x00000000000a7919 */ /* 0x000e220000000000 */
[----:B------:R-:W-:Y:S02]  /*0b90*/  ISETP.NE.AND P4, PT, R11, RZ, PT ;  /* 0x000000ff0b00720c */ /* 0x000fe40003f85270 */
[----:B------:R-:W-:Y:S01]  /*0ba0*/  LOP3.LUT R7, RZ, R4, RZ, 0x33, !PT ;  /* 0x00000004ff077212 */ /* 0x000fe200078e33ff */
[----:B------:R-:W-:-:S04]  /*0bb0*/  VIADD R5, R4, 0x20 ;  /* 0x0000002004057836 */ /* 0x000fc80000000000 */
[----:B------:R-:W-:Y:S01]  /*0bc0*/  IMAD.IADD R7, R7, 0x1, R0 ;  /* 0x0000000107077824 */ /* 0x000fe200078e0200 */
[----:B------:R-:W-:-:S04]  /*0bd0*/  ISETP.GT.U32.AND P0, PT, R5, R0, PT ;  /* 0x000000000500720c */ /* 0x000fc80003f04070 */
        /* <DEDUP_REMOVED lines=30> */
[----:B0-----:R-:W-:-:S05]  /*0dc0*/  SEL R5, R5, RZ, !P0 ;  /* 0x000000ff05057207 */ /* 0x001fca0004000000 */
[----:B------:R-:W-:-:S05]  /*0dd0*/  IMAD.IADD R5, R4, 0x1, R5 ;  /* 0x0000000104057824 */ /* 0x000fca00078e0205 */
[----:B------:R4:W-:Y:S01]  /*0de0*/  @!P1 STS [R8+0x8], R5 ;  /* 0x0000080508009388 */ /* 0x0009e20000000800 */
[----:B------:R-:W-:Y:S06]  /*0df0*/  BAR.SYNC.DEFER_BLOCKING 0x0 ;  /* 0x0000000000007b1d */ /* 0x000fec0000010000 */
[----:B------:R-:W-:Y:S05]  /*0e00*/  @P4 BRA `(.L_x_800) ;  /* 0x0000002800fc4947 */ /* 0x000fea0003800000 */
[----:B------:R-:W0:Y:S01]  /*0e10*/  S2UR UR5, SR_CgaCtaId ;  /* 0x00000000000579c3 */ /* 0x000e220000008800 */
[----:B------:R-:W-:Y:S01]  /*0e20*/  UMOV UR4, 0x400 ;  /* 0x0000040000047882 */ /* 0x000fe20000000000 */
[C---:B------:R-:W-:Y:S02]  /*0e30*/  ISETP.GT.U32.AND P0, PT, R0.reuse, 0x40, PT ;  /* 0x000000400000780c */ /* 0x040fe40003f04070 */
[C---:B------:R-:W-:Y:S02]  /*0e40*/  ISETP.GT.U32.AND P6, PT, R0.reuse, 0x20, PT ;  /* 0x000000200000780c */ /* 0x040fe40003fc4070 */
[C---:B------:R-:W-:Y:S02]  /*0e50*/  ISETP.GT.U32.AND P5, PT, R0.reuse, 0x60, PT ;  /* 0x000000600000780c */ /* 0x040fe40003fa4070 */
[----:B------:R-:W-:Y:S02]  /*0e60*/  ISETP.GT.U32.AND P2, PT, R0, 0x80, PT ;  /* 0x000000800000780c */ /* 0x000fe40003f44070 */
[----:B------:R-:W-:-:S02]  /*0e70*/  ISETP.GT.U32.AND.EX P0, PT, R3, RZ, PT, P0 ;  /* 0x000000ff0300720c */ /* 0x000fc40003f04100 */
[C---:B------:R-:W-:Y:S02]  /*0e80*/  ISETP.GT.U32.AND.EX P6, PT, R3.reuse, RZ, PT, P6 ;  /* 0x000000ff0300720c */ /* 0x040fe40003fc4160 */
[C---:B------:R-:W-:Y:S02]  /*0e90*/  ISETP.GT.U32.AND P3, PT, R0.reuse, 0xa0, PT ;  /* 0x000000a00000780c */ /* 0x040fe40003f64070 */
[----:B------:R-:W-:Y:S02]  /*0ea0*/  ISETP.GT.U32.AND P1, PT, R0, 0xc0, PT ;  /* 0x000000c00000780c */ /* 0x000fe40003f24070 */
[C---:B------:R-:W-:Y:S02]  /*0eb0*/  ISETP.GT.U32.AND.EX P5, PT, R3.reuse, RZ, PT, P5 ;  /* 0x000000ff0300720c */ /* 0x040fe40003fa4150 */
[C---:B------:R-:W-:Y:S02]  /*0ec0*/  ISETP.GT.U32.AND.EX P2, PT, R3.reuse, RZ, PT, P2 ;  /* 0x000000ff0300720c */ /* 0x040fe40003f44120 */
[C---:B------:R-:W-:Y:S01]  /*0ed0*/  ISETP.GT.U32.AND.EX P3, PT, R3.reuse, RZ, PT, P3 ;  /* 0x000000ff0300720c */ /* 0x040fe20003f64130 */
[----:B0-----:R-:W-:Y:S01]  /*0ee0*/  ULEA UR4, UR5, UR4, 0x18 ;  /* 0x0000000405047291 */ /* 0x001fe2000f8ec0ff */
[----:B------:R-:W-:-:S08]  /*0ef0*/  ISETP.GT.U32.AND.EX P1, PT, R3, RZ, PT, P1 ;  /* 0x000000ff0300720c */ /* 0x000fd00003f24110 */
[----:B----4-:R-:W0:Y:S04]  /*0f00*/  LDS.128 R8, [UR4+0x10] ;  /* 0x00001004ff087984 */ /* 0x010e280008000c00 */
[----:B------:R-:W1:Y:S04]  /*0f10*/  LDS R2, [UR4+0xc] ;  /* 0x00000c04ff027984 */ /* 0x000e680008000800 */
[----:B------:R-:W2:Y:S01]  /*0f20*/  LDS.64 R6, [UR4+0x20] ;  /* 0x00002004ff067984 */ /* 0x000ea20008000a00 */
[----:B0-----:R-:W-:Y:S02]  /*0f30*/  SEL R8, R8, RZ, P0 ;  /* 0x000000ff08087207 */ /* 0x001fe40000000000 */
[----:B------:R-:W-:-:S02]  /*0f40*/  ISETP.GT.U32.AND P0, PT, R0, 0xe0, PT ;  /* 0x000000e00000780c */ /* 0x000fc40003f04070 */
[----:B-1----:R-:W-:Y:S02]  /*0f50*/  SEL R2, R2, RZ, P6 ;  /* 0x000000ff02027207 */ /* 0x002fe40003000000 */
[----:B------:R-:W-:Y:S02]  /*0f60*/  SEL R9, R9, RZ, P5 ;  /* 0x000000ff09097207 */ /* 0x000fe40002800000 */
[----:B------:R-:W-:Y:S02]  /*0f70*/  IADD3 R2, PT, PT, R8, R2, R5 ;  /* 0x0000000208027210 */ /* 0x000fe40007ffe005 */
[----:B------:R-:W-:Y:S02]  /*0f80*/  SEL R10, R10, RZ, P2 ;  /* 0x000000ff0a0a7207 */ /* 0x000fe40001000000 */
[----:B------:R-:W-:Y:S02]  /*0f90*/  ISETP.GT.U32.AND.EX P0, PT, R3, RZ, PT, P0 ;  /* 0x000000ff0300720c */ /* 0x000fe40003f04100 */
[----:B------:R-:W-:-:S02]  /*0fa0*/  SEL R11, R11, RZ, P3 ;  /* 0x000000ff0b0b7207 */ /* 0x000fc40001800000 */
[----:B------:R-:W-:Y:S02]  /*0fb0*/  IADD3 R2, PT, PT, R10, R2, R9 ;  /* 0x000000020a027210 */ /* 0x000fe40007ffe009 */
[----:B--2---:R-:W-:Y:S02]  /*0fc0*/  SEL R6, R6, RZ, P1 ;  /* 0x000000ff06067207 */ /* 0x004fe40000800000 */
[----:B------:R-:W-:Y:S02]  /*0fd0*/  SEL R7, R7, RZ, P0 ;  /* 0x000000ff07077207 */ /* 0x000fe40000000000 */
[----:B------:R-:W-:-:S05]  /*0fe0*/  IADD3 R2, PT, PT, R6, R2, R11 ;  /* 0x0000000206027210 */ /* 0x000fca0007ffe00b */
[----:B------:R-:W-:Y:S01]  /*0ff0*/  IMAD.IADD R5, R2, 0x1, R7 ;  /* 0x0000000102057824 */ /* 0x000fe200078e0207 */
[----:B------:R-:W-:Y:S06]  /*1000*/  BRA `(.L_x_800) ;  /* 0x00000028007c7947 */ /* 0x000fec0003800000 */
.L_x_786:
        /* <DEDUP_REMOVED lines=8> */
[----:B------:R-:W-:-:S02]  /*1090*/  IMAD.MOV.U32 R29, RZ, RZ, 0x1000 ;  /* 0x00001000ff1d7424 */ /* 0x000fc400078e00ff */
[----:B------:R-:W-:Y:S01]  /*10a0*/  IMAD.MOV.U32 R26, RZ, RZ, RZ ;  /* 0x000000ffff1a7224 */ /* 0x000fe200078e00ff */
[----:B--2---:R-:W-:Y:S02]  /*10b0*/  IADD3 R5, PT, PT, R6, R5, R4 ;  /* 0x0000000506057210 */ /* 0x004fe40007ffe004 */
[----:B------:R-:W-:Y:S02]  /*10c0*/  IADD3 R4, P1, PT, R0, -0x1000, RZ ;  /* 0xfffff00000047810 */ /* 0x000fe40007f3e0ff */
[----:B---3--:R-:W-:Y:S02]  /*10d0*/  IADD3 R5, PT, PT, R8, R7, R5 ;  /* 0x0000000708057210 */ /* 0x008fe40007ffe005 */
[----:B------:R-:W-:Y:S02]  /*10e0*/  ISETP.GE.U32.AND P0, PT, R4, 0x1000, PT ;  /* 0x000010000400780c */ /* 0x000fe40003f06070 */
[----:B------:R-:W-:-:S04]  /*10f0*/  IADD3 R5, PT, PT, R10, R9, R5 ;  /* 0x000000090a057210 */ /* 0x000fc80007ffe005 */
[----:B----4-:R-:W-:-:S04]  /*1100*/  IADD3 R5, PT, PT, R12, R11, R5 ;  /* 0x0000000b0c057210 */ /* 0x010fc80007ffe005 */
[----:B------:R-:W-:Y:S02]  /*1110*/  IADD3 R13, PT, PT, R14, R13, R5 ;  /* 0x0000000d0e0d7210 */ /* 0x000fe40007ffe005 */
[----:B------:R-:W-:Y:S02]  /*1120*/  IADD3.X R5, PT, PT, R3, -0x1, RZ, P1, !PT ;  /* 0xffffffff03057810 */ /* 0x000fe40000ffe4ff */
[----:B-----5:R-:W-:Y:S02]  /*1130*/  IADD3 R13, PT, PT, R16, R15, R13 ;  /* 0x0000000f100d7210 */ /* 0x020fe40007ffe00d */
[----:B------:R-:W-:Y:S02]  /*1140*/  ISETP.GE.U32.AND.EX P0, PT, R5, RZ, PT, P0 ;  /* 0x000000ff0500720c */ /* 0x000fe40003f06100 */
[----:B------:R-:W-:-:S05]  /*1150*/  IADD3 R13, PT, PT, R18, R17, R13 ;  /* 0x00000011120d7210 */ /* 0x000fca0007ffe00d */
[----:B------:R-:W-:-:S06]  /*1160*/  IMAD.IADD R27, R19, 0x1, R13 ;  /* 0x00000001131b7824 */ /* 0x000fcc00078e020d */
[----:B------:R-:W-:Y:S05]  /*1170*/  @!P0 BRA `(.L_x_801) ;  /* 0x0000000000748947 */ /* 0x000fea0003800000 */
[----:B------:R-:W0:Y:S01]  /*1180*/  LDC.64 R6, c[0x0][0x390] ;  /* 0x0000e400ff067b82 */ /* 0x000e220000000a00 */
[----:B------:R-:W-:Y:S02]  /*1190*/  IMAD.MOV.U32 R29, RZ, RZ, 0x1000 ;  /* 0x00001000ff1d7424 */ /* 0x000fe400078e00ff */
[----:B------:R-:W-:-:S07]  /*11a0*/  IMAD.MOV.U32 R26, RZ, RZ, RZ ;  /* 0x000000ffff1a7224 */ /* 0x000fce00078e00ff */
.L_x_803:
[----:B------:R-:W-:-:S04]  /*11b0*/  LEA R12, P0, R29, R24, 0x2 ;  /* 0x000000181d0c7211 */ /* 0x000fc800078010ff */
[----:B------:R-:W-:-:S05]  /*11c0*/  LEA.HI.X R13, R29, R25, R26, 0x2, P0 ;  /* 0x000000191d0d7211 */ /* 0x000fca00000f141a */
[----:B------:R-:W2:Y:S04]  /*11d0*/  LDG.E.128.CONSTANT R20, desc[UR6][R12.64] ;  /* 0x000000060c147981 */ /* 0x000ea8000c1e9d00 */
[----:B------:R-:W3:Y:S04]  /*11e0*/  LDG.E.128.CONSTANT R16, desc[UR6][R12.64+0x1000] ;  /* 0x001000060c107981 */ /* 0x000ee8000c1e9d00 */
[----:B------:R-:W4:Y:S04]  /*11f0*/  LDG.E.128.CONSTANT R8, desc[UR6][R12.64+0x2000] ;  /* 0x002000060c087981 */ /* 0x000f28000c1e9d00 */
[----:B------:R-:W5:Y:S01]  /*1200*/  LDG.E.128.CONSTANT R12, desc[UR6][R12.64+0x3000] ;  /* 0x003000060c0c7981 */ /* 0x000f62000c1e9d00 */
[----:B0-----:R-:W-:-:S02]  /*1210*/  IMAD.MOV.U32 R0, RZ, RZ, R6 ;  /* 0x000000ffff007224 */ /* 0x001fc400078e0006 */
[----:B------:R-:W-:Y:S01]  /*1220*/  IMAD.MOV.U32 R3, RZ, RZ, R7 ;  /* 0x000000ffff037224 */ /* 0x000fe200078e0007 */
[----:B--2---:R-:W-:-:S04]  /*1230*/  IADD3 R21, PT, PT, R21, R20, R27 ;  /* 0x0000001415157210 */ /* 0x004fc80007ffe01b */
[----:B------:R-:W-:-:S04]  /*1240*/  IADD3 R21, PT, PT, R23, R22, R21 ;  /* 0x0000001617157210 */ /* 0x000fc80007ffe015 */
[----:B---3--:R-:W-:Y:S02]  /*1250*/  IADD3 R21, PT, PT, R17, R16, R21 ;  /* 0x0000001011157210 */ /* 0x008fe40007ffe015 */
[----:B------:R-:W-:Y:S02]  /*1260*/  IADD3 R16, P1, PT, -R29, R0, RZ ;  /* 0x000000001d107210 */ /* 0x000fe40007f3e1ff */
[----:B------:R-:W-:Y:S02]  /*1270*/  IADD3 R21, PT, PT, R19, R18, R21 ;  /* 0x0000001213157210 */ /* 0x000fe40007ffe015 */
[----:B------:R-:W-:Y:S02]  /*1280*/  ISETP.GE.U32.AND P0, PT, R16, 0x1000, PT ;  /* 0x000010001000780c */ /* 0x000fe40003f06070 */
[----:B----4-:R-:W-:Y:S01]  /*1290*/  IADD3 R21, PT, PT, R9, R8, R21 ;  /* 0x0000000809157210 */ /* 0x010fe20007ffe015 */
[----:B------:R-:W-:-:S03]  /*12a0*/  IMAD.X R8, R3, 0x1, ~R26, P1 ;  /* 0x0000000103087824 */ /* 0x000fc600008e0e1a */
[----:B------:R-:W-:Y:S02]  /*12b0*/  IADD3 R21, PT, PT, R11, R10, R21 ;  /* 0x0000000a0b157210 */ /* 0x000fe40007ffe015 */
[----:B------:R-:W-:Y:S02]  /*12c0*/  ISETP.GE.U32.AND.EX P0, PT, R8, RZ, PT, P0 ;  /* 0x000000ff0800720c */ /* 0x000fe40003f06100 */
[----:B-----5:R-:W-:-:S04]  /*12d0*/  IADD3 R21, PT, PT, R13, R12, R21 ;  /* 0x0000000c0d157210 */ /* 0x020fc80007ffe015 */
[----:B------:R-:W-:-:S07]  /*12e0*/  IADD3 R27, PT, PT, R15, R14, R21 ;  /* 0x0000000e0f1b7210 */ /* 0x000fce0007ffe015 */
[----:B------:R-:W-:Y:S05]  /*12f0*/  @!P0 BRA `(.L_x_802) ;  /* 0x0000000400d08947 */ /* 0x000fea0003800000 */
[----:B------:R-:W-:-:S05]  /*1300*/  IADD3 R29, P0, PT, R29, 0x1000, RZ ;  /* 0x000010001d1d7810 */ /* 0x000fca0007f1e0ff */
[----:B------:R-:W-:Y:S01]  /*1310*/  IMAD.X R26, RZ, RZ, R26, P0 ;  /* 0x000000ffff1a7224 */ /* 0x000fe200000e061a */
[----:B------:R-:W-:-:S04]  /*1320*/  ISETP.GT.U32.AND P0, PT, R29, R4, PT ;  /* 0x000000041d00720c */ /* 0x000fc80003f04070 */
[----:B------:R-:W-:-:S13]  /*1330*/  ISETP.GT.U32.AND.EX P0, PT, R26, R5, PT, P0 ;  /* 0x000000051a00720c */ /* 0x000fda0003f04100 */
[----:B------:R-:W-:Y:S05]  /*1340*/  @!P0 BRA `(.L_x_803) ;  /* 0xfffffffc00988947 */ /* 0x000fea000383ffff */
.L_x_801:
[----:B------:R-:W-:-:S04]  /*1350*/  ISETP.GE.U32.AND P0, PT, R29, R0, PT ;  /* 0x000000001d00720c */ /* 0x000fc80003f06070 */
[----:B------:R-:W-:-:S13]  /*1360*/  ISETP.GE.U32.AND.EX P0, PT, R26, R3, PT, P0 ;  /* 0x000000031a00720c */ /* 0x000fda0003f06100 */
[----:B------:R-:W-:Y:S05]  /*1370*/  @P0 BRA `(.L_x_802) ;  /* 0x0000000400b00947 */ /* 0x000fea0003800000 */
[----:B------:R-:W-:Y:S01]  /*1380*/  IMAD.IADD R3, R0, 0x1, -R29 ;  /* 0x0000000100037824 */ /* 0x000fe200078e0a1d */
[----:B------:R-:W-:Y:S04]  /*1390*/  BSSY.RECONVERGENT B1, `(.L_x_802) ;  /* 0x000006a000017945 */ /* 0x000fe80003800200 */
[----:B------:R-:W-:-:S13]  /*13a0*/  ISETP.GE.AND P0, PT, R2, R3, PT ;  /* 0x000000030200720c */ /* 0x000fda0003f06270 */
[----:B------:R-:W-:Y:S05]  /*13b0*/  @P0 BRA `(.L_x_804) ;  /* 0x00000004009c0947 */ /* 0x000fea0003800000 */
[----:B------:R-:W-:Y:S01]  /*13c0*/  LOP3.LUT R4, RZ, R2, RZ, 0x33, !PT ;  /* 0x00000002ff047212 */ /* 0x000fe200078e33ff */
[----:B------:R-:W-:Y:S03]  /*13d0*/  BSSY.RECONVERGENT B2, `(.L_x_805) ;  /* 0x000001a000027945 */ /* 0x000fe60003800200 */
[----:B------:R-:W-:-:S04]  /*13e0*/  IADD3 R4, PT, PT, -R29, R0, R4 ;  /* 0x000000001d047210 */ /* 0x000fc80007ffe104 */
[C---:B------:R-:W-:Y:S02]  /*13f0*/  LOP3.LUT R0, R4.reuse, 0x300, RZ, 0xc0, !PT ;  /* 0x0000030004007812 */ /* 0x040fe400078ec0ff */
[----:B------:R-:W-:Y:S02]  /*1400*/  ISETP.GE.U32.AND P1, PT, R4, 0x300, PT ;  /* 0x000003000400780c */ /* 0x000fe40003f26070 */
[----:B------:R-:W-:Y:S01]  /*1410*/  ISETP.NE.AND P0, PT, R0, 0x300, PT ;  /* 0x000003000000780c */ /* 0x000fe20003f05270 */
[----:B------:R-:W-:-:S12]  /*1420*/  IMAD.MOV.U32 R0, RZ, RZ, R2 ;  /* 0x000000ffff007224 */ /* 0x000fd800078e0002 */
[----:B------:R-:W-:Y:S05]  /*1430*/  @!P0 BRA `(.L_x_806) ;  /* 0x00000000004c8947 */ /* 0x000fea0003800000 */
[----:B------:R-:W0:Y:S01]  /*1440*/  LDCU.64 UR4, c[0x0][0x380] ;  /* 0x00007000ff0477ac */ /* 0x000e220008000a00 */
[----:B------:R-:W-:Y:S02]  /*1450*/  IADD3 R8, P0, PT, R2, R29, RZ ;  /* 0x0000001d02087210 */ /* 0x000fe40007f1e0ff */
[----:B------:R-:W-:-:S03]  /*1460*/  LEA.HI R0, R4, 0x1, RZ, 0x18 ;  /* 0x0000000104007811 */ /* 0x000fc600078fc0ff */
[----:B------:R-:W-:Y:S01]  /*1470*/  IMAD.X R5, RZ, RZ, R26, P0 ;  /* 0x000000ffff057224 */ /* 0x000fe200000e061a */
[----:B------:R-:W-:Y:S01]  /*1480*/  LOP3.LUT R4, R0, 0x3, RZ, 0xc0, !PT ;  /* 0x0000000300047812 */ /* 0x000fe200078ec0ff */
[----:B------:R-:W-:-:S04]  /*1490*/  IMAD.MOV.U32 R0, RZ, RZ, R2 ;  /* 0x000000ffff007224 */ /* 0x000fc800078e0002 */
[----:B------:R-:W-:Y:S01]  /*14a0*/  IMAD.MOV R6, RZ, RZ, -R4 ;  /* 0x000000ffff067224 */ /* 0x000fe200078e0a04 */
[----:B0-----:R-:W-:-:S04]  /*14b0*/  LEA R7, P2, R8, UR4, 0x2 ;  /* 0x0000000408077c11 */ /* 0x001fc8000f8410ff */
[----:B------:R-:W-:-:S09]  /*14c0*/  LEA.HI.X R8, R8, UR5, R5, 0x2, P2 ;  /* 0x0000000508087c11 */ /* 0x000fd200090f1405 */
.L_x_807:
        /* <DEDUP_REMOVED lines=10> */
.L_x_806:
[----:B------:R-:W-:Y:S05]  /*1570*/  BSYNC.RECONVERGENT B2 ;  /* 0x0000000000027941 */ /* 0x000fea0003800200 */
.L_x_805:
[----:B------:R-:W-:Y:S05]  /*1580*/  @!P1 BRA `(.L_x_804) ;  /* 0x0000000400289947 */ /* 0x000fea0003800000 */
[----:B------:R-:W0:Y:S01]  /*1590*/  LDCU.64 UR4, c[0x0][0x380] ;  /* 0x00007000ff0477ac */ /* 0x000e220008000a00 */
[----:B------:R-:W-:Y:S01]  /*15a0*/  IMAD.IADD R5, R3, 0x1, -R0 ;  /* 0x0000000103057824 */ /* 0x000fe200078e0a00 */
[----:B------:R-:W-:Y:S01]  /*15b0*/  IADD3 R29, P0, PT, R0, R29, RZ ;  /* 0x0000001d001d7210 */ /* 0x000fe20007f1e0ff */
[----:B------:R-:W-:Y:S03]  /*15c0*/  BSSY.RECONVERGENT B2, `(.L_x_808) ;  /* 0x0000027000027945 */ /* 0x000fe60003800200 */
[----:B------:R-:W-:Y:S01]  /*15d0*/  ISETP.GT.AND P1, PT, R5, 0xc00, PT ;  /* 0x00000c000500780c */ /* 0x000fe20003f24270 */
[----:B------:R-:W-:Y:S01]  /*15e0*/  IMAD.X R26, RZ, RZ, R26, P0 ;  /* 0x000000ffff1a7224 */ /* 0x000fe200000e061a */
[----:B0-----:R-:W-:-:S04]  /*15f0*/  LEA R4, P0, R29, UR4, 0x2 ;  /* 0x000000041d047c11 */ /* 0x001fc8000f8010ff */
[----:B------:R-:W-:Y:S02]  /*1600*/  LEA.HI.X R5, R29, UR5, R26, 0x2, P0 ;  /* 0x000000051d057c11 */ /* 0x000fe400080f141a */
[----:B------:R-:W-:-:S05]  /*1610*/  PLOP3.LUT P0, PT, PT, PT, PT, 0x80, 0x8 ;  /* 0x000000000008781c */ /* 0x000fca0003f0f070 */
[----:B------:R-:W-:Y:S08]  /*1620*/  @!P1 BRA `(.L_x_809) ;  /* 0x0000000000809947 */ /* 0x000ff00003800000 */
[----:B------:R-:W-:Y:S01]  /*1630*/  PLOP3.LUT P0, PT, PT, PT, PT, 0x8, 0x80 ;  /* 0x000000000080781c */ /* 0x000fe20003f0e170 */
[----:B------:R-:W-:-:S12]  /*1640*/  VIADD R7, R3, 0xfffff400 ;  /* 0xfffff40003077836 */ /* 0x000fd80000000000 */
.L_x_810:
        /* <DEDUP_REMOVED lines=30> */
.L_x_809:
[----:B------:R-:W-:Y:S05]  /*1830*/  BSYNC.RECONVERGENT B2 ;  /* 0x0000000000027941 */ /* 0x000fea0003800200 */
.L_x_808:
        /* <DEDUP_REMOVED lines=22> */
.L_x_812:
[----:B------:R-:W-:Y:S05]  /*19a0*/  BSYNC.RECONVERGENT B2 ;  /* 0x0000000000027941 */ /* 0x000fea0003800200 */
.L_x_811:
        /* <DEDUP_REMOVED lines=8> */
.L_x_804:
[----:B------:R-:W-:Y:S05]  /*1a30*/  BSYNC.RECONVERGENT B1 ;  /* 0x0000000000017941 */ /* 0x000fea0003800200 */
.L_x_802:
[----:B------:R-:W0:Y:S01]  /*1a40*/  S2R R8, SR_LANEID ;  /* 0x0000000000087919 */ /* 0x000e220000000000 */
[----:B------:R-:W-:Y:S01]  /*1a50*/  ISETP.NE.AND P4, PT, R2, RZ, PT ;  /* 0x000000ff0200720c */ /* 0x000fe20003f85270 */
        /* <DEDUP_REMOVED lines=39> */
[----:B---3--:R-:W-:Y:S01]  /*1cd0*/  IMAD.IADD R5, R0, 0x1, R3 ;  /* 0x0000000100057824 */ /* 0x008fe200078e0203 */
[----:B------:R-:W-:Y:S06]  /*1ce0*/  BRA `(.L_x_800) ;  /* 0x0000001c00447947 */ /* 0x000fec0003800000 */
.L_x_785:
        /* <DEDUP_REMOVED lines=13> */
.L_x_815:
[----:B------:R-:W-:Y:S05]  /*1dc0*/  BSYNC.RECONVERGENT B1 ;  /* 0x0000000000017941 */ /* 0x000fea0003800200 */
.L_x_814:
        /* <DEDUP_REMOVED lines=16> */
.L_x_820:
        /* <DEDUP_REMOVED lines=9> */
.L_x_819:
[----:B------:R-:W-:Y:S05]  /*1f60*/  BSYNC.RECONVERGENT B2 ;  /* 0x0000000000027941 */ /* 0x000fea0003800200 */
.L_x_818:
        /* <DEDUP_REMOVED lines=8> */
.L_x_823:
        /* <DEDUP_REMOVED lines=35> */
.L_x_822:
[----:B------:R-:W-:Y:S05]  /*2220*/  BSYNC.RECONVERGENT B2 ;  /* 0x0000000000027941 */ /* 0x000fea0003800200 */
.L_x_821:
        /* <DEDUP_REMOVED lines=22> */
.L_x_825:
[----:B------:R-:W-:Y:S05]  /*2390*/  BSYNC.RECONVERGENT B2 ;  /* 0x0000000000027941 */ /* 0x000fea0003800200 */
.L_x_824:
        /* <DEDUP_REMOVED lines=10> */
.L_x_817:
[----:B------:R-:W-:Y:S05]  /*2440*/  BSYNC.RECONVERGENT B1 ;  /* 0x0000000000017941 */ /* 0x000fea0003800200 */
.L_x_816:
        /* <DEDUP_REMOVED lines=46> */
.L_x_826:
        /* <DEDUP_REMOVED lines=57> */
[----:B------:R-:W0:Y:S04]  /*2ac0*/  LDS.128 R8, [UR4+0x10] ;  /* 0x00001004ff087984 */ /* 0x000e280008000c00 */
[----:B------:R-:W2:Y:S04]  /*2ad0*/  LDS R2, [UR4+0xc] ;  /* 0x00000c04ff027984 */ /* 0x000ea80008000800 */
[----:B-1----:R-:W1:Y:S01]  /*2ae0*/  LDS.64 R6, [UR4+0x20] ;  /* 0x00002004ff067984 */ /* 0x002e620008000a00 */
[----:B0-----:R-:W-:Y:S02]  /*2af0*/  SEL R8, R8, RZ, P3 ;  /* 0x000000ff08087207 */ /* 0x001fe40001800000 */
[----:B------:R-:W-:-:S02]  /*2b00*/  ISETP.GT.U32.AND P3, PT, R0, 0xe0, PT ;  /* 0x000000e00000780c */ /* 0x000fc40003f64070 */
[----:B--2---:R-:W-:Y:S02]  /*2b10*/  SEL R2, R2, RZ, P6 ;  /* 0x000000ff02027207 */ /* 0x004fe40003000000 */
[----:B------:R-:W-:Y:S02]  /*2b20*/  SEL R9, R9, RZ, P5 ;  /* 0x000000ff09097207 */ /* 0x000fe40002800000 */
[----:B------:R-:W-:Y:S02]  /*2b30*/  IADD3 R2, PT, PT, R8, R2, R5 ;  /* 0x0000000208027210 */ /* 0x000fe40007ffe005 */
[----:B------:R-:W-:Y:S02]  /*2b40*/  SEL R10, R10, RZ, P2 ;  /* 0x000000ff0a0a7207 */ /* 0x000fe40001000000 */
[----:B------:R-:W-:Y:S02]  /*2b50*/  ISETP.GT.U32.AND.EX P3, PT, R3, RZ, PT, P3 ;  /* 0x000000ff0300720c */ /* 0x000fe40003f64130 */
[----:B------:R-:W-:-:S02]  /*2b60*/  SEL R11, R11, RZ, P1 ;  /* 0x000000ff0b0b7207 */ /* 0x000fc40000800000 */
[----:B------:R-:W-:Y:S02]  /*2b70*/  IADD3 R2, PT, PT, R10, R2, R9 ;  /* 0x000000020a027210 */ /* 0x000fe40007ffe009 */
[----:B-1----:R-:W-:Y:S02]  /*2b80*/  SEL R6, R6, RZ, P0 ;  /* 0x000000ff06067207 */ /* 0x002fe40000000000 */
[----:B------:R-:W-:Y:S02]  /*2b90*/  SEL R7, R7, RZ, P3 ;  /* 0x000000ff07077207 */ /* 0x000fe40001800000 */
[----:B------:R-:W-:-:S05]  /*2ba0*/  IADD3 R2, PT, PT, R6, R2, R11 ;  /* 0x0000000206027210 */ /* 0x000fca0007ffe00b */
[----:B------:R-:W-:Y:S01]  /*2bb0*/  IMAD.IADD R5, R2, 0x1, R7 ;  /* 0x0000000102057824 */ /* 0x000fe200078e0207 */
[----:B------:R-:W-:Y:S06]  /*2bc0*/  BRA `(.L_x_800) ;  /* 0x0000000c008c7947 */ /* 0x000fec0003800000 */
.L_x_813:
        /* <DEDUP_REMOVED lines=21> */
[----:B------:R-:W-:-:S03]  /*2d20*/  IMAD.MOV.U32 R11, RZ, RZ, 0x1000 ;  /* 0x00001000ff0b7424 */ /* 0x000fc600078e00ff */
[----:B----4-:R-:W-:Y:S01]  /*2d30*/  IADD3 R2, PT, PT, R13, R10, R2 ;  /* 0x0000000a0d027210 */ /* 0x010fe20007ffe002 */
[----:B------:R-:W-:-:S03]  /*2d40*/  IMAD.MOV.U32 R10, RZ, RZ, RZ ;  /* 0x000000ffff0a7224 */ /* 0x000fc600078e00ff */
[----:B-----5:R-:W-:Y:S02]  /*2d50*/  IADD3 R2, PT, PT, R15, R12, R2 ;  /* 0x0000000c0f027210 */ /* 0x020fe40007ffe002 */
[----:B------:R-:W-:-:S04]  /*2d60*/  IADD3 R12, P1, PT, R0, -0x1000, RZ ;  /* 0xfffff000000c7810 */ /* 0x000fc80007f3e0ff */
[----:B------:R-:W-:Y:S02]  /*2d70*/  ISETP.GE.U32.AND P0, PT, R12, 0x1000, PT ;  /* 0x000010000c00780c */ /* 0x000fe40003f06070 */
[----:B------:R-:W-:Y:S02]  /*2d80*/  IADD3.X R13, PT, PT, R3, -0x1, RZ, P1, !PT ;  /* 0xffffffff030d7810 */ /* 0x000fe40000ffe4ff */
[----:B------:R-:W-:Y:S02]  /*2d90*/  IADD3 R2, PT, PT, R17, R14, R2 ;  /* 0x0000000e11027210 */ /* 0x000fe40007ffe002 */
[----:B------:R-:W-:Y:S02]  /*2da0*/  ISETP.GE.U32.AND.EX P0, PT, R13, RZ, PT, P0 ;  /* 0x000000ff0d00720c */ /* 0x000fe40003f06100 */
[----:B------:R-:W-:-:S04]  /*2db0*/  IADD3 R2, PT, PT, R19, R16, R2 ;  /* 0x0000001013027210 */ /* 0x000fc80007ffe002 */
[----:B------:R-:W-:-:S05]  /*2dc0*/  IADD3 R2, PT, PT, R21, R18, R2 ;  /* 0x0000001215027210 */ /* 0x000fca0007ffe002 */
[----:B------:R-:W-:Y:S02]  /*2dd0*/  IMAD.IADD R9, R9, 0x1, R2 ;  /* 0x0000000109097824 */ /* 0x000fe400078e0202 */
[----:B------:R-:W-:Y:S05]  /*2de0*/  @!P0 BRA `(.L_x_827) ;  /* 0x0000000000a08947 */ /* 0x000fea0003800000 */
[----:B------:R-:W0:Y:S01]  /*2df0*/  LDC.64 R2, c[0x0][0x390] ;  /* 0x0000e400ff027b82 */ /* 0x000e220000000a00 */
[----:B------:R-:W-:Y:S02]  /*2e00*/  IMAD.MOV.U32 R11, RZ, RZ, 0x1000 ;  /* 0x00001000ff0b7424 */ /* 0x000fe400078e00ff */
[----:B------:R-:W-:-:S07]  /*2e10*/  IMAD.MOV.U32 R10, RZ, RZ, RZ ;  /* 0x000000ffff0a7224 */ /* 0x000fce00078e00ff */
.L_x_829:
[----:B------:R-:W-:-:S04]  /*2e20*/  LEA R6, P0, R11, R4, 0x2 ;  /* 0x000000040b067211 */ /* 0x000fc800078010ff */
[----:B------:R-:W-:-:S05]  /*2e30*/  LEA.HI.X R7, R11, R5, R10, 0x2, P0 ;  /* 0x000000050b077211 */ /* 0x000fca00000f140a */
        /* <DEDUP_REMOVED lines=17> */
[----:B---3--:R-:W-:-:S04]  /*2f50*/  IADD3 R24, PT, PT, R28, R27, R24 ;  /* 0x0000001b1c187210 */ /* 0x008fc80007ffe018 */
[----:B----4-:R-:W-:Y:S01]  /*2f60*/  IADD3 R24, PT, PT, R0, R25, R24 ;  /* 0x0000001900187210 */ /* 0x010fe20007ffe018 */
[----:B0-----:R-:W-:-:S05]  /*2f70*/  IMAD.MOV.U32 R0, RZ, RZ, R2 ;  /* 0x000000ffff007224 */ /* 0x001fca00078e0002 */
[----:B------:R-:W-:Y:S02]  /*2f80*/  IADD3 R9, P1, PT, -R11, R0, RZ ;  /* 0x000000000b097210 */ /* 0x000fe40007f3e1ff */
[----:B-----5:R-:W-:Y:S02]  /*2f90*/  IADD3 R21, PT, PT, R22, R21, R24 ;  /* 0x0000001516157210 */ /* 0x020fe40007ffe018 */
[----:B------:R-:W-:Y:S01]  /*2fa0*/  ISETP.GE.U32.AND P0, PT, R9, 0x1000, PT ;  /* 0x000010000900780c */ /* 0x000fe20003f06070 */
[----:B------:R-:W-:-:S05]  /*2fb0*/  IMAD.X R9, R3, 0x1, ~R10, P1 ;  /* 0x0000000103097824 */ /* 0x000fca00008e0e0a */
[----:B------:R-:W-:Y:S02]  /*2fc0*/  ISETP.GE.U32.AND.EX P0, PT, R9, RZ, PT, P0 ;  /* 0x000000ff0900720c */ /* 0x000fe40003f06100 */
[----:B------:R-:W-:-:S04]  /*2fd0*/  IADD3 R14, PT, PT, R15, R14, R21 ;  /* 0x0000000e0f0e7210 */ /* 0x000fc80007ffe015 */
[----:B------:R-:W-:-:S04]  /*2fe0*/  IADD3 R14, PT, PT, R17, R16, R14 ;  /* 0x00000010110e7210 */ /* 0x000fc80007ffe00e */
[----:B------:R-:W-:-:S04]  /*2ff0*/  IADD3 R14, PT, PT, R19, R18, R14 ;  /* 0x00000012130e7210 */ /* 0x000fc80007ffe00e */
[----:B------:R-:W-:Y:S01]  /*3000*/  IADD3 R9, PT, PT, R23, R20, R14 ;  /* 0x0000001417097210 */ /* 0x000fe20007ffe00e */
[----:B------:R-:W-:Y:S06]  /*3010*/  @!P0 BRA `(.L_x_828) ;  /* 0x0000000400d08947 */ /* 0x000fec0003800000 */
[----:B------:R-:W-:-:S05]  /*3020*/  IADD3 R11, P0, PT, R11, 0x1000, RZ ;  /* 0x000010000b0b7810 */ /* 0x000fca0007f1e0ff */
[----:B------:R-:W-:Y:S01]  /*3030*/  IMAD.X R10, RZ, RZ, R10, P0 ;  /* 0x000000ffff0a7224 */ /* 0x000fe200000e060a */
[----:B------:R-:W-:-:S04]  /*3040*/  ISETP.GT.U32.AND P0, PT, R11, R12, PT ;  /* 0x0000000c0b00720c */ /* 0x000fc80003f04070 */
[----:B------:R-:W-:-:S13]  /*3050*/  ISETP.GT.U32.AND.EX P0, PT, R10, R13, PT, P0 ;  /* 0x0000000d0a00720c */ /* 0x000fda0003f04100 */
[----:B------:R-:W-:Y:S05]  /*3060*/  @!P0 BRA `(.L_x_829) ;  /* 0xfffffffc006c8947 */ /* 0x000fea000383ffff */
.L_x_827:
        /* <DEDUP_REMOVED lines=20> */
[----:B------:R-:W-:Y:S01]  /*31b0*/  IMAD.MOV.U32 R0, RZ, RZ, R8 ;  /* 0x000000ffff007224 */ /* 0x000fe200078e0008 */
[----:B0-----:R-:W-:-:S04]  /*31c0*/  LEA R6, P2, R7, UR4, 0x2 ;  /* 0x0000000407067c11 */ /* 0x001fc8000f8410ff */
[----:B------:R-:W-:Y:S01]  /*31d0*/  LEA.HI.X R7, R7, UR5, R4, 0x2, P2 ;  /* 0x0000000507077c11 */ /* 0x000fe200090f1404 */
[----:B------:R-:W-:-:S08]  /*31e0*/  IMAD.MOV R4, RZ, RZ, -R2 ;  /* 0x000000ffff047224 */ /* 0x000fd000078e0a02 */
.L_x_833:
        /* <DEDUP_REMOVED lines=10> */
.L_x_832:
[----:B------:R-:W-:Y:S05]  /*3290*/  BSYNC.RECONVERGENT B2 ;  /* 0x0000000000027941 */ /* 0x000fea0003800200 */
.L_x_831:
        /* <DEDUP_REMOVED lines=13> */
.L_x_836:
        /* <DEDUP_REMOVED lines=30> */
.L_x_835:
[----:B------:R-:W-:Y:S05]  /*3550*/  BSYNC.RECONVERGENT B2 ;  /* 0x0000000000027941 */ /* 0x000fea0003800200 */
.L_x_834:
        /* <DEDUP_REMOVED lines=22> */
.L_x_838:
[----:B------:R-:W-:Y:S05]  /*36c0*/  BSYNC.RECONVERGENT B2 ;  /* 0x0000000000027941 */ /* 0x000fea0003800200 */
.L_x_837:
        /* <DEDUP_REMOVED lines=8> */
.L_x_830:
[----:B------:R-:W-:Y:S05]  /*3750*/  BSYNC.RECONVERGENT B1 ;  /* 0x0000000000017941 */ /* 0x000fea0003800200 */
.L_x_828:
[----:B------:R-:W0:Y:S01]  /*3760*/  S2R R7, SR_LANEID ;  /* 0x0000000000077919 */ /* 0x000e220000000000 */
[----:B------:R-:W-:Y:S01]  /*3770*/  ISETP.NE.AND P4, PT, R8, RZ, PT ;  /* 0x000000ff0800720c */ /* 0x000fe20003f85270 */
[----:B------:R-:W1:Y:S01]  /*3780*/  SHFL.DOWN PT, R0, R9, 0x1, 0x1f ;  /* 0x08201f0009007f89 */ /* 0x000e6200000e0000 */
[C---:B0-----:R-:W-:Y:S02]  /*3790*/  ISETP.GT.AND P0, PT, R7.reuse, 0x1e, PT ;  /* 0x0000001e0700780c */ /* 0x041fe40003f04270 */
[C---:B------:R-:W-:Y:S02]  /*37a0*/  ISETP.NE.AND P1, PT, R7.reuse, RZ, PT ;  /* 0x000000ff0700720c */ /* 0x040fe40003f25270 */
[----:B-1----:R-:W-:Y:S02]  /*37b0*/  SEL R0, R0, RZ, !P0 ;  /* 0x000000ff00007207 */ /* 0x002fe40004000000 */
        /* <DEDUP_REMOVED lines=9> */
[----:B------:R-:W-:-:S03]  /*3850*/  ISETP.GT.AND P0, PT, R7, 0x17, PT ;  /* 0x000000170700780c */ /* 0x000fc60003f04270 */
[----:B------:R-:W-:Y:S01]  /*3860*/  IMAD.IADD R2, R3, 0x1, R2 ;  /* 0x0000000103027824 */ /* 0x000fe200078e0202 */
[----:B------:R-:W-:-:S04]  /*3870*/  @!P1 SHF.R.U32.HI R3, RZ, 0x3, R8 ;  /* 0x00000003ff039819 */ /* 0x000fc80000011608 */
[----:B------:R-:W0:Y:S01]  /*3880*/  SHFL.DOWN PT, R4, R2, 0x8, 0x1f ;  /* 0x09001f0002047f89 */ /* 0x000e2200000e0000 */
[----:B------:R-:W-:Y:S02]  /*3890*/  @!P1 LOP3.LUT R3, R3, 0x7c, RZ, 0xc0, !PT ;  /* 0x0000007c03039812 */ /* 0x000fe400078ec0ff */
[----:B0-----:R-:W-:Y:S02]  /*38a0*/  SEL R5, R4, RZ, !P0 ;  /* 0x000000ff04057207 */ /* 0x001fe40004000000 */
[----:B------:R-:W-:-:S03]  /*38b0*/  ISETP.GT.AND P0, PT, R7, 0xf, PT ;  /* 0x0000000f0700780c */ /* 0x000fc60003f04270 */
[----:B------:R-:W-:Y:S01]  /*38c0*/  IMAD.IADD R0, R2, 0x1, R5 ;  /* 0x0000000102007824 */ /* 0x000fe200078e0205 */
[----:B------:R-:W-:-:S04]  /*38d0*/  @!P1 MOV R5, 0x400 ;  /* 0x0000040000059802 */ /* 0x000fc80000000f00 */
[----:B------:R-:W0:Y:S01]  /*38e0*/  SHFL.DOWN PT, R4, R0, 0x10, 0x1f ;  /* 0x0a001f0000047f89 */ /* 0x000e2200000e0000 */
[----:B-1----:R-:W-:-:S05]  /*38f0*/  @!P1 LEA R6, R6, R5, 0x18 ;  /* 0x0000000506069211 */ /* 0x002fca00078ec0ff */
[----:B------:R-:W-:Y:S01]  /*3900*/  @!P1 IMAD.IADD R6, R3, 0x1, R6 ;  /* 0x0000000103069824 */ /* 0x000fe200078e0206 */
        /* <DEDUP_REMOVED lines=15> */
.L_x_800:
[----:B------:R-:W-:Y:S05]  /*3a00*/  BSYNC.RECONVERGENT B0 ;  /* 0x0000000000007941 */ /* 0x000fea0003800200 */
.L_x_784:
[----:B------:R-:W-:Y:S05]  /*3a10*/  @P4 EXIT ;  /* 0x000000000000494d */ /* 0x000fea0003800000 */
[----:B------:R-:W5:Y:S01]  /*3a20*/  LDC.64 R2, c[0x0][0x388] ;  /* 0x0000e200ff027b82 */ /* 0x000f620000000a00 */
[----:B------:R-:W0:Y:S02]  /*3a30*/  LDCU UR4, c[0x0][0x39c] ;  /* 0x00007380ff0477ac */ /* 0x000e240008000800 */
[----:B01234-:R-:W-:-:S05]  /*3a40*/  VIADD R5, R5, UR4 ;  /* 0x0000000405057c36 */ /* 0x01ffca0008000000 */
[----:B-----5:R-:W-:Y:S01]  /*3a50*/  STG.E desc[UR6][R2.64], R5 ;  /* 0x0000000502007986 */ /* 0x020fe2000c101906 */
[----:B------:R-:W-:Y:S05]  /*3a60*/  EXIT ;  /* 0x000000000000794d */ /* 0x000fea0003800000 */
.L_x_839:
        /* <DEDUP_REMOVED lines=9> */
.L_x_2175:


//--------------------- .text._ZN3cub18CUB_300001_SM_10006detail6reduce28DeviceReduceSingleTileKernelINS2_10policy_hubIijN4cuda3std3__44plusIiEEE10Policy1000EPiSC_iS9_iiNS7_10__identityEEEvT0_T1_T2_T3_T4_T6_ --------------------------
	.section	.text._ZN3cub18CUB_300001_SM_10006detail6reduce28DeviceReduceSingleTileKernelINS2_10policy_hubIijN4cuda3std3__44plusIiEEE10Policy1000EPiSC_iS9_iiNS7_10__identityEEEvT0_T1_T2_T3_T4_T6_,"ax",@progbits
	.align	128
        .global         _ZN3cub18CUB_300001_SM_10006detail6reduce28DeviceReduceSingleTileKernelINS2_10policy_hubIijN4cuda3std3__44plusIiEEE10Policy1000EPiSC_iS9_iiNS7_10__identityEEEvT0_T1_T2_T3_T4_T6_
        .type           _ZN3cub18CUB_300001_SM_10006detail6reduce28DeviceReduceSingleTileKernelINS2_10policy_hubIijN4cuda3std3__44plusIiEEE10Policy1000EPiSC_iS9_iiNS7_10__identityEEEvT0_T1_T2_T3_T4_T6_,@function
        .size           _ZN3cub18CUB_300001_SM_10006detail6reduce28DeviceReduceSingleTileKernelINS2_10policy_hubIijN4cuda3std3__44plusIiEEE10Policy1000EPiSC_iS9_iiNS7_10__identityEEEvT0_T1_T2_T3_T4_T6_,(.L_x_2176 - _ZN3cub18CUB_300001_SM_10006detail6reduce28DeviceReduceSingleTileKernelINS2_10policy_hubIijN4cuda3std3__44plusIiEEE10Policy1000EPiSC_iS9_iiNS7_10__identityEEEvT0_T1_T2_T3_T4_T6_)
        .other          _ZN3cub18CUB_300001_SM_10006detail6reduce28DeviceReduceSingleTileKernelINS2_10policy_hubIijN4cuda3std3__44plusIiEEE10Policy1000EPiSC_iS9_iiNS7_10__identityEEEvT0_T1_T2_T3_T4_T6_,@"STO_CUDA_ENTRY STV_DEFAULT"
_ZN3cub18CUB_300001_SM_10006detail6reduce28DeviceReduceSingleTileKernelINS2_10policy_hubIijN4cuda3std3__44plusIiEEE10Policy1000EPiSC_iS9_iiNS7_10__identityEEEvT0_T1_T2_T3_T4_T6_:
.text._ZN3cub18CUB_300001_SM_10006detail6reduce28DeviceReduceSingleTileKernelINS2_10policy_hubIijN4cuda3std3__44plusIiEEE10Policy1000EPiSC_iS9_iiNS7_10__identityEEEvT0_T1_T2_T3_T4_T6_:
        /* <DEDUP_REMOVED lines=13> */
.L_x_840:
        /* <DEDUP_REMOVED lines=16> */
.L_x_845:
[----:B------:R-:W-:Y:S05]  /*01d0*/  BSYNC.RECONVERGENT B1 ;  /* 0x0000000000017941 */ /* 0x000fea0003800200 */
.L_x_844:
        /* <DEDUP_REMOVED lines=16> */
.L_x_850:
        /* <DEDUP_REMOVED lines=9> */
.L_x_849:
[----:B------:R-:W-:Y:S05]  /*0370*/  BSYNC.RECONVERGENT B2 ;  /* 0x0000000000027941 */ /* 0x000fea0003800200 */
.L_x_848:
        /* <DEDUP_REMOVED lines=8> */
.L_x_853:
        /* <DEDUP_REMOVED lines=35> */
.L_x_852:
[----:B------:R-:W-:Y:S05]  /*0630*/  BSYNC.RECONVERGENT B2 ;  /* 0x0000000000027941 */ /* 0x000fea0003800200 */
.L_x_851:
        /* <DEDUP_REMOVED lines=22> */
.L_x_855:
[----:B------:R-:W-:Y:S05]  /*07a0*/  BSYNC.RECONVERGENT B2 ;  /* 0x0000000000027941 */ /* 0x000fea0003800200 */
.L_x_854:
        /* <DEDUP_REMOVED lines=10> */
.L_x_847:
[----:B------:R-:W-:Y:S05]  /*0850*/  BSYNC.RECONVERGENT B1 ;  /* 0x0000000000017941 */ /* 0x000fea0003800200 */
.L_x_846:
        /* <DEDUP_REMOVED lines=45> */
.L_x_856:
        /* <DEDUP_REMOVED lines=67> */
.L_x_843:
        /* <DEDUP_REMOVED lines=22> */
.L_x_860:
        /* <DEDUP_REMOVED lines=20> */
.L_x_858:
        /* <DEDUP_REMOVED lines=20> */
.L_x_864:
        /* <DEDUP_REMOVED lines=8> */
.L_x_863:
[----:B------:R-:W-:Y:S05]  /*13c0*/  BSYNC.RECONVERGENT B2 ;  /* 0x0000000000027941 */ /* 0x000fea0003800200 */
.L_x_862:
        /* <DEDUP_REMOVED lines=16> */
.L_x_867:
        /* <DEDUP_REMOVED lines=39> */
.L_x_866:
[----:B------:R-:W-:Y:S05]  /*1740*/  BSYNC.RECONVERGENT B2 ;  /* 0x0000000000027941 */ /* 0x000fea0003800200 */
.L_x_865:
        /* <DEDUP_REMOVED lines=27> */
.L_x_869:
[----:B------:R-:W-:Y:S05]  /*1900*/  BSYNC.RECONVERGENT B2 ;  /* 0x0000000000027941 */ /* 0x000fea0003800200 */
.L_x_868:
        /* <DEDUP_REMOVED lines=10> */
.L_x_861:
[----:B------:R-:W-:Y:S05]  /*19b0*/  BSYNC.RECONVERGENT B1 ;  /* 0x0000000000017941 */ /* 0x000fea0003800200 */
.L_x_859:
        /* <DEDUP_REMOVED lines=43> */
.L_x_842:
        /* <DEDUP_REMOVED lines=12> */
.L_x_872:
[----:B------:R-:W-:Y:S05]  /*1d30*/  BSYNC.RECONVERGENT B1 ;  /* 0x0000000000017941 */ /* 0x000fea0003800200 */
.L_x_871:
        /* <DEDUP_REMOVED lines=16> */
.L_x_877:
        /* <DEDUP_REMOVED lines=9> */
.L_x_876:
[----:B------:R-:W-:Y:S05]  /*1ed0*/  BSYNC.RECONVERGENT B2 ;  /* 0x0000000000027941 */ /* 0x000fea0003800200 */
.L_x_875:
        /* <DEDUP_REMOVED lines=8> */
.L_x_880:
        /* <DEDUP_REMOVED lines=35> */
.L_x_879:
[----:B------:R-:W-:Y:S05]  /*2190*/  BSYNC.RECONVERGENT B2 ;  /* 0x0000000000027941 */ /* 0x000fea0003800200 */
.L_x_878:
        /* <DEDUP_REMOVED lines=22> */
.L_x_882:
[----:B------:R-:W-:Y:S05]  /*2300*/  BSYNC.RECONVERGENT B2 ;  /* 0x0000000000027941 */ /* 0x000fea0003800200 */
.L_x_881:
        /* <DEDUP_REMOVED lines=10> */
.L_x_874:
[----:B------:R-:W-:Y:S05]  /*23b0*/  BSYNC.RECONVERGENT B1 ;  /* 0x0000000000017941 */ /* 0x000fea0003800200 */
.L_x_873:
        /* <DEDUP_REMOVED lines=45> */
.L_x_883:
        /* <DEDUP_REMOVED lines=67> */
.L_x_870:
        /* <DEDUP_REMOVED lines=33> */
.L_x_886:
        /* <DEDUP_REMOVED lines=32> */
.L_x_884:
        /* <DEDUP_REMOVED lines=20> */
.L_x_890:
        /* <DEDUP_REMOVED lines=8> */
.L_x_889:
[----:B------:R-:W-:Y:S05]  /*3090*/  BSYNC.RECONVERGENT B2 ;  /* 0x0000000000027941 */ /* 0x000fea0003800200 */
.L_x_888:
        /* <DEDUP_REMOVED lines=16> */
.L_x_893:
        /* <DEDUP_REMOVED lines=39> */
.L_x_892:
[----:B------:R-:W-:Y:S05]  /*3410*/  BSYNC.RECONVERGENT B2 ;  /* 0x0000000000027941 */ /* 0x000fea0003800200 */
.L_x_891:
        /* <DEDUP_REMOVED lines=27> */
.L_x_895:
[----:B------:R-:W-:Y:S05]  /*35d0*/  BSYNC.RECONVERGENT B2 ;  /* 0x0000000000027941 */ /* 0x000fea0003800200 */
.L_x_894:
        /* <DEDUP_REMOVED lines=10> */
.L_x_887:
[----:B------:R-:W-:Y:S05]  /*3680*/  BSYNC.RECONVERGENT B1 ;  /* 0x0000000000017941 */ /* 0x000fea0003800200 */
.L_x_885:
        /* <DEDUP_REMOVED lines=42> */
.L_x_857:
[----:B------:R-:W-:Y:S05]  /*3930*/  BSYNC.RECONVERGENT B0 ;  /* 0x0000000000007941 */ /* 0x000fea0003800200 */
.L_x_841:
[----:B------:R-:W-:Y:S05]  /*3940*/  @P0 EXIT ;  /* 0x000000000000094d */ /* 0x000fea0003800000 */
[----:B-1----:R-:W1:Y:S01]  /*3950*/  LDC.64 R4, c[0x0][0x388] ;  /* 0x0000e200ff047b82 */ /* 0x002e620000000a00 */
[----:B------:R-:W0:Y:S02]  /*3960*/  LDCU UR4, c[0x0][0x398] ;  /* 0x00007300ff0477ac */ /* 0x000e240008000800 */
[----:B0-234-:R-:W-:-:S05]  /*3970*/  VIADD R3, R3, UR4 ;  /* 0x0000000403037c36 */ /* 0x01dfca0008000000 */
[----:B-1----:R-:W-:Y:S01]  /*3980*/  STG.E desc[UR6][R4.64], R3 ;  /* 0x0000000304007986 */ /* 0x002fe2000c101906 */
[----:B------:R-:W-:Y:S05]  /*3990*/  EXIT ;  /* 0x000000000000794d */ /* 0x000fea0003800000 */
.L_x_896:
        /* <DEDUP_REMOVED lines=14> */
.L_x_2176:


//--------------------- .text._ZN3cub18CUB_300001_SM_10006detail6reduce18DeviceReduceKernelINS2_10policy_hubIijN4cuda3std3__44plusIiEEE10Policy1000EPijS9_iNS7_10__identityEEEvT0_PT3_T1_NS0_13GridEvenShareISH_EET2_T4_ --------------------------
	.section	.text._ZN3cub18CUB_300001_SM_10006detail6reduce18DeviceReduceKernelINS2_10policy_hubIijN4cuda3std3__44plusIiEEE10Policy1000EPijS9_iNS7_10__identityEEEvT0_PT3_T1_NS0_13GridEvenShareISH_EET2_T4_,"ax",@progbits
	.align	128
        .global         _ZN3cub18CUB_300001_SM_10006detail6reduce18DeviceReduceKernelINS2_10policy_hubIijN4cuda3std3__44plusIiEEE10Policy1000EPijS9_iNS7_10__identityEEEvT0_PT3_T1_NS0_13GridEvenShareISH_EET2_T4_
        .type           _ZN3cub18CUB_300001_SM_10006detail6reduce18DeviceReduceKernelINS2_10policy_hubIijN4cuda3std3__44plusIiEEE10Policy1000EPijS9_iNS7_10__identityEEEvT0_PT3_T1_NS0_13GridEvenShareISH_EET2_T4_,@function
        .size           _ZN3cub18CUB_300001_SM_10006detail6reduce18DeviceReduceKernelINS2_10policy_hubIijN4cuda3std3__44plusIiEEE10Policy1000EPijS9_iNS7_10__identityEEEvT0_PT3_T1_NS0_13GridEvenShareISH_EET2_T4_,(.L_x_2177 - _ZN3cub18CUB_300001_SM_10006detail6reduce18DeviceReduceKernelINS2_10policy_hubIijN4cuda3std3__44plusIiEEE10Policy1000EPijS9_iNS7_10__identityEEEvT0_PT3_T1_NS0_13GridEvenShareISH_EET2_T4_)
        .other          _ZN3cub18CUB_300001_SM_10006detail6reduce18DeviceReduceKernelINS2_10policy_hubIijN4cuda3std3__44plusIiEEE10Policy1000EPijS9_iNS7_10__identityEEEvT0_PT3_T1_NS0_13GridEvenShareISH_EET2_T4_,@"STO_CUDA_ENTRY STV_DEFAULT"
_ZN3cub18CUB_300001_SM_10006detail6reduce18DeviceReduceKernelINS2_10policy_hubIijN4cuda3std3__44plusIiEEE10Policy1000EPijS9_iNS7_10__identityEEEvT0_PT3_T1_NS0_13GridEvenShareISH_EET2_T4_:
.text._ZN3cub18CUB_300001_SM_10006detail6reduce18DeviceReduceKernelINS2_10policy_hubIijN4cuda3std3__44plusIiEEE10Policy1000EPijS9_iNS7_10__identityEEEvT0_PT3_T1_NS0_13GridEvenShareISH_EET2_T4_:
[----:B------:R-:W-:Y:S01]  /*0000*/  LDC R1, c[0x0][0x37c] ;  /* 0x0000df00ff017b82 */ /* 0x000fe20000000800 */
[----:B------:R-:W0:Y:S01]  /*0010*/  S2R R0, SR_CTAID.X ;  /* 0x0000000000007919 */ /* 0x000e220000002500 */
[----:B------:R-:W1:Y:S01]  /*0020*/  LDCU UR4, c[0x0][0x380] ;  /* 0x00007000ff0477ac */ /* 0x000e620008000800 */
[----:B------:R-:W-:Y:S01]  /*0030*/  BSSY.RECONVERGENT B0, `(.L_x_897) ;  /* 0x00002ac000007945 */ /* 0x000fe20003800200 */
[----:B------:R-:W2:Y:S01]  /*0040*/  LDCU UR5, c[0x0][0x3ac] ;  /* 0x00007580ff0577ac */ /* 0x000ea20008000800 */
[----:B------:R-:W3:Y:S01]  /*0050*/  LDCU.64 UR8, c[0x0][0x358] ;  /* 0x00006b00ff0877ac */ /* 0x000ee20008000a00 */
[----:B-1----:R-:W-:Y:S02]  /*0060*/  ULOP3.LUT UP0, URZ, UR4, 0xf, URZ, 0xc0, !UPT ;  /* 0x0000000f04ff7892 */ /* 0x002fe4000f80c0ff */
[----:B--2---:R-:W-:Y:S01]  /*0070*/  USHF.L.U32 UR5, UR5, 0xc, URZ ;  /* 0x0000000c05057899 */ /* 0x004fe200080006ff */
[----:B0-----:R-:W-:-:S06]  /*0080*/  IMAD.SHL.U32 R23, R0, 0x1000, RZ ;  /* 0x0000100000177824 */ /* 0x001fcc00078e00ff */
[----:B---3--:R-:W-:Y:S05]  /*0090*/  BRA.U UP0, `(.L_x_898) ;  /* 0x0000001500147547 */ /* 0x008fea000b800000 */
[----:B------:R-:W0:Y:S02]  /*00a0*/  LDC R3, c[0x0][0x3a8] ;  /* 0x0000ea00ff037b82 */ /* 0x000e240000000800 */
[----:B0-----:R-:W-:-:S05]  /*00b0*/  IMAD R22, R0, -0x1000, R3 ;  /* 0xfffff00000167824 */ /* 0x001fca00078e0203 */
[----:B------:R-:W-:-:S13]  /*00c0*/  ISETP.GT.U32.AND P0, PT, R22, 0xfff, PT ;  /* 0x00000fff1600780c */ /* 0x000fda0003f04070 */
[----:B------:R-:W-:Y:S05]  /*00d0*/  @P0 BRA `(.L_x_899) ;  /* 0x0000000800b00947 */ /* 0x000fea0003800000 */
[----:B------:R-:W0:Y:S01]  /*00e0*/  S2R R5, SR_TID.X ;  /* 0x0000000000057919 */ /* 0x000e220000002100 */
[----:B------:R-:W-:Y:S01]  /*00f0*/  BSSY.RECONVERGENT B1, `(.L_x_900) ;  /* 0x000000a000017945 */ /* 0x000fe20003800200 */
[----:B------:R-:W-:Y:S01]  /*0100*/  IMAD.MOV.U32 R2, RZ, RZ, RZ ;  /* 0x000000ffff027224 */ /* 0x000fe200078e00ff */
[----:B0-----:R-:W-:Y:S01]  /*0110*/  ISETP.GE.U32.AND P0, PT, R5, R22, PT ;  /* 0x000000160500720c */ /* 0x001fe20003f06070 */
[----:B------:R-:W-:-:S12]  /*0120*/  IMAD.MOV.U32 R11, RZ, RZ, R5 ;  /* 0x000000ffff0b7224 */ /* 0x000fd800078e0005 */
[----:B------:R-:W-:Y:S05]  /*0130*/  @P0 BRA `(.L_x_901) ;  /* 0x0000000000140947 */ /* 0x000fea0003800000 */
[----:B------:R-:W0:Y:S01]  /*0140*/  LDC.64 R6, c[0x0][0x380] ;  /* 0x0000e000ff067b82 */ /* 0x000e220000000a00 */
[----:B------:R-:W-:-:S04]  /*0150*/  IMAD R9, R0, 0x1000, R5 ;  /* 0x0000100000097824 */ /* 0x000fc800078e0205 */
[----:B0-----:R-:W-:-:S05]  /*0160*/  IMAD.WIDE.U32 R6, R9, 0x4, R6 ;  /* 0x0000000409067825 */ /* 0x001fca00078e0006 */
[----:B------:R0:W5:Y:S01]  /*0170*/  LDG.E.CONSTANT R2, desc[UR8][R6.64] ;  /* 0x0000000806027981 */ /* 0x000162000c1e9900 */
[----:B------:R-:W-:-:S07]  /*0180*/  VIADD R11, R5, 0x100 ;  /* 0x00000100050b7836 */ /* 0x000fce0000000000 */
.L_x_901:
[----:B------:R-:W-:Y:S05]  /*0190*/  BSYNC.RECONVERGENT B1 ;  /* 0x0000000000017941 */ /* 0x000fea0003800200 */
.L_x_900:
[----:B------:R-:W-:Y:S01]  /*01a0*/  ISETP.GE.U32.AND P0, PT, R11, R22, PT ;  /* 0x000000160b00720c */ /* 0x000fe20003f06070 */
[----:B------:R-:W-:-:S12]  /*01b0*/  BSSY.RECONVERGENT B1, `(.L_x_902) ;  /* 0x000002e000017945 */ /* 0x000fd80003800200 */
[----:B------:R-:W-:Y:S05]  /*01c0*/  @P0 BRA `(.L_x_903) ;  /* 0x0000000000b00947 */ /* 0x000fea0003800000 */
[----:B------:R-:W-:Y:S01]  /*01d0*/  LOP3.LUT R4, RZ, R11, RZ, 0x33, !PT ;  /* 0x0000000bff047212 */ /* 0x000fe200078e33ff */
[----:B------:R-:W-:Y:S04]  /*01e0*/  BSSY.RECONVERGENT B2, `(.L_x_904) ;  /* 0x0000014000027945 */ /* 0x000fe80003800200 */
[----:B------:R-:W-:-:S04]  /*01f0*/  IMAD.IADD R3, R4, 0x1, R3 ;  /* 0x0000000104037824 */ /* 0x000fc800078e0203 */
[----:B0-----:R-:W-:Y:S01]  /*0200*/  IMAD R6, R0, -0x1000, R3 ;  /* 0xfffff00000067824 */ /* 0x001fe200078e0203 */
[----:B------:R-:W-:-:S04]  /*0210*/  LOP3.LUT R4, R3, 0x300, RZ, 0xc0, !PT ;  /* 0x0000030003047812 */ /* 0x000fc800078ec0ff */
[----:B------:R-:W-:Y:S02]  /*0220*/  ISETP.NE.AND P0, PT, R4, 0x300, PT ;  /* 0x000003000400780c */ /* 0x000fe40003f05270 */
[----:B------:R-:W-:-:S11]  /*0230*/  ISETP.GE.U32.AND P1, PT, R6, 0x300, PT ;  /* 0x000003000600780c */ /* 0x000fd60003f26070 */
[----:B------:R-:W-:Y:S05]  /*0240*/  @!P0 BRA `(.L_x_905) ;  /* 0x0000000000348947 */ /* 0x000fea0003800000 */
[----:B------:R-:W0:Y:S01]  /*0250*/  LDC.64 R8, c[0x0][0x380] ;  /* 0x0000e000ff087b82 */ /* 0x000e220000000a00 */
[----:B------:R-:W-:Y:S01]  /*0260*/  LEA.HI R3, R3, 0x1, RZ, 0x18 ;  /* 0x0000000103037811 */ /* 0x000fe200078fc0ff */
[----:B------:R-:W-:-:S03]  /*0270*/  IMAD R13, R0, 0x1000, R11 ;  /* 0x00001000000d7824 */ /* 0x000fc600078e020b */
[----:B------:R-:W-:-:S05]  /*0280*/  LOP3.LUT R3, R3, 0x3, RZ, 0xc0, !PT ;  /* 0x0000000303037812 */ /* 0x000fca00078ec0ff */
[----:B------:R-:W-:-:S07]  /*0290*/  IMAD.MOV R3, RZ, RZ, -R3 ;  /* 0x000000ffff037224 */ /* 0x000fce00078e0a03 */
.L_x_906:
[----:B0-----:R-:W-:-:S06]  /*02a0*/  IMAD.WIDE.U32 R6, R13, 0x4, R8 ;  /* 0x000000040d067825 */ /* 0x001fcc00078e0008 */
[----:B------:R-:W2:Y:S01]  /*02b0*/  LDG.E.CONSTANT R7, desc[UR8][R6.64] ;  /* 0x0000000806077981 */ /* 0x000ea2000c1e9900 */
[----:B------:R-:W-:Y:S02]  /*02c0*/  VIADD R3, R3, 0x1 ;  /* 0x0000000103037836 */ /* 0x000fe40000000000 */
[----:B------:R-:W-:Y:S02]  /*02d0*/  VIADD R11, R11, 0x100 ;  /* 0x000001000b0b7836 */ /* 0x000fe40000000000 */
[----:B------:R-:W-:Y:S01]  /*02e0*/  VIADD R13, R13, 0x100 ;  /* 0x000001000d0d7836 */ /* 0x000fe20000000000 */
[----:B------:R-:W-:Y:S01]  /*02f0*/  ISETP.NE.AND P0, PT, R3, RZ, PT ;  /* 0x000000ff0300720c */ /* 0x000fe20003f05270 */
[----:B--2--5:R-:W-:-:S12]  /*0300*/  IMAD.IADD R2, R7, 0x1, R2 ;  /* 0x0000000107027824 */ /* 0x024fd800078e0202 */
[----:B------:R-:W-:Y:S05]  /*0310*/  @P0 BRA `(.L_x_906) ;  /* 0xfffffffc00e00947 */ /* 0x000fea000383ffff */
.L_x_905:
[----:B------:R-:W-:Y:S05]  /*0320*/  BSYNC.RECONVERGENT B2 ;  /* 0x0000000000027941 */ /* 0x000fea0003800200 */
.L_x_904:
[----:B------:R-:W-:Y:S05]  /*0330*/  @!P1 BRA `(.L_x_903) ;  /* 0x0000000000549947 */ /* 0x000fea0003800000 */
[----:B------:R-:W0:Y:S01]  /*0340*/  LDC.64 R6, c[0x0][0x380] ;  /* 0x0000e000ff067b82 */ /* 0x000e220000000a00 */
[----:B------:R-:W-:Y:S02]  /*0350*/  VIADD R3, R11, 0x200 ;  /* 0x000002000b037836 */ /* 0x000fe40000000000 */
[----:B------:R-:W-:-:S07]  /*0360*/  IMAD R17, R0, 0x1000, R11 ;  /* 0x0000100000117824 */ /* 0x000fce00078e020b */
.L_x_907:
[C---:B------:R-:W-:Y:S02]  /*0370*/  VIADD R11, R17.reuse, 0x100 ;  /* 0x00000100110b7836 */ /* 0x040fe40000000000 */
[----:B0-----:R-:W-:-:S04]  /*0380*/  IMAD.WIDE.U32 R8, R17, 0x4, R6 ;  /* 0x0000000411087825 */ /* 0x001fc800078e0006 */
[C---:B------:R-:W-:Y:S02]  /*0390*/  VIADD R13, R17.reuse, 0x200 ;  /* 0x00000200110d7836 */ /* 0x040fe40000000000 */
[----:B------:R-:W-:Y:S01]  /*03a0*/  VIADD R15, R17, 0x300 ;  /* 0x00000300110f7836 */ /* 0x000fe20000000000 */
[----:B------:R-:W2:Y:S01]  /*03b0*/  LDG.E.CONSTANT R9, desc[UR8][R8.64] ;  /* 0x0000000808097981 */ /* 0x000ea2000c1e9900 */
[----:B------:R-:W-:-:S04]  /*03c0*/  IMAD.WIDE.U32 R10, R11, 0x4, R6 ;  /* 0x000000040b0a7825 */ /* 0x000fc800078e0006 */
[--C-:B------:R-:W-:Y:S02]  /*03d0*/  IMAD.WIDE.U32 R12, R13, 0x4, R6.reuse ;  /* 0x000000040d0c7825 */ /* 0x100fe400078e0006 */
[----:B------:R-:W2:Y:S02]  /*03e0*/  LDG.E.CONSTANT R10, desc[UR8][R10.64] ;  /* 0x000000080a0a7981 */ /* 0x000ea4000c1e9900 */
[----:B------:R-:W-:Y:S02]  /*03f0*/  IMAD.WIDE.U32 R14, R15, 0x4, R6 ;  /* 0x000000040f0e7825 */ /* 0x000fe400078e0006 */
[----:B------:R-:W3:Y:S04]  /*0400*/  LDG.E.CONSTANT R13, desc[UR8][R12.64] ;  /* 0x000000080c0d7981 */ /* 0x000ee8000c1e9900 */
[----:B------:R-:W3:Y:S01]  /*0410*/  LDG.E.CONSTANT R14, desc[UR8][R14.64] ;  /* 0x000000080e0e7981 */ /* 0x000ee2000c1e9900 */
[----:B------:R-:W-:-:S05]  /*0420*/  VIADD R19, R3, 0x200 ;  /* 0x0000020003137836 */ /* 0x000fca0000000000 */
[----:B------:R-:W-:Y:S01]  /*0430*/  ISETP.GE.AND P0, PT, R19, R22, PT ;  /* 0x000000161300720c */ /* 0x000fe20003f06270 */
[----:B------:R-:W-:Y:S02]  /*0440*/  VIADD R3, R3, 0x400 ;  /* 0x0000040003037836 */ /* 0x000fe40000000000 */
[----:B------:R-:W-:Y:S01]  /*0450*/  VIADD R17, R17, 0x400 ;  /* 0x0000040011117836 */ /* 0x000fe20000000000 */
[----:B--2--5:R-:W-:-:S04]  /*0460*/  IADD3 R2, PT, PT, R10, R9, R2 ;  /* 0x000000090a027210 */ /* 0x024fc80007ffe002 */
[----:B---3--:R-:W-:-:S05]  /*0470*/  IADD3 R2, PT, PT, R14, R13, R2 ;  /* 0x0000000d0e027210 */ /* 0x008fca0007ffe002 */
[----:B------:R-:W-:Y:S05]  /*0480*/  @!P0 BRA `(.L_x_907) ;  /* 0xfffffffc00b88947 */ /* 0x000fea000383ffff */
.L_x_903:
[----:B------:R-:W-:Y:S05]  /*0490*/  BSYNC.RECONVERGENT B1 ;  /* 0x0000000000017941 */ /* 0x000fea0003800200 */
.L_x_902:
[----:B------:R-:W-:-:S13]  /*04a0*/  ISETP.GE.U32.AND P0, PT, R22, 0x100, PT ;  /* 0x000001001600780c */ /* 0x000fda0003f06070 */
[----:B------:R-:W-:Y:S05]  /*04b0*/  @!P0 BRA `(.L_x_908) ;  /* 0x0000000000ac8947 */ /* 0x000fea0003800000 */
[----:B------:R-:W1:Y:S01]  /*04c0*/  S2R R8, SR_LANEID ;  /* 0x0000000000087919 */ /* 0x000e620000000000 */
[----:B-----5:R-:W2:Y:S01]  /*04d0*/  SHFL.DOWN PT, R3, R2, 0x1, 0x1f ;  /* 0x08201f0002037f89 */ /* 0x020ea200000e0000 */
[C---:B-1----:R-:W-:Y:S02]  /*04e0*/  ISETP.GT.AND P0, PT, R8.reuse, 0x1e, PT ;  /* 0x0000001e0800780c */ /* 0x042fe40003f04270 */
[C---:B------:R-:W-:Y:S02]  /*04f0*/  ISETP.NE.AND P1, PT, R8.reuse, RZ, PT ;  /* 0x000000ff0800720c */ /* 0x040fe40003f25270 */
        /* <DEDUP_REMOVED lines=32> */
[----:B-1----:R-:W0:Y:S04]  /*0700*/  LDS.128 R4, [UR4+0x10] ;  /* 0x00001004ff047984 */ /* 0x002e280008000c00 */
[----:B------:R-:W1:Y:S01]  /*0710*/  LDS.64 R8, [UR4+0x20] ;  /* 0x00002004ff087984 */ /* 0x000e620008000a00 */
[----:B0-----:R-:W-:-:S04]  /*0720*/  IADD3 R2, PT, PT, R4, R2, R3 ;  /* 0x0000000204027210 */ /* 0x001fc80007ffe003 */
[----:B------:R-:W-:-:S04]  /*0730*/  IADD3 R2, PT, PT, R6, R2, R5 ;  /* 0x0000000206027210 */ /* 0x000fc80007ffe005 */
[----:B-1----:R-:W-:-:S05]  /*0740*/  IADD3 R2, PT, PT, R8, R2, R7 ;  /* 0x0000000208027210 */ /* 0x002fca0007ffe007 */
[----:B------:R-:W-:Y:S01]  /*0750*/  IMAD.IADD R3, R2, 0x1, R9 ;  /* 0x0000000102037824 */ /* 0x000fe200078e0209 */
[----:B------:R-:W-:Y:S06]  /*0760*/  BRA `(.L_x_909) ;  /* 0x0000002000e07947 */ /* 0x000fec0003800000 */
.L_x_908:
[----:B------:R-:W-:Y:S01]  /*0770*/  LOP3.LUT R3, R5, 0x3e0, RZ, 0xc0, !PT ;  /* 0x000003e005037812 */ /* 0x000fe200078ec0ff */
[----:B------:R-:W1:Y:S04]  /*0780*/  S2R R10, SR_LANEID ;  /* 0x00000000000a7919 */ /* 0x000e680000000000 */
[----:B0-----:R-:W-:Y:S01]  /*0790*/  VIADD R7, R3, 0x20 ;  /* 0x0000002003077836 */ /* 0x001fe20000000000 */
[----:B------:R-:W-:-:S04]  /*07a0*/  LOP3.LUT R3, RZ, R3, RZ, 0x33, !PT ;  /* 0x00000003ff037212 */ /* 0x000fc800078e33ff */
[----:B------:R-:W-:Y:S01]  /*07b0*/  ISETP.GT.U32.AND P0, PT, R7, R22, PT ;  /* 0x000000160700720c */ /* 0x000fe20003f04070 */
[----:B------:R-:W-:-:S05]  /*07c0*/  IMAD.IADD R3, R22, 0x1, R3 ;  /* 0x0000000116037824 */ /* 0x000fca00078e0203 */
[----:B------:R-:W-:-:S05]  /*07d0*/  SEL R7, R3, 0x1f, P0 ;  /* 0x0000001f03077807 */ /* 0x000fca0000000000 */
[----:B-----5:R-:W0:Y:S01]  /*07e0*/  SHFL.DOWN PT, R3, R2, 0x1, R7 ;  /* 0x0820000002037989 */ /* 0x020e2200000e0007 */
[CC--:B-1----:R-:W-:Y:S01]  /*07f0*/  ISETP.GE.AND P0, PT, R10.reuse, R7.reuse, PT ;  /* 0x000000070a00720c */ /* 0x0c2fe20003f06270 */
[C---:B------:R-:W-:Y:S01]  /*0800*/  VIADD R6, R10.reuse, 0x2 ;  /* 0x000000020a067836 */ /* 0x040fe20000000000 */
[C---:B------:R-:W-:Y:S01]  /*0810*/  ISETP.NE.AND P1, PT, R10.reuse, RZ, PT ;  /* 0x000000ff0a00720c */ /* 0x040fe20003f25270 */
[----:B------:R-:W-:Y:S01]  /*0820*/  VIADD R8, R10, 0x4 ;  /* 0x000000040a087836 */ /* 0x000fe20000000000 */
[----:B0-----:R-:W-:Y:S02]  /*0830*/  SEL R3, R3, RZ, !P0 ;  /* 0x000000ff03037207 */ /* 0x001fe40004000000 */
[----:B------:R-:W-:-:S09]  /*0840*/  ISETP.GT.AND P0, PT, R6, R7, PT ;  /* 0x000000070600720c */ /* 0x000fd20003f04270 */
[----:B------:R-:W0:Y:S01]  /*0850*/  @!P1 S2R R12, SR_CgaCtaId ;  /* 0x00000000000c9919 */ /* 0x000e220000008800 */
[----:B------:R-:W-:Y:S01]  /*0860*/  @!P1 MOV R9, 0x400 ;  /* 0x0000040000099802 */ /* 0x000fe20000000f00 */
[----:B------:R-:W-:-:S05]  /*0870*/  IMAD.IADD R4, R3, 0x1, R2 ;  /* 0x0000000103047824 */ /* 0x000fca00078e0202 */
        /* <DEDUP_REMOVED lines=25> */
[----:B------:R-:W1:Y:S01]  /*0a10*/  S2UR UR5, SR_CgaCtaId ;  /* 0x00000000000579c3 */ /* 0x000e620000008800 */
[----:B------:R-:W-:Y:S01]  /*0a20*/  UMOV UR4, 0x400 ;  /* 0x0000040000047882 */ /* 0x000fe20000000000 */
[C---:B------:R-:W-:Y:S02]  /*0a30*/  ISETP.GT.U32.AND P2, PT, R22.reuse, 0x40, PT ;  /* 0x000000401600780c */ /* 0x040fe40003f44070 */
[C---:B------:R-:W-:Y:S02]  /*0a40*/  ISETP.GT.U32.AND P1, PT, R22.reuse, 0x20, PT ;  /* 0x000000201600780c */ /* 0x040fe40003f24070 */
[----:B------:R-:W-:Y:S01]  /*0a50*/  ISETP.GT.U32.AND P3, PT, R22, 0x80, PT ;  /* 0x000000801600780c */ /* 0x000fe20003f64070 */
[----:B-1----:R-:W-:-:S09]  /*0a60*/  ULEA UR4, UR5, UR4, 0x18 ;  /* 0x0000000405047291 */ /* 0x002fd2000f8ec0ff */
[----:B------:R-:W1:Y:S04]  /*0a70*/  LDS.128 R4, [UR4+0x10] ;  /* 0x00001004ff047984 */ /* 0x000e680008000c00 */
[----:B------:R-:W2:Y:S04]  /*0a80*/  LDS R2, [UR4+0xc] ;  /* 0x00000c04ff027984 */ /* 0x000ea80008000800 */
[----:B0-----:R-:W0:Y:S01]  /*0a90*/  LDS.64 R8, [UR4+0x20] ;  /* 0x00002004ff087984 */ /* 0x001e220008000a00 */
[----:B-1----:R-:W-:Y:S02]  /*0aa0*/  SEL R4, R4, RZ, P2 ;  /* 0x000000ff04047207 */ /* 0x002fe40001000000 */
[----:B------:R-:W-:-:S02]  /*0ab0*/  ISETP.GT.U32.AND P2, PT, R22, 0x60, PT ;  /* 0x000000601600780c */ /* 0x000fc40003f44070 */
[----:B--2---:R-:W-:Y:S02]  /*0ac0*/  SEL R2, R2, RZ, P1 ;  /* 0x000000ff02027207 */ /* 0x004fe40000800000 */
[----:B------:R-:W-:Y:S02]  /*0ad0*/  SEL R5, R5, RZ, P2 ;  /* 0x000000ff05057207 */ /* 0x000fe40001000000 */
[----:B------:R-:W-:Y:S02]  /*0ae0*/  IADD3 R2, PT, PT, R4, R2, R3 ;  /* 0x0000000204027210 */ /* 0x000fe40007ffe003 */
[----:B------:R-:W-:Y:S02]  /*0af0*/  ISETP.GT.U32.AND P1, PT, R22, 0xa0, PT ;  /* 0x000000a01600780c */ /* 0x000fe40003f24070 */
[----:B------:R-:W-:Y:S02]  /*0b00*/  SEL R6, R6, RZ, P3 ;  /* 0x000000ff06067207 */ /* 0x000fe40001800000 */
[----:B------:R-:W-:-:S02]  /*0b10*/  ISETP.GT.U32.AND P2, PT, R22, 0xc0, PT ;  /* 0x000000c01600780c */ /* 0x000fc40003f44070 */
[----:B------:R-:W-:Y:S02]  /*0b20*/  ISETP.GT.U32.AND P3, PT, R22, 0xe0, PT ;  /* 0x000000e01600780c */ /* 0x000fe40003f64070 */
[----:B------:R-:W-:Y:S02]  /*0b30*/  SEL R7, R7, RZ, P1 ;  /* 0x000000ff07077207 */ /* 0x000fe40000800000 */
[----:B------:R-:W-:Y:S02]  /*0b40*/  IADD3 R2, PT, PT, R6, R2, R5 ;  /* 0x0000000206027210 */ /* 0x000fe40007ffe005 */
[----:B0-----:R-:W-:Y:S02]  /*0b50*/  SEL R8, R8, RZ, P2 ;  /* 0x000000ff08087207 */ /* 0x001fe40001000000 */
[----:B------:R-:W-:Y:S02]  /*0b60*/  SEL R9, R9, RZ, P3 ;  /* 0x000000ff09097207 */ /* 0x000fe40001800000 */
[----:B------:R-:W-:-:S05]  /*0b70*/  IADD3 R2, PT, PT, R8, R2, R7 ;  /* 0x0000000208027210 */ /* 0x000fca0007ffe007 */
[----:B------:R-:W-:Y:S01]  /*0b80*/  IMAD.IADD R3, R2, 0x1, R9 ;  /* 0x0000000102037824 */ /* 0x000fe200078e0209 */
[----:B------:R-:W-:Y:S06]  /*0b90*/  BRA `(.L_x_909) ;  /* 0x0000001c00d47947 */ /* 0x000fec0003800000 */
.L_x_899:
[----:B------:R-:W0:Y:S01]  /*0ba0*/  S2R R2, SR_TID.X ;  /* 0x0000000000027919 */ /* 0x000e220000002100 */
[----:B------:R-:W1:Y:S02]  /*0bb0*/  LDCU.64 UR6, c[0x0][0x380] ;  /* 0x00007000ff0677ac */ /* 0x000e640008000a00 */
[----:B-1----:R-:W-:Y:S02]  /*0bc0*/  IMAD.U32 R20, RZ, RZ, UR6 ;  /* 0x00000006ff147e24 */ /* 0x002fe4000f8e00ff */
[----:B------:R-:W-:Y:S02]  /*0bd0*/  IMAD.U32 R21, RZ, RZ, UR7 ;  /* 0x00000007ff157e24 */ /* 0x000fe4000f8e00ff */
[----:B0-----:R-:W-:-:S04]  /*0be0*/  IMAD R25, R2, 0x4, R23 ;  /* 0x0000000402197824 */ /* 0x001fc800078e0217 */
[----:B------:R-:W-:-:S05]  /*0bf0*/  IMAD.WIDE.U32 R24, R25, 0x4, R20 ;  /* 0x0000000419187825 */ /* 0x000fca00078e0014 */
[----:B------:R-:W2:Y:S04]  /*0c00*/  LDG.E.128.CONSTANT R4, desc[UR8][R24.64] ;  /* 0x0000000818047981 */ /* 0x000ea8000c1e9d00 */
[----:B------:R-:W3:Y:S04]  /*0c10*/  LDG.E.128.CONSTANT R8, desc[UR8][R24.64+0x1000] ;  /* 0x0010000818087981 */ /* 0x000ee8000c1e9d00 */
[----:B------:R-:W4:Y:S04]  /*0c20*/  LDG.E.128.CONSTANT R12, desc[UR8][R24.64+0x2000] ;  /* 0x00200008180c7981 */ /* 0x000f28000c1e9d00 */
[----:B------:R-:W5:Y:S01]  /*0c30*/  LDG.E.128.CONSTANT R16, desc[UR8][R24.64+0x3000] ;  /* 0x0030000818107981 */ /* 0x000f62000c1e9d00 */
[----:B------:R-:W-:-:S02]  /*0c40*/  ISETP.GE.U32.AND P0, PT, R22, UR5, PT ;  /* 0x0000000516007c0c */ /* 0x000fc4000bf06070 */
        /* <DEDUP_REMOVED lines=9> */
[----:B------:R-:W-:Y:S01]  /*0ce0*/  VIADD R26, R23, UR5 ;  /* 0x00000005171a7c36 */ /* 0x000fe20008000000 */
[----:B------:R-:W-:Y:S01]  /*0cf0*/  UMOV UR4, URZ ;  /* 0x000000ff00047c82 */ /* 0x000fe20008000000 */
[----:B------:R-:W-:Y:S02]  /*0d00*/  VIADD R25, R3, 0xfffff000 ;  /* 0xfffff00003197836 */ /* 0x000fe40000000000 */
[C---:B------:R-:W-:Y:S02]  /*0d10*/  VIADD R24, R26.reuse, 0x100 ;  /* 0x000001001a187836 */ /* 0x040fe40000000000 */
[C---:B------:R-:W-:Y:S01]  /*0d20*/  IMAD.IADD R23, R26.reuse, 0x1, R2 ;  /* 0x000000011a177824 */ /* 0x040fe200078e0202 */
[----:B------:R-:W-:Y:S01]  /*0d30*/  ISETP.GT.U32.AND P0, PT, R26, R25, PT ;  /* 0x000000191a00720c */ /* 0x000fe20003f04070 */
[----:B------:R-:W-:-:S12]  /*0d40*/  IMAD.MOV.U32 R22, RZ, RZ, R26 ;  /* 0x000000ffff167224 */ /* 0x000fd800078e001a */
[----:B------:R-:W-:Y:S05]  /*0d50*/  @P0 BRA `(.L_x_911) ;  /* 0x0000000000640947 */ /* 0x000fea0003800000 */
[----:B------:R-:W0:Y:S08]  /*0d60*/  LDC R3, c[0x0][0x3a8] ;  /* 0x0000ea00ff037b82 */ /* 0x000e300000000800 */
[----:B------:R-:W1:Y:S02]  /*0d70*/  LDC.64 R20, c[0x0][0x380] ;  /* 0x0000e000ff147b82 */ /* 0x000e640000000a00 */
.L_x_912:
[----:B------:R-:W-:-:S04]  /*0d80*/  IMAD R29, R2, 0x4, R22 ;  /* 0x00000004021d7824 */ /* 0x000fc800078e0216 */
[----:B-1----:R-:W-:-:S05]  /*0d90*/  IMAD.WIDE.U32 R28, R29, 0x4, R20 ;  /* 0x000000041d1c7825 */ /* 0x002fca00078e0014 */
[----:B------:R-:W2:Y:S04]  /*0da0*/  LDG.E.128.CONSTANT R4, desc[UR8][R28.64] ;  /* 0x000000081c047981 */ /* 0x000ea8000c1e9d00 */
[----:B------:R-:W3:Y:S04]  /*0db0*/  LDG.E.128.CONSTANT R8, desc[UR8][R28.64+0x1000] ;  /* 0x001000081c087981 */ /* 0x000ee8000c1e9d00 */
[----:B------:R-:W4:Y:S04]  /*0dc0*/  LDG.E.128.CONSTANT R12, desc[UR8][R28.64+0x2000] ;  /* 0x002000081c0c7981 */ /* 0x000f28000c1e9d00 */
[----:B------:R-:W5:Y:S01]  /*0dd0*/  LDG.E.128.CONSTANT R16, desc[UR8][R28.64+0x3000] ;  /* 0x003000081c107981 */ /* 0x000f62000c1e9d00 */
[----:B--2---:R-:W-:Y:S01]  /*0de0*/  IADD3 R5, PT, PT, R5, R4, R27 ;  /* 0x0000000405057210 */ /* 0x004fe20007ffe01b */
[----:B0-----:R-:W-:-:S03]  /*0df0*/  IMAD.IADD R4, R3, 0x1, -R22 ;  /* 0x0000000103047824 */ /* 0x001fc600078e0a16 */
[----:B------:R-:W-:Y:S02]  /*0e00*/  IADD3 R5, PT, PT, R7, R6, R5 ;  /* 0x0000000607057210 */ /* 0x000fe40007ffe005 */
[----:B------:R-:W-:Y:S02]  /*0e10*/  ISETP.GE.U32.AND P0, PT, R4, UR5, PT ;  /* 0x0000000504007c0c */ /* 0x000fe4000bf06070 */
[----:B---3--:R-:W-:-:S04]  /*0e20*/  IADD3 R5, PT, PT, R9, R8, R5 ;  /* 0x0000000809057210 */ /* 0x008fc80007ffe005 */
[----:B------:R-:W-:-:S04]  /*0e30*/  IADD3 R5, PT, PT, R11, R10, R5 ;  /* 0x0000000a0b057210 */ /* 0x000fc80007ffe005 */
[----:B----4-:R-:W-:-:S04]  /*0e40*/  IADD3 R5, PT, PT, R13, R12, R5 ;  /* 0x0000000c0d057210 */ /* 0x010fc80007ffe005 */
[----:B------:R-:W-:-:S04]  /*0e50*/  IADD3 R5, PT, PT, R15, R14, R5 ;  /* 0x0000000e0f057210 */ /* 0x000fc80007ffe005 */
[----:B-----5:R-:W-:-:S04]  /*0e60*/  IADD3 R5, PT, PT, R17, R16, R5 ;  /* 0x0000001011057210 */ /* 0x020fc80007ffe005 */
[----:B------:R-:W-:Y:S01]  /*0e70*/  IADD3 R27, PT, PT, R19, R18, R5 ;  /* 0x00000012131b7210 */ /* 0x000fe20007ffe005 */
[----:B------:R-:W-:Y:S06]  /*0e80*/  @!P0 BRA `(.L_x_910) ;  /* 0x0000000000ec8947 */ /* 0x000fec0003800000 */
[----:B------:R-:W-:Y:S01]  /*0e90*/  VIADD R22, R22, UR5 ;  /* 0x0000000516167c36 */ /* 0x000fe20008000000 */
[----:B------:R-:W-:Y:S01]  /*0ea0*/  UIADD3 UR4, UPT, UPT, UR4, 0x1, URZ ;  /* 0x0000000104047890 */ /* 0x000fe2000fffe0ff */
[----:B------:R-:W-:Y:S02]  /*0eb0*/  VIADD R24, R24, UR5 ;  /* 0x0000000518187c36 */ /* 0x000fe40008000000 */
[----:B------:R-:W-:Y:S01]  /*0ec0*/  VIADD R23, R23, UR5 ;  /* 0x0000000517177c36 */ /* 0x000fe20008000000 */
[----:B------:R-:W-:-:S13]  /*0ed0*/  ISETP.GT.U32.AND P0, PT, R22, R25, PT ;  /* 0x000000191600720c */ /* 0x000fda0003f04070 */
[----:B------:R-:W-:Y:S05]  /*0ee0*/  @!P0 BRA `(.L_x_912) ;  /* 0xfffffffc00a48947 */ /* 0x000fea000383ffff */
.L_x_911:
[----:B------:R-:W-:-:S13]  /*0ef0*/  ISETP.GE.U32.AND P0, PT, R22, R3, PT ;  /* 0x000000031600720c */ /* 0x000fda0003f06070 */
[----:B------:R-:W-:Y:S05]  /*0f00*/  @P0 BRA `(.L_x_910) ;  /* 0x0000000000cc0947 */ /* 0x000fea0003800000 */
[----:B------:R-:W-:Y:S01]  /*0f10*/  IMAD.IADD R5, R3, 0x1, -R22 ;  /* 0x0000000103057824 */ /* 0x000fe200078e0a16 */
[----:B------:R-:W-:Y:S04]  /*0f20*/  BSSY.RECONVERGENT B1, `(.L_x_910) ;  /* 0x0000031000017945 */ /* 0x000fe80003800200 */
[----:B------:R-:W-:-:S13]  /*0f30*/  ISETP.GE.AND P0, PT, R2, R5, PT ;  /* 0x000000050200720c */ /* 0x000fda0003f06270 */
[----:B------:R-:W-:Y:S05]  /*0f40*/  @P0 BRA `(.L_x_913) ;  /* 0x0000000000b80947 */ /* 0x000fea0003800000 */
[----:B------:R-:W0:Y:S01]  /*0f50*/  LDC R7, c[0x0][0x3ac] ;  /* 0x0000eb00ff077b82 */ /* 0x000e220000000800 */
[----:B------:R-:W-:Y:S01]  /*0f60*/  LOP3.LUT R4, RZ, R2, RZ, 0x33, !PT ;  /* 0x00000002ff047212 */ /* 0x000fe200078e33ff */
[----:B------:R-:W-:Y:S01]  /*0f70*/  BSSY.RECONVERGENT B2, `(.L_x_914) ;  /* 0x0000016000027945 */ /* 0x000fe20003800200 */
[----:B------:R-:W-:-:S03]  /*0f80*/  IMAD.MOV.U32 R9, RZ, RZ, R2 ;  /* 0x000000ffff097224 */ /* 0x000fc600078e0002 */
[----:B------:R-:W-:-:S04]  /*0f90*/  IMAD.IADD R3, R4, 0x1, R3 ;  /* 0x0000000104037824 */ /* 0x000fc800078e0203 */
[C---:B------:R-:W-:Y:S01]  /*0fa0*/  IMAD.IADD R26, R3.reuse, 0x1, -R26 ;  /* 0x00000001031a7824 */ /* 0x040fe200078e0a1a */
[C---:B------:R-:W-:Y:S02]  /*0fb0*/  LOP3.LUT R4, R3.reuse, 0x300, RZ, 0xc0, !PT ;  /* 0x0000030003047812 */ /* 0x040fe400078ec0ff */
[----:B------:R-:W-:Y:S02]  /*0fc0*/  LEA.HI R3, R3, 0x1, RZ, 0x18 ;  /* 0x0000000103037811 */ /* 0x000fe400078fc0ff */
[----:B------:R-:W-:Y:S01]  /*0fd0*/  ISETP.NE.AND P0, PT, R4, 0x300, PT ;  /* 0x000003000400780c */ /* 0x000fe20003f05270 */
[----:B0-----:R-:W-:-:S04]  /*0fe0*/  IMAD R7, R7, UR4, RZ ;  /* 0x0000000407077c24 */ /* 0x001fc8000f8e02ff */
[----:B------:R-:W-:-:S05]  /*0ff0*/  IMAD R7, R7, -0x1000, R26 ;  /* 0xfffff00007077824 */ /* 0x000fca00078e021a */
[----:B------:R-:W-:-:S03]  /*1000*/  ISETP.GE.U32.AND P1, PT, R7, 0x300, PT ;  /* 0x000003000700780c */ /* 0x000fc60003f26070 */
[----:B------:R-:W-:Y:S10]  /*1010*/  @!P0 BRA `(.L_x_915) ;  /* 0x00000000002c8947 */ /* 0x000ff40003800000 */
[----:B------:R-:W-:Y:S01]  /*1020*/  LOP3.LUT R3, R3, 0x3, RZ, 0xc0, !PT ;  /* 0x0000000303037812 */ /* 0x000fe200078ec0ff */
[----:B------:R-:W-:-:S04]  /*1030*/  IMAD.MOV.U32 R9, RZ, RZ, R2 ;  /* 0x000000ffff097224 */ /* 0x000fc800078e0002 */
[----:B------:R-:W-:-:S07]  /*1040*/  IMAD.MOV R3, RZ, RZ, -R3 ;  /* 0x000000ffff037224 */ /* 0x000fce00078e0a03 */
.L_x_916:
[----:B------:R-:W-:-:S06]  /*1050*/  IMAD.WIDE.U32 R6, R23, 0x4, R20 ;  /* 0x0000000417067825 */ /* 0x000fcc00078e0014 */
[----:B------:R-:W2:Y:S01]  /*1060*/  LDG.E.CONSTANT R6, desc[UR8][R6.64] ;  /* 0x0000000806067981 */ /* 0x000ea2000c1e9900 */
[----:B------:R-:W-:Y:S02]  /*1070*/  VIADD R3, R3, 0x1 ;  /* 0x0000000103037836 */ /* 0x000fe40000000000 */
[----:B------:R-:W-:Y:S02]  /*1080*/  VIADD R9, R9, 0x100 ;  /* 0x0000010009097836 */ /* 0x000fe40000000000 */
[----:B------:R-:W-:Y:S01]  /*1090*/  VIADD R23, R23, 0x100 ;  /* 0x0000010017177836 */ /* 0x000fe20000000000 */
[----:B------:R-:W-:Y:S01]  /*10a0*/  ISETP.NE.AND P0, PT, R3, RZ, PT ;  /* 0x000000ff0300720c */ /* 0x000fe20003f05270 */
[----:B--2---:R-:W-:-:S12]  /*10b0*/  IMAD.IADD R27, R6, 0x1, R27 ;  /* 0x00000001061b7824 */ /* 0x004fd800078e021b */
[----:B------:R-:W-:Y:S05]  /*10c0*/  @P0 BRA `(.L_x_916) ;  /* 0xfffffffc00e00947 */ /* 0x000fea000383ffff */
.L_x_915:
[----:B------:R-:W-:Y:S05]  /*10d0*/  BSYNC.RECONVERGENT B2 ;  /* 0x0000000000027941 */ /* 0x000fea0003800200 */
.L_x_914:
[----:B------:R-:W-:Y:S05]  /*10e0*/  @!P1 BRA `(.L_x_913) ;  /* 0x0000000000509947 */ /* 0x000fea0003800000 */
[C---:B------:R-:W-:Y:S02]  /*10f0*/  IMAD.IADD R15, R9.reuse, 0x1, R24 ;  /* 0x00000001090f7824 */ /* 0x040fe400078e0218 */
[----:B------:R-:W-:-:S07]  /*1100*/  VIADD R3, R9, 0x200 ;  /* 0x0000020009037836 */ /* 0x000fce0000000000 */
.L_x_917:
[C---:B------:R-:W-:Y:S02]  /*1110*/  VIADD R7, R15.reuse, 0xffffff00 ;  /* 0xffffff000f077836 */ /* 0x040fe40000000000 */
[----:B------:R-:W-:-:S04]  /*1120*/  IMAD.WIDE.U32 R8, R15, 0x4, R20 ;  /* 0x000000040f087825 */ /* 0x000fc800078e0014 */
        /* <DEDUP_REMOVED lines=13> */
[----:B--2---:R-:W-:-:S04]  /*1200*/  IADD3 R27, PT, PT, R8, R6, R27 ;  /* 0x00000006081b7210 */ /* 0x004fc80007ffe01b */
[----:B---3--:R-:W-:-:S05]  /*1210*/  IADD3 R27, PT, PT, R12, R10, R27 ;  /* 0x0000000a0c1b7210 */ /* 0x008fca0007ffe01b */
[----:B------:R-:W-:Y:S05]  /*1220*/  @!P0 BRA `(.L_x_917) ;  /* 0xfffffffc00b88947 */ /* 0x000fea000383ffff */
.L_x_913:
[----:B------:R-:W-:Y:S05]  /*1230*/  BSYNC.RECONVERGENT B1 ;  /* 0x0000000000017941 */ /* 0x000fea0003800200 */
.L_x_910:
        /* <DEDUP_REMOVED lines=37> */
[----:B--2---:R-:W1:Y:S01]  /*1490*/  LDS.64 R8, [UR4+0x20] ;  /* 0x00002004ff087984 */ /* 0x004e620008000a00 */
[----:B0-----:R-:W-:-:S04]  /*14a0*/  IADD3 R2, PT, PT, R4, R2, R3 ;  /* 0x0000000204027210 */ /* 0x001fc80007ffe003 */
[----:B------:R-:W-:-:S04]  /*14b0*/  IADD3 R2, PT, PT, R6, R2, R5 ;  /* 0x0000000206027210 */ /* 0x000fc80007ffe005 */
[----:B-1----:R-:W-:-:S05]  /*14c0*/  IADD3 R2, PT, PT, R8, R2, R7 ;  /* 0x0000000208027210 */ /* 0x002fca0007ffe007 */
[----:B------:R-:W-:Y:S01]  /*14d0*/  IMAD.IADD R3, R2, 0x1, R9 ;  /* 0x0000000102037824 */ /* 0x000fe200078e0209 */
[----:B------:R-:W-:Y:S06]  /*14e0*/  BRA `(.L_x_909) ;  /* 0x0000001400807947 */ /* 0x000fec0003800000 */
.L_x_898:
[----:B------:R-:W0:Y:S02]  /*14f0*/  LDCU UR6, c[0x0][0x3a8] ;  /* 0x00007500ff0677ac */ /* 0x000e240008000800 */
[----:B0-----:R-:W-:-:S04]  /*1500*/  IADD3 R4, PT, PT, -R23, UR6, RZ ;  /* 0x0000000617047c10 */ /* 0x001fc8000fffe1ff */
        /* <DEDUP_REMOVED lines=9> */
[----:B------:R-:W-:-:S04]  /*15a0*/  IMAD.IADD R3, R23, 0x1, R2 ;  /* 0x0000000117037824 */ /* 0x000fc800078e0202 */
[----:B0-----:R-:W-:-:S05]  /*15b0*/  IMAD.WIDE.U32 R6, R3, 0x4, R6 ;  /* 0x0000000403067825 */ /* 0x001fca00078e0006 */
[----:B------:R0:W5:Y:S01]  /*15c0*/  LDG.E.CONSTANT R3, desc[UR8][R6.64] ;  /* 0x0000000806037981 */ /* 0x000162000c1e9900 */
[----:B------:R-:W-:-:S07]  /*15d0*/  VIADD R10, R2, 0x100 ;  /* 0x00000100020a7836 */ /* 0x000fce0000000000 */
.L_x_920:
[----:B------:R-:W-:Y:S05]  /*15e0*/  BSYNC.RECONVERGENT B1 ;  /* 0x0000000000017941 */ /* 0x000fea0003800200 */
.L_x_919:
[----:B------:R-:W-:Y:S01]  /*15f0*/  ISETP.GE.U32.AND P0, PT, R10, R4, PT ;  /* 0x000000040a00720c */ /* 0x000fe20003f06070 */
[----:B------:R-:W-:-:S12]  /*1600*/  BSSY.RECONVERGENT B1, `(.L_x_921) ;  /* 0x000002e000017945 */ /* 0x000fd80003800200 */
[----:B------:R-:W-:Y:S05]  /*1610*/  @P0 BRA `(.L_x_922) ;  /* 0x0000000000b00947 */ /* 0x000fea0003800000 */
[----:B------:R-:W-:Y:S01]  /*1620*/  LOP3.LUT R5, RZ, R10, RZ, 0x33, !PT ;  /* 0x0000000aff057212 */ /* 0x000fe200078e33ff */
[----:B------:R-:W-:Y:S04]  /*1630*/  BSSY.RECONVERGENT B2, `(.L_x_923) ;  /* 0x0000014000027945 */ /* 0x000fe80003800200 */
[----:B0-----:R-:W-:-:S04]  /*1640*/  VIADD R6, R5, UR6 ;  /* 0x0000000605067c36 */ /* 0x001fc80008000000 */
[C---:B------:R-:W-:Y:S01]  /*1650*/  IMAD.IADD R7, R6.reuse, 0x1, -R23 ;  /* 0x0000000106077824 */ /* 0x040fe200078e0a17 */
[----:B------:R-:W-:-:S04]  /*1660*/  LOP3.LUT R5, R6, 0x300, RZ, 0xc0, !PT ;  /* 0x0000030006057812 */ /* 0x000fc800078ec0ff */
[----:B------:R-:W-:Y:S02]  /*1670*/  ISETP.NE.AND P0, PT, R5, 0x300, PT ;  /* 0x000003000500780c */ /* 0x000fe40003f05270 */
[----:B------:R-:W-:-:S11]  /*1680*/  ISETP.GE.U32.AND P1, PT, R7, 0x300, PT ;  /* 0x000003000700780c */ /* 0x000fd60003f26070 */
[----:B------:R-:W-:Y:S05]  /*1690*/  @!P0 BRA `(.L_x_924) ;  /* 0x0000000000348947 */ /* 0x000fea0003800000 */
[----:B------:R-:W0:Y:S01]  /*16a0*/  LDC.64 R8, c[0x0][0x380] ;  /* 0x0000e000ff087b82 */ /* 0x000e220000000a00 */
[----:B------:R-:W-:Y:S01]  /*16b0*/  LEA.HI R5, R6, 0x1, RZ, 0x18 ;  /* 0x0000000106057811 */ /* 0x000fe200078fc0ff */
[----:B------:R-:W-:-:S03]  /*16c0*/  IMAD.IADD R11, R23, 0x1, R10 ;  /* 0x00000001170b7824 */ /* 0x000fc600078e020a */
[----:B------:R-:W-:-:S05]  /*16d0*/  LOP3.LUT R5, R5, 0x3, RZ, 0xc0, !PT ;  /* 0x0000000305057812 */ /* 0x000fca00078ec0ff */
[----:B------:R-:W-:-:S07]  /*16e0*/  IMAD.MOV R5, RZ, RZ, -R5 ;  /* 0x000000ffff057224 */ /* 0x000fce00078e0a05 */
.L_x_925:
        /* <DEDUP_REMOVED lines=8> */
.L_x_924:
[----:B------:R-:W-:Y:S05]  /*1770*/  BSYNC.RECONVERGENT B2 ;  /* 0x0000000000027941 */ /* 0x000fea0003800200 */
.L_x_923:
[----:B------:R-:W-:Y:S05]  /*1780*/  @!P1 BRA `(.L_x_922) ;  /* 0x0000000000549947 */ /* 0x000fea0003800000 */
[----:B------:R-:W0:Y:S01]  /*1790*/  LDC.64 R6, c[0x0][0x380] ;  /* 0x0000e000ff067b82 */ /* 0x000e220000000a00 */
[----:B------:R-:W-:Y:S02]  /*17a0*/  IMAD.IADD R23, R23, 0x1, R10 ;  /* 0x0000000117177824 */ /* 0x000fe400078e020a */
[----:B------:R-:W-:-:S07]  /*17b0*/  VIADD R5, R10, 0x200 ;  /* 0x000002000a057836 */ /* 0x000fce0000000000 */
.L_x_926:
        /* <DEDUP_REMOVED lines=18> */
.L_x_922:
[----:B------:R-:W-:Y:S05]  /*18e0*/  BSYNC.RECONVERGENT B1 ;  /* 0x0000000000017941 */ /* 0x000fea0003800200 */
.L_x_921:
        /* <DEDUP_REMOVED lines=39> */
[----:B----4-:R-:W1:Y:S01]  /*1b60*/  LDS.64 R8, [UR4+0x20] ;  /* 0x00002004ff087984 */ /* 0x010e620008000a00 */
[----:B0-----:R-:W-:-:S04]  /*1b70*/  IADD3 R2, PT, PT, R4, R2, R3 ;  /* 0x0000000204027210 */ /* 0x001fc80007ffe003 */
[----:B------:R-:W-:-:S04]  /*1b80*/  IADD3 R2, PT, PT, R6, R2, R5 ;  /* 0x0000000206027210 */ /* 0x000fc80007ffe005 */
[----:B-1----:R-:W-:-:S05]  /*1b90*/  IADD3 R2, PT, PT, R8, R2, R7 ;  /* 0x0000000208027210 */ /* 0x002fca0007ffe007 */
[----:B------:R-:W-:Y:S01]  /*1ba0*/  IMAD.IADD R3, R2, 0x1, R9 ;  /* 0x0000000102037824 */ /* 0x000fe200078e0209 */
[----:B------:R-:W-:Y:S06]  /*1bb0*/  BRA `(.L_x_909) ;  /* 0x0000000c00cc7947 */ /* 0x000fec0003800000 */
.L_x_927:
        /* <DEDUP_REMOVED lines=10> */
[----:B------:R-:W-:Y:S02]  /*1c60*/  ISETP.NE.AND P1, PT, R9, RZ, PT ;  /* 0x000000ff0900720c */ /* 0x000fe40003f25270 */
[----:B0-----:R-:W-:Y:S02]  /*1c70*/  SEL R8, R5, RZ, !P0 ;  /* 0x000000ff05087207 */ /* 0x001fe40004000000 */
[----:B------:R-:W-:Y:S01]  /*1c80*/  ISETP.GT.AND P0, PT, R11, R6, PT ;  /* 0x000000060b00720c */ /* 0x000fe20003f04270 */
[----:B------:R-:W-:-:S08]  /*1c90*/  VIADD R11, R9, 0x4 ;  /* 0x00000004090b7836 */ /* 0x000fd00000000000 */
[----:B------:R-:W-:Y:S01]  /*1ca0*/  @!P1 MOV R10, 0x400 ;  /* 0x00000400000a9802 */ /* 0x000fe20000000f00 */
[----:B------:R-:W-:-:S05]  /*1cb0*/  IMAD.IADD R5, R8, 0x1, R3 ;  /* 0x0000000108057824 */ /* 0x000fca00078e0203 */
[----:B------:R-:W0:Y:S02]  /*1cc0*/  SHFL.DOWN PT, R7, R5, 0x2, R6 ;  /* 0x0840000005077989 */ /* 0x000e2400000e0006 */
[----:B0-----:R-:W-:Y:S02]  /*1cd0*/  SEL R8, R7, RZ, !P0 ;  /* 0x000000ff07087207 */ /* 0x001fe40004000000 */
[----:B------:R-:W-:Y:S02]  /*1ce0*/  ISETP.GT.AND P0, PT, R11, R6, PT ;  /* 0x000000060b00720c */ /* 0x000fe40003f04270 */
[----:B------:R-:W0:Y:S01]  /*1cf0*/  @!P1 S2R R11, SR_CgaCtaId ;  /* 0x00000000000b9919 */ /* 0x000e220000008800 */
[----:B------:R-:W-:Y:S02]  /*1d00*/  IMAD.IADD R7, R5, 0x1, R8 ;  /* 0x0000000105077824 */ /* 0x000fe400078e0208 */
[C---:B------:R-:W-:Y:S02]  /*1d10*/  VIADD R5, R9.reuse, 0x8 ;  /* 0x0000000809057836 */ /* 0x040fe40000000000 */
[----:B------:R-:W-:Y:S01]  /*1d20*/  VIADD R9, R9, 0x10 ;  /* 0x0000001009097836 */ /* 0x000fe20000000000 */
[----:B------:R-:W1:Y:S02]  /*1d30*/  SHFL.DOWN PT, R8, R7, 0x4, R6 ;  /* 0x0880000007087989 */ /* 0x000e6400000e0006 */
[----:B-1----:R-:W-:-:S02]  /*1d40*/  SEL R8, R8, RZ, !P0 ;  /* 0x000000ff08087207 */ /* 0x002fc40004000000 */
[----:B------:R-:W-:Y:S02]  /*1d50*/  ISETP.GT.AND P0, PT, R5, R6, PT ;  /* 0x000000060500720c */ /* 0x000fe40003f04270 */
[----:B0-----:R-:W-:Y:S01]  /*1d60*/  @!P1 LEA R10, R11, R10, 0x18 ;  /* 0x0000000a0b0a9211 */ /* 0x001fe200078ec0ff */
[----:B------:R-:W-:-:S05]  /*1d70*/  IMAD.IADD R3, R7, 0x1, R8 ;  /* 0x0000000107037824 */ /* 0x000fca00078e0208 */
[----:B------:R-:W0:Y:S02]  /*1d80*/  SHFL.DOWN PT, R8, R3, 0x8, R6 ;  /* 0x0900000003087989 */ /* 0x000e2400000e0006 */
[----:B0-----:R-:W-:Y:S02]  /*1d90*/  SEL R8, R8, RZ, !P0 ;  /* 0x000000ff08087207 */ /* 0x001fe40004000000 */
[----:B------:R-:W-:-:S03]  /*1da0*/  ISETP.GT.AND P0, PT, R9, R6, PT ;  /* 0x000000060900720c */ /* 0x000fc60003f04270 */
[----:B------:R-:W-:Y:S01]  /*1db0*/  IMAD.IADD R5, R3, 0x1, R8 ;  /* 0x0000000103057824 */ /* 0x000fe200078e0208 */
[----:B------:R-:W-:-:S04]  /*1dc0*/  @!P1 SHF.R.U32.HI R8, RZ, 0x3, R2 ;  /* 0x00000003ff089819 */ /* 0x000fc80000011602 */
[----:B------:R-:W0:Y:S01]  /*1dd0*/  SHFL.DOWN PT, R7, R5, 0x10, R6 ;  /* 0x0a00000005077989 */ /* 0x000e2200000e0006 */
[----:B------:R-:W-:-:S05]  /*1de0*/  @!P1 LOP3.LUT R3, R8, 0x7c, RZ, 0xc0, !PT ;  /* 0x0000007c08039812 */ /* 0x000fca00078ec0ff */
[----:B------:R-:W-:Y:S01]  /*1df0*/  @!P1 IMAD.IADD R10, R3, 0x1, R10 ;  /* 0x00000001030a9824 */ /* 0x000fe200078e020a */
        /* <DEDUP_REMOVED lines=12> */
[----:B0-----:R-:W0:Y:S04]  /*1ec0*/  LDS.128 R8, [UR4+0x10] ;  /* 0x00001004ff087984 */ /* 0x001e280008000c00 */
[----:B------:R-:W1:Y:S04]  /*1ed0*/  LDS R2, [UR4+0xc] ;  /* 0x00000c04ff027984 */ /* 0x000e680008000800 */
[----:B------:R-:W2:Y:S01]  /*1ee0*/  LDS.64 R6, [UR4+0x20] ;  /* 0x00002004ff067984 */ /* 0x000ea20008000a00 */
[----:B0-----:R-:W-:Y:S02]  /*1ef0*/  SEL R8, R8, RZ, P2 ;  /* 0x000000ff08087207 */ /* 0x001fe40001000000 */
[----:B------:R-:W-:-:S02]  /*1f00*/  ISETP.GT.U32.AND P2, PT, R4, 0x60, PT ;  /* 0x000000600400780c */ /* 0x000fc40003f44070 */
[----:B-1----:R-:W-:Y:S02]  /*1f10*/  SEL R2, R2, RZ, P1 ;  /* 0x000000ff02027207 */ /* 0x002fe40000800000 */
        /* <DEDUP_REMOVED lines=8> */
[----:B--2---:R-:W-:Y:S02]  /*1fa0*/  SEL R6, R6, RZ, P2 ;  /* 0x000000ff06067207 */ /* 0x004fe40001000000 */
[----:B------:R-:W-:Y:S02]  /*1fb0*/  SEL R7, R7, RZ, P3 ;  /* 0x000000ff07077207 */ /* 0x000fe40001800000 */
[----:B------:R-:W-:-:S05]  /*1fc0*/  IADD3 R2, PT, PT, R6, R2, R11 ;  /* 0x0000000206027210 */ /* 0x000fca0007ffe00b */
[----:B------:R-:W-:Y:S01]  /*1fd0*/  IMAD.IADD R3, R2, 0x1, R7 ;  /* 0x0000000102037824 */ /* 0x000fe200078e0207 */
[----:B------:R-:W-:Y:S06]  /*1fe0*/  BRA `(.L_x_909) ;  /* 0x0000000800c07947 */ /* 0x000fec0003800000 */
.L_x_918:
[----:B------:R-:W0:Y:S01]  /*1ff0*/  S2R R6, SR_TID.X ;  /* 0x0000000000067919 */ /* 0x000e220000002100 */
[----:B------:R-:W1:Y:S02]  /*2000*/  LDCU.64 UR10, c[0x0][0x380] ;  /* 0x00007000ff0a77ac */ /* 0x000e640008000a00 */
[----:B-1----:R-:W-:Y:S02]  /*2010*/  IMAD.U32 R2, RZ, RZ, UR10 ;  /* 0x0000000aff027e24 */ /* 0x002fe4000f8e00ff */
[----:B------:R-:W-:Y:S02]  /*2020*/  IMAD.U32 R3, RZ, RZ, UR11 ;  /* 0x0000000bff037e24 */ /* 0x000fe4000f8e00ff */
[----:B0-----:R-:W-:-:S04]  /*2030*/  IMAD.IADD R9, R23, 0x1, R6 ;  /* 0x0000000117097824 */ /* 0x001fc800078e0206 */
[----:B------:R-:W-:-:S05]  /*2040*/  IMAD.WIDE.U32 R8, R9, 0x4, R2 ;  /* 0x0000000409087825 */ /* 0x000fca00078e0002 */
        /* <DEDUP_REMOVED lines=16> */
[----:B------:R-:W-:-:S02]  /*2150*/  ISETP.GE.U32.AND P0, PT, R4, UR5, PT ;  /* 0x0000000504007c0c */ /* 0x000fc4000bf06070 */
        /* <DEDUP_REMOVED lines=9> */
[----:B------:R-:W-:Y:S01]  /*21f0*/  UIADD3 UR7, UPT, UPT, UR6, -0x1000, URZ ;  /* 0xfffff00006077890 */ /* 0x000fe2000fffe0ff */
[----:B------:R-:W-:Y:S01]  /*2200*/  VIADD R23, R23, UR5 ;  /* 0x0000000517177c36 */ /* 0x000fe20008000000 */
[----:B------:R-:W-:-:S03]  /*2210*/  UMOV UR4, URZ ;  /* 0x000000ff00047c82 */ /* 0x000fc60008000000 */
[C---:B------:R-:W-:Y:S01]  /*2220*/  VIADD R8, R23.reuse, 0x100 ;  /* 0x0000010017087836 */ /* 0x040fe20000000000 */
[C---:B------:R-:W-:Y:S01]  /*2230*/  ISETP.GT.U32.AND P0, PT, R23.reuse, UR7, PT ;  /* 0x0000000717007c0c */ /* 0x040fe2000bf04070 */
[----:B------:R-:W-:-:S12]  /*2240*/  IMAD.IADD R9, R23, 0x1, R6 ;  /* 0x0000000117097824 */ /* 0x000fd800078e0206 */
[----:B------:R-:W-:Y:S05]  /*2250*/  @P0 BRA `(.L_x_929) ;  /* 0x0000000000980947 */ /* 0x000fea0003800000 */
[----:B------:R-:W0:Y:S01]  /*2260*/  LDC.64 R2, c[0x0][0x380] ;  /* 0x0000e000ff027b82 */ /* 0x000e220000000a00 */
[----:B------:R-:W1:Y:S01]  /*2270*/  LDCU UR6, c[0x0][0x3a8] ;  /* 0x00007500ff0677ac */ /* 0x000e620008000800 */
[----:B------:R-:W-:Y:S01]  /*2280*/  NOP ;  /* 0x0000000000007918 */ /* 0x000fe20000000000 */
.L_x_930:
[----:B------:R-:W-:-:S04]  /*2290*/  IMAD.IADD R5, R6, 0x1, R23 ;  /* 0x0000000106057824 */ /* 0x000fc800078e0217 */
[----:B0-----:R-:W-:-:S05]  /*22a0*/  IMAD.WIDE.U32 R4, R5, 0x4, R2 ;  /* 0x0000000405047825 */ /* 0x001fca00078e0002 */
        /* <DEDUP_REMOVED lines=12> */
[----:B------:R-:W5:Y:S01]  /*2370*/  LDG.E.CONSTANT R20, desc[UR8][R4.64+0x3c00] ;  /* 0x003c000804147981 */ /* 0x000f62000c1e9900 */
[----:B--2---:R-:W-:-:S03]  /*2380*/  IADD3 R24, PT, PT, R19, R18, R7 ;  /* 0x0000001213187210 */ /* 0x004fc60007ffe007 */
[----:B------:R-:W2:Y:S04]  /*2390*/  LDG.E.CONSTANT R19, desc[UR8][R4.64+0x3000] ;  /* 0x0030000804137981 */ /* 0x000ea8000c1e9900 */
[----:B------:R-:W2:Y:S04]  /*23a0*/  LDG.E.CONSTANT R18, desc[UR8][R4.64+0x3400] ;  /* 0x0034000804127981 */ /* 0x000ea8000c1e9900 */
[----:B------:R-:W2:Y:S01]  /*23b0*/  LDG.E.CONSTANT R7, desc[UR8][R4.64+0x3800] ;  /* 0x0038000804077981 */ /* 0x000ea2000c1e9900 */
[----:B---3--:R-:W-:-:S04]  /*23c0*/  IADD3 R21, PT, PT, R22, R21, R24 ;  /* 0x0000001516157210 */ /* 0x008fc80007ffe018 */
[----:B----4-:R-:W-:-:S04]  /*23d0*/  IADD3 R16, PT, PT, R16, R17, R21 ;  /* 0x0000001110107210 */ /* 0x010fc80007ffe015 */
[----:B-----5:R-:W-:-:S04]  /*23e0*/  IADD3 R14, PT, PT, R14, R15, R16 ;  /* 0x0000000f0e0e7210 */ /* 0x020fc80007ffe010 */
[----:B------:R-:W-:Y:S02]  /*23f0*/  IADD3 R12, PT, PT, R12, R13, R14 ;  /* 0x0000000d0c0c7210 */ /* 0x000fe40007ffe00e */
[----:B-1----:R-:W-:-:S04]  /*2400*/  IADD3 R13, PT, PT, -R23, UR6, RZ ;  /* 0x00000006170d7c10 */ /* 0x002fc8000fffe1ff */
[----:B------:R-:W-:Y:S02]  /*2410*/  ISETP.GE.U32.AND P0, PT, R13, UR5, PT ;  /* 0x000000050d007c0c */ /* 0x000fe4000bf06070 */
[----:B------:R-:W-:-:S04]  /*2420*/  IADD3 R10, PT, PT, R11, R10, R12 ;  /* 0x0000000a0b0a7210 */ /* 0x000fc80007ffe00c */
[----:B--2---:R-:W-:-:S04]  /*2430*/  IADD3 R10, PT, PT, R18, R19, R10 ;  /* 0x00000013120a7210 */ /* 0x004fc80007ffe00a */
[----:B------:R-:W-:-:S03]  /*2440*/  IADD3 R7, PT, PT, R20, R7, R10 ;  /* 0x0000000714077210 */ /* 0x000fc60007ffe00a */
[----:B------:R-:W-:Y:S05]  /*2450*/  @!P0 BRA `(.L_x_928) ;  /* 0x0000000000fc8947 */ /* 0x000fea0003800000 */
[----:B------:R-:W-:Y:S01]  /*2460*/  VIADD R23, R23, UR5 ;  /* 0x0000000517177c36 */ /* 0x000fe20008000000 */
[----:B------:R-:W-:Y:S01]  /*2470*/  UIADD3 UR4, UPT, UPT, UR4, 0x1, URZ ;  /* 0x0000000104047890 */ /* 0x000fe2000fffe0ff */
[----:B------:R-:W-:Y:S02]  /*2480*/  VIADD R8, R8, UR5 ;  /* 0x0000000508087c36 */ /* 0x000fe40008000000 */
[----:B------:R-:W-:Y:S01]  /*2490*/  VIADD R9, R9, UR5 ;  /* 0x0000000509097c36 */ /* 0x000fe20008000000 */
[----:B------:R-:W-:-:S13]  /*24a0*/  ISETP.GT.U32.AND P0, PT, R23, UR7, PT ;  /* 0x0000000717007c0c */ /* 0x000fda000bf04070 */
[----:B------:R-:W-:Y:S05]  /*24b0*/  @!P0 BRA `(.L_x_930) ;  /* 0xfffffffc00748947 */ /* 0x000fea000383ffff */
.L_x_929:
[----:B------:R-:W-:-:S13]  /*24c0*/  ISETP.GE.U32.AND P0, PT, R23, UR6, PT ;  /* 0x0000000617007c0c */ /* 0x000fda000bf06070 */
[----:B------:R-:W-:Y:S05]  /*24d0*/  @P0 BRA `(.L_x_928) ;  /* 0x0000000000dc0947 */ /* 0x000fea0003800000 */
[----:B------:R-:W-:Y:S01]  /*24e0*/  IADD3 R23, PT, PT, -R23, UR6, RZ ;  /* 0x0000000617177c10 */ /* 0x000fe2000fffe1ff */
[----:B------:R-:W-:Y:S03]  /*24f0*/  BSSY.RECONVERGENT B1, `(.L_x_928) ;  /* 0x0000035000017945 */ /* 0x000fe60003800200 */
[----:B------:R-:W-:-:S13]  /*2500*/  ISETP.GE.AND P0, PT, R6, R23, PT ;  /* 0x000000170600720c */ /* 0x000fda0003f06270 */
[----:B------:R-:W-:Y:S05]  /*2510*/  @P0 BRA `(.L_x_931) ;  /* 0x0000000000c80947 */ /* 0x000fea0003800000 */
[----:B------:R-:W0:Y:S01]  /*2520*/  LDCU UR5, c[0x0][0x3ac] ;  /* 0x00007580ff0577ac */ /* 0x000e220008000800 */
[----:B------:R-:W1:Y:S01]  /*2530*/  LDC R10, c[0x0][0x3ac] ;  /* 0x0000eb00ff0a7b82 */ /* 0x000e620000000800 */
[----:B------:R-:W-:Y:S01]  /*2540*/  LOP3.LUT R4, RZ, R6, RZ, 0x33, !PT ;  /* 0x00000006ff047212 */ /* 0x000fe200078e33ff */
[----:B------:R-:W-:Y:S01]  /*2550*/  IMAD.SHL.U32 R11, R0, 0x1000, RZ ;  /* 0x00001000000b7824 */ /* 0x000fe200078e00ff */
[----:B------:R-:W-:Y:S03]  /*2560*/  BSSY.RECONVERGENT B2, `(.L_x_932) ;  /* 0x0000018000027945 */ /* 0x000fe60003800200 */
[----:B------:R-:W-:Y:S01]  /*2570*/  VIADD R5, R4, UR6 ;  /* 0x0000000604057c36 */ /* 0x000fe20008000000 */
[----:B0-----:R-:W-:-:S06]  /*2580*/  USHF.L.U32 UR5, UR5, 0xc, URZ ;  /* 0x0000000c05057899 */ /* 0x001fcc00080006ff */
[----:B------:R-:W-:-:S04]  /*2590*/  VIADD R4, R11, UR5 ;  /* 0x000000050b047c36 */ /* 0x000fc80008000000 */
[C---:B------:R-:W-:Y:S02]  /*25a0*/  IMAD.IADD R11, R5.reuse, 0x1, -R4 ;  /* 0x00000001050b7824 */ /* 0x040fe400078e0a04 */
[----:B-1----:R-:W-:Y:S01]  /*25b0*/  IMAD R4, R10, UR4, RZ ;  /* 0x000000040a047c24 */ /* 0x002fe2000f8e02ff */
        /* <DEDUP_REMOVED lines=10> */
.L_x_934:
        /* <DEDUP_REMOVED lines=8> */
.L_x_933:
[----:B------:R-:W-:Y:S05]  /*26e0*/  BSYNC.RECONVERGENT B2 ;  /* 0x0000000000027941 */ /* 0x000fea0003800200 */
.L_x_932:
[----:B------:R-:W-:Y:S05]  /*26f0*/  @!P1 BRA `(.L_x_931) ;  /* 0x0000000000509947 */ /* 0x000fea0003800000 */
[C---:B------:R-:W-:Y:S02]  /*2700*/  IMAD.IADD R15, R11.reuse, 0x1, R8 ;  /* 0x000000010b0f7824 */ /* 0x040fe400078e0208 */
[----:B------:R-:W-:-:S07]  /*2710*/  VIADD R14, R11, 0x200 ;  /* 0x000002000b0e7836 */ /* 0x000fce0000000000 */
.L_x_935:
        /* <DEDUP_REMOVED lines=18> */
.L_x_931:
[----:B------:R-:W-:Y:S05]  /*2840*/  BSYNC.RECONVERGENT B1 ;  /* 0x0000000000017941 */ /* 0x000fea0003800200 */
.L_x_928:
        /* <DEDUP_REMOVED lines=37> */
[----:B---3--:R-:W1:Y:S01]  /*2aa0*/  LDS.64 R8, [UR4+0x20] ;  /* 0x00002004ff087984 */ /* 0x008e620008000a00 */
[----:B0-----:R-:W-:-:S04]  /*2ab0*/  IADD3 R2, PT, PT, R4, R2, R3 ;  /* 0x0000000204027210 */ /* 0x001fc80007ffe003 */
[----:B------:R-:W-:-:S04]  /*2ac0*/  IADD3 R2, PT, PT, R6, R2, R5 ;  /* 0x0000000206027210 */ /* 0x000fc80007ffe005 */
[----:B-1----:R-:W-:-:S05]  /*2ad0*/  IADD3 R2, PT, PT, R8, R2, R7 ;  /* 0x0000000208027210 */ /* 0x002fca0007ffe007 */
[----:B------:R-:W-:-:S07]  /*2ae0*/  IMAD.IADD R3, R2, 0x1, R9 ;  /* 0x0000000102037824 */ /* 0x000fce00078e0209 */
.L_x_909:
[----:B------:R-:W-:Y:S05]  /*2af0*/  BSYNC.RECONVERGENT B0 ;  /* 0x0000000000007941 */ /* 0x000fea0003800200 */
.L_x_897:
[----:B------:R-:W-:Y:S05]  /*2b00*/  @P0 EXIT ;  /* 0x000000000000094d */ /* 0x000fea0003800000 */
[----:B-1----:R-:W1:Y:S02]  /*2b10*/  LDC.64 R4, c[0x0][0x388] ;  /* 0x0000e200ff047b82 */ /* 0x002e640000000a00 */
[----:B-1----:R-:W-:-:S05]  /*2b20*/  IMAD.WIDE.U32 R4, R0, 0x4, R4 ;  /* 0x0000000400047825 */ /* 0x002fca00078e0004 */
[----:B------:R-:W-:Y:S01]  /*2b30*/  STG.E desc[UR8][R4.64], R3 ;  /* 0x0000000304007986 */ /* 0x000fe2000c101908 */
[----:B------:R-:W-:Y:S05]  /*2b40*/  EXIT ;  /* 0x000000000000794d */ /* 0x000fea0003800000 */
.L_x_936:
        /* <DEDUP_REMOVED lines=11> */
.L_x_2177:


//--------------------- .text._ZN3cub18CUB_300001_SM_10006detail6reduce28DeviceReduceSingleTileKernelINS2_10policy_hubIijN4cuda3std3__44plusIiEEE10Policy1000EPiSC_jS9_iiNS7_10__identityEEEvT0_T1_T2_T3_T4_T6_ --------------------------
	.section	.text._ZN3cub18CUB_300001_SM_10006detail6reduce28DeviceReduceSingleTileKernelINS2_10policy_hubIijN4cuda3std3__44plusIiEEE10Policy1000EPiSC_jS9_iiNS7_10__identityEEEvT0_T1_T2_T3_T4_T6_,"ax",@progbits
	.align	128
        .global         _ZN3cub18CUB_300001_SM_10006detail6reduce28DeviceReduceSingleTileKernelINS2_10policy_hubIijN4cuda3std3__44plusIiEEE10Policy1000EPiSC_jS9_iiNS7_10__identityEEEvT0_T1_T2_T3_T4_T6_
        .type           _ZN3cub18CUB_300001_SM_10006detail6reduce28DeviceReduceSingleTileKernelINS2_10policy_hubIijN4cuda3std3__44plusIiEEE10Policy1000EPiSC_jS9_iiNS7_10__identityEEEvT0_T1_T2_T3_T4_T6_,@function
        .size           _ZN3cub18CUB_300001_SM_10006detail6reduce28DeviceReduceSingleTileKernelINS2_10policy_hubIijN4cuda3std3__44plusIiEEE10Policy1000EPiSC_jS9_iiNS7_10__identityEEEvT0_T1_T2_T3_T4_T6_,(.L_x_2178 - _ZN3cub18CUB_300001_SM_10006detail6reduce28DeviceReduceSingleTileKernelINS2_10policy_hubIijN4cuda3std3__44plusIiEEE10Policy1000EPiSC_jS9_iiNS7_10__identityEEEvT0_T1_T2_T3_T4_T6_)
        .other          _ZN3cub18CUB_300001_SM_10006detail6reduce28DeviceReduceSingleTileKernelINS2_10policy_hubIijN4cuda3std3__44plusIiEEE10Policy1000EPiSC_jS9_iiNS7_10__identityEEEvT0_T1_T2_T3_T4_T6_,@"STO_CUDA_ENTRY STV_DEFAULT"
_ZN3cub18CUB_300001_SM_10006detail6reduce28DeviceReduceSingleTileKernelINS2_10policy_hubIijN4cuda3std3__44plusIiEEE10Policy1000EPiSC_jS9_iiNS7_10__identityEEEvT0_T1_T2_T3_T4_T6_:
.text._ZN3cub18CUB_300001_SM_10006detail6reduce28DeviceReduceSingleTileKernelINS2_10policy_hubIijN4cuda3std3__44plusIiEEE10Policy1000EPiSC_jS9_iiNS7_10__identityEEEvT0_T1_T2_T3_T4_T6_:
        /* <DEDUP_REMOVED lines=13> */
.L_x_937:
[----:B------:R-:W0:Y:S01]  /*00d0*/  LDCU UR4, c[0x0][0x380] ;  /* 0x00007000ff0477ac */ /* 0x000e220008000800 */
[----:B------:R-:W-:Y:S01]  /*00e0*/  BSSY.RECONVERGENT B0, `(.L_x_938) ;  /* 0x00002ee000007945 */ /* 0x000fe20003800200 */
[----:B0-----:R-:W-:-:S09]  /*00f0*/  ULOP3.LUT UP0, URZ, UR4, 0xf, URZ, 0xc0, !UPT ;  /* 0x0000000f04ff7892 */ /* 0x001fd2000f80c0ff */
[----:B------:R-:W-:Y:S05]  /*0100*/  BRA.U UP0, `(.L_x_939) ;  /* 0x0000001500a87547 */ /* 0x000fea000b800000 */
        /* <DEDUP_REMOVED lines=12> */
.L_x_942:
[----:B------:R-:W-:Y:S05]  /*01d0*/  BSYNC.RECONVERGENT B1 ;  /* 0x0000000000017941 */ /* 0x000fea0003800200 */
.L_x_941:
        /* <DEDUP_REMOVED lines=16> */
.L_x_947:
        /* <DEDUP_REMOVED lines=9> */
.L_x_946:
[----:B------:R-:W-:Y:S05]  /*0370*/  BSYNC.RECONVERGENT B2 ;  /* 0x0000000000027941 */ /* 0x000fea0003800200 */
.L_x_945:
[----:B------:R-:W-:Y:S05]  /*0380*/  @!P1 BRA `(.L_x_944) ;  /* 0x00000004001c9947 */ /* 0x000fea0003800000 */
[----:B------:R-:W0:Y:S01]  /*0390*/  LDC.64 R4, c[0x0][0x380] ;  /* 0x0000e000ff047b82 */ /* 0x000e220000000a00 */
[----:B------:R-:W-:Y:S01]  /*03a0*/  IMAD.IADD R7, R3, 0x1, -R6 ;  /* 0x0000000103077824 */ /* 0x000fe200078e0a06 */
[----:B------:R-:W-:Y:S01]  /*03b0*/  BSSY.RECONVERGENT B2, `(.L_x_948) ;  /* 0x0000025000027945 */ /* 0x000fe20003800200 */
[----:B------:R-:W-:-:S03]  /*03c0*/  PLOP3.LUT P0, PT, PT, PT, PT, 0x80, 0x8 ;  /* 0x000000000008781c */ /* 0x000fc60003f0f070 */
[----:B------:R-:W-:Y:S01]  /*03d0*/  ISETP.GT.AND P1, PT, R7, 0xc00, PT ;  /* 0x00000c000700780c */ /* 0x000fe20003f24270 */
[----:B0-----:R-:W-:-:S12]  /*03e0*/  IMAD.WIDE.U32 R4, R6, 0x4, R4 ;  /* 0x0000000406047825 */ /* 0x001fd800078e0004 */
[----:B------:R-:W-:Y:S05]  /*03f0*/  @!P1 BRA `(.L_x_949) ;  /* 0x0000000000809947 */ /* 0x000fea0003800000 */
[----:B------:R-:W-:Y:S01]  /*0400*/  PLOP3.LUT P0, PT, PT, PT, PT, 0x8, 0x80 ;  /* 0x000000000080781c */ /* 0x000fe20003f0e170 */
[----:B------:R-:W-:-:S12]  /*0410*/  VIADD R7, R3, 0xfffff400 ;  /* 0xfffff40003077836 */ /* 0x000fd80000000000 */
.L_x_950:
[----:B------:R-:W2:Y:S04]  /*0420*/  LDG.E.CONSTANT R13, desc[UR6][R4.64] ;  /* 0x00000006040d7981 */ /* 0x000ea8000c1e9900 */
[----:B------:R-:W2:Y:S04]  /*0430*/  LDG.E.CONSTANT R12, desc[UR6][R4.64+0x400] ;  /* 0x00040006040c7981 */ /* 0x000ea8000c1e9900 */
[----:B------:R-:W3:Y:S04]  /*0440*/  LDG.E.CONSTANT R15, desc[UR6][R4.64+0x800] ;  /* 0x00080006040f7981 */ /* 0x000ee8000c1e9900 */
[----:B------:R-:W3:Y:S04]  /*0450*/  LDG.E.CONSTANT R14, desc[UR6][R4.64+0xc00] ;  /* 0x000c0006040e7981 */ /* 0x000ee8000c1e9900 */
[----:B------:R-:W4:Y:S04]  /*0460*/  LDG.E.CONSTANT R17, desc[UR6][R4.64+0x1000] ;  /* 0x0010000604117981 */ /* 0x000f28000c1e9900 */
        /* <DEDUP_REMOVED lines=10> */
[----:B------:R0:W4:Y:S01]  /*0510*/  LDG.E.CONSTANT R8, desc[UR6][R4.64+0x3c00] ;  /* 0x003c000604087981 */ /* 0x000122000c1e9900 */
[----:B------:R-:W-:-:S05]  /*0520*/  VIADD R6, R6, 0x1000 ;  /* 0x0000100006067836 */ /* 0x000fca0000000000 */
[----:B------:R-:W-:Y:S02]  /*0530*/  ISETP.GE.AND P1, PT, R6, R7, PT ;  /* 0x000000070600720c */ /* 0x000fe40003f26270 */
[----:B--2--5:R-:W-:Y:S02]  /*0540*/  IADD3 R12, PT, PT, R12, R13, R2 ;  /* 0x0000000d0c0c7210 */ /* 0x024fe40007ffe002 */
[----:B------:R-:W-:-:S05]  /*0550*/  IADD3 R13, P2, PT, R4, 0x4000, RZ ;  /* 0x00004000040d7810 */ /* 0x000fca0007f5e0ff */
[----:B0-----:R-:W-:Y:S01]  /*0560*/  IMAD.X R5, RZ, RZ, R5, P2 ;  /* 0x000000ffff057224 */ /* 0x001fe200010e0605 */
[----:B---3--:R-:W-:Y:S01]  /*0570*/  IADD3 R12, PT, PT, R14, R15, R12 ;  /* 0x0000000f0e0c7210 */ /* 0x008fe20007ffe00c */
[----:B------:R-:W-:-:S03]  /*0580*/  IMAD.MOV.U32 R4, RZ, RZ, R13 ;  /* 0x000000ffff047224 */ /* 0x000fc600078e000d */
[----:B----4-:R-:W-:-:S04]  /*0590*/  IADD3 R12, PT, PT, R16, R17, R12 ;  /* 0x00000011100c7210 */ /* 0x010fc80007ffe00c */
[----:B------:R-:W-:-:S04]  /*05a0*/  IADD3 R12, PT, PT, R18, R19, R12 ;  /* 0x00000013120c7210 */ /* 0x000fc80007ffe00c */
[----:B------:R-:W-:-:S04]  /*05b0*/  IADD3 R12, PT, PT, R20, R21, R12 ;  /* 0x00000015140c7210 */ /* 0x000fc80007ffe00c */
[----:B------:R-:W-:-:S04]  /*05c0*/  IADD3 R12, PT, PT, R22, R23, R12 ;  /* 0x00000017160c7210 */ /* 0x000fc80007ffe00c */
[----:B------:R-:W-:-:S04]  /*05d0*/  IADD3 R10, PT, PT, R10, R11, R12 ;  /* 0x0000000b0a0a7210 */ /* 0x000fc80007ffe00c */
[----:B------:R-:W-:Y:S01]  /*05e0*/  IADD3 R2, PT, PT, R8, R9, R10 ;  /* 0x0000000908027210 */ /* 0x000fe20007ffe00a */
[----:B------:R-:W-:Y:S06]  /*05f0*/  @!P1 BRA `(.L_x_950) ;  /* 0xfffffffc00889947 */ /* 0x000fec000383ffff */
.L_x_949:
[----:B------:R-:W-:Y:S05]  /*0600*/  BSYNC.RECONVERGENT B2 ;  /* 0x0000000000027941 */ /* 0x000fea0003800200 */
.L_x_948:
        /* <DEDUP_REMOVED lines=10> */
[----:B------:R-:W4:Y:S04]  /*06b0*/  LDG.E.CONSTANT R14, desc[UR6][R4.64+0x1800] ;  /* 0x00180006040e7981 */ /* 0x000f28000c1e9900 */
[----:B------:R0:W4:Y:S01]  /*06c0*/  LDG.E.CONSTANT R13, desc[UR6][R4.64+0x1c00] ;  /* 0x001c0006040d7981 */ /* 0x000122000c1e9900 */
[----:B------:R-:W-:Y:S01]  /*06d0*/  PLOP3.LUT P0, PT, PT, PT, PT, 0x8, 0x80 ;  /* 0x000000000080781c */ /* 0x000fe20003f0e170 */
[----:B------:R-:W-:Y:S01]  /*06e0*/  VIADD R6, R6, 0x800 ;  /* 0x0000080006067836 */ /* 0x000fe20000000000 */
[----:B--2--5:R-:W-:-:S02]  /*06f0*/  IADD3 R7, PT, PT, R8, R7, R2 ;  /* 0x0000000708077210 */ /* 0x024fc40007ffe002 */
[----:B------:R-:W-:-:S05]  /*0700*/  IADD3 R8, P1, PT, R4, 0x2000, RZ ;  /* 0x0000200004087810 */ /* 0x000fca0007f3e0ff */
[----:B0-----:R-:W-:Y:S01]  /*0710*/  IMAD.MOV.U32 R4, RZ, RZ, R8 ;  /* 0x000000ffff047224 */ /* 0x001fe200078e0008 */
[----:B---3--:R-:W-:Y:S01]  /*0720*/  IADD3 R7, PT, PT, R9, R10, R7 ;  /* 0x0000000a09077210 */ /* 0x008fe20007ffe007 */
[----:B------:R-:W-:-:S04]  /*0730*/  IMAD.X R9, RZ, RZ, R5, P1 ;  /* 0x000000ffff097224 */ /* 0x000fc800008e0605 */
[----:B------:R-:W-:Y:S01]  /*0740*/  IMAD.MOV.U32 R5, RZ, RZ, R9 ;  /* 0x000000ffff057224 */ /* 0x000fe200078e0009 */
[----:B----4-:R-:W-:-:S04]  /*0750*/  IADD3 R7, PT, PT, R11, R12, R7 ;  /* 0x0000000c0b077210 */ /* 0x010fc80007ffe007 */
[----:B------:R-:W-:-:S07]  /*0760*/  IADD3 R2, PT, PT, R13, R14, R7 ;  /* 0x0000000e0d027210 */ /* 0x000fce0007ffe007 */
.L_x_952:
[----:B------:R-:W-:Y:S05]  /*0770*/  BSYNC.RECONVERGENT B2 ;  /* 0x0000000000027941 */ /* 0x000fea0003800200 */
.L_x_951:
[----:B------:R-:W-:-:S13]  /*0780*/  ISETP.LT.OR P0, PT, R6, R3, P0 ;  /* 0x000000030600720c */ /* 0x000fda0000701670 */
[----:B------:R-:W-:Y:S05]  /*0790*/  @!P0 BRA `(.L_x_944) ;  /* 0x0000000000188947 */ /* 0x000fea0003800000 */
[----:B------:R-:W2:Y:S04]  /*07a0*/  LDG.E.CONSTANT R7, desc[UR6][R4.64] ;  /* 0x0000000604077981 */ /* 0x000ea8000c1e9900 */
[----:B------:R-:W2:Y:S04]  /*07b0*/  LDG.E.CONSTANT R6, desc[UR6][R4.64+0x400] ;  /* 0x0004000604067981 */ /* 0x000ea8000c1e9900 */
[----:B------:R-:W3:Y:S04]  /*07c0*/  LDG.E.CONSTANT R9, desc[UR6][R4.64+0x800] ;  /* 0x0008000604097981 */ /* 0x000ee8000c1e9900 */
[----:B------:R-:W3:Y:S01]  /*07d0*/  LDG.E.CONSTANT R8, desc[UR6][R4.64+0xc00] ;  /* 0x000c000604087981 */ /* 0x000ee2000c1e9900 */
[----:B--2--5:R-:W-:-:S04]  /*07e0*/  IADD3 R2, PT, PT, R6, R7, R2 ;  /* 0x0000000706027210 */ /* 0x024fc80007ffe002 */
[----:B---3--:R-:W-:-:S07]  /*07f0*/  IADD3 R2, PT, PT, R8, R9, R2 ;  /* 0x0000000908027210 */ /* 0x008fce0007ffe002 */
.L_x_944:
[----:B------:R-:W-:Y:S05]  /*0800*/  BSYNC.RECONVERGENT B1 ;  /* 0x0000000000017941 */ /* 0x000fea0003800200 */
.L_x_943:
        /* <DEDUP_REMOVED lines=9> */
[----:B0-----:R-:W0:Y:S01]  /*08a0*/  SHFL.DOWN PT, R4, R3, 0x2, 0x1f ;  /* 0x08401f0003047f89 */ /* 0x001e2200000e0000 */
        /* <DEDUP_REMOVED lines=28> */
[----:B--2---:R-:W0:Y:S04]  /*0a70*/  LDS.128 R4, [UR4+0x10] ;  /* 0x00001004ff047984 */ /* 0x004e280008000c00 */
[----:B------:R-:W1:Y:S01]  /*0a80*/  LDS.64 R2, [UR4+0x20] ;  /* 0x00002004ff027984 */ /* 0x000e620008000a00 */
[----:B0-----:R-:W-:-:S04]  /*0a90*/  IADD3 R0, PT, PT, R4, R0, R9 ;  /* 0x0000000004007210 */ /* 0x001fc80007ffe009 */
[----:B------:R-:W-:-:S04]  /*0aa0*/  IADD3 R0, PT, PT, R6, R0, R5 ;  /* 0x0000000006007210 */ /* 0x000fc80007ffe005 */
[----:B-1----:R-:W-:-:S05]  /*0ab0*/  IADD3 R0, PT, PT, R2, R0, R7 ;  /* 0x0000000002007210 */ /* 0x002fca0007ffe007 */
[----:B------:R-:W-:Y:S01]  /*0ac0*/  IMAD.IADD R9, R0, 0x1, R3 ;  /* 0x0000000100097824 */ /* 0x000fe200078e0203 */
[----:B------:R-:W-:Y:S06]  /*0ad0*/  BRA `(.L_x_954) ;  /* 0x0000002400387947 */ /* 0x000fec0003800000 */
.L_x_953:
[----:B0-----:R-:W-:Y:S01]  /*0ae0*/  LOP3.LUT R4, R0, 0x3e0, RZ, 0xc0, !PT ;  /* 0x000003e000047812 */ /* 0x001fe200078ec0ff */
[----:B------:R-:W0:Y:S04]  /*0af0*/  S2R R10, SR_LANEID ;  /* 0x00000000000a7919 */ /* 0x000e280000000000 */
[----:B------:R-:W-:Y:S01]  /*0b00*/  VIADD R6, R4, 0x20 ;  /* 0x0000002004067836 */ /* 0x000fe20000000000 */
[----:B------:R-:W-:-:S04]  /*0b10*/  LOP3.LUT R4, RZ, R4, RZ, 0x33, !PT ;  /* 0x00000004ff047212 */ /* 0x000fc800078e33ff */
[----:B------:R-:W-:Y:S01]  /*0b20*/  ISETP.GT.U32.AND P0, PT, R6, R3, PT ;  /* 0x000000030600720c */ /* 0x000fe20003f04070 */
[----:B------:R-:W-:-:S05]  /*0b30*/  IMAD.IADD R4, R4, 0x1, R3 ;  /* 0x0000000104047824 */ /* 0x000fca00078e0203 */
[----:B------:R-:W-:-:S05]  /*0b40*/  SEL R5, R4, 0x1f, P0 ;  /* 0x0000001f04057807 */ /* 0x000fca0000000000 */
[----:B-----5:R-:W1:Y:S01]  /*0b50*/  SHFL.DOWN PT, R4, R2, 0x1, R5 ;  /* 0x0820000002047989 */ /* 0x020e6200000e0005 */
[CC--:B0-----:R-:W-:Y:S01]  /*0b60*/  ISETP.GE.AND P0, PT, R10.reuse, R5.reuse, PT ;  /* 0x000000050a00720c */ /* 0x0c1fe20003f06270 */
[C---:B------:R-:W-:Y:S01]  /*0b70*/  VIADD R8, R10.reuse, 0x2 ;  /* 0x000000020a087836 */ /* 0x040fe20000000000 */
[----:B------:R-:W-:Y:S02]  /*0b80*/  ISETP.NE.AND P1, PT, R10, RZ, PT ;  /* 0x000000ff0a00720c */ /* 0x000fe40003f25270 */
[----:B-1----:R-:W-:Y:S02]  /*0b90*/  SEL R7, R4, RZ, !P0 ;  /* 0x000000ff04077207 */ /* 0x002fe40004000000 */
[----:B------:R-:W-:Y:S01]  /*0ba0*/  ISETP.GT.AND P0, PT, R8, R5, PT ;  /* 0x000000050800720c */ /* 0x000fe20003f04270 */
[----:B------:R-:W-:-:S08]  /*0bb0*/  VIADD R8, R10, 0x4 ;  /* 0x000000040a087836 */ /* 0x000fd00000000000 */
[----:B------:R-:W0:Y:S01]  /*0bc0*/  @!P1 S2R R12, SR_CgaCtaId ;  /* 0x00000000000c9919 */ /* 0x000e220000008800 */
[----:B------:R-:W-:Y:S01]  /*0bd0*/  IMAD.IADD R4, R7, 0x1, R2 ;  /* 0x0000000107047824 */ /* 0x000fe200078e0202 */
[----:B------:R-:W-:-:S04]  /*0be0*/  @!P1 MOV R9, 0x400 ;  /* 0x0000040000099802 */ /* 0x000fc80000000f00 */
[----:B------:R-:W1:Y:S02]  /*0bf0*/  SHFL.DOWN PT, R6, R4, 0x2, R5 ;  /* 0x0840000004067989 */ /* 0x000e6400000e0005 */
[----:B-1----:R-:W-:Y:S02]  /*0c00*/  SEL R7, R6, RZ, !P0 ;  /* 0x000000ff06077207 */ /* 0x002fe40004000000 */
[----:B------:R-:W-:Y:S01]  /*0c10*/  ISETP.GT.AND P0, PT, R8, R5, PT ;  /* 0x000000050800720c */ /* 0x000fe20003f04270 */
[----:B------:R-:W-:Y:S01]  /*0c20*/  VIADD R8, R10, 0x10 ;  /* 0x000000100a087836 */ /* 0x000fe20000000000 */
[----:B0-----:R-:W-:Y:S01]  /*0c30*/  @!P1 LEA R12, R12, R9, 0x18 ;  /* 0x000000090c0c9211 */ /* 0x001fe200078ec0ff */
        /* <DEDUP_REMOVED lines=24> */
[----:B------:R-:W-:Y:S01]  /*0dc0*/  ISETP.GT.U32.AND P3, PT, R3, 0x80, PT ;  /* 0x000000800300780c */ /* 0x000fe20003f64070 */
[----:B0-----:R-:W-:-:S09]  /*0dd0*/  ULEA UR4, UR5, UR4, 0x18 ;  /* 0x0000000405047291 */ /* 0x001fd2000f8ec0ff */
[----:B------:R-:W0:Y:S04]  /*0de0*/  LDS.128 R4, [UR4+0x10] ;  /* 0x00001004ff047984 */ /* 0x000e280008000c00 */
[----:B------:R-:W2:Y:S04]  /*0df0*/  LDS R0, [UR4+0xc] ;  /* 0x00000c04ff007984 */ /* 0x000ea80008000800 */
[----:B------:R-:W3:Y:S01]  /*0e00*/  LDS.64 R10, [UR4+0x20] ;  /* 0x00002004ff0a7984 */ /* 0x000ee20008000a00 */
[----:B0-----:R-:W-:Y:S02]  /*0e10*/  SEL R4, R4, RZ, P2 ;  /* 0x000000ff04047207 */ /* 0x001fe40001000000 */
[----:B------:R-:W-:-:S02]  /*0e20*/  ISETP.GT.U32.AND P2, PT, R3, 0x60, PT ;  /* 0x000000600300780c */ /* 0x000fc40003f44070 */
[----:B--2---:R-:W-:Y:S02]  /*0e30*/  SEL R0, R0, RZ, P1 ;  /* 0x000000ff00007207 */ /* 0x004fe40000800000 */
[----:B------:R-:W-:Y:S02]  /*0e40*/  SEL R5, R5, RZ, P2 ;  /* 0x000000ff05057207 */ /* 0x000fe40001000000 */
[----:B------:R-:W-:Y:S02]  /*0e50*/  IADD3 R0, PT, PT, R4, R0, R9 ;  /* 0x0000000004007210 */ /* 0x000fe40007ffe009 */
[C---:B------:R-:W-:Y:S02]  /*0e60*/  ISETP.GT.U32.AND P1, PT, R3.reuse, 0xa0, PT ;  /* 0x000000a00300780c */ /* 0x040fe40003f24070 */
[----:B------:R-:W-:Y:S02]  /*0e70*/  SEL R6, R6, RZ, P3 ;  /* 0x000000ff06067207 */ /* 0x000fe40001800000 */
[----:B------:R-:W-:-:S02]  /*0e80*/  ISETP.GT.U32.AND P2, PT, R3, 0xc0, PT ;  /* 0x000000c00300780c */ /* 0x000fc40003f44070 */
[----:B------:R-:W-:Y:S02]  /*0e90*/  ISETP.GT.U32.AND P3, PT, R3, 0xe0, PT ;  /* 0x000000e00300780c */ /* 0x000fe40003f64070 */
[----:B------:R-:W-:Y:S02]  /*0ea0*/  SEL R7, R7, RZ, P1 ;  /* 0x000000ff07077207 */ /* 0x000fe40000800000 */
[----:B------:R-:W-:Y:S02]  /*0eb0*/  IADD3 R0, PT, PT, R6, R0, R5 ;  /* 0x0000000006007210 */ /* 0x000fe40007ffe005 */
[----:B---3--:R-:W-:Y:S02]  /*0ec0*/  SEL R10, R10, RZ, P2 ;  /* 0x000000ff0a0a7207 */ /* 0x008fe40001000000 */
[----:B------:R-:W-:Y:S02]  /*0ed0*/  SEL R11, R11, RZ, P3 ;  /* 0x000000ff0b0b7207 */ /* 0x000fe40001800000 */
[----:B------:R-:W-:-:S05]  /*0ee0*/  IADD3 R0, PT, PT, R10, R0, R7 ;  /* 0x000000000a007210 */ /* 0x000fca0007ffe007 */
[----:B-1----:R-:W-:Y:S01]  /*0ef0*/  IMAD.IADD R9, R0, 0x1, R11 ;  /* 0x0000000100097824 */ /* 0x002fe200078e020b */
[----:B------:R-:W-:Y:S06]  /*0f00*/  BRA `(.L_x_954) ;  /* 0x00000020002c7947 */ /* 0x000fec0003800000 */
.L_x_940:
[----:B------:R-:W0:Y:S01]  /*0f10*/  S2R R0, SR_TID.X ;  /* 0x0000000000007919 */ /* 0x000e220000002100 */
[----:B------:R-:W1:Y:S02]  /*0f20*/  LDCU.64 UR4, c[0x0][0x380] ;  /* 0x00007000ff0477ac */ /* 0x000e640008000a00 */
[----:B-1----:R-:W-:Y:S02]  /*0f30*/  IMAD.U32 R20, RZ, RZ, UR4 ;  /* 0x00000004ff147e24 */ /* 0x002fe4000f8e00ff */
[----:B------:R-:W-:Y:S02]  /*0f40*/  IMAD.U32 R21, RZ, RZ, UR5 ;  /* 0x00000005ff157e24 */ /* 0x000fe4000f8e00ff */
[----:B0-----:R-:W-:-:S04]  /*0f50*/  IMAD.SHL.U32 R2, R0, 0x4, RZ ;  /* 0x0000000400027824 */ /* 0x001fc800078e00ff */
[----:B------:R-:W-:-:S05]  /*0f60*/  IMAD.WIDE.U32 R24, R2, 0x4, R20 ;  /* 0x0000000402187825 */ /* 0x000fca00078e0014 */
[----:B------:R-:W2:Y:S04]  /*0f70*/  LDG.E.128.CONSTANT R4, desc[UR6][R24.64] ;  /* 0x0000000618047981 */ /* 0x000ea8000c1e9d00 */
[----:B------:R-:W3:Y:S04]  /*0f80*/  LDG.E.128.CONSTANT R8, desc[UR6][R24.64+0x1000] ;  /* 0x0010000618087981 */ /* 0x000ee8000c1e9d00 */
[----:B------:R-:W4:Y:S04]  /*0f90*/  LDG.E.128.CONSTANT R12, desc[UR6][R24.64+0x2000] ;  /* 0x00200006180c7981 */ /* 0x000f28000c1e9d00 */
[----:B------:R-:W5:Y:S01]  /*0fa0*/  LDG.E.128.CONSTANT R16, desc[UR6][R24.64+0x3000] ;  /* 0x0030000618107981 */ /* 0x000f62000c1e9d00 */
[----:B------:R-:W-:Y:S01]  /*0fb0*/  VIADD R22, R3, 0xfffff000 ;  /* 0xfffff00003167836 */ /* 0x000fe20000000000 */
[----:B------:R-:W-:-:S04]  /*0fc0*/  UMOV UR4, 0x1000 ;  /* 0x0000100000047882 */ /* 0x000fc80000000000 */
[----:B------:R-:W-:Y:S02]  /*0fd0*/  ISETP.GE.U32.AND P0, PT, R22, 0x1000, PT ;  /* 0x000010001600780c */ /* 0x000fe40003f06070 */
        /* <DEDUP_REMOVED lines=10> */
[----:B------:R-:W-:-:S07]  /*1080*/  UMOV UR4, 0x1000 ;  /* 0x0000100000047882 */ /* 0x000fce0000000000 */
[----:B------:R-:W1:Y:S02]  /*1090*/  LDC.64 R20, c[0x0][0x380] ;  /* 0x0000e000ff147b82 */ /* 0x000e640000000a00 */
.L_x_957:
[----:B------:R-:W-:-:S04]  /*10a0*/  VIADD R25, R2, UR4 ;  /* 0x0000000402197c36 */ /* 0x000fc80008000000 */
[----:B-1----:R-:W-:-:S05]  /*10b0*/  IMAD.WIDE.U32 R24, R25, 0x4, R20 ;  /* 0x0000000419187825 */ /* 0x002fca00078e0014 */
[----:B------:R-:W2:Y:S04]  /*10c0*/  LDG.E.128.CONSTANT R4, desc[UR6][R24.64] ;  /* 0x0000000618047981 */ /* 0x000ea8000c1e9d00 */
[----:B------:R-:W3:Y:S04]  /*10d0*/  LDG.E.128.CONSTANT R8, desc[UR6][R24.64+0x1000] ;  /* 0x0010000618087981 */ /* 0x000ee8000c1e9d00 */
[----:B------:R-:W4:Y:S04]  /*10e0*/  LDG.E.128.CONSTANT R12, desc[UR6][R24.64+0x2000] ;  /* 0x00200006180c7981 */ /* 0x000f28000c1e9d00 */
[----:B------:R-:W5:Y:S01]  /*10f0*/  LDG.E.128.CONSTANT R16, desc[UR6][R24.64+0x3000] ;  /* 0x0030000618107981 */ /* 0x000f62000c1e9d00 */
[----:B--2---:R-:W-:Y:S01]  /*1100*/  IADD3 R5, PT, PT, R5, R4, R23 ;  /* 0x0000000405057210 */ /* 0x004fe20007ffe017 */
[----:B0-----:R-:W-:-:S03]  /*1110*/  VIADD R4, R3, -UR4 ;  /* 0x8000000403047c36 */ /* 0x001fc60008000000 */
[----:B------:R-:W-:Y:S02]  /*1120*/  IADD3 R5, PT, PT, R7, R6, R5 ;  /* 0x0000000607057210 */ /* 0x000fe40007ffe005 */
[----:B------:R-:W-:Y:S02]  /*1130*/  ISETP.GE.U32.AND P0, PT, R4, 0x1000, PT ;  /* 0x000010000400780c */ /* 0x000fe40003f06070 */
[----:B---3--:R-:W-:-:S04]  /*1140*/  IADD3 R5, PT, PT, R9, R8, R5 ;  /* 0x0000000809057210 */ /* 0x008fc80007ffe005 */
[----:B------:R-:W-:-:S04]  /*1150*/  IADD3 R5, PT, PT, R11, R10, R5 ;  /* 0x0000000a0b057210 */ /* 0x000fc80007ffe005 */
[----:B----4-:R-:W-:-:S04]  /*1160*/  IADD3 R5, PT, PT, R13, R12, R5 ;  /* 0x0000000c0d057210 */ /* 0x010fc80007ffe005 */
[----:B------:R-:W-:-:S04]  /*1170*/  IADD3 R5, PT, PT, R15, R14, R5 ;  /* 0x0000000e0f057210 */ /* 0x000fc80007ffe005 */
[----:B-----5:R-:W-:-:S04]  /*1180*/  IADD3 R5, PT, PT, R17, R16, R5 ;  /* 0x0000001011057210 */ /* 0x020fc80007ffe005 */
[----:B------:R-:W-:Y:S01]  /*1190*/  IADD3 R23, PT, PT, R19, R18, R5 ;  /* 0x0000001213177210 */ /* 0x000fe20007ffe005 */
[----:B------:R-:W-:Y:S06]  /*11a0*/  @!P0 BRA `(.L_x_956) ;  /* 0x0000000000d48947 */ /* 0x000fec0003800000 */
[----:B------:R-:W-:-:S06]  /*11b0*/  UIADD3 UR4, UPT, UPT, UR4, 0x1000, URZ ;  /* 0x0000100004047890 */ /* 0x000fcc000fffe0ff */
[----:B------:R-:W-:-:S13]  /*11c0*/  ISETP.LT.U32.AND P0, PT, R22, UR4, PT ;  /* 0x0000000416007c0c */ /* 0x000fda000bf01070 */
[----:B------:R-:W-:Y:S05]  /*11d0*/  @!P0 BRA `(.L_x_957) ;  /* 0xfffffffc00b08947 */ /* 0x000fea000383ffff */
.L_x_955:
[----:B------:R-:W-:-:S13]  /*11e0*/  ISETP.LE.U32.AND P0, PT, R3, UR4, PT ;  /* 0x0000000403007c0c */ /* 0x000fda000bf03070 */
[----:B------:R-:W-:Y:S05]  /*11f0*/  @P0 BRA `(.L_x_956) ;  /* 0x0000000000c00947 */ /* 0x000fea0003800000 */
[----:B------:R-:W-:Y:S01]  /*1200*/  VIADD R5, R3, -UR4 ;  /* 0x8000000403057c36 */ /* 0x000fe20008000000 */
[----:B------:R-:W-:Y:S04]  /*1210*/  BSSY.RECONVERGENT B1, `(.L_x_956) ;  /* 0x000002e000017945 */ /* 0x000fe80003800200 */
[----:B------:R-:W-:-:S13]  /*1220*/  ISETP.GE.AND P0, PT, R0, R5, PT ;  /* 0x000000050000720c */ /* 0x000fda0003f06270 */
[----:B------:R-:W-:Y:S05]  /*1230*/  @P0 BRA `(.L_x_958) ;  /* 0x0000000000ac0947 */ /* 0x000fea0003800000 */
[----:B------:R-:W-:Y:S01]  /*1240*/  LOP3.LUT R2, RZ, R0, RZ, 0x33, !PT ;  /* 0x00000000ff027212 */ /* 0x000fe200078e33ff */
[----:B------:R-:W-:Y:S01]  /*1250*/  BSSY.RECONVERGENT B2, `(.L_x_959) ;  /* 0x0000014000027945 */ /* 0x000fe20003800200 */
[----:B------:R-:W-:Y:S02]  /*1260*/  IMAD.MOV.U32 R4, RZ, RZ, R0 ;  /* 0x000000ffff047224 */ /* 0x000fe400078e0000 */
[----:B------:R-:W-:-:S04]  /*1270*/  IADD3 R2, PT, PT, R3, -UR4, R2 ;  /* 0x8000000403027c10 */ /* 0x000fc8000fffe002 */
[C---:B------:R-:W-:Y:S02]  /*1280*/  LOP3.LUT R3, R2.reuse, 0x300, RZ, 0xc0, !PT ;  /* 0x0000030002037812 */ /* 0x040fe400078ec0ff */
[----:B------:R-:W-:Y:S02]  /*1290*/  ISETP.GE.U32.AND P1, PT, R2, 0x300, PT ;  /* 0x000003000200780c */ /* 0x000fe40003f26070 */
[----:B------:R-:W-:-:S13]  /*12a0*/  ISETP.NE.AND P0, PT, R3, 0x300, PT ;  /* 0x000003000300780c */ /* 0x000fda0003f05270 */
[----:B------:R-:W-:Y:S05]  /*12b0*/  @!P0 BRA `(.L_x_960) ;  /* 0x0000000000348947 */ /* 0x000fea0003800000 */
[----:B------:R-:W-:Y:S01]  /*12c0*/  LEA.HI R2, R2, 0x1, RZ, 0x18 ;  /* 0x0000000102027811 */ /* 0x000fe200078fc0ff */
[----:B------:R-:W-:Y:S02]  /*12d0*/  VIADD R7, R0, UR4 ;  /* 0x0000000400077c36 */ /* 0x000fe40008000000 */
[----:B------:R-:W-:Y:S01]  /*12e0*/  IMAD.MOV.U32 R4, RZ, RZ, R0 ;  /* 0x000000ffff047224 */ /* 0x000fe200078e0000 */
[----:B------:R-:W-:-:S05]  /*12f0*/  LOP3.LUT R2, R2, 0x3, RZ, 0xc0, !PT ;  /* 0x0000000302027812 */ /* 0x000fca00078ec0ff */
[----:B------:R-:W-:-:S07]  /*1300*/  IMAD.MOV R6, RZ, RZ, -R2 ;  /* 0x000000ffff067224 */ /* 0x000fce00078e0a02 */
.L_x_961:
        /* <DEDUP_REMOVED lines=8> */
.L_x_960:
[----:B------:R-:W-:Y:S05]  /*1390*/  BSYNC.RECONVERGENT B2 ;  /* 0x0000000000027941 */ /* 0x000fea0003800200 */
.L_x_959:
[----:B------:R-:W-:Y:S05]  /*13a0*/  @!P1 BRA `(.L_x_958) ;  /* 0x0000000000509947 */ /* 0x000fea0003800000 */
[C---:B------:R-:W-:Y:S02]  /*13b0*/  VIADD R12, R4.reuse, 0x200 ;  /* 0x00000200040c7836 */ /* 0x040fe40000000000 */
[----:B------:R-:W-:-:S07]  /*13c0*/  VIADD R13, R4, UR4 ;  /* 0x00000004040d7c36 */ /* 0x000fce0008000000 */
.L_x_962:
        /* <DEDUP_REMOVED lines=18> */
.L_x_958:
[----:B------:R-:W-:Y:S05]  /*14f0*/  BSYNC.RECONVERGENT B1 ;  /* 0x0000000000017941 */ /* 0x000fea0003800200 */
.L_x_956:
        /* <DEDUP_REMOVED lines=41> */
[----:B------:R-:W-:Y:S01]  /*1790*/  IMAD.IADD R9, R0, 0x1, R3 ;  /* 0x0000000100097824 */ /* 0x000fe200078e0203 */
[----:B------:R-:W-:Y:S06]  /*17a0*/  BRA `(.L_x_954) ;  /* 0x0000001800047947 */ /* 0x000fec0003800000 */
.L_x_939:
        /* <DEDUP_REMOVED lines=12> */
.L_x_965:
[----:B------:R-:W-:Y:S05]  /*1870*/  BSYNC.RECONVERGENT B1 ;  /* 0x0000000000017941 */ /* 0x000fea0003800200 */
.L_x_964:
        /* <DEDUP_REMOVED lines=16> */
.L_x_970:
        /* <DEDUP_REMOVED lines=9> */
.L_x_969:
[----:B------:R-:W-:Y:S05]  /*1a10*/  BSYNC.RECONVERGENT B2 ;  /* 0x0000000000027941 */ /* 0x000fea0003800200 */
.L_x_968:
        /* <DEDUP_REMOVED lines=10> */
.L_x_973:
        /* <DEDUP_REMOVED lines=30> */
.L_x_972:
[----:B------:R-:W-:Y:S05]  /*1ca0*/  BSYNC.RECONVERGENT B2 ;  /* 0x0000000000027941 */ /* 0x000fea0003800200 */
.L_x_971:
        /* <DEDUP_REMOVED lines=22> */
.L_x_975:
[----:B------:R-:W-:Y:S05]  /*1e10*/  BSYNC.RECONVERGENT B2 ;  /* 0x0000000000027941 */ /* 0x000fea0003800200 */
.L_x_974:
        /* <DEDUP_REMOVED lines=8> */
.L_x_967:
[----:B------:R-:W-:Y:S05]  /*1ea0*/  BSYNC.RECONVERGENT B1 ;  /* 0x0000000000017941 */ /* 0x000fea0003800200 */
.L_x_966:
        /* <DEDUP_REMOVED lines=38> */
[----:B----4-:R-:W0:Y:S04]  /*2110*/  LDS.128 R4, [UR4+0x10] ;  /* 0x00001004ff047984 */ /* 0x010e280008000c00 */
[----:B------:R-:W1:Y:S01]  /*2120*/  LDS.64 R2, [UR4+0x20] ;  /* 0x00002004ff027984 */ /* 0x000e620008000a00 */
[----:B0-----:R-:W-:-:S04]  /*2130*/  IADD3 R0, PT, PT, R4, R0, R9 ;  /* 0x0000000004007210 */ /* 0x001fc80007ffe009 */
[----:B------:R-:W-:-:S04]  /*2140*/  IADD3 R0, PT, PT, R6, R0, R5 ;  /* 0x0000000006007210 */ /* 0x000fc80007ffe005 */
[----:B-1----:R-:W-:-:S05]  /*2150*/  IADD3 R0, PT, PT, R2, R0, R7 ;  /* 0x0000000002007210 */ /* 0x002fca0007ffe007 */
[----:B------:R-:W-:Y:S01]  /*2160*/  IMAD.IADD R9, R0, 0x1, R3 ;  /* 0x0000000100097824 */ /* 0x000fe200078e0203 */
[----:B------:R-:W-:Y:S06]  /*2170*/  BRA `(.L_x_954) ;  /* 0x0000000c00907947 */ /* 0x000fec0003800000 */
.L_x_976:
        /* <DEDUP_REMOVED lines=10> */
[C---:B------:R-:W-:Y:S01]  /*2220*/  ISETP.NE.AND P1, PT, R8.reuse, RZ, PT ;  /* 0x000000ff0800720c */ /* 0x040fe20003f25270 */
[----:B------:R-:W-:Y:S01]  /*2230*/  VIADD R10, R8, 0x4 ;  /* 0x00000004080a7836 */ /* 0x000fe20000000000 */
[----:B-1----:R-:W-:Y:S02]  /*2240*/  SEL R5, R4, RZ, !P0 ;  /* 0x000000ff04057207 */ /* 0x002fe40004000000 */
[----:B------:R-:W-:-:S09]  /*2250*/  ISETP.GT.AND P0, PT, R6, R11, PT ;  /* 0x0000000b0600720c */ /* 0x000fd20003f04270 */
[----:B------:R-:W0:Y:S01]  /*2260*/  @!P1 S2R R9, SR_CgaCtaId ;  /* 0x0000000000099919 */ /* 0x000e220000008800 */
[----:B------:R-:W-:-:S05]  /*2270*/  IMAD.IADD R5, R5, 0x1, R2 ;  /* 0x0000000105057824 */ /* 0x000fca00078e0202 */
[----:B------:R-:W1:Y:S02]  /*2280*/  SHFL.DOWN PT, R4, R5, 0x2, R11 ;  /* 0x0840000005047989 */ /* 0x000e6400000e000b */
[----:B-1----:R-:W-:Y:S02]  /*2290*/  SEL R4, R4, RZ, !P0 ;  /* 0x000000ff04047207 */ /* 0x002fe40004000000 */
[----:B------:R-:W-:-:S03]  /*22a0*/  ISETP.GT.AND P0, PT, R10, R11, PT ;  /* 0x0000000b0a00720c */ /* 0x000fc60003f04270 */
[----:B------:R-:W-:Y:S01]  /*22b0*/  IMAD.IADD R4, R5, 0x1, R4 ;  /* 0x0000000105047824 */ /* 0x000fe200078e0204 */
[----:B------:R-:W-:-:S04]  /*22c0*/  @!P1 SHF.R.U32.HI R5, RZ, 0x3, R0 ;  /* 0x00000003ff059819 */ /* 0x000fc80000011600 */
[----:B------:R-:W1:Y:S01]  /*22d0*/  SHFL.DOWN PT, R6, R4, 0x4, R11 ;  /* 0x0880000004067989 */ /* 0x000e6200000e000b */
[----:B------:R-:W-:Y:S02]  /*22e0*/  @!P1 LOP3.LUT R5, R5, 0x7c, RZ, 0xc0, !PT ;  /* 0x0000007c05059812 */ /* 0x000fe400078ec0ff */
[----:B-1----:R-:W-:Y:S01]  /*22f0*/  SEL R7, R6, RZ, !P0 ;  /* 0x000000ff06077207 */ /* 0x002fe20004000000 */
[C---:B------:R-:W-:Y:S02]  /*2300*/  VIADD R6, R8.reuse, 0x8 ;  /* 0x0000000808067836 */ /* 0x040fe40000000000 */
[----:B------:R-:W-:Y:S02]  /*2310*/  VIADD R8, R8, 0x10 ;  /* 0x0000001008087836 */ /* 0x000fe40000000000 */
[----:B------:R-:W-:Y:S01]  /*2320*/  IMAD.IADD R7, R4, 0x1, R7 ;  /* 0x0000000104077824 */ /* 0x000fe200078e0207 */
[----:B------:R-:W-:Y:S02]  /*2330*/  ISETP.GT.AND P0, PT, R6, R11, PT ;  /* 0x0000000b0600720c */ /* 0x000fe40003f04270 */
[----:B------:R-:W-:-:S02]  /*2340*/  @!P1 MOV R6, 0x400 ;  /* 0x0000040000069802 */ /* 0x000fc40000000f00 */
[----:B------:R-:W1:Y:S02]  /*2350*/  SHFL.DOWN PT, R2, R7, 0x8, R11 ;  /* 0x0900000007027989 */ /* 0x000e6400000e000b */
[----:B0-----:R-:W-:-:S05]  /*2360*/  @!P1 LEA R6, R9, R6, 0x18 ;  /* 0x0000000609069211 */ /* 0x001fca00078ec0ff */
        /* <DEDUP_REMOVED lines=36> */
.L_x_963:
[----:B------:R-:W0:Y:S01]  /*25b0*/  S2R R11, SR_TID.X ;  /* 0x00000000000b7919 */ /* 0x000e220000002100 */
[----:B------:R-:W1:Y:S02]  /*25c0*/  LDCU.64 UR4, c[0x0][0x380] ;  /* 0x00007000ff0477ac */ /* 0x000e640008000a00 */
[----:B-1----:R-:W-:Y:S02]  /*25d0*/  IMAD.U32 R6, RZ, RZ, UR4 ;  /* 0x00000004ff067e24 */ /* 0x002fe4000f8e00ff */
[----:B------:R-:W-:Y:S02]  /*25e0*/  IMAD.U32 R7, RZ, RZ, UR5 ;  /* 0x00000005ff077e24 */ /* 0x000fe4000f8e00ff */
        /* <DEDUP_REMOVED lines=20> */
[----:B----4-:R-:W-:-:S04]  /*2730*/  IADD3 R0, PT, PT, R15, R8, R0 ;  /* 0x000000080f007210 */ /* 0x010fc80007ffe000 */
[----:B-----5:R-:W-:-:S04]  /*2740*/  IADD3 R0, PT, PT, R17, R12, R0 ;  /* 0x0000000c11007210 */ /* 0x020fc80007ffe000 */
[----:B------:R-:W-:Y:S01]  /*2750*/  IADD3 R14, PT, PT, R19, R14, R0 ;  /* 0x0000000e130e7210 */ /* 0x000fe20007ffe000 */
[----:B------:R-:W-:-:S05]  /*2760*/  VIADD R0, R3, 0xfffff000 ;  /* 0xfffff00003007836 */ /* 0x000fca0000000000 */
[----:B------:R-:W-:Y:S02]  /*2770*/  ISETP.GE.U32.AND P0, PT, R0, 0x1000, PT ;  /* 0x000010000000780c */ /* 0x000fe40003f06070 */
[----:B------:R-:W-:-:S04]  /*2780*/  IADD3 R14, PT, PT, R21, R16, R14 ;  /* 0x00000010150e7210 */ /* 0x000fc80007ffe00e */
[----:B------:R-:W-:-:S05]  /*2790*/  IADD3 R23, PT, PT, R23, R18, R14 ;  /* 0x0000001217177210 */ /* 0x000fca0007ffe00e */
[----:B------:R-:W-:Y:S02]  /*27a0*/  IMAD.IADD R10, R10, 0x1, R23 ;  /* 0x000000010a0a7824 */ /* 0x000fe400078e0217 */
[----:B------:R-:W-:Y:S05]  /*27b0*/  @!P0 BRA `(.L_x_977) ;  /* 0x0000000000908947 */ /* 0x000fea0003800000 */
[----:B------:R-:W0:Y:S01]  /*27c0*/  LDC R3, c[0x0][0x390] ;  /* 0x0000e400ff037b82 */ /* 0x000e220000000800 */
[----:B------:R-:W-:-:S07]  /*27d0*/  IMAD.MOV.U32 R2, RZ, RZ, 0x1000 ;  /* 0x00001000ff027424 */ /* 0x000fce00078e00ff */
[----:B------:R-:W1:Y:S02]  /*27e0*/  LDC.64 R6, c[0x0][0x380] ;  /* 0x0000e000ff067b82 */ /* 0x000e640000000a00 */
.L_x_979:
[----:B------:R-:W-:Y:S02]  /*27f0*/  IMAD.IADD R19, R11, 0x1, R2 ;  /* 0x000000010b137824 */ /* 0x000fe400078e0202 */
[----:B------:R-:W-:-:S04]  /*2800*/  IMAD.WIDE.U32 R8, R2, 0x4, R4 ;  /* 0x0000000402087825 */ /* 0x000fc800078e0004 */
[----:B-1----:R-:W-:Y:S01]  /*2810*/  IMAD.WIDE.U32 R18, R19, 0x4, R6 ;  /* 0x0000000413127825 */ /* 0x002fe200078e0006 */
        /* <DEDUP_REMOVED lines=16> */
[----:B--2---:R-:W-:Y:S01]  /*2920*/  IADD3 R13, PT, PT, R13, R26, R10 ;  /* 0x0000001a0d0d7210 */ /* 0x004fe20007ffe00a */
[----:B0-----:R-:W-:-:S05]  /*2930*/  IMAD.IADD R10, R3, 0x1, -R2 ;  /* 0x00000001030a7824 */ /* 0x001fca00078e0a02 */
[----:B------:R-:W-:Y:S02]  /*2940*/  ISETP.GE.U32.AND P0, PT, R10, 0x1000, PT ;  /* 0x000010000a00780c */ /* 0x000fe40003f06070 */
        /* <DEDUP_REMOVED lines=8> */
[----:B------:R-:W-:-:S05]  /*29d0*/  VIADD R2, R2, 0x1000 ;  /* 0x0000100002027836 */ /* 0x000fca0000000000 */
[----:B------:R-:W-:-:S13]  /*29e0*/  ISETP.GT.U32.AND P0, PT, R2, R0, PT ;  /* 0x000000000200720c */ /* 0x000fda0003f04070 */
[----:B------:R-:W-:Y:S05]  /*29f0*/  @!P0 BRA `(.L_x_979) ;  /* 0xfffffffc007c8947 */ /* 0x000fea000383ffff */
.L_x_977:
[----:B------:R-:W-:-:S13]  /*2a00*/  ISETP.GE.U32.AND P0, PT, R2, R3, PT ;  /* 0x000000030200720c */ /* 0x000fda0003f06070 */
        /* <DEDUP_REMOVED lines=13> */
[----:B------:R-:W-:Y:S01]  /*2ae0*/  LEA.HI R3, R4, 0x1, RZ, 0x18 ;  /* 0x0000000104037811 */ /* 0x000fe200078fc0ff */
[----:B------:R-:W-:-:S03]  /*2af0*/  IMAD.IADD R9, R11, 0x1, R2 ;  /* 0x000000010b097824 */ /* 0x000fc600078e0202 */
[----:B------:R-:W-:Y:S01]  /*2b00*/  LOP3.LUT R4, R3, 0x3, RZ, 0xc0, !PT ;  /* 0x0000000303047812 */ /* 0x000fe200078ec0ff */
[----:B------:R-:W-:-:S04]  /*2b10*/  IMAD.MOV.U32 R3, RZ, RZ, R11 ;  /* 0x000000ffff037224 */ /* 0x000fc800078e000b */
[----:B------:R-:W-:-:S07]  /*2b20*/  IMAD.MOV R8, RZ, RZ, -R4 ;  /* 0x000000ffff087224 */ /* 0x000fce00078e0a04 */
.L_x_983:
        /* <DEDUP_REMOVED lines=8> */
.L_x_982:
[----:B------:R-:W-:Y:S05]  /*2bb0*/  BSYNC.RECONVERGENT B2 ;  /* 0x0000000000027941 */ /* 0x000fea0003800200 */
.L_x_981:
[----:B------:R-:W-:Y:S05]  /*2bc0*/  @!P1 BRA `(.L_x_980) ;  /* 0x0000000000509947 */ /* 0x000fea0003800000 */
[C---:B------:R-:W-:Y:S02]  /*2bd0*/  IMAD.IADD R15, R3.reuse, 0x1, R2 ;  /* 0x00000001030f7824 */ /* 0x040fe400078e0202 */
[----:B------:R-:W-:-:S07]  /*2be0*/  VIADD R14, R3, 0x200 ;  /* 0x00000200030e7836 */ /* 0x000fce0000000000 */
.L_x_984:
        /* <DEDUP_REMOVED lines=18> */
.L_x_980:
[----:B------:R-:W-:Y:S05]  /*2d10*/  BSYNC.RECONVERGENT B1 ;  /* 0x0000000000017941 */ /* 0x000fea0003800200 */
.L_x_978:
        /* <DEDUP_REMOVED lines=35> */
[----:B---3--:R-:W-:Y:S04]  /*2f50*/  LDS R0, [UR4+0xc] ;  /* 0x00000c04ff007984 */ /* 0x008fe80008000800 */
[----:B------:R-:W0:Y:S04]  /*2f60*/  LDS.128 R4, [UR4+0x10] ;  /* 0x00001004ff047984 */ /* 0x000e280008000c00 */
[----:B------:R-:W1:Y:S01]  /*2f70*/  LDS.64 R2, [UR4+0x20] ;  /* 0x00002004ff027984 */ /* 0x000e620008000a00 */
[----:B0-----:R-:W-:-:S04]  /*2f80*/  IADD3 R0, PT, PT, R4, R0, R9 ;  /* 0x0000000004007210 */ /* 0x001fc80007ffe009 */
[----:B------:R-:W-:-:S04]  /*2f90*/  IADD3 R0, PT, PT, R6, R0, R5 ;  /* 0x0000000006007210 */ /* 0x000fc80007ffe005 */
[----:B-1----:R-:W-:-:S05]  /*2fa0*/  IADD3 R0, PT, PT, R2, R0, R7 ;  /* 0x0000000002007210 */ /* 0x002fca0007ffe007 */
[----:B------:R-:W-:-:S07]  /*2fb0*/  IMAD.IADD R9, R0, 0x1, R3 ;  /* 0x0000000100097824 */ /* 0x000fce00078e0203 */
.L_x_954:
[----:B------:R-:W-:Y:S05]  /*2fc0*/  BSYNC.RECONVERGENT B0 ;  /* 0x0000000000007941 */ /* 0x000fea0003800200 */
.L_x_938:
[----:B------:R-:W-:Y:S05]  /*2fd0*/  @P0 EXIT ;  /* 0x000000000000094d */ /* 0x000fea0003800000 */
[----:B------:R-:W5:Y:S01]  /*2fe0*/  LDC.64 R2, c[0x0][0x388] ;  /* 0x0000e200ff027b82 */ /* 0x000f620000000a00 */
[----:B------:R-:W0:Y:S02]  /*2ff0*/  LDCU UR4, c[0x0][0x398] ;  /* 0x00007300ff0477ac */ /* 0x000e240008000800 */
[----:B01234-:R-:W-:-:S05]  /*3000*/  VIADD R9, R9, UR4 ;  /* 0x0000000409097c36 */ /* 0x01ffca0008000000 */
[----:B-----5:R-:W-:Y:S01]  /*3010*/  STG.E desc[UR6][R2.64], R9 ;  /* 0x0000000902007986 */ /* 0x020fe2000c101906 */
[----:B------:R-:W-:Y:S05]  /*3020*/  EXIT ;  /* 0x000000000000794d */ /* 0x000fea0003800000 */
.L_x_985:
        /* <DEDUP_REMOVED lines=13> */
.L_x_2178:


//--------------------- .text._ZN3cub18CUB_300001_SM_10006detail11EmptyKernelIvEEvv --------------------------
	.section	.text._ZN3cub18CUB_300001_SM_10006detail11EmptyKernelIvEEvv,"ax",@progbits
	.align	128
        .global         _ZN3cub18CUB_300001_SM_10006detail11EmptyKernelIvEEvv
        .type           _ZN3cub18CUB_300001_SM_10006detail11EmptyKernelIvEEvv,@function
        .size           _ZN3cub18CUB_300001_SM_10006detail11EmptyKernelIvEEvv,(.L_x_2179 - _ZN3cub18CUB_300001_SM_10006detail11EmptyKernelIvEEvv)
        .other          _ZN3cub18CUB_300001_SM_10006detail11EmptyKernelIvEEvv,@"STO_CUDA_ENTRY STV_DEFAULT"
_ZN3cub18CUB_300001_SM_10006detail11EmptyKernelIvEEvv:
.text._ZN3cub18CUB_300001_SM_10006detail11EmptyKernelIvEEvv:
[----:B------:R-:W-:Y:S01]  /*0000*/  LDC R1, c[0x0][0x37c] ;  /* 0x0000df00ff017b82 */ /* 0x000fe20000000800 */
[----:B------:R-:W-:Y:S05]  /*0010*/  EXIT ;  /* 0x000000000000794d */ /* 0x000fea0003800000 */
.L_x_986:
        /* <DEDUP_REMOVED lines=14> */
.L_x_2179:


//--------------------- .text._ZN6thrust24THRUST_300001_SM_1000_NS8cuda_cub4core6detail13_kernel_agentINS1_15__reduce_by_key16ReduceByKeyAgentIPiPfNS0_16discard_iteratorINS0_11use_defaultEEES8_N4cuda3std3__48equal_toIiEENSE_4plusIfEEPllEEJS7_S8_SB_S8_SJ_N3cub18CUB_300001_SM_100024ReduceByKeyScanTileStateIflLb1EEESG_SI_llEEEvDpT0_ --------------------------
	.section	.text._ZN6thrust24THRUST_300001_SM_1000_NS8cuda_cub4core6detail13_kernel_agentINS1_15__reduce_by_key16ReduceByKeyAgentIPiPfNS0_16discard_iteratorINS0_11use_defaultEEES8_N4cuda3std3__48equal_toIiEENSE_4plusIfEEPllEEJS7_S8_SB_S8_SJ_N3cub18CUB_300001_SM_100024ReduceByKeyScanTileStateIflLb1EEESG_SI_llEEEvDpT0_,"ax",@progbits
	.align	128
        .global         _ZN6thrust24THRUST_300001_SM_1000_NS8cuda_cub4core6detail13_kernel_agentINS1_15__reduce_by_key16ReduceByKeyAgentIPiPfNS0_16discard_iteratorINS0_11use_defaultEEES8_N4cuda3std3__48equal_toIiEENSE_4plusIfEEPllEEJS7_S8_SB_S8_SJ_N3cub18CUB_300001_SM_100024ReduceByKeyScanTileStateIflLb1EEESG_SI_llEEEvDpT0_
        .type           _ZN6thrust24THRUST_300001_SM_1000_NS8cuda_cub4core6detail13_kernel_agentINS1_15__reduce_by_key16ReduceByKeyAgentIPiPfNS0_16discard_iteratorINS0_11use_defaultEEES8_N4cuda3std3__48equal_toIiEENSE_4plusIfEEPllEEJS7_S8_SB_S8_SJ_N3cub18CUB_300001_SM_100024ReduceByKeyScanTileStateIflLb1EEESG_SI_llEEEvDpT0_,@function
        .size           _ZN6thrust24THRUST_300001_SM_1000_NS8cuda_cub4core6detail13_kernel_agentINS1_15__reduce_by_key16ReduceByKeyAgentIPiPfNS0_16discard_iteratorINS0_11use_defaultEEES8_N4cuda3std3__48equal_toIiEENSE_4plusIfEEPllEEJS7_S8_SB_S8_SJ_N3cub18CUB_300001_SM_100024ReduceByKeyScanTileStateIflLb1EEESG_SI_llEEEvDpT0_,(.L_x_2180 - _ZN6thrust24THRUST_300001_SM_1000_NS8cuda_cub4core6detail13_kernel_agentINS1_15__reduce_by_key16ReduceByKeyAgentIPiPfNS0_16discard_iteratorINS0_11use_defaultEEES8_N4cuda3std3__48equal_toIiEENSE_4plusIfEEPllEEJS7_S8_SB_S8_SJ_N3cub18CUB_300001_SM_100024ReduceByKeyScanTileStateIflLb1EEESG_SI_llEEEvDpT0_)
        .other          _ZN6thrust24THRUST_300001_SM_1000_NS8cuda_cub4core6detail13_kernel_agentINS1_15__reduce_by_key16ReduceByKeyAgentIPiPfNS0_16discard_iteratorINS0_11use_defaultEEES8_N4cuda3std3__48equal_toIiEENSE_4plusIfEEPllEEJS7_S8_SB_S8_SJ_N3cub18CUB_300001_SM_100024ReduceByKeyScanTileStateIflLb1EEESG_SI_llEEEvDpT0_,@"STO_CUDA_ENTRY STV_DEFAULT"
_ZN6thrust24THRUST_300001_SM_1000_NS8cuda_cub4core6detail13_kernel_agentINS1_15__reduce_by_key16ReduceByKeyAgentIPiPfNS0_16discard_iteratorINS0_11use_defaultEEES8_N4cuda3std3__48equal_toIiEENSE_4plusIfEEPllEEJS7_S8_SB_S8_SJ_N3cub18CUB_300001_SM_100024ReduceByKeyScanTileStateIflLb1EEESG_SI_llEEEvDpT0_:
.text._ZN6thrust24THRUST_300001_SM_1000_NS8cuda_cub4core6detail13_kernel_agentINS1_15__reduce_by_key16ReduceByKeyAgentIPiPfNS0_16discard_iteratorINS0_11use_defaultEEES8_N4cuda3std3__48equal_toIiEENSE_4plusIfEEPllEEJS7_S8_SB_S8_SJ_N3cub18CUB_300001_SM_100024ReduceByKeyScanTileStateIflLb1EEESG_SI_llEEEvDpT0_:
[----:B------:R-:W-:Y:S01]  /*0000*/  LDC R1, c[0x0][0x37c] ;  /* 0x0000df00ff017b82 */ /* 0x000fe20000000800 */
[----:B------:R-:W0:Y:S01]  /*0010*/  S2R R12, SR_CTAID.X ;  /* 0x00000000000c7919 */ /* 0x000e220000002500 */
[----:B------:R-:W1:Y:S01]  /*0020*/  LDCU.64 UR4, c[0x0][0x3c0] ;  /* 0x00007800ff0477ac */ /* 0x000e620008000a00 */
[----:B------:R-:W2:Y:S01]  /*0030*/  LDCU.64 UR8, c[0x0][0x358] ;  /* 0x00006b00ff0877ac */ /* 0x000ea20008000a00 */
[----:B0-----:R-:W-:-:S03]  /*0040*/  IMAD.WIDE.U32 R4, R12, 0x900, RZ ;  /* 0x000009000c047825 */ /* 0x001fc600078e00ff */
[----:B-1----:R-:W-:-:S04]  /*0050*/  IADD3 R0, P1, PT, -R4, UR4, RZ ;  /* 0x0000000404007c10 */ /* 0x002fc8000ff3e1ff */
[----:B------:R-:W-:Y:S02]  /*0060*/  ISETP.GE.U32.AND P0, PT, R0, 0x901, PT ;  /* 0x000009010000780c */ /* 0x000fe40003f06070 */
[----:B------:R-:W-:-:S04]  /*0070*/  IADD3.X R2, PT, PT, ~R5, UR5, RZ, P1, !PT ;  /* 0x0000000505027c10 */ /* 0x000fc80008ffe5ff */
[----:B------:R-:W-:-:S13]  /*0080*/  ISETP.GE.AND.EX P0, PT, R2, RZ, PT, P0 ;  /* 0x000000ff0200720c */ /* 0x000fda0003f06300 */
[----:B--2---:R-:W-:Y:S05]  /*0090*/  @!P0 BRA `(.L_x_987) ;  /* 0x0000004c00b88947 */ /* 0x004fea0003800000 */
[----:B------:R-:W-:-:S13]  /*00a0*/  ISETP.NE.AND P0, PT, R12, RZ, PT ;  /* 0x000000ff0c00720c */ /* 0x000fda0003f05270 */
[----:B------:R-:W-:Y:S05]  /*00b0*/  @P0 BRA `(.L_x_988) ;  /* 0x0000001c00640947 */ /* 0x000fea0003800000 */
[----:B------:R-:W0:Y:S01]  /*00c0*/  S2R R0, SR_TID.X ;  /* 0x0000000000007919 */ /* 0x000e220000002100 */
[----:B------:R-:W1:Y:S01]  /*00d0*/  LDCU.64 UR4, c[0x0][0x380] ;  /* 0x00007000ff0477ac */ /* 0x000e620008000a00 */
[C---:B0-----:R-:W-:Y:S02]  /*00e0*/  LOP3.LUT R2, R0.reuse, 0x1f, RZ, 0xc0, !PT ;  /* 0x0000001f00027812 */ /* 0x041fe400078ec0ff */
[----:B------:R-:W-:-:S05]  /*00f0*/  LOP3.LUT R3, R0, 0x3e0, RZ, 0xc0, !PT ;  /* 0x000003e000037812 */ /* 0x000fca00078ec0ff */
[----:B------:R-:W-:-:S05]  /*0100*/  IMAD R3, R3, 0x9, R2 ;  /* 0x0000000903037824 */ /* 0x000fca00078e0202 */
[----:B------:R-:W-:-:S05]  /*0110*/  IADD3 R3, P0, PT, R4, R3, RZ ;  /* 0x0000000304037210 */ /* 0x000fca0007f1e0ff */
[----:B------:R-:W-:Y:S02]  /*0120*/  IMAD.X R2, RZ, RZ, R5, P0 ;  /* 0x000000ffff027224 */ /* 0x000fe400000e0605 */
[----:B------:R-:W-:-:S03]  /*0130*/  IMAD.SHL.U32 R4, R3, 0x4, RZ ;  /* 0x0000000403047824 */ /* 0x000fc600078e00ff */
[----:B------:R-:W-:Y:S02]  /*0140*/  SHF.L.U64.HI R5, R3, 0x2, R2 ;  /* 0x0000000203057819 */ /* 0x000fe40000010202 */
[----:B-1----:R-:W-:-:S04]  /*0150*/  IADD3 R2, P0, PT, R4, UR4, RZ ;  /* 0x0000000404027c10 */ /* 0x002fc8000ff1e0ff */
[----:B------:R-:W-:Y:S01]  /*0160*/  IADD3.X R3, PT, PT, R5, UR5, RZ, P0, !PT ;  /* 0x0000000505037c10 */ /* 0x000fe200087fe4ff */
[----:B------:R-:W0:Y:S04]  /*0170*/  LDCU.64 UR4, c[0x0][0x388] ;  /* 0x00007100ff0477ac */ /* 0x000e280008000a00 */
[----:B------:R-:W2:Y:S04]  /*0180*/  LDG.E.CONSTANT R6, desc[UR8][R2.64] ;  /* 0x0000000802067981 */ /* 0x000ea8000c1e9900 */
[----:B------:R-:W3:Y:S04]  /*0190*/  LDG.E.CONSTANT R7, desc[UR8][R2.64+0x80] ;  /* 0x0000800802077981 */ /* 0x000ee8000c1e9900 */
[----:B------:R-:W4:Y:S04]  /*01a0*/  LDG.E.CONSTANT R8, desc[UR8][R2.64+0x100] ;  /* 0x0001000802087981 */ /* 0x000f28000c1e9900 */
[----:B------:R-:W5:Y:S04]  /*01b0*/  LDG.E.CONSTANT R9, desc[UR8][R2.64+0x180] ;  /* 0x0001800802097981 */ /* 0x000f68000c1e9900 */
[----:B------:R-:W5:Y:S04]  /*01c0*/  LDG.E.CONSTANT R11, desc[UR8][R2.64+0x200] ;  /* 0x00020008020b7981 */ /* 0x000f68000c1e9900 */
[----:B------:R-:W5:Y:S04]  /*01d0*/  LDG.E.CONSTANT R13, desc[UR8][R2.64+0x280] ;  /* 0x00028008020d7981 */ /* 0x000f68000c1e9900 */
[----:B------:R-:W5:Y:S04]  /*01e0*/  LDG.E.CONSTANT R15, desc[UR8][R2.64+0x300] ;  /* 0x00030008020f7981 */ /* 0x000f68000c1e9900 */
[----:B------:R-:W5:Y:S04]  /*01f0*/  LDG.E.CONSTANT R17, desc[UR8][R2.64+0x380] ;  /* 0x0003800802117981 */ /* 0x000f68000c1e9900 */
[----:B------:R1:W5:Y:S01]  /*0200*/  LDG.E.CONSTANT R19, desc[UR8][R2.64+0x400] ;  /* 0x0004000802137981 */ /* 0x000362000c1e9900 */
[----:B0-----:R-:W-:-:S04]  /*0210*/  IADD3 R4, P0, PT, R4, UR4, RZ ;  /* 0x0000000404047c10 */ /* 0x001fc8000ff1e0ff */
[----:B------:R-:W-:-:S05]  /*0220*/  IADD3.X R5, PT, PT, R5, UR5, RZ, P0, !PT ;  /* 0x0000000505057c10 */ /* 0x000fca00087fe4ff */
        /* <DEDUP_REMOVED lines=9> */
[----:B------:R-:W1:Y:S01]  /*02c0*/  S2UR UR5, SR_CgaCtaId ;  /* 0x00000000000579c3 */ /* 0x000e620000008800 */
[----:B------:R-:W-:Y:S01]  /*02d0*/  SHF.R.U32.HI R42, RZ, 0x5, R0 ;  /* 0x00000005ff2a7819 */ /* 0x000fe20000011600 */
[----:B------:R-:W-:Y:S01]  /*02e0*/  UMOV UR4, 0x400 ;  /* 0x0000040000047882 */ /* 0x000fe20000000000 */
[----:B------:R-:W0:Y:S01]  /*02f0*/  S2R R23, SR_LANEID ;  /* 0x0000000000177919 */ /* 0x000e220000000000 */
[----:B------:R-:W-:Y:S01]  /*0300*/  ISETP.NE.AND P1, PT, R0, RZ, PT ;  /* 0x000000ff0000720c */ /* 0x000fe20003f25270 */
[----:B-1----:R-:W-:-:S03]  /*0310*/  ULEA UR5, UR5, UR4, 0x18 ;  /* 0x0000000405057291 */ /* 0x002fc6000f8ec0ff */
[----:B------:R-:W-:-:S03]  /*0320*/  UMOV UR4, URZ ;  /* 0x000000ff00047c82 */ /* 0x000fc60008000000 */
[----:B------:R-:W-:Y:S01]  /*0330*/  LEA R26, R0, UR5, 0x2 ;  /* 0x00000005001a7c11 */ /* 0x000fe2000f8e10ff */
[----:B0-----:R-:W-:-:S05]  /*0340*/  IMAD R2, R42, 0x120, R23 ;  /* 0x000001202a027824 */ /* 0x001fca00078e0217 */
[----:B------:R-:W-:-:S05]  /*0350*/  LEA R24, R2, UR5, 0x2 ;  /* 0x0000000502187c11 */ /* 0x000fca000f8e10ff */
[----:B------:R-:W-:Y:S01]  /*0360*/  IMAD R4, R23, 0x20, R24 ;  /* 0x0000002017047824 */ /* 0x000fe200078e0218 */
[----:B--2---:R-:W-:Y:S04]  /*0370*/  STS [R24], R6 ;  /* 0x0000000618007388 */ /* 0x004fe80000000800 */
[----:B---3--:R-:W-:Y:S04]  /*0380*/  STS [R24+0x80], R7 ;  /* 0x0000800718007388 */ /* 0x008fe80000000800 */
[----:B----4-:R-:W-:Y:S04]  /*0390*/  STS [R24+0x100], R8 ;  /* 0x0001000818007388 */ /* 0x010fe80000000800 */
[----:B-----5:R-:W-:Y:S04]  /*03a0*/  STS [R24+0x180], R9 ;  /* 0x0001800918007388 */ /* 0x020fe80000000800 */
[----:B------:R-:W-:Y:S04]  /*03b0*/  STS [R24+0x200], R11 ;  /* 0x0002000b18007388 */ /* 0x000fe80000000800 */
[----:B------:R-:W-:Y:S04]  /*03c0*/  STS [R24+0x280], R13 ;  /* 0x0002800d18007388 */ /* 0x000fe80000000800 */
[----:B------:R-:W-:Y:S04]  /*03d0*/  STS [R24+0x300], R15 ;  /* 0x0003000f18007388 */ /* 0x000fe80000000800 */
[----:B------:R-:W-:Y:S04]  /*03e0*/  STS [R24+0x380], R17 ;  /* 0x0003801118007388 */ /* 0x000fe80000000800 */
[----:B------:R-:W-:Y:S01]  /*03f0*/  STS [R24+0x400], R19 ;  /* 0x0004001318007388 */ /* 0x000fe20000000800 */
[----:B------:R-:W-:-:S03]  /*0400*/  NOP ;  /* 0x0000000000007918 */ /* 0x000fc60000000000 */
[----:B------:R-:W-:Y:S04]  /*0410*/  LDS R27, [R4+0x20] ;  /* 0x00002000041b7984 */ /* 0x000fe80000000800 */
[----:B------:R-:W-:Y:S04]  /*0420*/  LDS R2, [R4] ;  /* 0x0000000004027984 */ /* 0x000fe80000000800 */
[----:B------:R-:W0:Y:S04]  /*0430*/  LDS R8, [R4+0x4] ;  /* 0x0000040004087984 */ /* 0x000e280000000800 */
[----:B------:R-:W1:Y:S04]  /*0440*/  LDS R10, [R4+0x8] ;  /* 0x00000800040a7984 */ /* 0x000e680000000800 */
[----:B------:R-:W2:Y:S04]  /*0450*/  LDS R12, [R4+0xc] ;  /* 0x00000c00040c7984 */ /* 0x000ea80000000800 */
[----:B------:R-:W3:Y:S04]  /*0460*/  LDS R14, [R4+0x10] ;  /* 0x00001000040e7984 */ /* 0x000ee80000000800 */
[----:B------:R-:W4:Y:S04]  /*0470*/  LDS R16, [R4+0x14] ;  /* 0x0000140004107984 */ /* 0x000f280000000800 */
[----:B------:R-:W-:Y:S04]  /*0480*/  LDS R18, [R4+0x18] ;  /* 0x0000180004127984 */ /* 0x000fe80000000800 */
[----:B------:R-:W-:Y:S01]  /*0490*/  LDS R20, [R4+0x1c] ;  /* 0x00001c0004147984 */ /* 0x000fe20000000800 */
[----:B------:R-:W-:Y:S01]  /*04a0*/  BAR.SYNC.DEFER_BLOCKING 0x0 ;  /* 0x0000000000007b1d */ /* 0x000fe20000010000 */
[----:B0-----:R-:W-:-:S02]  /*04b0*/  ISETP.NE.AND P2, PT, R2, R8, PT ;  /* 0x000000080200720c */ /* 0x001fc40003f45270 */
[----:B-1----:R-:W-:Y:S02]  /*04c0*/  ISETP.NE.AND P5, PT, R8, R10, PT ;  /* 0x0000000a0800720c */ /* 0x002fe40003fa5270 */
[----:B------:R-:W-:Y:S02]  /*04d0*/  SEL R40, RZ, 0x1, !P2 ;  /* 0x00000001ff287807 */ /* 0x000fe40005000000 */
[----:B--2---:R-:W-:Y:S02]  /*04e0*/  ISETP.NE.AND P2, PT, R10, R12, PT ;  /* 0x0000000c0a00720c */ /* 0x004fe40003f45270 */
[----:B------:R-:W-:Y:S01]  /*04f0*/  SEL R5, RZ, 0x1, !P5 ;  /* 0x00000001ff057807 */ /* 0x000fe20006800000 */
[----:B------:R-:W-:Y:S01]  /*0500*/  STS [R24], R21 ;  /* 0x0000001518007388 */ /* 0x000fe20000000800 */
[----:B---3--:R-:W-:Y:S02]  /*0510*/  ISETP.NE.AND P4, PT, R12, R14, PT ;  /* 0x0000000e0c00720c */ /* 0x008fe40003f85270 */
[----:B------:R-:W-:Y:S01]  /*0520*/  P2R R46, PR, RZ, 0x20 ;  /* 0x00000020ff2e7803 */ /* 0x000fe20000000000 */
[----:B------:R-:W-:Y:S01]  /*0530*/  STS [R24+0x80], R25 ;  /* 0x0000801918007388 */ /* 0x000fe20000000800 */
[----:B----4-:R-:W-:-:S03]  /*0540*/  ISETP.NE.AND P3, PT, R14, R16, PT ;  /* 0x000000100e00720c */ /* 0x010fc60003f65270 */
[----:B------:R-:W-:Y:S04]  /*0550*/  STS [R24+0x100], R29 ;  /* 0x0001001d18007388 */ /* 0x000fe80000000800 */
[----:B------:R-:W-:Y:S04]  /*0560*/  STS [R24+0x180], R31 ;  /* 0x0001801f18007388 */ /* 0x000fe80000000800 */
[----:B------:R-:W-:Y:S04]  /*0570*/  STS [R24+0x200], R33 ;  /* 0x0002002118007388 */ /* 0x000fe80000000800 */
[----:B------:R-:W-:Y:S04]  /*0580*/  STS [R24+0x280], R35 ;  /* 0x0002802318007388 */ /* 0x000fe80000000800 */
[----:B------:R-:W-:Y:S04]  /*0590*/  STS [R24+0x300], R37 ;  /* 0x0003002518007388 */ /* 0x000fe80000000800 */
[----:B------:R0:W-:Y:S04]  /*05a0*/  STS [R24+0x380], R39 ;  /* 0x0003802718007388 */ /* 0x0001e80000000800 */
[----:B------:R1:W-:Y:S01]  /*05b0*/  STS [R24+0x400], R41 ;  /* 0x0004002918007388 */ /* 0x0003e20000000800 */
[----:B------:R-:W-:-:S03]  /*05c0*/  NOP ;  /* 0x0000000000007918 */ /* 0x000fc60000000000 */
[----:B------:R-:W-:Y:S01]  /*05d0*/  LDS R6, [R4+0x20] ;  /* 0x0000200004067984 */ /* 0x000fe20000000800 */
[----:B0-----:R-:W-:Y:S01]  /*05e0*/  SEL R39, RZ, 0x1, !P2 ;  /* 0x00000001ff277807 */ /* 0x001fe20005000000 */
[----:B-1----:R-:W-:Y:S02]  /*05f0*/  IMAD.MOV.U32 R41, RZ, RZ, RZ ;  /* 0x000000ffff297224 */ /* 0x002fe400078e00ff */
[----:B------:R-:W-:Y:S04]  /*0600*/  LDS R3, [R4] ;  /* 0x0000000004037984 */ /* 0x000fe80000000800 */
[----:B------:R-:W-:Y:S04]  /*0610*/  LDS R9, [R4+0x4] ;  /* 0x0000040004097984 */ /* 0x000fe80000000800 */
[----:B------:R-:W-:Y:S04]  /*0620*/  LDS R11, [R4+0x8] ;  /* 0x00000800040b7984 */ /* 0x000fe80000000800 */
[----:B------:R-:W-:Y:S04]  /*0630*/  LDS R13, [R4+0xc] ;  /* 0x00000c00040d7984 */ /* 0x000fe80000000800 */
[----:B------:R-:W-:Y:S04]  /*0640*/  LDS R15, [R4+0x10] ;  /* 0x00001000040f7984 */ /* 0x000fe80000000800 */
[----:B------:R-:W-:Y:S04]  /*0650*/  LDS R17, [R4+0x14] ;  /* 0x0000140004117984 */ /* 0x000fe80000000800 */
[----:B------:R-:W-:Y:S04]  /*0660*/  LDS R19, [R4+0x18] ;  /* 0x0000180004137984 */ /* 0x000fe80000000800 */
[----:B------:R0:W-:Y:S01]  /*0670*/  LDS R21, [R4+0x1c] ;  /* 0x00001c0004157984 */ /* 0x0001e20000000800 */
[----:B------:R-:W-:Y:S01]  /*0680*/  BAR.SYNC.DEFER_BLOCKING 0x0 ;  /* 0x0000000000007b1d */ /* 0x000fe20000010000 */
[----:B0-----:R-:W-:-:S05]  /*0690*/  SEL R4, RZ, 0x1, !P4 ;  /* 0x00000001ff047807 */ /* 0x001fca0006000000 */
[----:B------:R-:W-:Y:S02]  /*06a0*/  STS [R26+0x4d8], R27 ;  /* 0x0004d81b1a007388 */ /* 0x000fe40000000800 */
[----:B------:R-:W-:Y:S06]  /*06b0*/  BAR.SYNC.DEFER_BLOCKING 0x0 ;  /* 0x0000000000007b1d */ /* 0x000fec0000010000 */
[----:B------:R-:W0:Y:S02]  /*06c0*/  @P1 LDS R22, [R26+0x4d4] ;  /* 0x0004d4001a161984 */ /* 0x000e240000000800 */
[----:B0-----:R-:W-:-:S04]  /*06d0*/  @P1 ISETP.NE.AND P0, PT, R22, R2, PT ;  /* 0x000000021600120c */ /* 0x001fc80003f05270 */
[----:B------:R-:W-:-:S04]  /*06e0*/  @P1 SEL R41, RZ, 0x1, !P0 ;  /* 0x00000001ff291807 */ /* 0x000fc80004000000 */
[----:B------:R-:W-:-:S04]  /*06f0*/  IADD3 R40, P0, PT, R41, R40, RZ ;  /* 0x0000002829287210 */ /* 0x000fc80007f1e0ff */
[----:B------:R-:W-:Y:S01]  /*0700*/  IADD3 R38, P1, PT, R40, R5, RZ ;  /* 0x0000000528267210 */ /* 0x000fe20007f3e0ff */
[----:B------:R-:W-:-:S03]  /*0710*/  IMAD.X R36, RZ, RZ, UR4, P0 ;  /* 0x00000004ff247e24 */ /* 0x000fc600080e06ff */
[----:B------:R-:W-:Y:S01]  /*0720*/  IADD3 R39, P0, PT, R38, R39, RZ ;  /* 0x0000002726277210 */ /* 0x000fe20007f1e0ff */
[----:B------:R-:W-:-:S03]  /*0730*/  IMAD.X R34, RZ, RZ, R36, P1 ;  /* 0x000000ffff227224 */ /* 0x000fc600008e0624 */
[----:B------:R-:W-:Y:S01]  /*0740*/  IADD3 R37, P1, PT, R39, R4, RZ ;  /* 0x0000000427257210 */ /* 0x000fe20007f3e0ff */
[----:B------:R-:W-:Y:S01]  /*0750*/  IMAD.X R32, RZ, RZ, R34, P0 ;  /* 0x000000ffff207224 */ /* 0x000fe200000e0622 */
[----:B------:R-:W-:Y:S02]  /*0760*/  SEL R4, RZ, 0x1, !P3 ;  /* 0x00000001ff047807 */ /* 0x000fe40005800000 */
[----:B------:R-:W-:Y:S01]  /*0770*/  ISETP.NE.AND P0, PT, R16, R18, PT ;  /* 0x000000121000720c */ /* 0x000fe20003f05270 */
[----:B------:R-:W-:Y:S01]  /*0780*/  IMAD.X R26, RZ, RZ, R32, P1 ;  /* 0x000000ffff1a7224 */ /* 0x000fe200008e0620 */
[----:B------:R-:W-:Y:S02]  /*0790*/  IADD3 R35, P1, PT, R37, R4, RZ ;  /* 0x0000000425237210 */ /* 0x000fe40007f3e0ff */
[----:B------:R-:W-:-:S03]  /*07a0*/  SEL R4, RZ, 0x1, !P0 ;  /* 0x00000001ff047807 */ /* 0x000fc60004000000 */
[----:B------:R-:W-:Y:S01]  /*07b0*/  IMAD.X R29, RZ, RZ, R26, P1 ;  /* 0x000000ffff1d7224 */ /* 0x000fe200008e061a */
[----:B------:R-:W-:Y:S01]  /*07c0*/  IADD3 R33, P1, PT, R35, R4, RZ ;  /* 0x0000000423217210 */ /* 0x000fe20007f3e0ff */
[----:B------:R-:W-:-:S04]  /*07d0*/  FADD R4, R3, R9 ;  /* 0x0000000903047221 */ /* 0x000fc80000000000 */
[----:B------:R-:W-:Y:S01]  /*07e0*/  IMAD.X R30, RZ, RZ, R29, P1 ;  /* 0x000000ffff1e7224 */ /* 0x000fe200008e061d */
[----:B------:R-:W-:-:S04]  /*07f0*/  ISETP.NE.AND P1, PT, R18, R20, PT ;  /* 0x000000141200720c */ /* 0x000fc80003f25270 */
[----:B------:R-:W-:-:S04]  /*0800*/  SEL R28, RZ, 0x1, !P1 ;  /* 0x00000001ff1c7807 */ /* 0x000fc80004800000 */
[----:B------:R-:W-:-:S05]  /*0810*/  IADD3 R28, P6, PT, R33, R28, RZ ;  /* 0x0000001c211c7210 */ /* 0x000fca0007fde0ff */
[----:B------:R-:W-:Y:S01]  /*0820*/  IMAD.X R31, RZ, RZ, R30, P6 ;  /* 0x000000ffff1f7224 */ /* 0x000fe200030e061e */
[----:B------:R-:W-:-:S04]  /*0830*/  ISETP.NE.AND P6, PT, R2, R8, PT ;  /* 0x000000080200720c */ /* 0x000fc80003fc5270 */
[----:B------:R-:W-:Y:S02]  /*0840*/  FSEL R4, R9, R4, P6 ;  /* 0x0000000409047208 */ /* 0x000fe40003000000 */
[----:B------:R-:W-:-:S03]  /*0850*/  ISETP.NE.AND P6, PT, R20, R27, PT ;  /* 0x0000001b1400720c */ /* 0x000fc60003fc5270 */
[----:B------:R-:W-:Y:S01]  /*0860*/  FADD R4, R11, R4 ;  /* 0x000000040b047221 */ /* 0x000fe20000000000 */
[----:B------:R-:W-:-:S04]  /*0870*/  SEL R7, RZ, 0x1, !P6 ;  /* 0x00000001ff077807 */ /* 0x000fc80007000000 */
[----:B------:R-:W-:Y:S02]  /*0880*/  FSEL R4, R11, R4, P5 ;  /* 0x000000040b047208 */ /* 0x000fe40002800000 */
[----:B------:R-:W-:-:S03]  /*0890*/  ISETP.GE.AND P5, PT, R23, 0x1, PT ;  /* 0x000000011700780c */ /* 0x000fc60003fa6270 */
[----:B------:R-:W-:-:S05]  /*08a0*/  FADD R4, R13, R4 ;  /* 0x000000040d047221 */ /* 0x000fca0000000000 */
[----:B------:R-:W-:-:S05]  /*08b0*/  FSEL R4, R13, R4, P2 ;  /* 0x000000040d047208 */ /* 0x000fca0001000000 */
        /* <DEDUP_REMOVED lines=8> */
[----:B------:R-:W-:Y:S01]  /*0940*/  @!P6 FADD R6, R6, R5 ;  /* 0x000000050606e221 */ /* 0x000fe20000000000 */
[----:B------:R-:W-:-:S04]  /*0950*/  IADD3 R7, P6, PT, R28, R7, RZ ;  /* 0x000000071c077210 */ /* 0x000fc80007fde0ff */
[----:B------:R-:W0:Y:S01]  /*0960*/  SHFL.UP PT, R5, R6, 0x1, RZ ;  /* 0x0420000006057989 */ /* 0x000e2200000e00ff */
[----:B------:R-:W-:Y:S01]  /*0970*/  IMAD.X R24, RZ, RZ, R31, P6 ;  /* 0x000000ffff187224 */ /* 0x000fe200030e061f */
[----:B------:R-:W-:Y:S02]  /*0980*/  ISETP.NE.U32.AND P6, PT, R7, RZ, PT ;  /* 0x000000ff0700720c */ /* 0x000fe40003fc5070 */
[----:B------:R-:W1:Y:S02]  /*0990*/  SHFL.UP PT, R4, R7, 0x1, RZ ;  /* 0x0420000007047989 */ /* 0x000e6400000e00ff */
[----:B------:R-:W-:Y:S01]  /*09a0*/  ISETP.NE.AND.EX P6, PT, R24, RZ, PT, P6 ;  /* 0x000000ff1800720c */ /* 0x000fe20003fc5360 */
[----:B0-----:R-:W-:Y:S01]  /*09b0*/  FADD R5, R6, R5 ;  /* 0x0000000506057221 */ /* 0x001fe20000000000 */
[----:B-1----:R-:W-:-:S04]  /*09c0*/  SEL R4, R4, RZ, P5 ;  /* 0x000000ff04047207 */ /* 0x002fc80002800000 */
[----:B------:R-:W-:Y:S02]  /*09d0*/  @P5 FSEL R6, R5, R6, !P6 ;  /* 0x0000000605065208 */ /* 0x000fe40007000000 */
[----:B------:R-:W0:Y:S01]  /*09e0*/  SHFL.UP PT, R5, R24, 0x1, RZ ;  /* 0x0420000018057989 */ /* 0x000e2200000e00ff */
[----:B------:R-:W-:-:S05]  /*09f0*/  IADD3 R25, P6, PT, R4, R7, RZ ;  /* 0x0000000704197210 */ /* 0x000fca0007fde0ff */
[----:B------:R-:W1:Y:S01]  /*0a00*/  SHFL.UP PT, R4, R25, 0x2, RZ ;  /* 0x0440000019047989 */ /* 0x000e6200000e00ff */
[----:B0-----:R-:W-:Y:S02]  /*0a10*/  SEL R5, R5, RZ, P5 ;  /* 0x000000ff05057207 */ /* 0x001fe40002800000 */
[----:B------:R-:W-:-:S03]  /*0a20*/  ISETP.GE.AND P5, PT, R23, 0x2, PT ;  /* 0x000000021700780c */ /* 0x000fc60003fa6270 */
[----:B------:R-:W-:Y:S01]  /*0a30*/  IMAD.X R44, R5, 0x1, R24, P6 ;  /* 0x00000001052c7824 */ /* 0x000fe200030e0618 */
[----:B------:R-:W-:Y:S01]  /*0a40*/  ISETP.NE.U32.AND P6, PT, R25, RZ, PT ;  /* 0x000000ff1900720c */ /* 0x000fe20003fc5070 */
[----:B------:R-:W0:Y:S01]  /*0a50*/  SHFL.UP PT, R5, R6, 0x2, RZ ;  /* 0x0440000006057989 */ /* 0x000e2200000e00ff */
[----:B-1----:R-:W-:Y:S02]  /*0a60*/  SEL R4, R4, RZ, P5 ;  /* 0x000000ff04047207 */ /* 0x002fe40002800000 */
[----:B------:R-:W-:Y:S01]  /*0a70*/  ISETP.NE.AND.EX P6, PT, R44, RZ, PT, P6 ;  /* 0x000000ff2c00720c */ /* 0x000fe20003fc5360 */
[----:B0-----:R-:W-:-:S05]  /*0a80*/  FADD R5, R6, R5 ;  /* 0x0000000506057221 */ /* 0x001fca0000000000 */
        /* <DEDUP_REMOVED lines=36> */
[----:B------:R-:W-:Y:S02]  /*0cd0*/  FSEL R47, R5, R6, !P6 ;  /* 0x00000006052f7208 */ /* 0x000fe40007000000 */
[----:B------:R-:W0:Y:S01]  /*0ce0*/  SHFL.UP PT, R5, R24, 0x10, RZ ;  /* 0x0600000018057989 */ /* 0x000e2200000e00ff */
[----:B------:R-:W-:Y:S02]  /*0cf0*/  IADD3 R4, P6, PT, R4, R7, RZ ;  /* 0x0000000704047210 */ /* 0x000fe40007fde0ff */
[----:B------:R-:W-:Y:S02]  /*0d00*/  FSEL R44, R6, R47, !P5 ;  /* 0x0000002f062c7208 */ /* 0x000fe40006800000 */
[----:B0-----:R-:W-:Y:S02]  /*0d10*/  SEL R5, R5, RZ, P5 ;  /* 0x000000ff05057207 */ /* 0x001fe40002800000 */
[----:B------:R-:W-:-:S03]  /*0d20*/  ISETP.NE.AND P5, PT, R23, RZ, PT ;  /* 0x000000ff1700720c */ /* 0x000fc60003fa5270 */
[----:B------:R-:W-:Y:S01]  /*0d30*/  IMAD.X R5, R5, 0x1, R24, P6 ;  /* 0x0000000105057824 */ /* 0x000fe200030e0618 */
[----:B------:R-:W-:-:S13]  /*0d40*/  ISETP.NE.AND P6, PT, R23, 0x1f, PT ;  /* 0x0000001f1700780c */ /* 0x000fda0003fc5270 */
[----:B------:R-:W-:-:S05]  /*0d50*/  @!P6 LEA R43, R42, UR5, 0x4 ;  /* 0x000000052a2bec11 */ /* 0x000fca000f8e20ff */
[----:B------:R-:W-:Y:S04]  /*0d60*/  @!P6 STS [R43+0x8], R47 ;  /* 0x0000082f2b00e388 */ /* 0x000fe80000000800 */
[----:B------:R-:W-:Y:S01]  /*0d70*/  @!P6 STS.64 [R43], R4 ;  /* 0x000000042b00e388 */ /* 0x000fe20000000a00 */
[----:B------:R-:W-:Y:S06]  /*0d80*/  BAR.SYNC.DEFER_BLOCKING 0x0 ;  /* 0x0000000000007b1d */ /* 0x000fec0000010000 */
[----:B------:R-:W-:Y:S04]  /*0d90*/  SHFL.UP PT, R5, R5, 0x1, RZ ;  /* 0x0420000005057989 */ /* 0x000fe800000e00ff */
[----:B------:R-:W-:Y:S04]  /*0da0*/  LDS.64 R24, [UR5+0x10] ;  /* 0x00001005ff187984 */ /* 0x000fe80008000a00 */
[----:B------:R-:W0:Y:S04]  /*0db0*/  LDS.64 R6, [UR5] ;  /* 0x00000005ff067984 */ /* 0x000e280008000a00 */
[----:B------:R-:W-:Y:S04]  /*0dc0*/  LDS R45, [UR5+0x8] ;  /* 0x00000805ff2d7984 */ /* 0x000fe80008000800 */
[----:B------:R-:W1:Y:S04]  /*0dd0*/  LDS R48, [UR5+0x18] ;  /* 0x00001805ff307984 */ /* 0x000e680008000800 */
[----:B------:R-:W-:Y:S01]  /*0de0*/  LDS R43, [UR5+0x28] ;  /* 0x00002805ff2b7984 */ /* 0x000fe20008000800 */
[----:B0-----:R-:W-:-:S05]  /*0df0*/  IADD3 R49, P6, PT, R6, R24, RZ ;  /* 0x0000001806317210 */ /* 0x001fca0007fde0ff */
[----:B------:R-:W-:Y:S01]  /*0e00*/  IMAD.X R53, R7, 0x1, R25, P6 ;  /* 0x0000000107357824 */ /* 0x000fe200030e0619 */
[----:B------:R-:W-:-:S04]  /*0e10*/  ISETP.NE.U32.AND P6, PT, R24, RZ, PT ;  /* 0x000000ff1800720c */ /* 0x000fc80003fc5070 */
[----:B------:R-:W-:Y:S02]  /*0e20*/  ISETP.NE.AND.EX P6, PT, R25, RZ, PT, P6 ;  /* 0x000000ff1900720c */ /* 0x000fe40003fc5360 */
[----:B------:R-:W0:Y:S11]  /*0e30*/  LDS.64 R24, [UR5+0x20] ;  /* 0x00002005ff187984 */ /* 0x000e360008000a00 */
[----:B-1----:R-:W-:Y:S01]  /*0e40*/  @!P6 FADD R48, R45, R48 ;  /* 0x000000302d30e221 */ /* 0x002fe20000000000 */
[----:B0-----:R-:W-:-:S05]  /*0e50*/  IADD3 R47, P6, PT, R24, R49, RZ ;  /* 0x00000031182f7210 */ /* 0x001fca0007fde0ff */
[----:B------:R-:W-:Y:S01]  /*0e60*/  IMAD.X R51, R25, 0x1, R53, P6 ;  /* 0x0000000119337824 */ /* 0x000fe200030e0635 */
[----:B------:R-:W-:-:S04]  /*0e70*/  ISETP.NE.AND P6, PT, R42, 0x2, PT ;  /* 0x000000022a00780c */ /* 0x000fc80003fc5270 */
[----:B------:R-:W-:Y:S02]  /*0e80*/  SEL R50, R49, R6, !P6 ;  /* 0x0000000631327207 */ /* 0x000fe40007000000 */
[----:B------:R-:W-:Y:S02]  /*0e90*/  SEL R52, R53, R7, !P6 ;  /* 0x0000000735347207 */ /* 0x000fe40007000000 */
[----:B------:R-:W0:Y:S01]  /*0ea0*/  LDS.64 R6, [UR5+0x30] ;  /* 0x00003005ff067984 */ /* 0x000e220008000a00 */
[----:B------:R-:W-:Y:S02]  /*0eb0*/  FSEL R45, R48, R45, !P6 ;  /* 0x0000002d302d7208 */ /* 0x000fe40007000000 */
[----:B------:R-:W-:Y:S02]  /*0ec0*/  ISETP.NE.U32.AND P6, PT, R24, RZ, PT ;  /* 0x000000ff1800720c */ /* 0x000fe40003fc5070 */
[----:B------:R-:W1:Y:S02]  /*0ed0*/  LDS R24, [UR5+0x38] ;  /* 0x00003805ff187984 */ /* 0x000e640008000800 */
[----:B------:R-:W-:-:S13]  /*0ee0*/  ISETP.NE.AND.EX P6, PT, R25, RZ, PT, P6 ;  /* 0x000000ff1900720c */ /* 0x000fda0003fc5360 */
[----:B------:R-:W-:Y:S01]  /*0ef0*/  @!P6 FADD R43, R48, R43 ;  /* 0x0000002b302be221 */ /* 0x000fe20000000000 */
[----:B0-----:R-:W-:-:S05]  /*0f00*/  IADD3 R25, P6, PT, R6, R47, RZ ;  /* 0x0000002f06197210 */ /* 0x001fca0007fde0ff */
[----:B------:R-:W-:Y:S01]  /*0f10*/  IMAD.X R49, R7, 0x1, R51, P6 ;  /* 0x0000000107317824 */ /* 0x000fe200030e0633 */
[----:B------:R-:W-:-:S04]  /*0f20*/  ISETP.NE.AND P6, PT, R42, 0x3, PT ;  /* 0x000000032a00780c */ /* 0x000fc80003fc5270 */
[----:B------:R-:W-:Y:S02]  /*0f30*/  SEL R50, R47, R50, !P6 ;  /* 0x000000322f327207 */ /* 0x000fe40007000000 */
[----:B------:R-:W-:Y:S02]  /*0f40*/  SEL R52, R51, R52, !P6 ;  /* 0x0000003433347207 */ /* 0x000fe40007000000 */
[----:B------:R-:W-:Y:S02]  /*0f50*/  FSEL R45, R43, R45, !P6 ;  /* 0x0000002d2b2d7208 */ /* 0x000fe40007000000 */
        /* <DEDUP_REMOVED lines=8> */
[----:B------:R-:W-:Y:S01]  /*0fe0*/  SEL R52, R49, R52, !P6 ;  /* 0x0000003431347207 */ /* 0x000fe20007000000 */
[----:B------:R-:W0:Y:S01]  /*0ff0*/  LDS R25, [UR5+0x48] ;  /* 0x00004805ff197984 */ /* 0x000e220008000800 */
[----:B------:R-:W-:Y:S02]  /*1000*/  FSEL R45, R24, R45, !P6 ;  /* 0x0000002d182d7208 */ /* 0x000fe40007000000 */
[----:B------:R-:W-:-:S04]  /*1010*/  ISETP.NE.U32.AND P6, PT, R6, RZ, PT ;  /* 0x000000ff0600720c */ /* 0x000fc80003fc5070 */
[----:B------:R-:W-:Y:S02]  /*1020*/  ISETP.NE.AND.EX P6, PT, R7, RZ, PT, P6 ;  /* 0x000000ff0700720c */ /* 0x000fe40003fc5360 */
[----:B------:R-:W1:Y:S11]  /*1030*/  LDS.64 R6, [UR5+0x50] ;  /* 0x00005005ff067984 */ /* 0x000e760008000a00 */
[----:B0-----:R-:W-:-:S02]  /*1040*/  @!P6 FADD R25, R24, R25 ;  /* 0x000000191819e221 */ /* 0x001fc40000000000 */
[----:B------:R-:W0:Y:S01]  /*1050*/  LDS R24, [UR5+0x58] ;  /* 0x00005805ff187984 */ /* 0x000e220008000800 */
[----:B-1----:R-:W-:-:S05]  /*1060*/  IADD3 R43, P6, PT, R6, R47, RZ ;  /* 0x0000002f062b7210 */ /* 0x002fca0007fde0ff */
[----:B------:R-:W-:Y:S01]  /*1070*/  IMAD.X R49, R7, 0x1, R51, P6 ;  /* 0x0000000107317824 */ /* 0x000fe200030e0633 */
[----:B------:R-:W-:-:S04]  /*1080*/  ISETP.NE.AND P6, PT, R42, 0x5, PT ;  /* 0x000000052a00780c */ /* 0x000fc80003fc5270 */
[----:B------:R-:W-:Y:S02]  /*1090*/  SEL R50, R47, R50, !P6 ;  /* 0x000000322f327207 */ /* 0x000fe40007000000 */
[----:B------:R-:W-:Y:S02]  /*10a0*/  SEL R52, R51, R52, !P6 ;  /* 0x0000003433347207 */ /* 0x000fe40007000000 */
[----:B------:R-:W-:Y:S02]  /*10b0*/  FSEL R45, R25, R45, !P6 ;  /* 0x0000002d192d7208 */ /* 0x000fe40007000000 */
[----:B------:R-:W-:-:S04]  /*10c0*/  ISETP.NE.U32.AND P6, PT, R6, RZ, PT ;  /* 0x000000ff0600720c */ /* 0x000fc80003fc5070 */
[----:B------:R-:W-:Y:S02]  /*10d0*/  ISETP.NE.AND.EX P6, PT, R7, RZ, PT, P6 ;  /* 0x000000ff0700720c */ /* 0x000fe40003fc5360 */
[----:B------:R-:W1:Y:S11]  /*10e0*/  LDS.64 R6, [UR5+0x60] ;  /* 0x00006005ff067984 */ /* 0x000e760008000a00 */
[----:B0-----:R-:W-:Y:S01]  /*10f0*/  @!P6 FADD R24, R25, R24 ;  /* 0x000000181918e221 */ /* 0x001fe20000000000 */
[----:B-1----:R-:W-:-:S05]  /*1100*/  IADD3 R25, P6, PT, R6, R43, RZ ;  /* 0x0000002b06197210 */ /* 0x002fca0007fde0ff */
[----:B------:R-:W-:Y:S01]  /*1110*/  IMAD.X R47, R7, 0x1, R49, P6 ;  /* 0x00000001072f7824 */ /* 0x000fe200030e0631 */
[----:B------:R-:W-:-:S04]  /*1120*/  ISETP.NE.AND P6, PT, R42, 0x6, PT ;  /* 0x000000062a00780c */ /* 0x000fc80003fc5270 */
[----:B------:R-:W-:Y:S02]  /*1130*/  FSEL R48, R24, R45, !P6 ;  /* 0x0000002d18307208 */ /* 0x000fe40007000000 */
[----:B------:R-:W0:Y:S01]  /*1140*/  LDS R45, [UR5+0x68] ;  /* 0x00006805ff2d7984 */ /* 0x000e220008000800 */
[----:B------:R-:W-:Y:S02]  /*1150*/  SEL R50, R43, R50, !P6 ;  /* 0x000000322b327207 */ /* 0x000fe40007000000 */
[----:B------:R-:W-:Y:S02]  /*1160*/  SEL R52, R49, R52, !P6 ;  /* 0x0000003431347207 */ /* 0x000fe40007000000 */
[----:B------:R-:W-:Y:S02]  /*1170*/  ISETP.NE.U32.AND P6, PT, R6, RZ, PT ;  /* 0x000000ff0600720c */ /* 0x000fe40003fc5070 */
[----:B------:R-:W-:Y:S01]  /*1180*/  SHFL.UP PT, R6, R44, 0x1, RZ ;  /* 0x042000002c067989 */ /* 0x000fe200000e00ff */
[----:B------:R-:W-:-:S02]  /*1190*/  SEL R43, R5, RZ, P5 ;  /* 0x000000ff052b7207 */ /* 0x000fc40002800000 */
[----:B------:R-:W-:Y:S01]  /*11a0*/  ISETP.NE.AND.EX P6, PT, R7, RZ, PT, P6 ;  /* 0x000000ff0700720c */ /* 0x000fe20003fc5360 */
[----:B------:R-:W-:-:S12]  /*11b0*/  LDS R44, [UR5+0x78] ;  /* 0x00007805ff2c7984 */ /* 0x000fd80008000800 */
[----:B0-----:R-:W-:Y:S01]  /*11c0*/  @!P6 FADD R45, R24, R45 ;  /* 0x0000002d182de221 */ /* 0x001fe20000000000 */
[----:B------:R-:W-:Y:S02]  /*11d0*/  ISETP.NE.AND P6, PT, R42, 0x7, PT ;  /* 0x000000072a00780c */ /* 0x000fe40003fc5270 */
[----:B------:R-:W0:Y:S02]  /*11e0*/  SHFL.UP PT, R42, R4, 0x1, RZ ;  /* 0x04200000042a7989 */ /* 0x000e2400000e00ff */
[----:B------:R-:W-:Y:S02]  /*11f0*/  SEL R49, R25, R50, !P6 ;  /* 0x0000003219317207 */ /* 0x000fe40007000000 */
[----:B------:R-:W-:Y:S02]  /*1200*/  SEL R24, R47, R52, !P6 ;  /* 0x000000342f187207 */ /* 0x000fe40007000000 */
[----:B------:R-:W-:Y:S02]  /*1210*/  FSEL R48, R45, R48, !P6 ;  /* 0x000000302d307208 */ /* 0x000fe40007000000 */
[----:B------:R-:W-:-:S04]  /*1220*/  ISETP.NE.U32.AND P6, PT, R49, RZ, PT ;  /* 0x000000ff3100720c */ /* 0x000fc80003fc5070 */
[----:B------:R-:W-:-:S13]  /*1230*/  ISETP.NE.AND.EX P6, PT, R24, RZ, PT, P6 ;  /* 0x000000ff1800720c */ /* 0x000fda0003fc5360 */
[----:B------:R-:W-:Y:S01]  /*1240*/  @!P6 FADD R48, RZ, R48 ;  /* 0x00000030ff30e221 */ /* 0x000fe20000000000 */
[----:B------:R-:W-:-:S04]  /*1250*/  ISETP.GE.U32.AND P6, PT, R0, 0x20, PT ;  /* 0x000000200000780c */ /* 0x000fc80003fc6070 */
[----:B------:R-:W-:Y:S02]  /*1260*/  SEL R49, R49, RZ, P6 ;  /* 0x000000ff31317207 */ /* 0x000fe40003000000 */
[----:B------:R-:W-:Y:S02]  /*1270*/  SEL R24, R24, RZ, P6 ;  /* 0x000000ff18187207 */ /* 0x000fe40003000000 */
[----:B------:R-:W-:Y:S02]  /*1280*/  FSEL R7, R48, RZ, P6 ;  /* 0x000000ff30077208 */ /* 0x000fe40003000000 */
[C---:B0-----:R-:W-:Y:S02]  /*1290*/  ISETP.NE.U32.AND P6, PT, R42.reuse, RZ, PT ;  /* 0x000000ff2a00720c */ /* 0x041fe40003fc5070 */
[----:B------:R-:W-:Y:S02]  /*12a0*/  SEL R42, R42, RZ, P5 ;  /* 0x000000ff2a2a7207 */ /* 0x000fe40002800000 */
[----:B------:R-:W-:-:S02]  /*12b0*/  ISETP.NE.AND.EX P6, PT, R5, RZ, PT, P6 ;  /* 0x000000ff0500720c */ /* 0x000fc40003fc5360 */
[----:B------:R-:W0:Y:S11]  /*12c0*/  LDS.64 R4, [UR5+0x70] ;  /* 0x00007005ff047984 */ /* 0x000e360008000a00 */
[----:B------:R-:W-:Y:S01]  /*12d0*/  @!P6 FADD R6, R6, R7 ;  /* 0x000000070606e221 */ /* 0x000fe20000000000 */
[----:B------:R-:W-:-:S04]  /*12e0*/  IADD3 R42, P6, PT, R42, R49, RZ ;  /* 0x000000312a2a7210 */ /* 0x000fc80007fde0ff */
[----:B------:R-:W-:Y:S01]  /*12f0*/  FSEL R23, R7, R6, !P5 ;  /* 0x0000000607177208 */ /* 0x000fe20006800000 */
[----:B------:R-:W-:Y:S01]  /*1300*/  IMAD.X R43, R43, 0x1, R24, P6 ;  /* 0x000000012b2b7824 */ /* 0x000fe200030e0618 */
[----:B------:R-:W-:Y:S02]  /*1310*/  ISETP.NE.U32.AND P6, PT, R41, RZ, PT ;  /* 0x000000ff2900720c */ /* 0x000fe40003fc5070 */
[----:B------:R-:W-:Y:S02]  /*1320*/  ISETP.NE.AND P5, PT, R2, R8, PT ;  /* 0x000000080200720c */ /* 0x000fe40003fa5270 */
[----:B------:R-:W-:-:S13]  /*1330*/  ISETP.NE.AND.EX P6, PT, RZ, UR4, PT, P6 ;  /* 0x00000004ff007c0c */ /* 0x000fda000bfc5360 */
[----:B------:R-:W-:-:S04]  /*1340*/  @!P6 FADD R3, R3, R23 ;  /* 0x000000170303e221 */ /* 0x000fc80000000000 */
[----:B------:R-:W-:Y:S01]  /*1350*/  @!P5 FADD R9, R9, R3 ;  /* 0x000000030909d221 */ /* 0x000fe20000000000 */
[----:B------:R-:W-:-:S13]  /*1360*/  ISETP.NE.AND P5, PT, R46, RZ, PT ;  /* 0x000000ff2e00720c */ /* 0x000fda0003fa5270 */
[----:B------:R-:W-:Y:S01]  /*1370*/  @!P5 FADD R11, R11, R9 ;  /* 0x000000090b0bd221 */ /* 0x000fe20000000000 */
[----:B------:R-:W-:-:S03]  /*1380*/  ISETP.NE.AND P5, PT, R0, RZ, PT ;  /* 0x000000ff0000720c */ /* 0x000fc60003fa5270 */
[----:B------:R-:W-:Y:S01]  /*1390*/  @!P2 FADD R13, R13, R11 ;  /* 0x0000000b0d0da221 */ /* 0x000fe20000000000 */
[----:B0-----:R-:W-:-:S03]  /*13a0*/  IADD3 R6, P2, PT, R4, R25, RZ ;  /* 0x0000001904067210 */ /* 0x001fc60007f5e0ff */
[----:B------:R-:W-:Y:S01]  /*13b0*/  @!P4 FADD R15, R15, R13 ;  /* 0x0000000d0f0fc221 */ /* 0x000fe20000000000 */
[----:B------:R-:W-:Y:S01]  /*13c0*/  IADD3 R40, P4, PT, R42, R40, RZ ;  /* 0x000000282a287210 */ /* 0x000fe20007f9e0ff */
[----:B------:R-:W-:Y:S01]  /*13d0*/  IMAD.X R7, R5, 0x1, R47, P2 ;  /* 0x0000000105077824 */ /* 0x000fe200010e062f */
[----:B------:R-:W-:Y:S01]  /*13e0*/  ISETP.NE.U32.AND P2, PT, R4, RZ, PT ;  /* 0x000000ff0400720c */ /* 0x000fe20003f45070 */
[----:B------:R-:W-:Y:S01]  /*13f0*/  @!P3 FADD R17, R17, R15 ;  /* 0x0000000f1111b221 */ /* 0x000fe20000000000 */
[----:B------:R-:W-:Y:S01]  /*1400*/  IADD3 R41, P3, PT, R41, R42, RZ ;  /* 0x0000002a29297210 */ /* 0x000fe20007f7e0ff */
[----:B------:R-:W0:Y:S01]  /*1410*/  @!P5 LDC.64 R24, c[0x0][0x3b0] ;  /* 0x0000ec00ff18db82 */ /* 0x000e220000000a00 */
[----:B------:R-:W-:Y:S01]  /*1420*/  ISETP.NE.AND.EX P2, PT, R5, RZ, PT, P2 ;  /* 0x000000ff0500720c */ /* 0x000fe20003f45320 */
[----:B------:R-:W-:Y:S02]  /*1430*/  @!P5 IMAD.MOV.U32 R5, RZ, RZ, 0x65 ;  /* 0x00000065ff05d424 */ /* 0x000fe400078e00ff */
[----:B------:R-:W-:Y:S01]  /*1440*/  @!P0 FADD R19, R19, R17 ;  /* 0x0000001113138221 */ /* 0x000fe20000000000 */
[C---:B------:R-:W-:Y:S01]  /*1450*/  IADD3 R39, P0, PT, R42.reuse, R39, RZ ;  /* 0x000000272a277210 */ /* 0x040fe20007f1e0ff */
[----:B------:R-:W-:Y:S01]  /*1460*/  IMAD.X R36, R43, 0x1, R36, P4 ;  /* 0x000000012b247824 */ /* 0x000fe200020e0624 */
[----:B------:R-:W-:Y:S01]  /*1470*/  IADD3 R37, P4, PT, R42, R37, RZ ;  /* 0x000000252a257210 */ /* 0x000fe20007f9e0ff */
[----:B------:R-:W-:-:S02]  /*1480*/  @!P1 FADD R21, R21, R19 ;  /* 0x0000001315159221 */ /* 0x000fc40000000000 */
[C---:B------:R-:W-:Y:S01]  /*1490*/  IMAD.X R32, R43.reuse, 0x1, R32, P0 ;  /* 0x000000012b207824 */ /* 0x040fe200000e0620 */
[C---:B------:R-:W-:Y:S01]  /*14a0*/  IADD3 R33, P0, PT, R42.reuse, R33, RZ ;  /* 0x000000212a217210 */ /* 0x040fe20007f1e0ff */
[----:B------:R-:W-:Y:S01]  /*14b0*/  IMAD.X R26, R43, 0x1, R26, P4 ;  /* 0x000000012b1a7824 */ /* 0x000fe200020e061a */
[----:B------:R-:W-:Y:S01]  /*14c0*/  IADD3 R28, P4, PT, R42, R28, RZ ;  /* 0x0000001c2a1c7210 */ /* 0x000fe20007f9e0ff */
[----:B------:R-:W-:Y:S01]  /*14d0*/  @!P2 FADD R44, R45, R44 ;  /* 0x0000002c2d2ca221 */ /* 0x000fe20000000000 */
[----:B------:R-:W-:-:S03]  /*14e0*/  ISETP.GE.U32.AND P2, PT, R6, 0x101, PT ;  /* 0x000001010600780c */ /* 0x000fc60003f46070 */
[----:B------:R-:W-:Y:S01]  /*14f0*/  @!P5 IMAD.MOV.U32 R4, RZ, RZ, R44 ;  /* 0x000000ffff04d224 */ /* 0x000fe200078e002c */
[----:B------:R-:W-:Y:S01]  /*1500*/  ISETP.GE.AND.EX P2, PT, R7, RZ, PT, P2 ;  /* 0x000000ff0700720c */ /* 0x000fe20003f46320 */
[C---:B------:R-:W-:Y:S01]  /*1510*/  IMAD.X R44, R43.reuse, 0x1, R30, P0 ;  /* 0x000000012b2c7824 */ /* 0x040fe200000e061e */
[----:B------:R-:W-:Y:S02]  /*1520*/  IADD3.X R30, PT, PT, R43, UR4, RZ, P3, !PT ;  /* 0x000000042b1e7c10 */ /* 0x000fe40009ffe4ff */
[----:B0-----:R0:W-:Y:S01]  /*1530*/  @!P5 ST.E.128.STRONG.GPU desc[UR8][R24.64+0x200], R4 ;  /* 0x000200041800d985 */ /* 0x0011e2000c10fd08 */
[----:B------:R-:W-:-:S05]  /*1540*/  IADD3 R38, P5, PT, R42, R38, RZ ;  /* 0x000000262a267210 */ /* 0x000fca0007fbe0ff */
[----:B------:R-:W-:Y:S01]  /*1550*/  IMAD.X R34, R43, 0x1, R34, P5 ;  /* 0x000000012b227824 */ /* 0x000fe200028e0622 */
[----:B------:R-:W-:-:S05]  /*1560*/  IADD3 R35, P5, PT, R42, R35, RZ ;  /* 0x000000232a237210 */ /* 0x000fca0007fbe0ff */
[C---:B------:R-:W-:Y:S02]  /*1570*/  IMAD.X R46, R43.reuse, 0x1, R29, P5 ;  /* 0x000000012b2e7824 */ /* 0x040fe400028e061d */
[----:B------:R-:W-:Y:S01]  /*1580*/  IMAD.X R29, R43, 0x1, R31, P4 ;  /* 0x000000012b1d7824 */ /* 0x000fe200020e061f */
[----:B------:R-:W-:Y:S06]  /*1590*/  @!P2 BRA `(.L_x_989) ;  /* 0x000000040074a947 */ /* 0x000fec0003800000 */
[----:B------:R-:W-:Y:S01]  /*15a0*/  BAR.SYNC.DEFER_BLOCKING 0x0 ;  /* 0x0000000000007b1d */ /* 0x000fe20000010000 */
[----:B------:R-:W-:Y:S02]  /*15b0*/  ISETP.NE.AND P2, PT, R2, R8, PT ;  /* 0x000000080200720c */ /* 0x000fe40003f45270 */
[----:B------:R-:W-:Y:S02]  /*15c0*/  @P6 LEA R42, R42, UR5, 0x3 ;  /* 0x000000052a2a6c11 */ /* 0x000fe4000f8e18ff */
[----:B------:R-:W-:Y:S02]  /*15d0*/  ISETP.NE.AND P0, PT, R8, R10, PT ;  /* 0x0000000a0800720c */ /* 0x000fe40003f05270 */
[----:B------:R-:W-:Y:S02]  /*15e0*/  ISETP.NE.AND P1, PT, R10, R12, PT ;  /* 0x0000000c0a00720c */ /* 0x000fe40003f25270 */
[----:B------:R-:W-:Y:S02]  /*15f0*/  ISETP.NE.AND P5, PT, R14, R16, PT ;  /* 0x000000100e00720c */ /* 0x000fe40003fa5270 */
[----:B------:R-:W-:-:S02]  /*1600*/  ISETP.NE.AND P4, PT, R16, R18, PT ;  /* 0x000000121000720c */ /* 0x000fc40003f85270 */
[----:B------:R-:W-:Y:S02]  /*1610*/  ISETP.NE.AND P3, PT, R18, R20, PT ;  /* 0x000000141200720c */ /* 0x000fe40003f65270 */
[----:B------:R-:W-:-:S03]  /*1620*/  @P2 LEA R41, R41, UR5, 0x3 ;  /* 0x0000000529292c11 */ /* 0x000fc6000f8e18ff */
[----:B------:R-:W-:Y:S02]  /*1630*/  @P0 LEA R40, R40, UR5, 0x3 ;  /* 0x0000000528280c11 */ /* 0x000fe4000f8e18ff */
[----:B------:R-:W-:Y:S02]  /*1640*/  @P1 LEA R38, R38, UR5, 0x3 ;  /* 0x0000000526261c11 */ /* 0x000fe4000f8e18ff */
[----:B------:R-:W-:Y:S01]  /*1650*/  @P5 LEA R37, R37, UR5, 0x3 ;  /* 0x0000000525255c11 */ /* 0x000fe2000f8e18ff */
[----:B------:R1:W-:Y:S01]  /*1660*/  @P6 STS.64 [R42], R22 ;  /* 0x000000162a006388 */ /* 0x0003e20000000a00 */
[----:B------:R-:W-:Y:S02]  /*1670*/  ISETP.NE.AND P6, PT, R12, R14, PT ;  /* 0x0000000e0c00720c */ /* 0x000fe40003fc5270 */
[----:B------:R-:W-:Y:S01]  /*1680*/  @P4 LEA R35, R35, UR5, 0x3 ;  /* 0x0000000523234c11 */ /* 0x000fe2000f8e18ff */
[----:B------:R1:W-:Y:S01]  /*1690*/  @P2 STS.64 [R41], R2 ;  /* 0x0000000229002388 */ /* 0x0003e20000000a00 */
[----:B------:R-:W-:-:S02]  /*16a0*/  ISETP.NE.AND P2, PT, R20, R27, PT ;  /* 0x0000001b1400720c */ /* 0x000fc40003f45270 */
[----:B------:R-:W-:Y:S01]  /*16b0*/  @P3 LEA R33, R33, UR5, 0x3 ;  /* 0x0000000521213c11 */ /* 0x000fe2000f8e18ff */
[----:B------:R1:W-:Y:S01]  /*16c0*/  @P0 STS.64 [R40], R8 ;  /* 0x0000000828000388 */ /* 0x0003e20000000a00 */
[----:B------:R-:W-:-:S03]  /*16d0*/  ISETP.GT.U32.AND P0, PT, R6, R0, PT ;  /* 0x000000000600720c */ /* 0x000fc60003f04070 */
[----:B------:R1:W-:Y:S01]  /*16e0*/  @P1 STS.64 [R38], R10 ;  /* 0x0000000a26001388 */ /* 0x0003e20000000a00 */
[----:B------:R-:W-:Y:S02]  /*16f0*/  ISETP.GT.U32.AND.EX P0, PT, R7, RZ, PT, P0 ;  /* 0x000000ff0700720c */ /* 0x000fe40003f04100 */
[----:B------:R-:W-:-:S03]  /*1700*/  @P6 LEA R39, R39, UR5, 0x3 ;  /* 0x0000000527276c11 */ /* 0x000fc6000f8e18ff */
[----:B------:R-:W-:Y:S02]  /*1710*/  @P2 LEA R28, R28, UR5, 0x3 ;  /* 0x000000051c1c2c11 */ /* 0x000fe4000f8e18ff */
[----:B------:R1:W-:Y:S04]  /*1720*/  @P6 STS.64 [R39], R12 ;  /* 0x0000000c27006388 */ /* 0x0003e80000000a00 */
[----:B------:R1:W-:Y:S04]  /*1730*/  @P5 STS.64 [R37], R14 ;  /* 0x0000000e25005388 */ /* 0x0003e80000000a00 */
[----:B------:R1:W-:Y:S04]  /*1740*/  @P4 STS.64 [R35], R16 ;  /* 0x0000001023004388 */ /* 0x0003e80000000a00 */
[----:B------:R1:W-:Y:S04]  /*1750*/  @P3 STS.64 [R33], R18 ;  /* 0x0000001221003388 */ /* 0x0003e80000000a00 */
[----:B------:R1:W-:Y:S01]  /*1760*/  @P2 STS.64 [R28], R20 ;  /* 0x000000141c002388 */ /* 0x0003e20000000a00 */
[----:B------:R-:W-:Y:S06]  /*1770*/  BAR.SYNC.DEFER_BLOCKING 0x0 ;  /* 0x0000000000007b1d */ /* 0x000fec0000010000 */
[----:B------:R-:W-:Y:S05]  /*1780*/  @!P0 EXIT ;  /* 0x000000000000894d */ /* 0x000fea0003800000 */
[----:B-1----:R-:W-:Y:S01]  /*1790*/  IMAD.MOV.U32 R17, RZ, RZ, R0 ;  /* 0x000000ffff117224 */ /* 0x002fe200078e0000 */
[----:B------:R-:W1:Y:S01]  /*17a0*/  LDCU.64 UR10, c[0x0][0x3a0] ;  /* 0x00007400ff0a77ac */ /* 0x000e620008000a00 */
[----:B------:R-:W-:Y:S01]  /*17b0*/  IMAD.MOV.U32 R10, RZ, RZ, RZ ;  /* 0x000000ffff0a7224 */ /* 0x000fe200078e00ff */
[----:B------:R-:W-:Y:S02]  /*17c0*/  BSSY.RECONVERGENT B0, `(.L_x_990) ;  /* 0x0000022000007945 */ /* 0x000fe40003800200 */
[----:B------:R-:W-:Y:S02]  /*17d0*/  LOP3.LUT R3, RZ, R17, RZ, 0x33, !PT ;  /* 0x00000011ff037212 */ /* 0x000fe400078e33ff */
[----:B------:R-:W-:Y:S02]  /*17e0*/  LOP3.LUT R2, RZ, R10, RZ, 0x33, !PT ;  /* 0x0000000aff027212 */ /* 0x000fe400078e33ff */
[----:B------:R-:W-:-:S04]  /*17f0*/  IADD3 R3, P0, PT, R3, R6, RZ ;  /* 0x0000000603037210 */ /* 0x000fc80007f1e0ff */
[C---:B0-----:R-:W-:Y:S01]  /*1800*/  LOP3.LUT R4, R3.reuse, 0x300, RZ, 0xc0, !PT ;  /* 0x0000030003047812 */ /* 0x041fe200078ec0ff */
[----:B------:R-:W-:Y:S01]  /*1810*/  IMAD.X R2, R2, 0x1, R7, P0 ;  /* 0x0000000102027824 */ /* 0x000fe200000e0607 */
[----:B------:R-:W-:Y:S02]  /*1820*/  ISETP.GE.U32.AND P0, PT, R3, 0x300, PT ;  /* 0x000003000300780c */ /* 0x000fe40003f06070 */
[----:B------:R-:W-:Y:S02]  /*1830*/  ISETP.NE.U32.AND P1, PT, R4, 0x300, PT ;  /* 0x000003000400780c */ /* 0x000fe40003f25070 */
[----:B------:R-:W-:Y:S02]  /*1840*/  ISETP.GE.U32.AND.EX P0, PT, R2, RZ, PT, P0 ;  /* 0x000000ff0200720c */ /* 0x000fe40003f06100 */
[----:B------:R-:W-:-:S13]  /*1850*/  ISETP.NE.AND.EX P1, PT, RZ, RZ, PT, P1 ;  /* 0x000000ffff00720c */ /* 0x000fda0003f25310 */
[----:B-1----:R-:W-:Y:S05]  /*1860*/  @!P1 BRA `(.L_x_991) ;  /* 0x00000000005c9947 */ /* 0x002fea0003800000 */
[----:B------:R-:W0:Y:S01]  /*1870*/  LDCU.64 UR6, c[0x0][0x3a0] ;  /* 0x00007400ff0677ac */ /* 0x000e220008000a00 */
[----:B------:R-:W-:Y:S01]  /*1880*/  SHF.R.U64 R8, R3, 0x8, R2 ;  /* 0x0000000803087819 */ /* 0x000fe20000001202 */
[----:B------:R-:W-:Y:S01]  /*1890*/  IMAD.MOV.U32 R11, RZ, RZ, RZ ;  /* 0x000000ffff0b7224 */ /* 0x000fe200078e00ff */
[----:B------:R-:W-:-:S03]  /*18a0*/  LEA R0, R0, UR5, 0x3 ;  /* 0x0000000500007c11 */ /* 0x000fc6000f8e18ff */
[----:B------:R-:W-:Y:S02]  /*18b0*/  VIADD R8, R8, 0x1 ;  /* 0x0000000108087836 */ /* 0x000fe40000000000 */
[----:B------:R-:W-:-:S03]  /*18c0*/  VIADD R0, R0, 0x4 ;  /* 0x0000000400007836 */ /* 0x000fc60000000000 */
[----:B------:R-:W-:Y:S02]  /*18d0*/  LOP3.LUT R8, R8, 0x3, RZ, 0xc0, !PT ;  /* 0x0000000308087812 */ /* 0x000fe400078ec0ff */
[----:B0-----:R-:W-:-:S04]  /*18e0*/  LEA R4, P1, R17, UR6, 0x2 ;  /* 0x0000000611047c11 */ /* 0x001fc8000f8210ff */
[----:B------:R-:W-:Y:S02]  /*18f0*/  LEA.HI.X R9, R17, UR7, R10, 0x2, P1 ;  /* 0x0000000711097c11 */ /* 0x000fe400088f140a */
[----:B------:R-:W-:-:S04]  /*1900*/  LEA R17, P1, R8, R17, 0x8 ;  /* 0x0000001108117211 */ /* 0x000fc800078240ff */
[----:B------:R-:W-:-:S09]  /*1910*/  LEA.HI.X R10, R8, R10, R11, 0x8, P1 ;  /* 0x0000000a080a7211 */ /* 0x000fd200008f440b */
.L_x_992:
[----:B0-----:R0:W1:Y:S01]  /*1920*/  LDS R5, [R0] ;  /* 0x0000000000057984 */ /* 0x0010620000000800 */
[----:B------:R-:W-:Y:S01]  /*1930*/  IMAD.MOV.U32 R2, RZ, RZ, R4 ;  /* 0x000000ffff027224 */ /* 0x000fe200078e0004 */
[----:B------:R-:W-:Y:S01]  /*1940*/  IADD3 R8, P1, PT, R8, -0x1, RZ ;  /* 0xffffffff08087810 */ /* 0x000fe20007f3e0ff */
[--C-:B------:R-:W-:Y:S01]  /*1950*/  IMAD.MOV.U32 R3, RZ, RZ, R9.reuse ;  /* 0x000000ffff037224 */ /* 0x100fe200078e0009 */
[----:B------:R-:W-:Y:S02]  /*1960*/  IADD3 R4, P2, PT, R4, 0x400, RZ ;  /* 0x0000040004047810 */ /* 0x000fe40007f5e0ff */
[----:B------:R-:W-:Y:S02]  /*1970*/  IADD3.X R11, PT, PT, R11, -0x1, RZ, P1, !PT ;  /* 0xffffffff0b0b7810 */ /* 0x000fe40000ffe4ff */
[----:B------:R-:W-:Y:S01]  /*1980*/  ISETP.NE.U32.AND P1, PT, R8, RZ, PT ;  /* 0x000000ff0800720c */ /* 0x000fe20003f25070 */
[----:B0-----:R-:W-:Y:S02]  /*1990*/  VIADD R0, R0, 0x800 ;  /* 0x0000080000007836 */ /* 0x001fe40000000000 */
[----:B------:R-:W-:Y:S01]  /*19a0*/  IMAD.X R9, RZ, RZ, R9, P2 ;  /* 0x000000ffff097224 */ /* 0x000fe200010e0609 */
[----:B------:R-:W-:Y:S01]  /*19b0*/  ISETP.NE.AND.EX P1, PT, R11, RZ, PT, P1 ;  /* 0x000000ff0b00720c */ /* 0x000fe20003f25310 */
[----:B-1----:R0:W-:-:S12]  /*19c0*/  STG.E desc[UR8][R2.64], R5 ;  /* 0x0000000502007986 */ /* 0x0021d8000c101908 */
[----:B------:R-:W-:Y:S05]  /*19d0*/  @P1 BRA `(.L_x_992) ;  /* 0xfffffffc00d01947 */ /* 0x000fea000383ffff */
.L_x_991:
[----:B------:R-:W-:Y:S05]  /*19e0*/  BSYNC.RECONVERGENT B0 ;  /* 0x0000000000007941 */ /* 0x000fea0003800200 */
.L_x_990:
[----:B------:R-:W-:Y:S05]  /*19f0*/  @!P0 EXIT ;  /* 0x000000000000894d */ /* 0x000fea0003800000 */
.L_x_993:
[C---:B------:R-:W-:Y:S01]  /*1a00*/  LEA R0, R17.reuse, UR5, 0x3 ;  /* 0x0000000511007c11 */ /* 0x040fe2000f8e18ff */
[C---:B----4-:R-:W-:Y:S01]  /*1a10*/  IMAD.SHL.U32 R4, R17.reuse, 0x4, RZ ;  /* 0x0000000411047824 */ /* 0x050fe200078e00ff */
[C---:B0-----:R-:W-:Y:S01]  /*1a20*/  SHF.L.U64.HI R5, R17.reuse, 0x2, R10 ;  /* 0x0000000211057819 */ /* 0x041fe2000001020a */
[----:B------:R-:W-:Y:S02]  /*1a30*/  VIADD R17, R17, 0x400 ;  /* 0x0000040011117836 */ /* 0x000fe40000000000 */
[----:B------:R-:W0:Y:S01]  /*1a40*/  LDS R9, [R0+0x4] ;  /* 0x0000040000097984 */ /* 0x000e220000000800 */
[C---:B------:R-:W-:Y:S01]  /*1a50*/  LOP3.LUT R2, R4.reuse, 0xfffffffc, RZ, 0xc0, !PT ;  /* 0xfffffffc04027812 */ /* 0x040fe200078ec0ff */
[----:B------:R-:W-:Y:S01]  /*1a60*/  IMAD.MOV.U32 R10, RZ, RZ, RZ ;  /* 0x000000ffff0a7224 */ /* 0x000fe200078e00ff */
[----:B------:R-:W-:Y:S01]  /*1a70*/  IADD3 R4, P0, PT, R4, UR10, RZ ;  /* 0x0000000a04047c10 */ /* 0x000fe2000ff1e0ff */
[----:B------:R-:W1:Y:S01]  /*1a80*/  LDS R11, [R0+0x804] ;  /* 0x00080400000b7984 */ /* 0x000e620000000800 */
[----:B------:R-:W-:-:S02]  /*1a90*/  LOP3.LUT R3, R5, 0x3, RZ, 0xc0, !PT ;  /* 0x0000000305037812 */ /* 0x000fc400078ec0ff */
[----:B------:R-:W-:Y:S01]  /*1aa0*/  IADD3 R2, P1, PT, R2, UR10, RZ ;  /* 0x0000000a02027c10 */ /* 0x000fe2000ff3e0ff */
[----:B------:R-:W2:Y:S01]  /*1ab0*/  LDS R13, [R0+0x1004] ;  /* 0x00100400000d7984 */ /* 0x000ea20000000800 */
[----:B------:R-:W-:Y:S02]  /*1ac0*/  IADD3.X R5, PT, PT, R5, UR11, RZ, P0, !PT ;  /* 0x0000000b05057c10 */ /* 0x000fe400087fe4ff */
[----:B------:R-:W-:Y:S01]  /*1ad0*/  IADD3.X R3, PT, PT, R3, UR11, RZ, P1, !PT ;  /* 0x0000000b03037c10 */ /* 0x000fe20008ffe4ff */
[----:B------:R-:W3:Y:S01]  /*1ae0*/  LDS R15, [R0+0x1804] ;  /* 0x00180400000f7984 */ /* 0x000ee20000000800 */
[----:B------:R-:W-:-:S04]  /*1af0*/  ISETP.GT.U32.AND P0, PT, R6, R17, PT ;  /* 0x000000110600720c */ /* 0x000fc80003f04070 */
[----:B------:R-:W-:Y:S01]  /*1b00*/  ISETP.GT.U32.AND.EX P0, PT, R7, RZ, PT, P0 ;  /* 0x000000ff0700720c */ /* 0x000fe20003f04100 */
[----:B0-----:R4:W-:Y:S04]  /*1b10*/  STG.E desc[UR8][R4.64], R9 ;  /* 0x0000000904007986 */ /* 0x0019e8000c101908 */
[----:B-1----:R4:W-:Y:S04]  /*1b20*/  STG.E desc[UR8][R2.64+0x400], R11 ;  /* 0x0004000b02007986 */ /* 0x0029e8000c101908 */
[----:B--2---:R4:W-:Y:S04]  /*1b30*/  STG.E desc[UR8][R2.64+0x800], R13 ;  /* 0x0008000d02007986 */ /* 0x0049e8000c101908 */
[----:B---3--:R4:W-:Y:S01]  /*1b40*/  STG.E desc[UR8][R2.64+0xc00], R15 ;  /* 0x000c000f02007986 */ /* 0x0089e2000c101908 */
[----:B------:R-:W-:Y:S05]  /*1b50*/  @P0 BRA `(.L_x_993) ;  /* 0xfffffffc00a80947 */ /* 0x000fea000383ffff */
[----:B------:R-:W-:Y:S05]  /*1b60*/  EXIT ;  /* 0x000000000000794d */ /* 0x000fea0003800000 */
.L_x_989:
[----:B------:R-:W-:Y:S01]  /*1b70*/  ISETP.NE.AND P1, PT, R2, R8, PT ;  /* 0x000000080200720c */ /* 0x000fe20003f25270 */
[----:B0-----:R-:W0:Y:S01]  /*1b80*/  @P6 LDC.64 R24, c[0x0][0x3a0] ;  /* 0x0000e800ff186b82 */ /* 0x001e220000000a00 */
[----:B------:R-:W-:Y:S02]  /*1b90*/  ISETP.NE.AND P4, PT, R8, R10, PT ;  /* 0x0000000a0800720c */ /* 0x000fe40003f85270 */
[----:B------:R-:W-:Y:S02]  /*1ba0*/  ISETP.NE.AND P0, PT, R10, R12, PT ;  /* 0x0000000c0a00720c */ /* 0x000fe40003f05270 */
[----:B------:R-:W-:-:S07]  /*1bb0*/  ISETP.NE.AND P3, PT, R12, R14, PT ;  /* 0x0000000e0c00720c */ /* 0x000fce0003f65270 */
[----:B------:R-:W1:Y:S08]  /*1bc0*/  @P1 LDC.64 R4, c[0x0][0x3a0] ;  /* 0x0000e800ff041b82 */ /* 0x000e700000000a00 */
[----:B------:R-:W2:Y:S01]  /*1bd0*/  @P4 LDC.64 R6, c[0x0][0x3a0] ;  /* 0x0000e800ff064b82 */ /* 0x000ea20000000a00 */
[----:B0-----:R-:W-:-:S04]  /*1be0*/  @P6 LEA R24, P2, R42, R24, 0x2 ;  /* 0x000000182a186211 */ /* 0x001fc800078410ff */
[----:B------:R-:W-:-:S03]  /*1bf0*/  @P6 LEA.HI.X R25, R42, R25, R43, 0x2, P2 ;  /* 0x000000192a196211 */ /* 0x000fc600010f142b */
[----:B------:R-:W0:Y:S01]  /*1c00*/  @P0 LDC.64 R52, c[0x0][0x3a0] ;  /* 0x0000e800ff340b82 */ /* 0x000e220000000a00 */
[----:B------:R-:W-:Y:S01]  /*1c10*/  ISETP.NE.AND P2, PT, R14, R16, PT ;  /* 0x000000100e00720c */ /* 0x000fe20003f45270 */
[----:B------:R3:W-:Y:S01]  /*1c20*/  @P6 STG.E desc[UR8][R24.64], R23 ;  /* 0x0000001718006986 */ /* 0x0007e2000c101908 */
[----:B------:R-:W-:Y:S02]  /*1c30*/  ISETP.NE.AND P6, PT, R16, R18, PT ;  /* 0x000000121000720c */ /* 0x000fe40003fc5270 */
[----:B-1----:R-:W-:-:S03]  /*1c40*/  @P1 LEA R4, P5, R41, R4, 0x2 ;  /* 0x0000000429041211 */ /* 0x002fc600078a10ff */
[----:B------:R-:W1:Y:S01]  /*1c50*/  @P3 LDC.64 R50, c[0x0][0x3a0] ;  /* 0x0000e800ff323b82 */ /* 0x000e620000000a00 */
[----:B------:R-:W-:Y:S02]  /*1c60*/  @P1 LEA.HI.X R5, R41, R5, R30, 0x2, P5 ;  /* 0x0000000529051211 */ /* 0x000fe400028f141e */
[----:B------:R-:W-:-:S05]  /*1c70*/  ISETP.NE.AND P5, PT, R18, R20, PT ;  /* 0x000000141200720c */ /* 0x000fca0003fa5270 */
[----:B------:R-:W4:Y:S01]  /*1c80*/  @P2 LDC.64 R48, c[0x0][0x3a0] ;  /* 0x0000e800ff302b82 */ /* 0x000f220000000a00 */
[----:B------:R3:W-:Y:S01]  /*1c90*/  @P1 STG.E desc[UR8][R4.64], R3 ;  /* 0x0000000304001986 */ /* 0x0007e2000c101908 */
[----:B--2---:R-:W-:-:S04]  /*1ca0*/  @P4 LEA R6, P1, R40, R6, 0x2 ;  /* 0x0000000628064211 */ /* 0x004fc800078210ff */
[----:B------:R-:W-:Y:S02]  /*1cb0*/  @P4 LEA.HI.X R7, R40, R7, R36, 0x2, P1 ;  /* 0x0000000728074211 */ /* 0x000fe400008f1424 */
[----:B------:R-:W2:Y:S01]  /*1cc0*/  @P6 LDC.64 R42, c[0x0][0x3a0] ;  /* 0x0000e800ff2a6b82 */ /* 0x000ea20000000a00 */
[C---:B0-----:R-:W-:Y:S02]  /*1cd0*/  @P0 LEA R52, P1, R38.reuse, R52, 0x2 ;  /* 0x0000003426340211 */ /* 0x041fe400078210ff */
[----:B------:R3:W-:Y:S02]  /*1ce0*/  @P4 STG.E desc[UR8][R6.64], R9 ;  /* 0x0000000906004986 */ /* 0x0007e4000c101908 */
[----:B------:R-:W-:-:S03]  /*1cf0*/  @P0 LEA.HI.X R53, R38, R53, R34, 0x2, P1 ;  /* 0x0000003526350211 */ /* 0x000fc600008f1422 */
[----:B------:R-:W0:Y:S01]  /*1d00*/  @P5 LDC.64 R30, c[0x0][0x3a0] ;  /* 0x0000e800ff1e5b82 */ /* 0x000e220000000a00 */
[C---:B-1----:R-:W-:Y:S01]  /*1d10*/  @P3 LEA R50, P1, R39.reuse, R50, 0x2 ;  /* 0x0000003227323211 */ /* 0x042fe200078210ff */
[----:B------:R3:W-:Y:S03]  /*1d20*/  @P0 STG.E desc[UR8][R52.64], R11 ;  /* 0x0000000b34000986 */ /* 0x0007e6000c101908 */
[----:B------:R-:W-:Y:S02]  /*1d30*/  @P3 LEA.HI.X R51, R39, R51, R32, 0x2, P1 ;  /* 0x0000003327333211 */ /* 0x000fe400008f1420 */
[----:B----4-:R-:W-:-:S03]  /*1d40*/  @P2 LEA R48, P0, R37, R48, 0x2 ;  /* 0x0000003025302211 */ /* 0x010fc600078010ff */
[----:B------:R3:W-:Y:S01]  /*1d50*/  @P3 STG.E desc[UR8][R50.64], R13 ;  /* 0x0000000d32003986 */ /* 0x0007e2000c101908 */
[----:B------:R-:W-:Y:S02]  /*1d60*/  @P2 LEA.HI.X R49, R37, R49, R26, 0x2, P0 ;  /* 0x0000003125312211 */ /* 0x000fe400000f141a */
[----:B------:R-:W-:Y:S02]  /*1d70*/  ISETP.NE.AND P0, PT, R20, R27, PT ;  /* 0x0000001b1400720c */ /* 0x000fe40003f05270 */
[C---:B--2---:R-:W-:Y:S01]  /*1d80*/  @P6 LEA R42, P4, R35.reuse, R42, 0x2 ;  /* 0x0000002a232a6211 */ /* 0x044fe200078810ff */
[----:B------:R3:W-:Y:S03]  /*1d90*/  @P2 STG.E desc[UR8][R48.64], R15 ;  /* 0x0000000f30002986 */ /* 0x0007e6000c101908 */
[----:B------:R-:W-:Y:S02]  /*1da0*/  @P6 LEA.HI.X R43, R35, R43, R46, 0x2, P4 ;  /* 0x0000002b232b6211 */ /* 0x000fe400020f142e */
[----:B0-----:R-:W-:-:S03]  /*1db0*/  @P5 LEA R30, P1, R33, R30, 0x2 ;  /* 0x0000001e211e5211 */ /* 0x001fc600078210ff */
[----:B------:R3:W-:Y:S01]  /*1dc0*/  @P6 STG.E desc[UR8][R42.64], R17 ;  /* 0x000000112a006986 */ /* 0x0007e2000c101908 */
[----:B------:R-:W-:-:S05]  /*1dd0*/  @P5 LEA.HI.X R31, R33, R31, R44, 0x2, P1 ;  /* 0x0000001f211f5211 */ /* 0x000fca00008f142c */
[----:B------:R3:W-:Y:S01]  /*1de0*/  @P5 STG.E desc[UR8][R30.64], R19 ;  /* 0x000000131e005986 */ /* 0x0007e2000c101908 */
[----:B------:R-:W-:Y:S05]  /*1df0*/  @!P0 EXIT ;  /* 0x000000000000894d */ /* 0x000fea0003800000 */
[----:B------:R-:W0:Y:S02]  /*1e00*/  LDCU.64 UR4, c[0x0][0x3a0] ;  /* 0x00007400ff0477ac */ /* 0x000e240008000a00 */
[----:B0-----:R-:W-:-:S04]  /*1e10*/  LEA R2, P0, R28, UR4, 0x2 ;  /* 0x000000041c027c11 */ /* 0x001fc8000f8010ff */
[----:B---3--:R-:W-:-:S05]  /*1e20*/  LEA.HI.X R3, R28, UR5, R29, 0x2, P0 ;  /* 0x000000051c037c11 */ /* 0x008fca00080f141d */
[----:B------:R-:W-:Y:S01]  /*1e30*/  STG.E desc[UR8][R2.64], R21 ;  /* 0x0000001502007986 */ /* 0x000fe2000c101908 */
[----:B------:R-:W-:Y:S05]  /*1e40*/  EXIT ;  /* 0x000000000000794d */ /* 0x000fea0003800000 */
.L_x_988:
        /* <DEDUP_REMOVED lines=21> */
[----:B0-----:R-:W-:-:S02]  /*1fa0*/  IADD3 R4, P0, PT, R5, UR4, RZ ;  /* 0x0000000405047c10 */ /* 0x001fc4000ff1e0ff */
[----:B------:R-:W-:Y:S02]  /*1fb0*/  ISETP.NE.AND P1, PT, R13, RZ, PT ;  /* 0x000000ff0d00720c */ /* 0x000fe40003f25270 */
[----:B------:R-:W-:-:S05]  /*1fc0*/  IADD3.X R5, PT, PT, R0, UR5, RZ, P0, !PT ;  /* 0x0000000500057c10 */ /* 0x000fca00087fe4ff */
[----:B------:R-:W5:Y:S04]  /*1fd0*/  LDG.E.CONSTANT R19, desc[UR8][R4.64] ;  /* 0x0000000804137981 */ /* 0x000f68000c1e9900 */
[----:B------:R-:W5:Y:S02]  /*1fe0*/  LDG.E.CONSTANT R21, desc[UR8][R4.64+0x80] ;  /* 0x0000800804157981 */ /* 0x000f64000c1e9900 */
[----:B-1----:R-:W0:Y:S02]  /*1ff0*/  @!P1 LDC.64 R2, c[0x0][0x380] ;  /* 0x0000e000ff029b82 */ /* 0x002e240000000a00 */
[----:B------:R-:W5:Y:S04]  /*2000*/  LDG.E.CONSTANT R23, desc[UR8][R4.64+0x100] ;  /* 0x0001000804177981 */ /* 0x000f68000c1e9900 */
[----:B------:R-:W5:Y:S04]  /*2010*/  LDG.E.CONSTANT R31, desc[UR8][R4.64+0x180] ;  /* 0x00018008041f7981 */ /* 0x000f68000c1e9900 */
[----:B------:R-:W5:Y:S04]  /*2020*/  LDG.E.CONSTANT R33, desc[UR8][R4.64+0x200] ;  /* 0x0002000804217981 */ /* 0x000f68000c1e9900 */
[----:B------:R-:W5:Y:S04]  /*2030*/  LDG.E.CONSTANT R35, desc[UR8][R4.64+0x280] ;  /* 0x0002800804237981 */ /* 0x000f68000c1e9900 */
[----:B------:R-:W5:Y:S04]  /*2040*/  LDG.E.CONSTANT R37, desc[UR8][R4.64+0x300] ;  /* 0x0003000804257981 */ /* 0x000f68000c1e9900 */
[----:B------:R-:W5:Y:S04]  /*2050*/  LDG.E.CONSTANT R39, desc[UR8][R4.64+0x380] ;  /* 0x0003800804277981 */ /* 0x000f68000c1e9900 */
[----:B------:R1:W5:Y:S01]  /*2060*/  LDG.E.CONSTANT R41, desc[UR8][R4.64+0x400] ;  /* 0x0004000804297981 */ /* 0x000362000c1e9900 */
[----:B------:R-:W-:-:S02]  /*2070*/  IMAD.MOV.U32 R28, RZ, RZ, RZ ;  /* 0x000000ffff1c7224 */ /* 0x000fc400078e00ff */
[----:B0-----:R-:W-:-:S05]  /*2080*/  @!P1 IMAD.WIDE.U32 R2, R12, 0x2400, R2 ;  /* 0x000024000c029825 */ /* 0x001fca00078e0002 */
[----:B------:R0:W5:Y:S01]  /*2090*/  @!P1 LDG.E.CONSTANT R28, desc[UR8][R2.64+-0x4] ;  /* 0xfffffc08021c9981 */ /* 0x000162000c1e9900 */
[----:B------:R-:W1:Y:S01]  /*20a0*/  S2UR UR5, SR_CgaCtaId ;  /* 0x00000000000579c3 */ /* 0x000e620000008800 */
[----:B------:R-:W-:Y:S01]  /*20b0*/  SHF.R.U32.HI R29, RZ, 0x5, R13 ;  /* 0x00000005ff1d7819 */ /* 0x000fe2000001160d */
[----:B------:R-:W-:Y:S01]  /*20c0*/  UMOV UR4, 0x400 ;  /* 0x0000040000047882 */ /* 0x000fe20000000000 */
[----:B------:R-:W0:Y:S01]  /*20d0*/  S2R R42, SR_LANEID ;  /* 0x00000000002a7919 */ /* 0x000e220000000000 */
[----:B------:R-:W-:Y:S01]  /*20e0*/  ISETP.NE.AND P0, PT, R13, RZ, PT ;  /* 0x000000ff0d00720c */ /* 0x000fe20003f05270 */
[----:B-1----:R-:W-:Y:S01]  /*20f0*/  ULEA UR4, UR5, UR4, 0x18 ;  /* 0x0000000405047291 */ /* 0x002fe2000f8ec0ff */
[----:B0-----:R-:W-:-:S05]  /*2100*/  IMAD R0, R29, 0x120, R42 ;  /* 0x000001201d007824 */ /* 0x001fca00078e022a */
[----:B------:R-:W-:-:S05]  /*2110*/  LEA R4, R0, UR4, 0x2 ;  /* 0x0000000400047c11 */ /* 0x000fca000f8e10ff */
[----:B------:R-:W-:Y:S01]  /*2120*/  IMAD R5, R42, 0x20, R4 ;  /* 0x000000202a057824 */ /* 0x000fe200078e0204 */
[----:B--2---:R-:W-:Y:S04]  /*2130*/  STS [R4], R6 ;  /* 0x0000000604007388 */ /* 0x004fe80000000800 */
[----:B---3--:R-:W-:Y:S04]  /*2140*/  STS [R4+0x80], R7 ;  /* 0x0000800704007388 */ /* 0x008fe80000000800 */
[----:B----4-:R-:W-:Y:S04]  /*2150*/  STS [R4+0x100], R8 ;  /* 0x0001000804007388 */ /* 0x010fe80000000800 */
[----:B-----5:R-:W-:Y:S04]  /*2160*/  STS [R4+0x180], R9 ;  /* 0x0001800904007388 */ /* 0x020fe80000000800 */
[----:B------:R0:W-:Y:S04]  /*2170*/  STS [R4+0x200], R10 ;  /* 0x0002000a04007388 */ /* 0x0001e80000000800 */
[----:B------:R-:W-:Y:S04]  /*2180*/  STS [R4+0x280], R11 ;  /* 0x0002800b04007388 */ /* 0x000fe80000000800 */
[----:B------:R-:W-:Y:S01]  /*2190*/  STS [R4+0x300], R14 ;  /* 0x0003000e04007388 */ /* 0x000fe20000000800 */
[----:B0-----:R-:W-:-:S03]  /*21a0*/  LEA R10, R13, UR4, 0x2 ;  /* 0x000000040d0a7c11 */ /* 0x001fc6000f8e10ff */
[----:B------:R-:W-:Y:S04]  /*21b0*/  STS [R4+0x380], R15 ;  /* 0x0003800f04007388 */ /* 0x000fe80000000800 */
[----:B------:R-:W-:Y:S01]  /*21c0*/  STS [R4+0x400], R17 ;  /* 0x0004001104007388 */ /* 0x000fe20000000800 */
[----:B------:R-:W-:-:S03]  /*21d0*/  NOP ;  /* 0x0000000000007918 */ /* 0x000fc60000000000 */
[----:B------:R-:W-:Y:S04]  /*21e0*/  LDS R45, [R5+0x20] ;  /* 0x00002000052d7984 */ /* 0x000fe80000000800 */
[----:B------:R-:W-:Y:S04]  /*21f0*/  LDS R26, [R5] ;  /* 0x00000000051a7984 */ /* 0x000fe80000000800 */
[----:B------:R-:W0:Y:S04]  /*2200*/  LDS R24, [R5+0x4] ;  /* 0x0000040005187984 */ /* 0x000e280000000800 */
[----:B------:R-:W1:Y:S04]  /*2210*/  LDS R22, [R5+0x8] ;  /* 0x0000080005167984 */ /* 0x000e680000000800 */
[----:B------:R-:W-:Y:S04]  /*2220*/  LDS R20, [R5+0xc] ;  /* 0x00000c0005147984 */ /* 0x000fe80000000800 */
[----:B------:R-:W-:Y:S04]  /*2230*/  LDS R18, [R5+0x10] ;  /* 0x0000100005127984 */ /* 0x000fe80000000800 */
[----:B------:R-:W2:Y:S04]  /*2240*/  LDS R16, [R5+0x14] ;  /* 0x0000140005107984 */ /* 0x000ea80000000800 */
[----:B------:R-:W-:Y:S04]  /*2250*/  LDS R8, [R5+0x18] ;  /* 0x0000180005087984 */ /* 0x000fe80000000800 */
[----:B------:R-:W-:Y:S01]  /*2260*/  LDS R2, [R5+0x1c] ;  /* 0x00001c0005027984 */ /* 0x000fe20000000800 */
[----:B------:R-:W-:Y:S01]  /*2270*/  BAR.SYNC.DEFER_BLOCKING 0x0 ;  /* 0x0000000000007b1d */ /* 0x000fe20000010000 */
[----:B0-----:R-:W-:-:S02]  /*2280*/  ISETP.NE.AND P3, PT, R26, R24, PT ;  /* 0x000000181a00720c */ /* 0x001fc40003f65270 */
[----:B-1----:R-:W-:Y:S02]  /*2290*/  ISETP.NE.AND P4, PT, R24, R22, PT ;  /* 0x000000161800720c */ /* 0x002fe40003f85270 */
[----:B------:R-:W-:Y:S01]  /*22a0*/  SEL R6, RZ, 0x1, !P3 ;  /* 0x00000001ff067807 */ /* 0x000fe20005800000 */
[----:B------:R-:W-:Y:S04]  /*22b0*/  STS [R4], R19 ;  /* 0x0000001304007388 */ /* 0x000fe80000000800 */
[----:B------:R-:W-:Y:S01]  /*22c0*/  STS [R4+0x80], R21 ;  /* 0x0000801504007388 */ /* 0x000fe20000000800 */
[----:B--2---:R-:W-:-:S03]  /*22d0*/  ISETP.NE.AND P5, PT, R18, R16, PT ;  /* 0x000000101200720c */ /* 0x004fc60003fa5270 */
[----:B------:R-:W-:Y:S04]  /*22e0*/  STS [R4+0x100], R23 ;  /* 0x0001001704007388 */ /* 0x000fe80000000800 */
[----:B------:R-:W-:Y:S04]  /*22f0*/  STS [R4+0x180], R31 ;  /* 0x0001801f04007388 */ /* 0x000fe80000000800 */
[----:B------:R-:W-:Y:S04]  /*2300*/  STS [R4+0x200], R33 ;  /* 0x0002002104007388 */ /* 0x000fe80000000800 */
[----:B------:R-:W-:Y:S04]  /*2310*/  STS [R4+0x280], R35 ;  /* 0x0002802304007388 */ /* 0x000fe80000000800 */
[----:B------:R-:W-:Y:S04]  /*2320*/  STS [R4+0x300], R37 ;  /* 0x0003002504007388 */ /* 0x000fe80000000800 */
[----:B------:R-:W-:Y:S04]  /*2330*/  STS [R4+0x380], R39 ;  /* 0x0003802704007388 */ /* 0x000fe80000000800 */
[----:B------:R-:W-:Y:S01]  /*2340*/  STS [R4+0x400], R41 ;  /* 0x0004002904007388 */ /* 0x000fe20000000800 */
[----:B------:R-:W-:-:S03]  /*2350*/  NOP ;  /* 0x0000000000007918 */ /* 0x000fc60000000000 */
[----:B------:R-:W-:Y:S04]  /*2360*/  LDS R27, [R5] ;  /* 0x00000000051b7984 */ /* 0x000fe80000000800 */
[----:B------:R-:W0:Y:S04]  /*2370*/  LDS R25, [R5+0x4] ;  /* 0x0000040005197984 */ /* 0x000e280000000800 */
[----:B------:R-:W1:Y:S04]  /*2380*/  LDS R23, [R5+0x8] ;  /* 0x0000080005177984 */ /* 0x000e680000000800 */
[----:B------:R-:W-:Y:S04]  /*2390*/  LDS R0, [R5+0x20] ;  /* 0x0000200005007984 */ /* 0x000fe80000000800 */
[----:B------:R-:W2:Y:S04]  /*23a0*/  LDS R21, [R5+0xc] ;  /* 0x00000c0005157984 */ /* 0x000ea80000000800 */
[----:B------:R-:W3:Y:S04]  /*23b0*/  LDS R19, [R5+0x10] ;  /* 0x0000100005137984 */ /* 0x000ee80000000800 */
[----:B------:R-:W4:Y:S04]  /*23c0*/  LDS R17, [R5+0x14] ;  /* 0x0000140005117984 */ /* 0x000f280000000800 */
[----:B------:R-:W5:Y:S04]  /*23d0*/  LDS R9, [R5+0x18] ;  /* 0x0000180005097984 */ /* 0x000f680000000800 */
[----:B------:R0:W-:Y:S01]  /*23e0*/  LDS R3, [R5+0x1c] ;  /* 0x00001c0005037984 */ /* 0x0001e20000000800 */
[----:B------:R-:W-:Y:S01]  /*23f0*/  BAR.SYNC.DEFER_BLOCKING 0x0 ;  /* 0x0000000000007b1d */ /* 0x000fe20000010000 */
[----:B0-----:R-:W-:Y:S01]  /*2400*/  SEL R5, RZ, 0x1, !P4 ;  /* 0x00000001ff057807 */ /* 0x001fe20006000000 */
[----:B------:R-:W-:-:S05]  /*2410*/  FADD R4, R27, R25 ;  /* 0x000000191b047221 */ /* 0x000fca0000000000 */
[----:B------:R-:W-:Y:S02]  /*2420*/  FSEL R4, R25, R4, P3 ;  /* 0x0000000419047208 */ /* 0x000fe40001800000 */
[----:B------:R-:W-:-:S03]  /*2430*/  ISETP.NE.AND P3, PT, R20, R18, PT ;  /* 0x000000121400720c */ /* 0x000fc60003f65270 */
[----:B-1----:R-:W-:Y:S01]  /*2440*/  FADD R4, R23, R4 ;  /* 0x0000000417047221 */ /* 0x002fe20000000000 */
[----:B------:R-:W-:-:S04]  /*2450*/  SEL R38, RZ, 0x1, !P3 ;  /* 0x00000001ff267807 */ /* 0x000fc80005800000 */
[----:B------:R-:W-:Y:S01]  /*2460*/  FSEL R4, R23, R4, P4 ;  /* 0x0000000417047208 */ /* 0x000fe20002000000 */
[----:B------:R-:W-:Y:S01]  /*2470*/  STS [R10+0x4d8], R45 ;  /* 0x0004d82d0a007388 */ /* 0x000fe20000000800 */
[----:B------:R-:W-:Y:S03]  /*2480*/  BAR.SYNC.DEFER_BLOCKING 0x0 ;  /* 0x0000000000007b1d */ /* 0x000fe60000010000 */
[----:B--2---:R-:W-:-:S03]  /*2490*/  FADD R4, R21, R4 ;  /* 0x0000000415047221 */ /* 0x004fc60000000000 */
[----:B------:R-:W0:Y:S01]  /*24a0*/  @P0 LDS R28, [R10+0x4d4] ;  /* 0x0004d4000a1c0984 */ /* 0x000e220000000800 */
[----:B------:R-:W-:-:S04]  /*24b0*/  ISETP.NE.AND P0, PT, R22, R20, PT ;  /* 0x000000141600720c */ /* 0x000fc80003f05270 */
[----:B------:R-:W-:-:S05]  /*24c0*/  FSEL R4, R21, R4, P0 ;  /* 0x0000000415047208 */ /* 0x000fca0000000000 */
[----:B---3--:R-:W-:-:S05]  /*24d0*/  FADD R4, R19, R4 ;  /* 0x0000000413047221 */ /* 0x008fca0000000000 */
[----:B------:R-:W-:-:S05]  /*24e0*/  FSEL R4, R19, R4, P3 ;  /* 0x0000000413047208 */ /* 0x000fca0001800000 */
[----:B----4-:R-:W-:-:S05]  /*24f0*/  FADD R4, R17, R4 ;  /* 0x0000000411047221 */ /* 0x010fca0000000000 */
[----:B------:R-:W-:-:S05]  /*2500*/  FSEL R4, R17, R4, P5 ;  /* 0x0000000411047208 */ /* 0x000fca0002800000 */
[----:B-----5:R-:W-:Y:S01]  /*2510*/  FADD R4, R9, R4 ;  /* 0x0000000409047221 */ /* 0x020fe20000000000 */
[----:B0-----:R-:W-:-:S04]  /*2520*/  ISETP.NE.AND P2, PT, R28, R26, PT ;  /* 0x0000001a1c00720c */ /* 0x001fc80003f45270 */
[----:B------:R-:W-:-:S04]  /*2530*/  SEL R7, RZ, 0x1, !P2 ;  /* 0x00000001ff077807 */ /* 0x000fc80005000000 */
[----:B------:R-:W-:-:S04]  /*2540*/  IADD3 R6, P4, PT, R6, R7, RZ ;  /* 0x0000000706067210 */ /* 0x000fc80007f9e0ff */
[----:B------:R-:W-:Y:S02]  /*2550*/  IADD3 R6, P2, PT, R6, R5, RZ ;  /* 0x0000000506067210 */ /* 0x000fe40007f5e0ff */
[----:B------:R-:W-:-:S04]  /*2560*/  SEL R5, RZ, 0x1, !P0 ;  /* 0x00000001ff057807 */ /* 0x000fc80004000000 */
[----:B------:R-:W-:Y:S01]  /*2570*/  IADD3 R7, P3, PT, R6, R5, RZ ;  /* 0x0000000506077210 */ /* 0x000fe20007f7e0ff */
[----:B------:R-:W-:Y:S01]  /*2580*/  IMAD.X R5, RZ, RZ, RZ, P4 ;  /* 0x000000ffff057224 */ /* 0x000fe200020e06ff */
[----:B------:R-:W-:Y:S02]  /*2590*/  ISETP.NE.AND P4, PT, R16, R8, PT ;  /* 0x000000081000720c */ /* 0x000fe40003f85270 */
[----:B------:R-:W-:Y:S01]  /*25a0*/  IADD3 R38, P0, PT, R7, R38, RZ ;  /* 0x0000002607267210 */ /* 0x000fe20007f1e0ff */
[----:B------:R-:W-:Y:S01]  /*25b0*/  IMAD.X R43, RZ, RZ, R5, P2 ;  /* 0x000000ffff2b7224 */ /* 0x000fe200010e0605 */
[----:B------:R-:W-:Y:S02]  /*25c0*/  SEL R5, RZ, 0x1, !P5 ;  /* 0x00000001ff057807 */ /* 0x000fe40006800000 */
[----:B------:R-:W-:Y:S01]  /*25d0*/  SEL R7, RZ, 0x1, !P4 ;  /* 0x00000001ff077807 */ /* 0x000fe20006000000 */
[----:B------:R-:W-:Y:S01]  /*25e0*/  IMAD.X R43, RZ, RZ, R43, P3 ;  /* 0x000000ffff2b7224 */ /* 0x000fe200018e062b */
[----:B------:R-:W-:-:S02]  /*25f0*/  IADD3 R36, P5, PT, R38, R5, RZ ;  /* 0x0000000526247210 */ /* 0x000fc40007fbe0ff */
[----:B------:R-:W-:Y:S01]  /*2600*/  FSEL R4, R9, R4, P4 ;  /* 0x0000000409047208 */ /* 0x000fe20002000000 */
[----:B------:R-:W-:Y:S01]  /*2610*/  IMAD.X R41, RZ, RZ, R43, P0 ;  /* 0x000000ffff297224 */ /* 0x000fe200000e062b */
[----:B------:R-:W-:Y:S02]  /*2620*/  ISETP.NE.AND P2, PT, R8, R2, PT ;  /* 0x000000020800720c */ /* 0x000fe40003f45270 */
[----:B------:R-:W-:Y:S01]  /*2630*/  ISETP.NE.AND P3, PT, R2, R45, PT ;  /* 0x0000002d0200720c */ /* 0x000fe20003f65270 */
[----:B------:R-:W-:Y:S01]  /*2640*/  IMAD.X R39, RZ, RZ, R41, P5 ;  /* 0x000000ffff277224 */ /* 0x000fe200028e0629 */
[----:B------:R-:W-:Y:S01]  /*2650*/  IADD3 R34, P0, PT, R36, R7, RZ ;  /* 0x0000000724227210 */ /* 0x000fe20007f1e0ff */
[----:B------:R-:W-:Y:S01]  /*2660*/  FADD R4, R3, R4 ;  /* 0x0000000403047221 */ /* 0x000fe20000000000 */
[----:B------:R-:W-:Y:S02]  /*2670*/  SEL R5, RZ, 0x1, !P2 ;  /* 0x00000001ff057807 */ /* 0x000fe40005000000 */
[----:B------:R-:W-:Y:S01]  /*2680*/  SEL R11, RZ, 0x1, !P3 ;  /* 0x00000001ff0b7807 */ /* 0x000fe20005800000 */
[----:B------:R-:W-:-:S03]  /*2690*/  IMAD.X R37, RZ, RZ, R39, P0 ;  /* 0x000000ffff257224 */ /* 0x000fc600000e0627 */
[----:B------:R-:W-:Y:S02]  /*26a0*/  IADD3 R11, P4, P5, R11, R34, R5 ;  /* 0x000000220b0b7210 */ /* 0x000fe40007d9e005 */
[----:B------:R-:W-:Y:S02]  /*26b0*/  FSEL R5, R3, R4, P2 ;  /* 0x0000000403057208 */ /* 0x000fe40001000000 */
[----:B------:R-:W-:Y:S01]  /*26c0*/  IADD3.X R6, PT, PT, RZ, R37, RZ, P4, P5 ;  /* 0x00000025ff067210 */ /* 0x000fe200027ea4ff */
[----:B------:R-:W0:Y:S01]  /*26d0*/  SHFL.UP PT, R4, R11, 0x1, RZ ;  /* 0x042000000b047989 */ /* 0x000e2200000e00ff */
[----:B------:R-:W-:Y:S01]  /*26e0*/  ISETP.NE.U32.AND P0, PT, R11, RZ, PT ;  /* 0x000000ff0b00720c */ /* 0x000fe20003f05070 */
[----:B------:R-:W-:Y:S01]  /*26f0*/  @!P3 FADD R0, R0, R5 ;  /* 0x000000050000b221 */ /* 0x000fe20000000000 */
[----:B------:R-:W-:Y:S01]  /*2700*/  ISETP.GE.AND P3, PT, R42, 0x1, PT ;  /* 0x000000012a00780c */ /* 0x000fe20003f66270 */
[----:B------:R-:W1:Y:S01]  /*2710*/  SHFL.UP PT, R5, R6, 0x1, RZ ;  /* 0x0420000006057989 */ /* 0x000e6200000e00ff */
[----:B------:R-:W-:-:S02]  /*2720*/  ISETP.NE.AND.EX P0, PT, R6, RZ, PT, P0 ;  /* 0x000000ff0600720c */ /* 0x000fc40003f05300 */
[----:B------:R-:W-:Y:S01]  /*2730*/  ISETP.NE.AND P4, PT, R42, 0x1f, PT ;  /* 0x0000001f2a00780c */ /* 0x000fe20003f85270 */
[----:B------:R-:W2:Y:S01]  /*2740*/  SHFL.UP PT, R7, R0, 0x1, RZ ;  /* 0x0420000000077989 */ /* 0x000ea200000e00ff */
[----:B------:R-:W-:Y:S02]  /*2750*/  ISETP.NE.AND P5, PT, R29, 0x3, PT ;  /* 0x000000031d00780c */ /* 0x000fe40003fa5270 */
[----:B0-----:R-:W-:-:S04]  /*2760*/  SEL R4, R4, RZ, P3 ;  /* 0x000000ff04047207 */ /* 0x001fc80001800000 */
[----:B------:R-:W-:Y:S02]  /*2770*/  IADD3 R15, P2, PT, R4, R11, RZ ;  /* 0x0000000b040f7210 */ /* 0x000fe40007f5e0ff */
[----:B-1----:R-:W-:Y:S01]  /*2780*/  SEL R5, R5, RZ, P3 ;  /* 0x000000ff05057207 */ /* 0x002fe20001800000 */
[----:B--2---:R-:W-:Y:S02]  /*2790*/  FADD R7, R0, R7 ;  /* 0x0000000700077221 */ /* 0x004fe40000000000 */
[----:B------:R-:W0:Y:S02]  /*27a0*/  SHFL.UP PT, R4, R15, 0x2, RZ ;  /* 0x044000000f047989 */ /* 0x000e2400000e00ff */
[----:B------:R-:W-:Y:S01]  /*27b0*/  IMAD.X R10, R5, 0x1, R6, P2 ;  /* 0x00000001050a7824 */ /* 0x000fe200010e0606 */
[----:B------:R-:W-:Y:S02]  /*27c0*/  @P3 FSEL R0, R7, R0, !P0 ;  /* 0x0000000007003208 */ /* 0x000fe40004000000 */
[----:B------:R-:W-:-:S02]  /*27d0*/  ISETP.GE.AND P3, PT, R42, 0x2, PT ;  /* 0x000000022a00780c */ /* 0x000fc40003f66270 */
[----:B------:R-:W1:Y:S01]  /*27e0*/  SHFL.UP PT, R5, R10, 0x2, RZ ;  /* 0x044000000a057989 */ /* 0x000e6200000e00ff */
[----:B------:R-:W-:-:S03]  /*27f0*/  ISETP.NE.U32.AND P0, PT, R15, RZ, PT ;  /* 0x000000ff0f00720c */ /* 0x000fc60003f05070 */
[----:B------:R-:W2:Y:S01]  /*2800*/  SHFL.UP PT, R7, R0, 0x2, RZ ;  /* 0x0440000000077989 */ /* 0x000ea200000e00ff */
[----:B------:R-:W-:Y:S02]  /*2810*/  ISETP.NE.AND.EX P0, PT, R10, RZ, PT, P0 ;  /* 0x000000ff0a00720c */ /* 0x000fe40003f05300 */
[----:B0-----:R-:W-:-:S04]  /*2820*/  SEL R4, R4, RZ, P3 ;  /* 0x000000ff04047207 */ /* 0x001fc80001800000 */
[----:B------:R-:W-:Y:S02]  /*2830*/  IADD3 R11, P2, PT, R4, R15, RZ ;  /* 0x0000000f040b7210 */ /* 0x000fe40007f5e0ff */
[----:B-1----:R-:W-:-:S03]  /*2840*/  SEL R5, R5, RZ, P3 ;  /* 0x000000ff05057207 */ /* 0x002fc60001800000 */
[----:B------:R-:W0:Y:S01]  /*2850*/  SHFL.UP PT, R4, R11, 0x4, RZ ;  /* 0x048000000b047989 */ /* 0x000e2200000e00ff */
[----:B--2---:R-:W-:Y:S01]  /*2860*/  FADD R7, R0, R7 ;  /* 0x0000000700077221 */ /* 0x004fe20000000000 */
[----:B------:R-:W-:-:S04]  /*2870*/  IMAD.X R6, R5, 0x1, R10, P2 ;  /* 0x0000000105067824 */ /* 0x000fc800010e060a */
[----:B------:R-:W-:Y:S01]  /*2880*/  @P3 FSEL R0, R7, R0, !P0 ;  /* 0x0000000007003208 */ /* 0x000fe20004000000 */
[----:B------:R-:W1:Y:S01]  /*2890*/  SHFL.UP PT, R5, R6, 0x4, RZ ;  /* 0x0480000006057989 */ /* 0x000e6200000e00ff */
[----:B------:R-:W-:Y:S02]  /*28a0*/  ISETP.GE.AND P3, PT, R42, 0x4, PT ;  /* 0x000000042a00780c */ /* 0x000fe40003f66270 */
[----:B------:R-:W-:Y:S01]  /*28b0*/  ISETP.NE.U32.AND P0, PT, R11, RZ, PT ;  /* 0x000000ff0b00720c */ /* 0x000fe20003f05070 */
[----:B------:R-:W2:Y:S03]  /*28c0*/  SHFL.UP PT, R7, R0, 0x4, RZ ;  /* 0x0480000000077989 */ /* 0x000ea600000e00ff */
        /* <DEDUP_REMOVED lines=27> */
[----:B-1----:R-:W-:Y:S01]  /*2a80*/  SEL R5, R5, RZ, P3 ;  /* 0x000000ff05057207 */ /* 0x002fe20001800000 */
[----:B--2---:R-:W-:-:S04]  /*2a90*/  FADD R7, R0, R7 ;  /* 0x0000000700077221 */ /* 0x004fc80000000000 */
[----:B------:R-:W-:Y:S01]  /*2aa0*/  IMAD.X R5, R5, 0x1, R6, P2 ;  /* 0x0000000105057824 */ /* 0x000fe200010e0606 */
[----:B------:R-:W-:Y:S02]  /*2ab0*/  @!P4 LEA R6, R29, UR4, 0x4 ;  /* 0x000000041d06cc11 */ /* 0x000fe4000f8e20ff */
[----:B------:R-:W-:-:S03]  /*2ac0*/  FSEL R7, R7, R0, !P0 ;  /* 0x0000000007077208 */ /* 0x000fc60004000000 */
[----:B------:R-:W-:Y:S01]  /*2ad0*/  @!P4 STS.64 [R6], R4 ;  /* 0x000000040600c388 */ /* 0x000fe20000000a00 */
[----:B------:R-:W-:-:S03]  /*2ae0*/  FSEL R44, R0, R7, !P3 ;  /* 0x00000007002c7208 */ /* 0x000fc60005800000 */
[----:B------:R-:W-:Y:S01]  /*2af0*/  @!P4 STS [R6+0x8], R7 ;  /* 0x000008070600c388 */ /* 0x000fe20000000800 */
[----:B------:R-:W-:Y:S01]  /*2b00*/  BAR.SYNC.DEFER_BLOCKING 0x0 ;  /* 0x0000000000007b1d */ /* 0x000fe20000010000 */
[----:B------:R-:W-:-:S05]  /*2b10*/  ISETP.NE.AND P4, PT, R29, 0x2, PT ;  /* 0x000000021d00780c */ /* 0x000fca0003f85270 */
[----:B------:R-:W0:Y:S04]  /*2b20*/  LDS.64 R14, [UR4+0x10] ;  /* 0x00001004ff0e7984 */ /* 0x000e280008000a00 */
[----:B------:R-:W1:Y:S04]  /*2b30*/  LDS.64 R10, [UR4] ;  /* 0x00000004ff0a7984 */ /* 0x000e680008000a00 */
[----:B------:R-:W2:Y:S04]  /*2b40*/  LDS.64 R32, [UR4+0x20] ;  /* 0x00002004ff207984 */ /* 0x000ea80008000a00 */
[----:B------:R-:W3:Y:S04]  /*2b50*/  LDS.64 R30, [UR4+0x30] ;  /* 0x00003004ff1e7984 */ /* 0x000ee80008000a00 */
[----:B------:R-:W-:Y:S04]  /*2b60*/  LDS R46, [UR4+0x8] ;  /* 0x00000804ff2e7984 */ /* 0x000fe80008000800 */
[----:B------:R-:W4:Y:S04]  /*2b70*/  LDS R47, [UR4+0x18] ;  /* 0x00001804ff2f7984 */ /* 0x000f280008000800 */
[----:B------:R-:W5:Y:S04]  /*2b80*/  LDS R40, [UR4+0x28] ;  /* 0x00002804ff287984 */ /* 0x000f680008000800 */
[----:B------:R-:W-:Y:S04]  /*2b90*/  LDS R35, [UR4+0x38] ;  /* 0x00003804ff237984 */ /* 0x000fe80008000800 */
[----:B------:R-:W5:Y:S01]  /*2ba0*/  LDS.64 R6, [UR4+0x40] ;  /* 0x00004004ff067984 */ /* 0x000f620008000a00 */
[----:B0-----:R-:W-:-:S02]  /*2bb0*/  ISETP.NE.U32.AND P2, PT, R14, RZ, PT ;  /* 0x000000ff0e00720c */ /* 0x001fc40003f45070 */
[----:B-1----:R-:W-:Y:S02]  /*2bc0*/  IADD3 R49, P0, PT, R10, R14, RZ ;  /* 0x0000000e0a317210 */ /* 0x002fe40007f1e0ff */
[----:B------:R-:W-:Y:S02]  /*2bd0*/  ISETP.NE.AND.EX P2, PT, R15, RZ, PT, P2 ;  /* 0x000000ff0f00720c */ /* 0x000fe40003f45320 */
[C---:B--2---:R-:W-:Y:S01]  /*2be0*/  ISETP.NE.U32.AND P3, PT, R32.reuse, RZ, PT ;  /* 0x000000ff2000720c */ /* 0x044fe20003f65070 */
[----:B------:R-:W-:Y:S01]  /*2bf0*/  IMAD.X R51, R11, 0x1, R15, P0 ;  /* 0x000000010b337824 */ /* 0x000fe200000e060f */
[----:B------:R-:W-:Y:S02]  /*2c00*/  IADD3 R15, P0, PT, R32, R49, RZ ;  /* 0x00000031200f7210 */ /* 0x000fe40007f1e0ff */
[----:B------:R-:W-:Y:S01]  /*2c10*/  SEL R48, R49, R10, !P4 ;  /* 0x0000000a31307207 */ /* 0x000fe20006000000 */
[----:B------:R-:W0:Y:S01]  /*2c20*/  LDS R32, [UR4+0x48] ;  /* 0x00004804ff207984 */ /* 0x000e220008000800 */
[C---:B------:R-:W-:Y:S01]  /*2c30*/  ISETP.NE.AND.EX P3, PT, R33.reuse, RZ, PT, P3 ;  /* 0x000000ff2100720c */ /* 0x040fe20003f65330 */
[----:B------:R-:W-:Y:S01]  /*2c40*/  IMAD.X R33, R33, 0x1, R51, P0 ;  /* 0x0000000121217824 */ /* 0x000fe200000e0633 */
[----:B---3--:R-:W-:-:S02]  /*2c50*/  IADD3 R49, P6, PT, R30, R15, RZ ;  /* 0x0000000f1e317210 */ /* 0x008fc40007fde0ff */
[----:B------:R-:W-:Y:S02]  /*2c60*/  ISETP.NE.U32.AND P0, PT, R30, RZ, PT ;  /* 0x000000ff1e00720c */ /* 0x000fe40003f05070 */
[----:B------:R-:W-:Y:S01]  /*2c70*/  SEL R50, R51, R11, !P4 ;  /* 0x0000000b33327207 */ /* 0x000fe20006000000 */
[C---:B------:R-:W-:Y:S01]  /*2c80*/  IMAD.X R51, R31.reuse, 0x1, R33, P6 ;  /* 0x000000011f337824 */ /* 0x040fe200030e0621 */
[----:B------:R-:W-:Y:S01]  /*2c90*/  ISETP.NE.AND.EX P0, PT, R31, RZ, PT, P0 ;  /* 0x000000ff1f00720c */ /* 0x000fe20003f05300 */
[----:B------:R-:W-:Y:S01]  /*2ca0*/  LDS.64 R10, [UR4+0x70] ;  /* 0x00007004ff0a7984 */ /* 0x000fe20008000a00 */
[----:B------:R-:W-:Y:S01]  /*2cb0*/  SEL R48, R15, R48, !P5 ;  /* 0x000000300f307207 */ /* 0x000fe20006800000 */
[----:B----4-:R-:W-:Y:S01]  /*2cc0*/  @!P2 FADD R47, R46, R47 ;  /* 0x0000002f2e2fa221 */ /* 0x010fe20000000000 */
[----:B------:R-:W-:Y:S01]  /*2cd0*/  SEL R50, R33, R50, !P5 ;  /* 0x0000003221327207 */ /* 0x000fe20006800000 */
[----:B------:R-:W1:Y:S01]  /*2ce0*/  LDS.64 R30, [UR4+0x50] ;  /* 0x00005004ff1e7984 */ /* 0x000e620008000a00 */
[----:B------:R-:W-:Y:S01]  /*2cf0*/  ISETP.NE.AND P2, PT, R29, 0x4, PT ;  /* 0x000000041d00780c */ /* 0x000fe20003f45270 */
[C---:B-----5:R-:W-:Y:S01]  /*2d00*/  @!P3 FADD R40, R47.reuse, R40 ;  /* 0x000000282f28b221 */ /* 0x060fe20000000000 */
[----:B------:R-:W-:Y:S01]  /*2d10*/  FSEL R33, R47, R46, !P4 ;  /* 0x0000002e2f217208 */ /* 0x000fe20006000000 */
[----:B------:R-:W2:Y:S01]  /*2d20*/  LDS.64 R14, [UR4+0x60] ;  /* 0x00006004ff0e7984 */ /* 0x000ea20008000a00 */
[----:B------:R-:W-:-:S02]  /*2d30*/  IADD3 R47, P6, PT, R6, R49, RZ ;  /* 0x00000031062f7210 */ /* 0x000fc40007fde0ff */
[C---:B------:R-:W-:Y:S01]  /*2d40*/  FSEL R0, R40.reuse, R33, !P5 ;  /* 0x0000002128007208 */ /* 0x040fe20006800000 */
[----:B------:R-:W3:Y:S01]  /*2d50*/  LDS R46, [UR4+0x58] ;  /* 0x00005804ff2e7984 */ /* 0x000ee20008000800 */
[----:B------:R-:W-:Y:S01]  /*2d60*/  @!P0 FADD R35, R40, R35 ;  /* 0x0000002328238221 */ /* 0x000fe20000000000 */
[----:B------:R-:W-:Y:S02]  /*2d70*/  ISETP.NE.U32.AND P0, PT, R6, RZ, PT ;  /* 0x000000ff0600720c */ /* 0x000fe40003f05070 */
[----:B------:R-:W4:Y:S01]  /*2d80*/  LDS R33, [UR4+0x68] ;  /* 0x00006804ff217984 */ /* 0x000f220008000800 */
[----:B------:R-:W-:Y:S02]  /*2d90*/  ISETP.NE.AND P3, PT, R29, 0x5, PT ;  /* 0x000000051d00780c */ /* 0x000fe40003f65270 */
[----:B------:R-:W-:Y:S01]  /*2da0*/  ISETP.NE.AND.EX P0, PT, R7, RZ, PT, P0 ;  /* 0x000000ff0700720c */ /* 0x000fe20003f05300 */
[----:B------:R-:W5:Y:S01]  /*2db0*/  LDS R40, [UR4+0x78] ;  /* 0x00007804ff287984 */ /* 0x000f620008000800 */
[----:B------:R-:W-:Y:S01]  /*2dc0*/  SEL R6, R49, R48, !P2 ;  /* 0x0000003031067207 */ /* 0x000fe20005000000 */
[----:B------:R-:W-:Y:S01]  /*2dd0*/  IMAD.X R49, R7, 0x1, R51, P6 ;  /* 0x0000000107317824 */ /* 0x000fe200030e0633 */
[----:B------:R-:W-:-:S02]  /*2de0*/  SEL R48, R51, R50, !P2 ;  /* 0x0000003233307207 */ /* 0x000fc40005000000 */
[----:B------:R-:W-:Y:S02]  /*2df0*/  SEL R6, R47, R6, !P3 ;  /* 0x000000062f067207 */ /* 0x000fe40005800000 */
[----:B------:R-:W-:Y:S02]  /*2e00*/  FSEL R7, R35, R0, !P2 ;  /* 0x0000000023077208 */ /* 0x000fe40005000000 */
[----:B------:R2:W3:Y:S01]  /*2e10*/  SHFL.UP PT, R0, R5, 0x1, RZ ;  /* 0x0420000005007989 */ /* 0x0004e200000e00ff */
[----:B------:R-:W-:Y:S02]  /*2e20*/  ISETP.NE.AND P4, PT, R29, 0x6, PT ;  /* 0x000000061d00780c */ /* 0x000fe40003f85270 */
[----:B0-----:R-:W-:Y:S01]  /*2e30*/  @!P0 FADD R32, R35, R32 ;  /* 0x0000002023208221 */ /* 0x001fe20000000000 */
[----:B------:R-:W-:Y:S01]  /*2e40*/  ISETP.NE.AND P5, PT, R29, 0x7, PT ;  /* 0x000000071d00780c */ /* 0x000fe20003fa5270 */
[----:B------:R0:W0:Y:S03]  /*2e50*/  SHFL.UP PT, R35, R4, 0x1, RZ ;  /* 0x0420000004237989 */ /* 0x00002600000e00ff */
[----:B------:R-:W-:Y:S01]  /*2e60*/  FSEL R7, R32, R7, !P3 ;  /* 0x0000000720077208 */ /* 0x000fe20005800000 */
[----:B------:R4:W0:Y:S01]  /*2e70*/  SHFL.UP PT, R29, R44, 0x1, RZ ;  /* 0x042000002c1d7989 */ /* 0x00082200000e00ff */
[----:B-1----:R-:W-:-:S02]  /*2e80*/  ISETP.NE.U32.AND P0, PT, R30, RZ, PT ;  /* 0x000000ff1e00720c */ /* 0x002fc40003f05070 */
[----:B------:R-:W-:Y:S02]  /*2e90*/  IADD3 R47, P6, PT, R30, R47, RZ ;  /* 0x0000002f1e2f7210 */ /* 0x000fe40007fde0ff */
[C---:B------:R-:W-:Y:S02]  /*2ea0*/  ISETP.NE.AND.EX P0, PT, R31.reuse, RZ, PT, P0 ;  /* 0x000000ff1f00720c */ /* 0x040fe40003f05300 */
[C---:B--2---:R-:W-:Y:S01]  /*2eb0*/  ISETP.NE.U32.AND P2, PT, R14.reuse, RZ, PT ;  /* 0x000000ff0e00720c */ /* 0x044fe20003f45070 */
[----:B------:R-:W-:Y:S01]  /*2ec0*/  IMAD.X R31, R31, 0x1, R49, P6 ;  /* 0x000000011f1f7824 */ /* 0x000fe200030e0631 */
[----:B------:R-:W-:Y:S02]  /*2ed0*/  IADD3 R5, P6, PT, R14, R47, RZ ;  /* 0x0000002f0e057210 */ /* 0x000fe40007fde0ff */
[----:B------:R-:W-:Y:S02]  /*2ee0*/  ISETP.NE.AND.EX P2, PT, R15, RZ, PT, P2 ;  /* 0x000000ff0f00720c */ /* 0x000fe40003f45320 */
[----:B------:R-:W-:Y:S01]  /*2ef0*/  SEL R30, R49, R48, !P3 ;  /* 0x00000030311e7207 */ /* 0x000fe20005800000 */
[----:B------:R-:W-:Y:S01]  /*2f00*/  IMAD.X R15, R15, 0x1, R31, P6 ;  /* 0x000000010f0f7824 */ /* 0x000fe200030e061f */
[----:B------:R-:W-:-:S02]  /*2f10*/  ISETP.NE.U32.AND P3, PT, R10, RZ, PT ;  /* 0x000000ff0a00720c */ /* 0x000fc40003f65070 */
[----:B------:R-:W-:Y:S01]  /*2f20*/  ISETP.GE.U32.AND P6, PT, R13, 0x20, PT ;  /* 0x000000200d00780c */ /* 0x000fe20003fc6070 */
[----:B---3--:R-:W-:Y:S01]  /*2f30*/  @!P0 FADD R46, R32, R46 ;  /* 0x0000002e202e8221 */ /* 0x008fe20000000000 */
[----:B------:R-:W-:Y:S02]  /*2f40*/  ISETP.NE.AND.EX P3, PT, R11, RZ, PT, P3 ;  /* 0x000000ff0b00720c */ /* 0x000fe40003f65330 */
[----:B0-----:R-:W-:Y:S02]  /*2f50*/  SEL R4, R47, R6, !P4 ;  /* 0x000000062f047207 */ /* 0x001fe40006000000 */
[----:B------:R-:W-:Y:S01]  /*2f60*/  IADD3 R47, P0, PT, R10, R5, RZ ;  /* 0x000000050a2f7210 */ /* 0x000fe20007f1e0ff */
[C---:B----4-:R-:W-:Y:S01]  /*2f70*/  @!P2 FADD R33, R46.reuse, R33 ;  /* 0x000000212e21a221 */ /* 0x050fe20000000000 */
[----:B------:R-:W-:Y:S02]  /*2f80*/  SEL R6, R31, R30, !P4 ;  /* 0x0000001e1f067207 */ /* 0x000fe40006000000 */
[----:B------:R-:W-:Y:S01]  /*2f90*/  FSEL R46, R46, R7, !P4 ;  /* 0x000000072e2e7208 */ /* 0x000fe20006000000 */
[----:B------:R-:W-:Y:S01]  /*2fa0*/  IMAD.X R44, R11, 0x1, R15, P0 ;  /* 0x000000010b2c7824 */ /* 0x000fe200000e060f */
[----:B------:R-:W-:-:S02]  /*2fb0*/  SEL R4, R5, R4, !P5 ;  /* 0x0000000405047207 */ /* 0x000fc40006800000 */
[----:B------:R-:W-:Y:S01]  /*2fc0*/  SEL R5, R15, R6, !P5 ;  /* 0x000000060f057207 */ /* 0x000fe20006800000 */
[C---:B-----5:R-:W-:Y:S01]  /*2fd0*/  @!P3 FADD R40, R33.reuse, R40 ;  /* 0x000000282128b221 */ /* 0x060fe20000000000 */
[----:B------:R-:W-:Y:S01]  /*2fe0*/  FSEL R46, R33, R46, !P5 ;  /* 0x0000002e212e7208 */ /* 0x000fe20006800000 */
[----:B------:R-:W-:Y:S06]  /*2ff0*/  @!P6 BRA `(.L_x_994) ;  /* 0x000000000028e947 */ /* 0x000fec0003800000 */
[C---:B------:R-:W-:Y:S02]  /*3000*/  ISETP.NE.U32.AND P0, PT, R35.reuse, RZ, PT ;  /* 0x000000ff2300720c */ /* 0x040fe40003f05070 */
[----:B------:R-:W-:Y:S02]  /*3010*/  ISETP.NE.AND P2, PT, R42, RZ, PT ;  /* 0x000000ff2a00720c */ /* 0x000fe40003f45270 */
[C---:B------:R-:W-:Y:S02]  /*3020*/  ISETP.NE.AND.EX P0, PT, R0.reuse, RZ, PT, P0 ;  /* 0x000000ff0000720c */ /* 0x040fe40003f05300 */
[----:B------:R-:W-:Y:S02]  /*3030*/  SEL R35, R35, RZ, P2 ;  /* 0x000000ff23237207 */ /* 0x000fe40001000000 */
[----:B------:R-:W-:Y:S02]  /*3040*/  SEL R0, R0, RZ, P2 ;  /* 0x000000ff00007207 */ /* 0x000fe40001000000 */
[----:B------:R-:W-:-:S05]  /*3050*/  IADD3 R35, P1, PT, R35, R4, RZ ;  /* 0x0000000423237210 */ /* 0x000fca0007f3e0ff */
[----:B------:R-:W-:Y:S02]  /*3060*/  IMAD.X R0, R0, 0x1, R5, P1 ;  /* 0x0000000100007824 */ /* 0x000fe400008e0605 */
[----:B------:R-:W-:-:S05]  /*3070*/  @!P0 FADD R29, R29, R46 ;  /* 0x0000002e1d1d8221 */ /* 0x000fca0000000000 */
[----:B------:R-:W-:Y:S01]  /*3080*/  FSEL R29, R46, R29, !P2 ;  /* 0x0000001d2e1d7208 */ /* 0x000fe20005000000 */
[----:B------:R-:W-:Y:S06]  /*3090*/  BRA `(.L_x_995) ;  /* 0x00000010003c7947 */ /* 0x000fec0003800000 */
.L_x_994:
[----:B------:R-:W0:Y:S01]  /*30a0*/  LDC.64 R30, c[0x0][0x3b0] ;  /* 0x0000ec00ff1e7b82 */ /* 0x000e220000000a00 */
[----:B------:R-:W1:Y:S01]  /*30b0*/  LDCU UR5, c[0x0][0x370] ;  /* 0x00006e00ff0577ac */ /* 0x000e620008000800 */
[----:B------:R-:W-:Y:S01]  /*30c0*/  @!P1 IMAD.MOV.U32 R6, RZ, RZ, R47 ;  /* 0x000000ffff069224 */ /* 0x000fe200078e002f */
[----:B------:R2:W-:Y:S01]  /*30d0*/  @!P1 STS [UR4+0xd0], R40 ;  /* 0x0000d028ff009988 */ /* 0x0005e20008000804 */
[----:B------:R-:W-:Y:S01]  /*30e0*/  @!P1 IMAD.MOV.U32 R7, RZ, RZ, R44 ;  /* 0x000000ffff079224 */ /* 0x000fe200078e002c */
[----:B------:R-:W-:Y:S01]  /*30f0*/  LOP3.LUT R55, RZ, R13, RZ, 0x33, !PT ;  /* 0x0000000dff377212 */ /* 0x000fe200078e33ff */
[----:B------:R-:W-:Y:S02]  /*3100*/  @!P1 IMAD.MOV.U32 R4, RZ, RZ, R40 ;  /* 0x000000ffff049224 */ /* 0x000fe400078e0028 */
[----:B------:R-:W-:Y:S01]  /*3110*/  @!P1 IMAD.MOV.U32 R5, RZ, RZ, 0x64 ;  /* 0x00000064ff059424 */ /* 0x000fe200078e00ff */
[----:B------:R2:W-:Y:S01]  /*3120*/  @!P1 STS.64 [UR4+0xc8], R6 ;  /* 0x0000c806ff009988 */ /* 0x0005e20008000a04 */
[----:B-1----:R-:W-:Y:S01]  /*3130*/  UISETP.GT.U32.AND UP0, UPT, UR5, 0x1f3, UPT ;  /* 0x000001f30500788c */ /* 0x002fe2000bf04070 */
[----:B0-----:R-:W-:-:S05]  /*3140*/  IMAD.WIDE.U32 R30, R12, 0x10, R30 ;  /* 0x000000100c1e7825 */ /* 0x001fca00078e001e */
[----:B------:R2:W-:Y:S03]  /*3150*/  @!P1 ST.E.128.STRONG.GPU desc[UR8][R30.64+0x200], R4 ;  /* 0x000200041e009985 */ /* 0x0005e6000c10fd08 */
[----:B------:R-:W-:Y:S05]  /*3160*/  BRA.U UP0, `(.L_x_996) ;  /* 0x0000000100087547 */ /* 0x000fea000b800000 */
[----:B------:R0:W-:Y:S06]  /*3170*/  MEMBAR.SC.CTA ;  /* 0x0000000000007992 */ /* 0x0001ec0000000000 */
[----:B0-----:R-:W-:Y:S05]  /*3180*/  BRA `(.L_x_997) ;  /* 0x0000000000087947 */ /* 0x001fea0003800000 */
.L_x_996:
[----:B------:R-:W-:Y:S05]  /*3190*/  NANOSLEEP 0x1c2 ;  /* 0x000001c20000795d */ /* 0x000fea0003800000 */
[----:B------:R-:W-:Y:S01]  /*31a0*/  NOP ;  /* 0x0000000000007918 */ /* 0x000fe20000000000 */
.L_x_997:
[----:B------:R-:W-:-:S07]  /*31b0*/  IMAD.WIDE R10, R55, 0x10, R30 ;  /* 0x00000010370a7825 */ /* 0x000fce00078e021e */
.L_x_999:
[----:B--2---:R-:W2:Y:S01]  /*31c0*/  LD.E.128.STRONG.GPU R4, desc[UR8][R10.64+0x200] ;  /* 0x000200080a047980 */ /* 0x004ea2000c10fd00 */
[----:B------:R-:W-:Y:S05]  /*31d0*/  YIELD ;  /* 0x0000000000007946 */ /* 0x000fea0003800000 */
[----:B------:R-:W-:Y:S01]  /*31e0*/  UMOV UR5, 0xffffffff ;  /* 0xffffffff00057882 */ /* 0x000fe20000000000 */
[----:B--2---:R-:W-:Y:S02]  /*31f0*/  ISETP.NE.AND P0, PT, R5, 0x63, PT ;  /* 0x000000630500780c */ /* 0x004fe40003f05270 */
[----:B------:R-:W-:Y:S11]  /*3200*/  BRA.DIV UR5, `(.L_x_998) ;  /* 0x0000007605e87947 */ /* 0x000ff6000b800000 */
[----:B------:R-:W-:-:S13]  /*3210*/  VOTE.ANY P0, !P0 ;  /* 0x0000000000ff7806 */ /* 0x000fda0004000100 */
.L_x_1092:
[----:B------:R-:W-:Y:S05]  /*3220*/  @P0 BRA `(.L_x_999) ;  /* 0xfffffffc00e40947 */ /* 0x000fea000383ffff */
[----:B------:R-:W-:Y:S01]  /*3230*/  UMOV UR5, 0xffffffff ;  /* 0xffffffff00057882 */ /* 0x000fe20000000000 */
[----:B------:R-:W-:Y:S01]  /*3240*/  ISETP.NE.AND P0, PT, R5, 0x65, PT ;  /* 0x000000650500780c */ /* 0x000fe20003f05270 */
[----:B------:R-:W-:Y:S02]  /*3250*/  IMAD.MOV.U32 R46, RZ, RZ, R6 ;  /* 0x000000ffff2e7224 */ /* 0x000fe400078e0006 */
[----:B------:R-:W-:Y:S01]  /*3260*/  IMAD.MOV.U32 R49, RZ, RZ, R7 ;  /* 0x000000ffff317224 */ /* 0x000fe200078e0007 */
[----:B------:R-:W-:Y:S09]  /*3270*/  BRA.DIV UR5, `(.L_x_1000) ;  /* 0x0000007605ec7947 */ /* 0x000ff2000b800000 */
[----:B------:R-:W0:Y:S01]  /*3280*/  S2R R48, SR_GEMASK ;  /* 0x0000000000307919 */ /* 0x000e220000003c00 */
[----:B------:R-:W-:Y:S01]  /*3290*/  VOTE.ANY R13, PT, !P0 ;  /* 0x00000000000d7806 */ /* 0x000fe200040e0100 */
[----:B------:R-:W-:-:S03]  /*32a0*/  IMAD.MOV.U32 R57, RZ, RZ, R4 ;  /* 0x000000ffff397224 */ /* 0x000fc600078e0004 */
[----:B0-----:R-:W-:-:S05]  /*32b0*/  LOP3.LUT R13, R13, 0x80000000, R48, 0xec, !PT ;  /* 0x800000000d0d7812 */ /* 0x001fca00078eec30 */
[----:B------:R-:W-:-:S05]  /*32c0*/  VIADD R6, R13, 0xffffffff ;  /* 0xffffffff0d067836 */ /* 0x000fca0000000000 */
[----:B------:R-:W-:-:S04]  /*32d0*/  LOP3.LUT R6, R13, R6, RZ, 0xc, !PT ;  /* 0x000000060d067212 */ /* 0x000fc800078e0cff */
[----:B------:R-:W0:Y:S02]  /*32e0*/  POPC R14, R6 ;  /* 0x00000006000e7309 */ /* 0x000e240000000000 */
[----:B0-----:R0:W1:Y:S04]  /*32f0*/  SHFL.DOWN PT, R15, R4, 0x1, R14 ;  /* 0x08200000040f7989 */ /* 0x00106800000e000e */
[----:B------:R0:W2:Y:S04]  /*3300*/  SHFL.DOWN PT, R7, R46, 0x1, R14 ;  /* 0x082000002e077989 */ /* 0x0000a800000e000e */
[----:B------:R0:W3:Y:S02]  /*3310*/  SHFL.DOWN PT, R32, R49, 0x1, R14 ;  /* 0x0820000031207989 */ /* 0x0000e400000e000e */
.L_x_1098:
[----:B------:R-:W-:Y:S01]  /*3320*/  ISETP.GE.AND P3, PT, R42, R14, PT ;  /* 0x0000000e2a00720c */ /* 0x000fe20003f66270 */
[----:B------:R-:W-:Y:S01]  /*3330*/  UMOV UR5, 0xffffffff ;  /* 0xffffffff00057882 */ /* 0x000fe20000000000 */
[----:B------:R-:W-:-:S11]  /*3340*/  PLOP3.LUT P0, PT, PT, PT, PT, 0x80, 0x8 ;  /* 0x000000000008781c */ /* 0x000fd60003f0f070 */
[----:B------:R-:W-:-:S04]  /*3350*/  @!P3 ISETP.NE.U32.AND P2, PT, R46, RZ, PT ;  /* 0x000000ff2e00b20c */ /* 0x000fc80003f45070 */
[----:B------:R-:W-:-:S04]  /*3360*/  @!P3 ISETP.NE.AND.EX P2, PT, R49, RZ, PT, P2 ;  /* 0x000000ff3100b20c */ /* 0x000fc80003f45320 */
[----:B------:R-:W-:Y:S02]  /*3370*/  @!P3 PLOP3.LUT P0, PT, P2, PT, PT, 0x80, 0x8 ;  /* 0x000000000008b81c */ /* 0x000fe4000170f070 */
[----:B--2---:R-:W-:-:S05]  /*3380*/  @!P3 IADD3 R7, P2, PT, R7, R46, RZ ;  /* 0x0000002e0707b210 */ /* 0x004fca0007f5e0ff */
[----:B0-----:R-:W-:Y:S02]  /*3390*/  @!P3 IMAD.MOV.U32 R46, RZ, RZ, R7 ;  /* 0x000000ffff2eb224 */ /* 0x001fe400078e0007 */
[----:B---3--:R-:W-:-:S04]  /*33a0*/  @!P3 IMAD.X R32, R32, 0x1, R49, P2 ;  /* 0x000000012020b824 */ /* 0x008fc800010e0631 */
[----:B-1----:R-:W-:Y:S01]  /*33b0*/  @!P0 FADD R57, R57, R15 ;  /* 0x0000000f39398221 */ /* 0x002fe20000000000 */
[----:B------:R-:W-:Y:S06]  /*33c0*/  BRA.DIV UR5, `(.L_x_1001) ;  /* 0x0000007a05107947 */ /* 0x000fec000b800000 */
.L_x_1101:
[----:B------:R-:W-:Y:S01]  /*33d0*/  UMOV UR5, 0xffffffff ;  /* 0xffffffff00057882 */ /* 0x000fe20000000000 */
[----:B------:R-:W-:Y:S02]  /*33e0*/  @!P3 IMAD.MOV.U32 R49, RZ, RZ, R32 ;  /* 0x000000ffff31b224 */ /* 0x000fe400078e0020 */
[----:B------:R-:W-:Y:S05]  /*33f0*/  BRA.DIV UR5, `(.L_x_1002) ;  /* 0x0000007a05247947 */ /* 0x000fea000b800000 */
[----:B------:R0:W1:Y:S04]  /*3400*/  SHFL.DOWN PT, R7, R46, 0x2, R14 ;  /* 0x084000002e077989 */ /* 0x00006800000e000e */
[----:B------:R0:W2:Y:S04]  /*3410*/  SHFL.DOWN PT, R4, R49, 0x2, R14 ;  /* 0x0840000031047989 */ /* 0x0000a800000e000e */
[----:B------:R0:W3:Y:S02]  /*3420*/  SHFL.DOWN PT, R15, R57, 0x2, R14 ;  /* 0x08400000390f7989 */ /* 0x0000e400000e000e */
.L_x_1106:
[----:B------:R-:W-:Y:S01]  /*3430*/  VIADD R50, R42, 0x2 ;  /* 0x000000022a327836 */ /* 0x000fe20000000000 */
[----:B------:R-:W-:-:S04]  /*3440*/  UMOV UR5, 0xffffffff ;  /* 0xffffffff00057882 */ /* 0x000fc80000000000 */
[----:B------:R-:W-:-:S13]  /*3450*/  ISETP.GT.AND P3, PT, R50, R14, PT ;  /* 0x0000000e3200720c */ /* 0x000fda0003f64270 */
[----:B------:R-:W-:-:S04]  /*3460*/  @!P3 ISETP.NE.U32.AND P0, PT, R46, RZ, PT ;  /* 0x000000ff2e00b20c */ /* 0x000fc80003f05070 */
[----:B------:R-:W-:Y:S02]  /*3470*/  @!P3 ISETP.NE.AND.EX P2, PT, R49, RZ, PT, P0 ;  /* 0x000000ff3100b20c */ /* 0x000fe40003f45300 */
[----:B------:R-:W-:Y:S02]  /*3480*/  PLOP3.LUT P0, PT, PT, PT, PT, 0x80, 0x8 ;  /* 0x000000000008781c */ /* 0x000fe40003f0f070 */
[----:B------:R-:W-:Y:S02]  /*3490*/  @!P3 PLOP3.LUT P0, PT, P2, PT, PT, 0x80, 0x8 ;  /* 0x000000000008b81c */ /* 0x000fe4000170f070 */
[----:B-1----:R-:W-:-:S05]  /*34a0*/  @!P3 IADD3 R7, P2, PT, R7, R46, RZ ;  /* 0x0000002e0707b210 */ /* 0x002fca0007f5e0ff */
[----:B--2---:R-:W-:-:S06]  /*34b0*/  @!P3 IMAD.X R4, R4, 0x1, R49, P2 ;  /* 0x000000010404b824 */ /* 0x004fcc00010e0631 */
[----:B0--3--:R-:W-:Y:S01]  /*34c0*/  @!P0 FADD R57, R57, R15 ;  /* 0x0000000f39398221 */ /* 0x009fe20000000000 */
[----:B------:R-:W-:Y:S06]  /*34d0*/  BRA.DIV UR5, `(.L_x_1003) ;  /* 0x0000007a05407947 */ /* 0x000fec000b800000 */
.L_x_1109:
[----:B------:R-:W-:Y:S01]  /*34e0*/  UMOV UR5, 0xffffffff ;  /* 0xffffffff00057882 */ /* 0x000fe20000000000 */
[----:B------:R-:W-:Y:S02]  /*34f0*/  @!P3 IMAD.MOV.U32 R46, RZ, RZ, R7 ;  /* 0x000000ffff2eb224 */ /* 0x000fe400078e0007 */
[----:B------:R-:W-:Y:S01]  /*3500*/  @!P3 IMAD.MOV.U32 R49, RZ, RZ, R4 ;  /* 0x000000ffff31b224 */ /* 0x000fe200078e0004 */
[----:B------:R-:W-:Y:S06]  /*3510*/  BRA.DIV UR5, `(.L_x_1004) ;  /* 0x0000007a05507947 */ /* 0x000fec000b800000 */
[----:B------:R0:W1:Y:S04]  /*3520*/  SHFL.DOWN PT, R7, R46, 0x4, R14 ;  /* 0x088000002e077989 */ /* 0x00006800000e000e */
[----:B------:R0:W2:Y:S04]  /*3530*/  SHFL.DOWN PT, R4, R49, 0x4, R14 ;  /* 0x0880000031047989 */ /* 0x0000a800000e000e */
[----:B------:R0:W3:Y:S02]  /*3540*/  SHFL.DOWN PT, R15, R57, 0x4, R14 ;  /* 0x08800000390f7989 */ /* 0x0000e400000e000e */
.L_x_1114:
        /* <DEDUP_REMOVED lines=11> */
.L_x_1117:
[----:B------:R-:W-:Y:S01]  /*3600*/  UMOV UR5, 0xffffffff ;  /* 0xffffffff00057882 */ /* 0x000fe20000000000 */
[----:B------:R-:W-:Y:S02]  /*3610*/  @!P3 IMAD.MOV.U32 R46, RZ, RZ, R7 ;  /* 0x000000ffff2eb224 */ /* 0x000fe400078e0007 */
[----:B------:R-:W-:Y:S01]  /*3620*/  @!P3 IMAD.MOV.U32 R49, RZ, RZ, R4 ;  /* 0x000000ffff31b224 */ /* 0x000fe200078e0004 */
[----:B------:R-:W-:Y:S06]  /*3630*/  BRA.DIV UR5, `(.L_x_1006) ;  /* 0x0000007a057c7947 */ /* 0x000fec000b800000 */
[----:B------:R0:W1:Y:S04]  /*3640*/  SHFL.DOWN PT, R7, R46, 0x8, R14 ;  /* 0x090000002e077989 */ /* 0x00006800000e000e */
[----:B------:R0:W2:Y:S04]  /*3650*/  SHFL.DOWN PT, R4, R49, 0x8, R14 ;  /* 0x0900000031047989 */ /* 0x0000a800000e000e */
[----:B------:R0:W3:Y:S02]  /*3660*/  SHFL.DOWN PT, R6, R57, 0x8, R14 ;  /* 0x0900000039067989 */ /* 0x0000e400000e000e */
.L_x_1122:
[----:B------:R-:W-:Y:S01]  /*3670*/  VIADD R52, R42, 0x8 ;  /* 0x000000082a347836 */ /* 0x000fe20000000000 */
[----:B------:R-:W-:Y:S01]  /*3680*/  UMOV UR5, 0xffffffff ;  /* 0xffffffff00057882 */ /* 0x000fe20000000000 */
[----:B------:R-:W-:-:S03]  /*3690*/  PLOP3.LUT P2, PT, PT, PT, PT, 0x80, 0x8 ;  /* 0x000000000008781c */ /* 0x000fc60003f4f070 */
[----:B------:R-:W-:-:S13]  /*36a0*/  ISETP.GT.AND P3, PT, R52, R14, PT ;  /* 0x0000000e3400720c */ /* 0x000fda0003f64270 */
[----:B------:R-:W-:-:S04]  /*36b0*/  @!P3 ISETP.NE.U32.AND P0, PT, R46, RZ, PT ;  /* 0x000000ff2e00b20c */ /* 0x000fc80003f05070 */
[----:B------:R-:W-:-:S04]  /*36c0*/  @!P3 ISETP.NE.AND.EX P0, PT, R49, RZ, PT, P0 ;  /* 0x000000ff3100b20c */ /* 0x000fc80003f05300 */
[----:B------:R-:W-:Y:S01]  /*36d0*/  @!P3 PLOP3.LUT P2, PT, P0, PT, PT, 0x80, 0x8 ;  /* 0x000000000008b81c */ /* 0x000fe2000074f070 */
[----:B------:R-:W-:-:S12]  /*36e0*/  BRA.DIV UR5, `(.L_x_1007) ;  /* 0x0000007a05a87947 */ /* 0x000fd8000b800000 */
.L_x_1125:
[----:B-1----:R-:W-:Y:S01]  /*36f0*/  @!P3 IADD3 R7, P0, PT, R7, R46, RZ ;  /* 0x0000002e0707b210 */ /* 0x002fe20007f1e0ff */
[----:B------:R-:W-:Y:S01]  /*3700*/  UMOV UR5, 0xffffffff ;  /* 0xffffffff00057882 */ /* 0x000fe20000000000 */
[----:B0--3--:R-:W-:-:S03]  /*3710*/  @!P2 FADD R57, R57, R6 ;  /* 0x000000063939a221 */ /* 0x009fc60000000000 */
[----:B--2---:R-:W-:Y:S02]  /*3720*/  @!P3 IMAD.X R4, R4, 0x1, R49, P0 ;  /* 0x000000010404b824 */ /* 0x004fe400000e0631 */
[----:B------:R-:W-:Y:S02]  /*3730*/  @!P3 IMAD.MOV.U32 R46, RZ, RZ, R7 ;  /* 0x000000ffff2eb224 */ /* 0x000fe400078e0007 */
[----:B------:R-:W-:Y:S01]  /*3740*/  @!P3 IMAD.MOV.U32 R49, RZ, RZ, R4 ;  /* 0x000000ffff31b224 */ /* 0x000fe200078e0004 */
[----:B------:R-:W-:Y:S06]  /*3750*/  BRA.DIV UR5, `(.L_x_1008) ;  /* 0x0000007a05ac7947 */ /* 0x000fec000b800000 */
[----:B------:R0:W1:Y:S04]  /*3760*/  SHFL.DOWN PT, R7, R46, 0x10, R14 ;  /* 0x0a0000002e077989 */ /* 0x00006800000e000e */
[----:B------:R0:W2:Y:S04]  /*3770*/  SHFL.DOWN PT, R4, R49, 0x10, R14 ;  /* 0x0a00000031047989 */ /* 0x0000a800000e000e */
[----:B------:R0:W3:Y:S02]  /*3780*/  SHFL.DOWN PT, R6, R57, 0x10, R14 ;  /* 0x0a00000039067989 */ /* 0x0000e400000e000e */
.L_x_1130:
[----:B------:R-:W-:-:S03]  /*3790*/  UMOV UR5, 0xffffffff ;  /* 0xffffffff00057882 */ /* 0x000fc60000000000 */
[----:B------:R-:W-:Y:S05]  /*37a0*/  BRA.DIV UR5, `(.L_x_1009) ;  /* 0x0000007a05f07947 */ /* 0x000fea000b800000 */
.L_x_1133:
[----:B------:R-:W-:Y:S01]  /*37b0*/  VIADD R53, R42, 0x10 ;  /* 0x000000102a357836 */ /* 0x000fe20000000000 */
[----:B------:R-:W4:Y:S01]  /*37c0*/  LDC.64 R32, c[0x0][0x3b0] ;  /* 0x0000ec00ff207b82 */ /* 0x000f220000000a00 */
[----:B------:R-:W-:Y:S01]  /*37d0*/  UMOV UR5, 0xffffffff ;  /* 0xffffffff00057882 */ /* 0x000fe20000000000 */
[----:B------:R-:W-:Y:S02]  /*37e0*/  IMAD.IADD R55, R55, 0x1, R12 ;  /* 0x0000000137377824 */ /* 0x000fe400078e020c */
[----:B------:R-:W-:-:S13]  /*37f0*/  ISETP.GT.AND P3, PT, R53, R14, PT ;  /* 0x0000000e3500720c */ /* 0x000fda0003f64270 */
[----:B------:R-:W-:-:S04]  /*3800*/  @!P3 ISETP.NE.U32.AND P0, PT, R46, RZ, PT ;  /* 0x000000ff2e00b20c */ /* 0x000fc80003f05070 */
[----:B------:R-:W-:Y:S02]  /*3810*/  @!P3 ISETP.NE.AND.EX P2, PT, R49, RZ, PT, P0 ;  /* 0x000000ff3100b20c */ /* 0x000fe40003f45300 */
[----:B------:R-:W-:Y:S02]  /*3820*/  PLOP3.LUT P0, PT, PT, PT, PT, 0x80, 0x8 ;  /* 0x000000000008781c */ /* 0x000fe40003f0f070 */
[----:B------:R-:W-:Y:S02]  /*3830*/  @!P3 PLOP3.LUT P0, PT, P2, PT, PT, 0x80, 0x8 ;  /* 0x000000000008b81c */ /* 0x000fe4000170f070 */
[----:B----4-:R-:W-:Y:S02]  /*3840*/  IADD3 R32, P4, PT, R32, 0x200, RZ ;  /* 0x0000020020207810 */ /* 0x010fe40007f9e0ff */
[----:B------:R-:W-:-:S03]  /*3850*/  ISETP.NE.AND P2, PT, R5, 0x65, PT ;  /* 0x000000650500780c */ /* 0x000fc60003f45270 */
[----:B------:R-:W-:-:S06]  /*3860*/  IMAD.X R33, RZ, RZ, R33, P4 ;  /* 0x000000ffff217224 */ /* 0x000fcc00020e0621 */
[----:B0--3--:R-:W-:Y:S01]  /*3870*/  @!P0 FADD R57, R57, R6 ;  /* 0x0000000639398221 */ /* 0x009fe20000000000 */
[----:B-1----:R-:W-:-:S05]  /*3880*/  @!P3 IADD3 R7, P0, PT, R7, R46, RZ ;  /* 0x0000002e0707b210 */ /* 0x002fca0007f1e0ff */
[----:B--2---:R-:W-:Y:S02]  /*3890*/  @!P3 IMAD.X R4, R4, 0x1, R49, P0 ;  /* 0x000000010404b824 */ /* 0x004fe400000e0631 */
[----:B------:R-:W-:Y:S02]  /*38a0*/  @!P3 IMAD.MOV.U32 R46, RZ, RZ, R7 ;  /* 0x000000ffff2eb224 */ /* 0x000fe400078e0007 */
[----:B------:R-:W-:Y:S01]  /*38b0*/  @!P3 IMAD.MOV.U32 R49, RZ, RZ, R4 ;  /* 0x000000ffff31b224 */ /* 0x000fe200078e0004 */
[----:B------:R-:W-:Y:S06]  /*38c0*/  BRA.DIV UR5, `(.L_x_1010) ;  /* 0x0000007a05c87947 */ /* 0x000fec000b800000 */
[----:B------:R-:W-:-:S13]  /*38d0*/  VOTE.ALL P0, P2 ;  /* 0x0000000000ff7806 */ /* 0x000fda0001000000 */
.L_x_1136:
[----:B------:R-:W-:Y:S05]  /*38e0*/  @!P0 BRA `(.L_x_1011) ;  /* 0x0000000400b88947 */ /* 0x000fea0003800000 */
.L_x_1025:
[----:B------:R-:W-:-:S07]  /*38f0*/  IMAD.WIDE R10, R55, 0x10, R32 ;  /* 0x00000010370a7825 */ /* 0x000fce00078e0220 */
.L_x_1013:
[----:B------:R-:W2:Y:S01]  /*3900*/  LD.E.128.STRONG.GPU R4, desc[UR8][R10.64+-0x200] ;  /* 0xfffe00080a047980 */ /* 0x000ea2000c10fd00 */
[----:B------:R-:W-:Y:S05]  /*3910*/  YIELD ;  /* 0x0000000000007946 */ /* 0x000fea0003800000 */
[----:B------:R-:W-:Y:S01]  /*3920*/  UMOV UR5, 0xffffffff ;  /* 0xffffffff00057882 */ /* 0x000fe20000000000 */
[----:B--2---:R-:W-:Y:S02]  /*3930*/  ISETP.NE.AND P0, PT, R5, 0x63, PT ;  /* 0x000000630500780c */ /* 0x004fe40003f05270 */
[----:B------:R-:W-:Y:S11]  /*3940*/  BRA.DIV UR5, `(.L_x_1012) ;  /* 0x0000007a05c87947 */ /* 0x000ff6000b800000 */
[----:B------:R-:W-:-:S13]  /*3950*/  VOTE.ANY P0, !P0 ;  /* 0x0000000000ff7806 */ /* 0x000fda0004000100 */
.L_x_1139:
[----:B------:R-:W-:Y:S05]  /*3960*/  @P0 BRA `(.L_x_1013) ;  /* 0xfffffffc00e40947 */ /* 0x000fea000383ffff */
[----:B------:R-:W-:Y:S01]  /*3970*/  UMOV UR5, 0xffffffff ;  /* 0xffffffff00057882 */ /* 0x000fe20000000000 */
[----:B------:R-:W-:Y:S02]  /*3980*/  ISETP.NE.AND P0, PT, R5, 0x65, PT ;  /* 0x000000650500780c */ /* 0x000fe40003f05270 */
[----:B------:R-:W-:Y:S11]  /*3990*/  BRA.DIV UR5, `(.L_x_1014) ;  /* 0x0000007a05d47947 */ /* 0x000ff6000b800000 */
[----:B------:R-:W-:-:S04]  /*39a0*/  VOTE.ANY R13, PT, !P0 ;  /* 0x00000000000d7806 */ /* 0x000fc800040e0100 */
[----:B------:R-:W-:-:S05]  /*39b0*/  LOP3.LUT R13, R13, 0x80000000, R48, 0xec, !PT ;  /* 0x800000000d0d7812 */ /* 0x000fca00078eec30 */
[----:B------:R-:W-:-:S05]  /*39c0*/  VIADD R10, R13, 0xffffffff ;  /* 0xffffffff0d0a7836 */ /* 0x000fca0000000000 */
[----:B------:R-:W-:-:S04]  /*39d0*/  LOP3.LUT R10, R13, R10, RZ, 0xc, !PT ;  /* 0x0000000a0d0a7212 */ /* 0x000fc800078e0cff */
[----:B------:R-:W0:Y:S02]  /*39e0*/  POPC R14, R10 ;  /* 0x0000000a000e7309 */ /* 0x000e240000000000 */
[----:B0-----:R0:W1:Y:S04]  /*39f0*/  SHFL.DOWN PT, R61, R4, 0x1, R14 ;  /* 0x08200000043d7989 */ /* 0x00106800000e000e */
[----:B------:R0:W2:Y:S04]  /*3a00*/  SHFL.DOWN PT, R59, R6, 0x1, R14 ;  /* 0x08200000063b7989 */ /* 0x0000a800000e000e */
[----:B------:R0:W3:Y:S02]  /*3a10*/  SHFL.DOWN PT, R12, R7, 0x1, R14 ;  /* 0x08200000070c7989 */ /* 0x0000e400000e000e */
.L_x_1145:
[----:B------:R-:W-:-:S03]  /*3a20*/  UMOV UR5, 0xffffffff ;  /* 0xffffffff00057882 */ /* 0x000fc60000000000 */
[----:B------:R-:W-:Y:S05]  /*3a30*/  BRA.DIV UR5, `(.L_x_1015) ;  /* 0x0000007e05207947 */ /* 0x000fea000b800000 */
.L_x_1148:
[----:B------:R-:W-:Y:S01]  /*3a40*/  ISETP.GE.AND P3, PT, R42, R14, PT ;  /* 0x0000000e2a00720c */ /* 0x000fe20003f66270 */
[----:B------:R-:W-:Y:S01]  /*3a50*/  UMOV UR5, 0xffffffff ;  /* 0xffffffff00057882 */ /* 0x000fe20000000000 */
[----:B------:R-:W-:-:S11]  /*3a60*/  PLOP3.LUT P0, PT, PT, PT, PT, 0x80, 0x8 ;  /* 0x000000000008781c */ /* 0x000fd60003f0f070 */
[----:B------:R-:W-:-:S04]  /*3a70*/  @!P3 ISETP.NE.U32.AND P2, PT, R6, RZ, PT ;  /* 0x000000ff0600b20c */ /* 0x000fc80003f45070 */
[----:B------:R-:W-:-:S04]  /*3a80*/  @!P3 ISETP.NE.AND.EX P2, PT, R7, RZ, PT, P2 ;  /* 0x000000ff0700b20c */ /* 0x000fc80003f45320 */
[----:B------:R-:W-:Y:S02]  /*3a90*/  @!P3 PLOP3.LUT P0, PT, P2, PT, PT, 0x80, 0x8 ;  /* 0x000000000008b81c */ /* 0x000fe4000170f070 */
[----:B--2---:R-:W-:-:S05]  /*3aa0*/  @!P3 IADD3 R59, P2, PT, R59, R6, RZ ;  /* 0x000000063b3bb210 */ /* 0x004fca0007f5e0ff */
[----:B---3--:R-:W-:Y:S02]  /*3ab0*/  @!P3 IMAD.X R12, R12, 0x1, R7, P2 ;  /* 0x000000010c0cb824 */ /* 0x008fe400010e0607 */
[----:B0-----:R-:W-:Y:S02]  /*3ac0*/  @!P3 IMAD.MOV.U32 R6, RZ, RZ, R59 ;  /* 0x000000ffff06b224 */ /* 0x001fe400078e003b */
[----:B------:R-:W-:Y:S02]  /*3ad0*/  @!P3 IMAD.MOV.U32 R7, RZ, RZ, R12 ;  /* 0x000000ffff07b224 */ /* 0x000fe400078e000c */
[----:B-1----:R-:W-:Y:S01]  /*3ae0*/  @!P0 FADD R4, R4, R61 ;  /* 0x0000003d04048221 */ /* 0x002fe20000000000 */
[----:B------:R-:W-:Y:S06]  /*3af0*/  BRA.DIV UR5, `(.L_x_1016) ;  /* 0x0000007e05107947 */ /* 0x000fec000b800000 */
[----:B------:R0:W1:Y:S04]  /*3b00*/  SHFL.DOWN PT, R59, R6, 0x2, R14 ;  /* 0x08400000063b7989 */ /* 0x00006800000e000e */
[----:B------:R0:W2:Y:S04]  /*3b10*/  SHFL.DOWN PT, R12, R7, 0x2, R14 ;  /* 0x08400000070c7989 */ /* 0x0000a800000e000e */
[----:B------:R0:W3:Y:S02]  /*3b20*/  SHFL.DOWN PT, R61, R4, 0x2, R14 ;  /* 0x08400000043d7989 */ /* 0x0000e400000e000e */
.L_x_1153:
[----:B------:R-:W-:-:S03]  /*3b30*/  UMOV UR5, 0xffffffff ;  /* 0xffffffff00057882 */ /* 0x000fc60000000000 */
[----:B------:R-:W-:Y:S05]  /*3b40*/  BRA.DIV UR5, `(.L_x_1017) ;  /* 0x0000007e05547947 */ /* 0x000fea000b800000 */
.L_x_1156:
[----:B------:R-:W-:Y:S01]  /*3b50*/  ISETP.GT.AND P3, PT, R50, R14, PT ;  /* 0x0000000e3200720c */ /* 0x000fe20003f64270 */
[----:B------:R-:W-:-:S12]  /*3b60*/  UMOV UR5, 0xffffffff ;  /* 0xffffffff00057882 */ /* 0x000fd80000000000 */
[----:B------:R-:W-:-:S04]  /*3b70*/  @!P3 ISETP.NE.U32.AND P0, PT, R6, RZ, PT ;  /* 0x000000ff0600b20c */ /* 0x000fc80003f05070 */
[----:B------:R-:W-:Y:S02]  /*3b80*/  @!P3 ISETP.NE.AND.EX P2, PT, R7, RZ, PT, P0 ;  /* 0x000000ff0700b20c */ /* 0x000fe40003f45300 */
[----:B------:R-:W-:Y:S02]  /*3b90*/  PLOP3.LUT P0, PT, PT, PT, PT, 0x80, 0x8 ;  /* 0x000000000008781c */ /* 0x000fe40003f0f070 */
[----:B------:R-:W-:Y:S02]  /*3ba0*/  @!P3 PLOP3.LUT P0, PT, P2, PT, PT, 0x80, 0x8 ;  /* 0x000000000008b81c */ /* 0x000fe4000170f070 */
[----:B-1----:R-:W-:-:S05]  /*3bb0*/  @!P3 IADD3 R59, P2, PT, R59, R6, RZ ;  /* 0x000000063b3bb210 */ /* 0x002fca0007f5e0ff */
[----:B--2---:R-:W-:Y:S02]  /*3bc0*/  @!P3 IMAD.X R12, R12, 0x1, R7, P2 ;  /* 0x000000010c0cb824 */ /* 0x004fe400010e0607 */
[----:B0-----:R-:W-:Y:S02]  /*3bd0*/  @!P3 IMAD.MOV.U32 R6, RZ, RZ, R59 ;  /* 0x000000ffff06b224 */ /* 0x001fe400078e003b */
[----:B------:R-:W-:Y:S02]  /*3be0*/  @!P3 IMAD.MOV.U32 R7, RZ, RZ, R12 ;  /* 0x000000ffff07b224 */ /* 0x000fe400078e000c */
[----:B---3--:R-:W-:Y:S01]  /*3bf0*/  @!P0 FADD R4, R4, R61 ;  /* 0x0000003d04048221 */ /* 0x008fe20000000000 */
[----:B------:R-:W-:Y:S06]  /*3c00*/  BRA.DIV UR5, `(.L_x_1018) ;  /* 0x0000007e05447947 */ /* 0x000fec000b800000 */
[----:B------:R0:W1:Y:S04]  /*3c10*/  SHFL.DOWN PT, R59, R6, 0x4, R14 ;  /* 0x08800000063b7989 */ /* 0x00006800000e000e */
[----:B------:R0:W2:Y:S04]  /*3c20*/  SHFL.DOWN PT, R12, R7, 0x4, R14 ;  /* 0x08800000070c7989 */ /* 0x0000a800000e000e */
[----:B------:R0:W3:Y:S02]  /*3c30*/  SHFL.DOWN PT, R61, R4, 0x4, R14 ;  /* 0x08800000043d7989 */ /* 0x0000e400000e000e */
.L_x_1161:
[----:B------:R-:W-:-:S03]  /*3c40*/  UMOV UR5, 0xffffffff ;  /* 0xffffffff00057882 */ /* 0x000fc60000000000 */
[----:B------:R-:W-:Y:S05]  /*3c50*/  BRA.DIV UR5, `(.L_x_1019) ;  /* 0x0000007e05887947 */ /* 0x000fea000b800000 */
.L_x_1164:
        /* <DEDUP_REMOVED lines=15> */
.L_x_1169:
[----:B------:R-:W-:-:S03]  /*3d50*/  UMOV UR5, 0xffffffff ;  /* 0xffffffff00057882 */ /* 0x000fc60000000000 */
[----:B------:R-:W-:Y:S05]  /*3d60*/  BRA.DIV UR5, `(.L_x_1021) ;  /* 0x0000007e05bc7947 */ /* 0x000fea000b800000 */
.L_x_1172:
        /* <DEDUP_REMOVED lines=15> */
.L_x_1177:
[----:B------:R-:W-:-:S03]  /*3e60*/  UMOV UR5, 0xffffffff ;  /* 0xffffffff00057882 */ /* 0x000fc60000000000 */
[----:B------:R-:W-:Y:S05]  /*3e70*/  BRA.DIV UR5, `(.L_x_1023) ;  /* 0x0000007e05f07947 */ /* 0x000fea000b800000 */
.L_x_1180:
[----:B------:R-:W-:Y:S01]  /*3e80*/  ISETP.GT.AND P3, PT, R53, R14, PT ;  /* 0x0000000e3500720c */ /* 0x000fe20003f64270 */
[----:B------:R-:W-:Y:S01]  /*3e90*/  UMOV UR5, 0xffffffff ;  /* 0xffffffff00057882 */ /* 0x000fe20000000000 */
[----:B------:R-:W-:-:S11]  /*3ea0*/  VIADD R55, R55, 0xffffffe0 ;  /* 0xffffffe037377836 */ /* 0x000fd60000000000 */
[----:B------:R-:W-:-:S04]  /*3eb0*/  @!P3 ISETP.NE.U32.AND P0, PT, R6, RZ, PT ;  /* 0x000000ff0600b20c */ /* 0x000fc80003f05070 */
[----:B------:R-:W-:Y:S02]  /*3ec0*/  @!P3 ISETP.NE.AND.EX P2, PT, R7, RZ, PT, P0 ;  /* 0x000000ff0700b20c */ /* 0x000fe40003f45300 */
[----:B------:R-:W-:Y:S02]  /*3ed0*/  PLOP3.LUT P0, PT, PT, PT, PT, 0x80, 0x8 ;  /* 0x000000000008781c */ /* 0x000fe40003f0f070 */
[----:B------:R-:W-:Y:S02]  /*3ee0*/  @!P3 PLOP3.LUT P0, PT, P2, PT, PT, 0x80, 0x8 ;  /* 0x000000000008b81c */ /* 0x000fe4000170f070 */
[----:B------:R-:W-:-:S04]  /*3ef0*/  ISETP.NE.U32.AND P2, PT, R46, RZ, PT ;  /* 0x000000ff2e00720c */ /* 0x000fc80003f45070 */
[----:B------:R-:W-:-:S07]  /*3f00*/  ISETP.NE.AND.EX P2, PT, R49, RZ, PT, P2 ;  /* 0x000000ff3100720c */ /* 0x000fce0003f45320 */
[----:B0--3--:R-:W-:Y:S01]  /*3f10*/  @!P0 FADD R4, R4, R61 ;  /* 0x0000003d04048221 */ /* 0x009fe20000000000 */
[----:B-1----:R-:W-:-:S05]  /*3f20*/  @!P3 IADD3 R59, P0, PT, R59, R6, RZ ;  /* 0x000000063b3bb210 */ /* 0x002fca0007f1e0ff */
[----:B------:R-:W-:Y:S02]  /*3f30*/  @!P3 IMAD.MOV.U32 R6, RZ, RZ, R59 ;  /* 0x000000ffff06b224 */ /* 0x000fe400078e003b */
[----:B------:R-:W-:Y:S01]  /*3f40*/  @!P2 FADD R57, R4, R57 ;  /* 0x000000390439a221 */ /* 0x000fe20000000000 */
[----:B--2---:R-:W-:Y:S01]  /*3f50*/  @!P3 IMAD.X R12, R12, 0x1, R7, P0 ;  /* 0x000000010c0cb824 */ /* 0x004fe200000e0607 */
[----:B------:R-:W-:Y:S02]  /*3f60*/  ISETP.NE.AND P0, PT, R5, 0x65, PT ;  /* 0x000000650500780c */ /* 0x000fe40003f05270 */
[----:B------:R-:W-:Y:S01]  /*3f70*/  IADD3 R46, P4, PT, R46, R6, RZ ;  /* 0x000000062e2e7210 */ /* 0x000fe20007f9e0ff */
[----:B------:R-:W-:-:S04]  /*3f80*/  @!P3 IMAD.MOV.U32 R7, RZ, RZ, R12 ;  /* 0x000000ffff07b224 */ /* 0x000fc800078e000c */
[----:B------:R-:W-:Y:S01]  /*3f90*/  IMAD.X R49, R49, 0x1, R7, P4 ;  /* 0x0000000131317824 */ /* 0x000fe200020e0607 */
[----:B------:R-:W-:Y:S07]  /*3fa0*/  BRA.DIV UR5, `(.L_x_1024) ;  /* 0x0000007e05c47947 */ /* 0x000fee000b800000 */
[----:B------:R-:W-:-:S13]  /*3fb0*/  VOTE.ALL P0, P0 ;  /* 0x0000000000ff7806 */ /* 0x000fda0000000000 */
.L_x_1183:
[----:B------:R-:W-:Y:S05]  /*3fc0*/  @P0 BRA `(.L_x_1025) ;  /* 0xfffffff800480947 */ /* 0x000fea000383ffff */
.L_x_1011:
[----:B------:R-:W-:Y:S01]  /*3fd0*/  ISETP.NE.AND P2, PT, R42, RZ, PT ;  /* 0x000000ff2a00720c */ /* 0x000fe20003f45270 */
[----:B------:R-:W-:Y:S01]  /*3fe0*/  BSSY.RECONVERGENT B0, `(.L_x_1026) ;  /* 0x0000015000007945 */ /* 0x000fe20003800200 */
[----:B------:R-:W-:-:S11]  /*3ff0*/  IMAD.MOV.U32 R48, RZ, RZ, R46 ;  /* 0x000000ffff307224 */ /* 0x000fd600078e002e */
[----:B------:R-:W0:Y:S01]  /*4000*/  @!P2 S2R R5, SR_CgaCtaId ;  /* 0x000000000005a919 */ /* 0x000e220000008800 */
[----:B------:R-:W-:-:S04]  /*4010*/  @!P2 MOV R4, 0x400 ;  /* 0x000004000004a802 */ /* 0x000fc80000000f00 */
[----:B0-----:R-:W-:Y:S01]  /*4020*/  @!P2 LEA R10, R5, R4, 0x18 ;  /* 0x00000004050aa211 */ /* 0x001fe200078ec0ff */
[----:B------:R-:W-:Y:S06]  /*4030*/  @P1 BRA `(.L_x_1027) ;  /* 0x00000000003c1947 */ /* 0x000fec0003800000 */
[----:B------:R-:W0:Y:S01]  /*4040*/  S2UR UR6, SR_CgaCtaId ;  /* 0x00000000000679c3 */ /* 0x000e220000008800 */
[----:B------:R-:W-:Y:S01]  /*4050*/  ISETP.NE.U32.AND P0, PT, R47, RZ, PT ;  /* 0x000000ff2f00720c */ /* 0x000fe20003f05070 */
[----:B------:R-:W-:Y:S01]  /*4060*/  FADD R5, R40, R57 ;  /* 0x0000003928057221 */ /* 0x000fe20000000000 */
[----:B------:R-:W-:Y:S01]  /*4070*/  IADD3 R6, P1, PT, R48, R47, RZ ;  /* 0x0000002f30067210 */ /* 0x000fe20007f3e0ff */
[----:B------:R-:W-:Y:S01]  /*4080*/  UMOV UR5, 0x400 ;  /* 0x0000040000057882 */ /* 0x000fe20000000000 */
[----:B------:R-:W-:-:S03]  /*4090*/  ISETP.NE.AND.EX P0, PT, R44, RZ, PT, P0 ;  /* 0x000000ff2c00720c */ /* 0x000fc60003f05300 */
[----:B------:R-:W-:Y:S01]  /*40a0*/  IMAD.X R7, R49, 0x1, R44, P1 ;  /* 0x0000000131077824 */ /* 0x000fe200008e062c */
[----:B------:R-:W-:Y:S01]  /*40b0*/  FSEL R4, R5, R40, !P0 ;  /* 0x0000002805047208 */ /* 0x000fe20004000000 */
[----:B------:R-:W-:-:S05]  /*40c0*/  IMAD.MOV.U32 R5, RZ, RZ, 0x65 ;  /* 0x00000065ff057424 */ /* 0x000fca00078e00ff */
[----:B------:R1:W-:Y:S01]  /*40d0*/  ST.E.128.STRONG.GPU desc[UR8][R30.64+0x200], R4 ;  /* 0x000200041e007985 */ /* 0x0003e2000c10fd08 */
[----:B0-----:R-:W-:-:S09]  /*40e0*/  ULEA UR5, UR6, UR5, 0x18 ;  /* 0x0000000506057291 */ /* 0x001fd2000f8ec0ff */
[----:B------:R1:W-:Y:S04]  /*40f0*/  STS.64 [UR5+0xb8], R6 ;  /* 0x0000b806ff007988 */ /* 0x0003e80008000a05 */
[----:B------:R1:W-:Y:S04]  /*4100*/  STS [UR5+0xc0], R4 ;  /* 0x0000c004ff007988 */ /* 0x0003e80008000805 */
[----:B------:R1:W-:Y:S04]  /*4110*/  STS.64 [UR5+0xa8], R48 ;  /* 0x0000a830ff007988 */ /* 0x0003e80008000a05 */
[----:B------:R1:W-:Y:S02]  /*4120*/  STS [UR5+0xb0], R57 ;  /* 0x0000b039ff007988 */ /* 0x0003e40008000805 */
.L_x_1027:
[----:B------:R-:W-:Y:S05]  /*4130*/  BSYNC.RECONVERGENT B0 ;  /* 0x0000000000007941 */ /* 0x000fea0003800200 */
.L_x_1026:
[----:B------:R0:W-:Y:S01]  /*4140*/  @!P2 STS.64 [R10+0x88], R48 ;  /* 0x000088300a00a388 */ /* 0x0001e20000000a00 */
[----:B------:R-:W-:Y:S02]  /*4150*/  @!P2 IMAD.MOV.U32 R35, RZ, RZ, R48 ;  /* 0x000000ffff23a224 */ /* 0x000fe400078e0030 */
[----:B------:R-:W-:Y:S01]  /*4160*/  @!P2 IMAD.MOV.U32 R0, RZ, RZ, R49 ;  /* 0x000000ffff00a224 */ /* 0x000fe200078e0031 */
[----:B------:R0:W-:Y:S01]  /*4170*/  @!P2 STS [R10+0x90], R57 ;  /* 0x000090390a00a388 */ /* 0x0001e20000000800 */
[----:B------:R-:W-:-:S07]  /*4180*/  @!P2 IMAD.MOV.U32 R29, RZ, RZ, R57 ;  /* 0x000000ffff1da224 */ /* 0x000fce00078e0039 */
.L_x_995:
[----:B-1----:R-:W1:Y:S01]  /*4190*/  S2R R31, SR_TID.X ;  /* 0x00000000001f7919 */ /* 0x002e620000002100 */
[----:B------:R-:W-:Y:S05]  /*41a0*/  WARPSYNC.ALL ;  /* 0x0000000000007948 */ /* 0x000fea0003800000 */
[----:B------:R-:W-:Y:S06]  /*41b0*/  BAR.SYNC.DEFER_BLOCKING 0x0 ;  /* 0x0000000000007b1d */ /* 0x000fec0000010000 */
[----:B------:R-:W-:Y:S01]  /*41c0*/  BSSY.RECONVERGENT B0, `(.L_x_1028) ;  /* 0x000000d000007945 */ /* 0x000fe20003800200 */
[----:B-1----:R-:W-:-:S13]  /*41d0*/  ISETP.NE.AND P0, PT, R31, RZ, PT ;  /* 0x000000ff1f00720c */ /* 0x002fda0003f05270 */
[----:B------:R-:W-:Y:S05]  /*41e0*/  @!P0 BRA `(.L_x_1029) ;  /* 0x0000000000288947 */ /* 0x000fea0003800000 */
[----:B------:R-:W1:Y:S01]  /*41f0*/  S2UR UR6, SR_CgaCtaId ;  /* 0x00000000000679c3 */ /* 0x000e620000008800 */
[----:B------:R-:W-:Y:S01]  /*4200*/  UMOV UR5, 0x400 ;  /* 0x0000040000057882 */ /* 0x000fe20000000000 */
[----:B------:R-:W-:-:S04]  /*4210*/  ISETP.NE.U32.AND P0, PT, R35, RZ, PT ;  /* 0x000000ff2300720c */ /* 0x000fc80003f05070 */
[----:B------:R-:W-:Y:S01]  /*4220*/  ISETP.NE.AND.EX P0, PT, R0, RZ, PT, P0 ;  /* 0x000000ff0000720c */ /* 0x000fe20003f05300 */
[----:B-1----:R-:W-:-:S09]  /*4230*/  ULEA UR5, UR6, UR5, 0x18 ;  /* 0x0000000506057291 */ /* 0x002fd2000f8ec0ff */
[----:B------:R-:W1:Y:S04]  /*4240*/  LDS.64 R4, [UR5+0x88] ;  /* 0x00008805ff047984 */ /* 0x000e680008000a00 */
[----:B------:R-:W2:Y:S01]  /*4250*/  LDS R6, [UR5+0x90] ;  /* 0x00009005ff067984 */ /* 0x000ea20008000800 */
[----:B-1----:R-:W-:Y:S01]  /*4260*/  IADD3 R35, P1, PT, R4, R35, RZ ;  /* 0x0000002304237210 */ /* 0x002fe20007f3e0ff */
[----:B--2---:R-:W-:-:S04]  /*4270*/  @!P0 FADD R29, R29, R6 ;  /* 0x000000061d1d8221 */ /* 0x004fc80000000000 */
[----:B------:R-:W-:-:S08]  /*4280*/  IMAD.X R0, R5, 0x1, R0, P1 ;  /* 0x0000000105007824 */ /* 0x000fd000008e0600 */
.L_x_1029:
[----:B------:R-:W-:Y:S05]  /*4290*/  BSYNC.RECONVERGENT B0 ;  /* 0x0000000000007941 */ /* 0x000fea0003800200 */
.L_x_1028:
[----:B------:R-:W1:Y:S01]  /*42a0*/  S2UR UR5, SR_CgaCtaId ;  /* 0x00000000000579c3 */ /* 0x000e620000008800 */
[----:B------:R-:W-:Y:S01]  /*42b0*/  UMOV UR4, 0x400 ;  /* 0x0000040000047882 */ /* 0x000fe20000000000 */
[----:B------:R-:W-:Y:S02]  /*42c0*/  ISETP.NE.AND P1, PT, R28, R26, PT ;  /* 0x0000001a1c00720c */ /* 0x000fe40003f25270 */
[CC--:B------:R-:W-:Y:S02]  /*42d0*/  ISETP.NE.AND P3, PT, R26.reuse, R24.reuse, PT ;  /* 0x000000181a00720c */ /* 0x0c0fe40003f65270 */
[----:B------:R-:W-:Y:S02]  /*42e0*/  ISETP.NE.AND P0, PT, R26, R24, PT ;  /* 0x000000181a00720c */ /* 0x000fe40003f05270 */
[----:B------:R-:W-:Y:S02]  /*42f0*/  ISETP.NE.AND P2, PT, R28, R26, PT ;  /* 0x0000001a1c00720c */ /* 0x000fe40003f45270 */
[----:B------:R-:W-:-:S02]  /*4300*/  SEL R7, RZ, 0x1, !P3 ;  /* 0x00000001ff077807 */ /* 0x000fc40005800000 */
[----:B------:R-:W-:Y:S02]  /*4310*/  ISETP.NE.AND P3, PT, R24, R22, PT ;  /* 0x000000161800720c */ /* 0x000fe40003f65270 */
[----:B------:R-:W-:Y:S01]  /*4320*/  SEL R6, RZ, 0x1, !P2 ;  /* 0x00000001ff067807 */ /* 0x000fe20005000000 */
[----:B------:R-:W-:Y:S01]  /*4330*/  @!P1 FADD R27, R27, R29 ;  /* 0x0000001d1b1b9221 */ /* 0x000fe20000000000 */
[----:B------:R-:W-:Y:S02]  /*4340*/  ISETP.NE.AND P2, PT, R22, R20, PT ;  /* 0x000000141600720c */ /* 0x000fe40003f45270 */
[----:B------:R-:W-:Y:S01]  /*4350*/  ISETP.NE.AND P4, PT, R20, R18, PT ;  /* 0x000000121400720c */ /* 0x000fe20003f85270 */
[----:B------:R-:W-:Y:S01]  /*4360*/  @!P0 FADD R25, R25, R27 ;  /* 0x0000001b19198221 */ /* 0x000fe20000000000 */
[----:B0-----:R-:W-:Y:S02]  /*4370*/  IADD3 R10, P5, PT, R7, R6, RZ ;  /* 0x00000006070a7210 */ /* 0x001fe40007fbe0ff */
[----:B------:R-:W-:Y:S01]  /*4380*/  ISETP.NE.AND P0, PT, R18, R16, PT ;  /* 0x000000101200720c */ /* 0x000fe20003f05270 */
[----:B-1----:R-:W-:Y:S01]  /*4390*/  ULEA UR4, UR5, UR4, 0x18 ;  /* 0x0000000405047291 */ /* 0x002fe2000f8ec0ff */
[----:B------:R-:W-:Y:S01]  /*43a0*/  SEL R6, RZ, 0x1, !P1 ;  /* 0x00000001ff067807 */ /* 0x000fe20004800000 */
[----:B------:R-:W-:Y:S01]  /*43b0*/  @!P3 FADD R23, R23, R25 ;  /* 0x000000191717b221 */ /* 0x000fe20000000000 */
[----:B------:R-:W-:Y:S01]  /*43c0*/  ISETP.NE.AND P1, PT, R24, R22, PT ;  /* 0x000000161800720c */ /* 0x000fe20003f25270 */
[----:B------:R-:W-:Y:S01]  /*43d0*/  IMAD.X R7, RZ, RZ, RZ, P5 ;  /* 0x000000ffff077224 */ /* 0x000fe200028e06ff */
[----:B------:R-:W-:Y:S01]  /*43e0*/  ISETP.NE.AND P6, PT, R22, R20, PT ;  /* 0x000000141600720c */ /* 0x000fe20003fc5270 */
[----:B------:R-:W-:Y:S01]  /*43f0*/  @!P2 FADD R21, R21, R23 ;  /* 0x000000171515a221 */ /* 0x000fe20000000000 */
[----:B------:R-:W-:-:S02]  /*4400*/  SEL R11, RZ, 0x1, !P1 ;  /* 0x00000001ff0b7807 */ /* 0x000fc40004800000 */
[----:B------:R-:W0:Y:S01]  /*4410*/  LDS.64 R4, [UR4+0xc8] ;  /* 0x0000c804ff047984 */ /* 0x000e220008000a00 */
[----:B------:R-:W-:Y:S01]  /*4420*/  SEL R13, RZ, 0x1, !P6 ;  /* 0x00000001ff0d7807 */ /* 0x000fe20007000000 */
[----:B------:R-:W-:Y:S01]  /*4430*/  @!P4 FADD R19, R19, R21 ;  /* 0x000000151313c221 */ /* 0x000fe20000000000 */
[----:B------:R-:W-:Y:S02]  /*4440*/  IADD3 R12, P6, PT, R10, R11, RZ ;  /* 0x0000000b0a0c7210 */ /* 0x000fe40007fde0ff */
[----:B------:R-:W-:Y:S01]  /*4450*/  ISETP.NE.AND P5, PT, R16, R8, PT ;  /* 0x000000081000720c */ /* 0x000fe20003fa5270 */
[----:B------:R-:W-:Y:S01]  /*4460*/  @!P0 FADD R17, R17, R19 ;  /* 0x0000001311118221 */ /* 0x000fe20000000000 */
[----:B------:R-:W-:Y:S01]  /*4470*/  ISETP.NE.AND P1, PT, R8, R2, PT ;  /* 0x000000020800720c */ /* 0x000fe20003f25270 */
[----:B------:R-:W-:Y:S01]  /*4480*/  IMAD.IADD R14, R12, 0x1, R13 ;  /* 0x000000010c0e7824 */ /* 0x000fe200078e020d */
[C---:B------:R-:W-:Y:S01]  /*4490*/  IADD3 R13, P2, PT, R35.reuse, R10, RZ ;  /* 0x0000000a230d7210 */ /* 0x040fe20007f5e0ff */
[----:B------:R-:W-:Y:S01]  /*44a0*/  IMAD.X R47, RZ, RZ, R7, P6 ;  /* 0x000000ffff2f7224 */ /* 0x000fe200030e0607 */
[----:B------:R-:W-:-:S02]  /*44b0*/  IADD3 R12, P6, PT, R35, R12, RZ ;  /* 0x0000000c230c7210 */ /* 0x000fc40007fde0ff */
[C---:B------:R-:W-:Y:S01]  /*44c0*/  IADD3 R11, P4, PT, R35.reuse, R14, RZ ;  /* 0x0000000e230b7210 */ /* 0x040fe20007f9e0ff */
[C---:B------:R-:W-:Y:S01]  /*44d0*/  IMAD.X R10, R0.reuse, 0x1, R7, P2 ;  /* 0x00000001000a7824 */ /* 0x040fe200010e0607 */
[C---:B------:R-:W-:Y:S01]  /*44e0*/  IADD3 R38, P2, PT, R35.reuse, R38, RZ ;  /* 0x0000002623267210 */ /* 0x040fe20007f5e0ff */
[C---:B------:R-:W-:Y:S01]  /*44f0*/  IMAD.X R14, R0.reuse, 0x1, R47, P6 ;  /* 0x00000001000e7824 */ /* 0x040fe200030e062f */
[----:B------:R-:W-:Y:S01]  /*4500*/  SEL R15, RZ, 0x1, !P1 ;  /* 0x00000001ff0f7807 */ /* 0x000fe20004800000 */
[C---:B------:R-:W-:Y:S01]  /*4510*/  IMAD.X R32, R0.reuse, 0x1, R43, P4 ;  /* 0x0000000100207824 */ /* 0x040fe200020e062b */
[C---:B------:R-:W-:Y:S01]  /*4520*/  IADD3 R34, P6, PT, R35.reuse, R34, RZ ;  /* 0x0000002223227210 */ /* 0x040fe20007fde0ff */
[C---:B------:R-:W-:Y:S01]  /*4530*/  IMAD.X R41, R0.reuse, 0x1, R41, P2 ;  /* 0x0000000100297824 */ /* 0x040fe200010e0629 */
[----:B------:R-:W-:Y:S01]  /*4540*/  IADD3 R33, P3, PT, R35, R6, RZ ;  /* 0x0000000623217210 */ /* 0x000fe20007f7e0ff */
[----:B------:R-:W-:Y:S01]  /*4550*/  @!P5 FADD R9, R9, R17 ;  /* 0x000000110909d221 */ /* 0x000fe20000000000 */
[----:B------:R-:W-:Y:S01]  /*4560*/  IADD3 R36, P4, PT, R35, R36, RZ ;  /* 0x0000002423247210 */ /* 0x000fe20007f9e0ff */
[----:B------:R-:W-:Y:S01]  /*4570*/  IMAD.X R37, R0, 0x1, R37, P6 ;  /* 0x0000000100257824 */ /* 0x000fe200030e0625 */
[----:B------:R-:W-:Y:S01]  /*4580*/  IADD3 R15, P2, PT, R34, R15, RZ ;  /* 0x0000000f220f7210 */ /* 0x000fe20007f5e0ff */
[----:B------:R-:W-:-:S02]  /*4590*/  IMAD.X R42, RZ, RZ, R0, P3 ;  /* 0x000000ffff2a7224 */ /* 0x000fc400018e0600 */
[----:B------:R-:W-:Y:S01]  /*45a0*/  @!P1 FADD R3, R3, R9 ;  /* 0x0000000903039221 */ /* 0x000fe20000000000 */
[----:B------:R-:W-:Y:S02]  /*45b0*/  IMAD.X R39, R0, 0x1, R39, P4 ;  /* 0x0000000100277824 */ /* 0x000fe400020e0627 */
[----:B------:R-:W-:Y:S01]  /*45c0*/  IMAD.X R40, RZ, RZ, R37, P2 ;  /* 0x000000ffff287224 */ /* 0x000fe200010e0625 */
[----:B0-----:R-:W-:-:S04]  /*45d0*/  ISETP.GE.U32.AND P0, PT, R4, 0x101, PT ;  /* 0x000001010400780c */ /* 0x001fc80003f06070 */
[----:B------:R-:W-:-:S13]  /*45e0*/  ISETP.GE.AND.EX P0, PT, R5, RZ, PT, P0 ;  /* 0x000000ff0500720c */ /* 0x000fda0003f06300 */
[----:B------:R-:W-:Y:S05]  /*45f0*/  @!P0 BRA `(.L_x_1030) ;  /* 0x0000000400a48947 */ /* 0x000fea0003800000 */
[----:B------:R-:W0:Y:S01]  /*4600*/  LDS.64 R6, [UR4+0xa8] ;  /* 0x0000a804ff067984 */ /* 0x000e220008000a00 */
[----:B------:R-:W-:Y:S01]  /*4610*/  BAR.SYNC.DEFER_BLOCKING 0x0 ;  /* 0x0000000000007b1d */ /* 0x000fe20000010000 */
[----:B------:R-:W-:Y:S02]  /*4620*/  ISETP.NE.AND P1, PT, R28, R26, PT ;  /* 0x0000001a1c00720c */ /* 0x000fe40003f25270 */
[----:B------:R-:W-:Y:S02]  /*4630*/  ISETP.NE.AND P2, PT, R26, R24, PT ;  /* 0x000000181a00720c */ /* 0x000fe40003f45270 */
[----:B------:R-:W-:Y:S02]  /*4640*/  ISETP.NE.AND P0, PT, R24, R22, PT ;  /* 0x000000161800720c */ /* 0x000fe40003f05270 */
[----:B------:R-:W-:Y:S02]  /*4650*/  ISETP.NE.AND P6, PT, R22, R20, PT ;  /* 0x000000141600720c */ /* 0x000fe40003fc5270 */
[----:B------:R-:W-:-:S02]  /*4660*/  ISETP.NE.AND P3, PT, R16, R8, PT ;  /* 0x000000081000720c */ /* 0x000fc40003f65270 */
[----:B------:R-:W-:Y:S02]  /*4670*/  ISETP.NE.AND P4, PT, R8, R2, PT ;  /* 0x000000020800720c */ /* 0x000fe40003f85270 */
[----:B------:R-:W-:Y:S01]  /*4680*/  ISETP.NE.AND P5, PT, R2, R45, PT ;  /* 0x0000002d0200720c */ /* 0x000fe20003fa5270 */
[--C-:B0-----:R-:W-:Y:S02]  /*4690*/  @P1 IMAD.IADD R35, R35, 0x1, -R6.reuse ;  /* 0x0000000123231824 */ /* 0x101fe400078e0a06 */
[--C-:B------:R-:W-:Y:S02]  /*46a0*/  @P2 IMAD.IADD R33, R33, 0x1, -R6.reuse ;  /* 0x0000000121212824 */ /* 0x100fe400078e0a06 */
[--C-:B------:R-:W-:Y:S01]  /*46b0*/  @P0 IMAD.IADD R13, R13, 0x1, -R6.reuse ;  /* 0x000000010d0d0824 */ /* 0x100fe200078e0a06 */
[----:B------:R-:W-:Y:S01]  /*46c0*/  @P1 LEA R35, R35, UR4, 0x3 ;  /* 0x0000000423231c11 */ /* 0x000fe2000f8e18ff */
[--C-:B------:R-:W-:Y:S01]  /*46d0*/  @P6 IMAD.IADD R12, R12, 0x1, -R6.reuse ;  /* 0x000000010c0c6824 */ /* 0x100fe200078e0a06 */
[----:B------:R-:W-:Y:S01]  /*46e0*/  @P2 LEA R33, R33, UR4, 0x3 ;  /* 0x0000000421212c11 */ /* 0x000fe2000f8e18ff */
[--C-:B------:R-:W-:Y:S01]  /*46f0*/  @P3 IMAD.IADD R36, R36, 0x1, -R6.reuse ;  /* 0x0000000124243824 */ /* 0x100fe200078e0a06 */
[----:B------:R-:W-:Y:S01]  /*4700*/  @P0 LEA R13, R13, UR4, 0x3 ;  /* 0x000000040d0d0c11 */ /* 0x000fe2000f8e18ff */
[----:B------:R0:W-:Y:S01]  /*4710*/  @P1 STS.64 [R35], R28 ;  /* 0x0000001c23001388 */ /* 0x0001e20000000a00 */
[----:B------:R-:W-:Y:S01]  /*4720*/  ISETP.NE.AND P1, PT, R20, R18, PT ;  /* 0x000000121400720c */ /* 0x000fe20003f25270 */
[--C-:B------:R-:W-:Y:S01]  /*4730*/  @P4 IMAD.IADD R34, R34, 0x1, -R6.reuse ;  /* 0x0000000122224824 */ /* 0x100fe200078e0a06 */
[----:B------:R-:W-:Y:S01]  /*4740*/  @P6 LEA R12, R12, UR4, 0x3 ;  /* 0x000000040c0c6c11 */ /* 0x000fe2000f8e18ff */
[----:B------:R0:W-:Y:S01]  /*4750*/  @P2 STS.64 [R33], R26 ;  /* 0x0000001a21002388 */ /* 0x0001e20000000a00 */
[----:B------:R-:W-:Y:S01]  /*4760*/  ISETP.NE.AND P2, PT, R18, R16, PT ;  /* 0x000000101200720c */ /* 0x000fe20003f45270 */
[----:B------:R-:W-:Y:S01]  /*4770*/  @P5 IMAD.IADD R15, R15, 0x1, -R6 ;  /* 0x000000010f0f5824 */ /* 0x000fe200078e0a06 */
[----:B------:R-:W-:Y:S01]  /*4780*/  @P3 LEA R36, R36, UR4, 0x3 ;  /* 0x0000000424243c11 */ /* 0x000fe2000f8e18ff */
[----:B------:R0:W-:Y:S01]  /*4790*/  @P0 STS.64 [R13], R24 ;  /* 0x000000180d000388 */ /* 0x0001e20000000a00 */
[----:B------:R-:W-:-:S02]  /*47a0*/  @P4 LEA R34, R34, UR4, 0x3 ;  /* 0x0000000422224c11 */ /* 0x000fc4000f8e18ff */
[----:B------:R-:W-:Y:S01]  /*47b0*/  @P5 LEA R15, R15, UR4, 0x3 ;  /* 0x000000040f0f5c11 */ /* 0x000fe2000f8e18ff */
[----:B------:R0:W-:Y:S01]  /*47c0*/  @P6 STS.64 [R12], R22 ;  /* 0x000000160c006388 */ /* 0x0001e20000000a00 */
[----:B------:R-:W-:Y:S01]  /*47d0*/  ISETP.GT.U32.AND P0, PT, R4, R31, PT ;  /* 0x0000001f0400720c */ /* 0x000fe20003f04070 */
[----:B------:R-:W-:-:S03]  /*47e0*/  @P1 IMAD.IADD R11, R11, 0x1, -R6 ;  /* 0x000000010b0b1824 */ /* 0x000fc600078e0a06 */
[----:B------:R-:W-:Y:S01]  /*47f0*/  ISETP.GT.U32.AND.EX P0, PT, R5, RZ, PT, P0 ;  /* 0x000000ff0500720c */ /* 0x000fe20003f04100 */
[----:B------:R-:W-:Y:S01]  /*4800*/  @P2 IMAD.IADD R38, R38, 0x1, -R6 ;  /* 0x0000000126262824 */ /* 0x000fe200078e0a06 */
[----:B------:R-:W-:-:S04]  /*4810*/  @P1 LEA R11, R11, UR4, 0x3 ;  /* 0x000000040b0b1c11 */ /* 0x000fc8000f8e18ff */
[----:B------:R-:W-:Y:S01]  /*4820*/  @P2 LEA R38, R38, UR4, 0x3 ;  /* 0x0000000426262c11 */ /* 0x000fe2000f8e18ff */
[----:B------:R0:W-:Y:S04]  /*4830*/  @P1 STS.64 [R11], R20 ;  /* 0x000000140b001388 */ /* 0x0001e80000000a00 */
[----:B------:R0:W-:Y:S04]  /*4840*/  @P2 STS.64 [R38], R18 ;  /* 0x0000001226002388 */ /* 0x0001e80000000a00 */
[----:B------:R0:W-:Y:S04]  /*4850*/  @P3 STS.64 [R36], R16 ;  /* 0x0000001024003388 */ /* 0x0001e80000000a00 */
[----:B------:R0:W-:Y:S04]  /*4860*/  @P4 STS.64 [R34], R8 ;  /* 0x0000000822004388 */ /* 0x0001e80000000a00 */
[----:B------:R0:W-:Y:S01]  /*4870*/  @P5 STS.64 [R15], R2 ;  /* 0x000000020f005388 */ /* 0x0001e20000000a00 */
[----:B------:R-:W-:Y:S06]  /*4880*/  BAR.SYNC.DEFER_BLOCKING 0x0 ;  /* 0x0000000000007b1d */ /* 0x000fec0000010000 */
[----:B------:R-:W-:Y:S05]  /*4890*/  @!P0 EXIT ;  /* 0x000000000000894d */ /* 0x000fea0003800000 */
[----:B0-----:R-:W-:Y:S01]  /*48a0*/  IMAD.MOV.U32 R19, RZ, RZ, R31 ;  /* 0x000000ffff137224 */ /* 0x001fe200078e001f */
[----:B------:R-:W0:Y:S01]  /*48b0*/  LDCU.64 UR10, c[0x0][0x3a0] ;  /* 0x00007400ff0a77ac */ /* 0x000e220008000a00 */
[----:B------:R-:W-:Y:S01]  /*48c0*/  IMAD.MOV.U32 R21, RZ, RZ, RZ ;  /* 0x000000ffff157224 */ /* 0x000fe200078e00ff */
[----:B------:R-:W-:Y:S02]  /*48d0*/  BSSY.RECONVERGENT B0, `(.L_x_1031) ;  /* 0x0000024000007945 */ /* 0x000fe40003800200 */
[----:B------:R-:W-:-:S04]  /*48e0*/  LOP3.LUT R3, RZ, R19, RZ, 0x33, !PT ;  /* 0x00000013ff037212 */ /* 0x000fc800078e33ff */
[----:B------:R-:W-:Y:S02]  /*48f0*/  IADD3 R10, P0, PT, R4, R3, RZ ;  /* 0x00000003040a7210 */ /* 0x000fe40007f1e0ff */
[----:B------:R-:W-:Y:S02]  /*4900*/  LOP3.LUT R3, RZ, R21, RZ, 0x33, !PT ;  /* 0x00000015ff037212 */ /* 0x000fe400078e33ff */
[----:B------:R-:W-:-:S03]  /*4910*/  LOP3.LUT R0, R10, 0x300, RZ, 0xc0, !PT ;  /* 0x000003000a007812 */ /* 0x000fc600078ec0ff */
[----:B------:R-:W-:Y:S01]  /*4920*/  IMAD.X R3, R5, 0x1, R3, P0 ;  /* 0x0000000105037824 */ /* 0x000fe200000e0603 */
[----:B------:R-:W-:Y:S02]  /*4930*/  ISETP.NE.U32.AND P1, PT, R0, 0x300, PT ;  /* 0x000003000000780c */ /* 0x000fe40003f25070 */
[----:B------:R-:W-:Y:S02]  /*4940*/  ISETP.GE.U32.AND P0, PT, R10, 0x300, PT ;  /* 0x000003000a00780c */ /* 0x000fe40003f06070 */
[----:B------:R-:W-:Y:S02]  /*4950*/  ISETP.NE.AND.EX P1, PT, RZ, RZ, PT, P1 ;  /* 0x000000ffff00720c */ /* 0x000fe40003f25310 */
[----:B------:R-:W-:-:S11]  /*4960*/  ISETP.GE.U32.AND.EX P0, PT, R3, RZ, PT, P0 ;  /* 0x000000ff0300720c */ /* 0x000fd60003f06100 */
[----:B0-----:R-:W-:Y:S05]  /*4970*/  @!P1 BRA `(.L_x_1032) ;  /* 0x0000000000649947 */ /* 0x001fea0003800000 */
[----:B------:R-:W0:Y:S01]  /*4980*/  LDCU.64 UR6, c[0x0][0x3a0] ;  /* 0x00007400ff0677ac */ /* 0x000e220008000a00 */
[----:B------:R-:W-:Y:S01]  /*4990*/  SHF.R.U64 R10, R10, 0x8, R3 ;  /* 0x000000080a0a7819 */ /* 0x000fe20000001203 */
[----:B------:R-:W-:Y:S01]  /*49a0*/  IMAD.MOV.U32 R13, RZ, RZ, RZ ;  /* 0x000000ffff0d7224 */ /* 0x000fe200078e00ff */
[----:B------:R-:W-:Y:S02]  /*49b0*/  IADD3 R11, P1, PT, R6, R19, RZ ;  /* 0x00000013060b7210 */ /* 0x000fe40007f3e0ff */
[----:B------:R-:W-:Y:S01]  /*49c0*/  LEA R2, R31, UR4, 0x3 ;  /* 0x000000041f027c11 */ /* 0x000fe2000f8e18ff */
[----:B------:R-:W-:Y:S02]  /*49d0*/  VIADD R10, R10, 0x1 ;  /* 0x000000010a0a7836 */ /* 0x000fe40000000000 */
[----:B------:R-:W-:-:S03]  /*49e0*/  IMAD.X R0, R7, 0x1, R21, P1 ;  /* 0x0000000107007824 */ /* 0x000fc600008e0615 */
[----:B------:R-:W-:-:S04]  /*49f0*/  LOP3.LUT R10, R10, 0x3, RZ, 0xc0, !PT ;  /* 0x000000030a0a7812 */ /* 0x000fc800078ec0ff */
[C---:B------:R-:W-:Y:S02]  /*4a00*/  LEA R19, P2, R10.reuse, R19, 0x8 ;  /* 0x000000130a137211 */ /* 0x040fe400078440ff */
[C---:B0-----:R-:W-:Y:S02]  /*4a10*/  LEA R8, P1, R11.reuse, UR6, 0x2 ;  /* 0x000000060b087c11 */ /* 0x041fe4000f8210ff */
[----:B------:R-:W-:Y:S02]  /*4a20*/  LEA.HI.X R21, R10, R21, R13, 0x8, P2 ;  /* 0x000000150a157211 */ /* 0x000fe400010f440d */
[----:B------:R-:W-:Y:S01]  /*4a30*/  LEA.HI.X R11, R11, UR7, R0, 0x2, P1 ;  /* 0x000000070b0b7c11 */ /* 0x000fe200088f1400 */
[----:B------:R-:W-:-:S08]  /*4a40*/  VIADD R0, R2, 0x4 ;  /* 0x0000000402007836 */ /* 0x000fd00000000000 */
.L_x_1033:
        /* <DEDUP_REMOVED lines=12> */
.L_x_1032:
[----:B------:R-:W-:Y:S05]  /*4b10*/  BSYNC.RECONVERGENT B0 ;  /* 0x0000000000007941 */ /* 0x000fea0003800200 */
.L_x_1031:
[----:B------:R-:W-:Y:S05]  /*4b20*/  @!P0 EXIT ;  /* 0x000000000000894d */ /* 0x000fea0003800000 */
.L_x_1034:
[C---:B------:R-:W-:Y:S02]  /*4b30*/  LEA R0, R19.reuse, UR4, 0x3 ;  /* 0x0000000413007c11 */ /* 0x040fe4000f8e18ff */
[----:B0---4-:R-:W-:Y:S01]  /*4b40*/  IADD3 R3, P0, PT, R6, R19, RZ ;  /* 0x0000001306037210 */ /* 0x011fe20007f1e0ff */
[----:B------:R-:W-:Y:S02]  /*4b50*/  VIADD R19, R19, 0x400 ;  /* 0x0000040013137836 */ /* 0x000fe40000000000 */
[----:B------:R-:W0:Y:S01]  /*4b60*/  LDS R11, [R0+0x4] ;  /* 0x00000400000b7984 */ /* 0x000e220000000800 */
[----:B------:R-:W-:Y:S01]  /*4b70*/  LEA R8, P1, R3, UR10, 0x2 ;  /* 0x0000000a03087c11 */ /* 0x000fe2000f8210ff */
[----:B------:R-:W-:Y:S02]  /*4b80*/  IMAD.X R10, R7, 0x1, R21, P0 ;  /* 0x00000001070a7824 */ /* 0x000fe400000e0615 */
[----:B------:R-:W1:Y:S01]  /*4b90*/  LDS R13, [R0+0x804] ;  /* 0x00080400000d7984 */ /* 0x000e620000000800 */
[----:B------:R-:W-:Y:S01]  /*4ba0*/  IMAD.X R2, RZ, RZ, R7, P0 ;  /* 0x000000ffff027224 */ /* 0x000fe200000e0607 */
[----:B------:R-:W-:Y:S01]  /*4bb0*/  ISETP.GT.U32.AND P0, PT, R4, R19, PT ;  /* 0x000000130400720c */ /* 0x000fe20003f04070 */
[----:B------:R-:W-:Y:S01]  /*4bc0*/  IMAD.MOV.U32 R21, RZ, RZ, RZ ;  /* 0x000000ffff157224 */ /* 0x000fe200078e00ff */
[----:B------:R-:W2:Y:S01]  /*4bd0*/  LDS R15, [R0+0x1004] ;  /* 0x00100400000f7984 */ /* 0x000ea20000000800 */
[----:B------:R-:W-:-:S02]  /*4be0*/  LEA.HI.X R9, R3, UR11, R10, 0x2, P1 ;  /* 0x0000000b03097c11 */ /* 0x000fc400088f140a */
[----:B------:R-:W-:Y:S01]  /*4bf0*/  LEA.HI.X R3, R3, UR11, R2, 0x2, P1 ;  /* 0x0000000b03037c11 */ /* 0x000fe200088f1402 */
[----:B------:R-:W3:Y:S01]  /*4c00*/  LDS R17, [R0+0x1804] ;  /* 0x0018040000117984 */ /* 0x000ee20000000800 */
[----:B------:R-:W-:Y:S01]  /*4c10*/  IMAD.MOV.U32 R2, RZ, RZ, R8 ;  /* 0x000000ffff027224 */ /* 0x000fe200078e0008 */
[----:B------:R-:W-:Y:S02]  /*4c20*/  ISETP.GT.U32.AND.EX P0, PT, R5, RZ, PT, P0 ;  /* 0x000000ff0500720c */ /* 0x000fe40003f04100 */
[----:B0-----:R4:W-:Y:S04]  /*4c30*/  STG.E desc[UR8][R8.64], R11 ;  /* 0x0000000b08007986 */ /* 0x0019e8000c101908 */
[----:B-1----:R4:W-:Y:S04]  /*4c40*/  STG.E desc[UR8][R2.64+0x400], R13 ;  /* 0x0004000d02007986 */ /* 0x0029e8000c101908 */
[----:B--2---:R4:W-:Y:S04]  /*4c50*/  STG.E desc[UR8][R2.64+0x800], R15 ;  /* 0x0008000f02007986 */ /* 0x0049e8000c101908 */
[----:B---3--:R4:W-:Y:S01]  /*4c60*/  STG.E desc[UR8][R2.64+0xc00], R17 ;  /* 0x000c001102007986 */ /* 0x0089e2000c101908 */
[----:B------:R-:W-:Y:S05]  /*4c70*/  @P0 BRA `(.L_x_1034) ;  /* 0xfffffffc00ac0947 */ /* 0x000fea000383ffff */
[----:B------:R-:W-:Y:S05]  /*4c80*/  EXIT ;  /* 0x000000000000794d */ /* 0x000fea0003800000 */
.L_x_1030:
[----:B------:R-:W-:Y:S02]  /*4c90*/  ISETP.NE.AND P1, PT, R28, R26, PT ;  /* 0x0000001a1c00720c */ /* 0x000fe40003f25270 */
[----:B------:R-:W-:Y:S02]  /*4ca0*/  ISETP.NE.AND P5, PT, R26, R24, PT ;  /* 0x000000181a00720c */ /* 0x000fe40003fa5270 */
[----:B------:R-:W-:Y:S02]  /*4cb0*/  ISETP.NE.AND P4, PT, R24, R22, PT ;  /* 0x000000161800720c */ /* 0x000fe40003f85270 */
[----:B------:R-:W-:Y:S02]  /*4cc0*/  ISETP.NE.AND P0, PT, R22, R20, PT ;  /* 0x000000141600720c */ /* 0x000fe40003f05270 */
[----:B------:R-:W-:-:S05]  /*4cd0*/  ISETP.NE.AND P3, PT, R20, R18, PT ;  /* 0x000000121400720c */ /* 0x000fca0003f65270 */
[----:B------:R-:W0:Y:S08]  /*4ce0*/  @P1 LDC.64 R30, c[0x0][0x3a0] ;  /* 0x0000e800ff1e1b82 */ /* 0x000e300000000a00 */
[----:B------:R-:W1:Y:S08]  /*4cf0*/  @P5 LDC.64 R4, c[0x0][0x3a0] ;  /* 0x0000e800ff045b82 */ /* 0x000e700000000a00 */
[----:B------:R-:W2:Y:S01]  /*4d00*/  @P4 LDC.64 R6, c[0x0][0x3a0] ;  /* 0x0000e800ff064b82 */ /* 0x000ea20000000a00 */
[----:B0-----:R-:W-:-:S07]  /*4d10*/  @P1 LEA R30, P2, R35, R30, 0x2 ;  /* 0x0000001e231e1211 */ /* 0x001fce00078410ff */
[----:B------:R-:W0:Y:S01]  /*4d20*/  @P0 LDC.64 R52, c[0x0][0x3a0] ;  /* 0x0000e800ff340b82 */ /* 0x000e220000000a00 */
[----:B------:R-:W-:Y:S02]  /*4d30*/  @P1 LEA.HI.X R31, R35, R31, R0, 0x2, P2 ;  /* 0x0000001f231f1211 */ /* 0x000fe400010f1400 */
[----:B------:R-:W-:Y:S02]  /*4d40*/  ISETP.NE.AND P2, PT, R18, R16, PT ;  /* 0x000000101200720c */ /* 0x000fe40003f45270 */
[C---:B-1----:R-:W-:Y:S01]  /*4d50*/  @P5 LEA R4, P6, R33.reuse, R4, 0x2 ;  /* 0x0000000421045211 */ /* 0x042fe200078c10ff */
[----:B------:R1:W-:Y:S01]  /*4d60*/  @P1 STG.E desc[UR8][R30.64], R29 ;  /* 0x0000001d1e001986 */ /* 0x0003e2000c101908 */
[----:B------:R-:W-:Y:S01]  /*4d70*/  ISETP.NE.AND P1, PT, R16, R8, PT ;  /* 0x000000081000720c */ /* 0x000fe20003f25270 */
[----:B------:R-:W3:Y:S01]  /*4d80*/  @P3 LDC.64 R50, c[0x0][0x3a0] ;  /* 0x0000e800ff323b82 */ /* 0x000ee20000000a00 */
[----:B------:R-:W-:Y:S02]  /*4d90*/  @P5 LEA.HI.X R5, R33, R5, R42, 0x2, P6 ;  /* 0x0000000521055211 */ /* 0x000fe400030f142a */
[----:B------:R-:W-:-:S03]  /*4da0*/  ISETP.NE.AND P6, PT, R8, R2, PT ;  /* 0x000000020800720c */ /* 0x000fc60003fc5270 */
[----:B------:R1:W-:Y:S01]  /*4db0*/  @P5 STG.E desc[UR8][R4.64], R27 ;  /* 0x0000001b04005986 */ /* 0x0003e2000c101908 */
[C---:B--2---:R-:W-:Y:S01]  /*4dc0*/  @P4 LEA R6, P5, R13.reuse, R6, 0x2 ;  /* 0x000000060d064211 */ /* 0x044fe200078a10ff */
[----:B------:R-:W2:Y:S03]  /*4dd0*/  @P2 LDC.64 R48, c[0x0][0x3a0] ;  /* 0x0000e800ff302b82 */ /* 0x000ea60000000a00 */
[----:B------:R-:W-:Y:S02]  /*4de0*/  @P4 LEA.HI.X R7, R13, R7, R10, 0x2, P5 ;  /* 0x000000070d074211 */ /* 0x000fe400028f140a */
[----:B0-----:R-:W-:-:S03]  /*4df0*/  @P0 LEA R52, P5, R12, R52, 0x2 ;  /* 0x000000340c340211 */ /* 0x001fc600078a10ff */
[----:B------:R-:W0:Y:S01]  /*4e00*/  @P1 LDC.64 R46, c[0x0][0x3a0] ;  /* 0x0000e800ff2e1b82 */ /* 0x000e220000000a00 */
[----:B------:R1:W-:Y:S01]  /*4e10*/  @P4 STG.E desc[UR8][R6.64], R25 ;  /* 0x0000001906004986 */ /* 0x0003e2000c101908 */
[----:B------:R-:W-:-:S05]  /*4e20*/  @P0 LEA.HI.X R53, R12, R53, R14, 0x2, P5 ;  /* 0x000000350c350211 */ /* 0x000fca00028f140e */
[----:B------:R1:W-:Y:S01]  /*4e30*/  @P0 STG.E desc[UR8][R52.64], R23 ;  /* 0x0000001734000986 */ /* 0x0003e2000c101908 */
[----:B------:R-:W4:Y:S01]  /*4e40*/  @P6 LDC.64 R42, c[0x0][0x3a0] ;  /* 0x0000e800ff2a6b82 */ /* 0x000f220000000a00 */
[----:B---3--:R-:W-:-:S04]  /*4e50*/  @P3 LEA R50, P4, R11, R50, 0x2 ;  /* 0x000000320b323211 */ /* 0x008fc800078810ff */
[----:B------:R-:W-:Y:S02]  /*4e60*/  @P3 LEA.HI.X R51, R11, R51, R32, 0x2, P4 ;  /* 0x000000330b333211 */ /* 0x000fe400020f1420 */
[----:B--2---:R-:W-:-:S03]  /*4e70*/  @P2 LEA R48, P0, R38, R48, 0x2 ;  /* 0x0000003026302211 */ /* 0x004fc600078010ff */
[----:B------:R1:W-:Y:S01]  /*4e80*/  @P3 STG.E desc[UR8][R50.64], R21 ;  /* 0x0000001532003986 */ /* 0x0003e2000c101908 */
[----:B------:R-:W-:Y:S02]  /*4e90*/  @P2 LEA.HI.X R49, R38, R49, R41, 0x2, P0 ;  /* 0x0000003126312211 */ /* 0x000fe400000f1429 */
[----:B------:R-:W-:Y:S02]  /*4ea0*/  ISETP.NE.AND P0, PT, R2, R45, PT ;  /* 0x0000002d0200720c */ /* 0x000fe40003f05270 */
[C---:B0-----:R-:W-:Y:S01]  /*4eb0*/  @P1 LEA R46, P5, R36.reuse, R46, 0x2 ;  /* 0x0000002e242e1211 */ /* 0x041fe200078a10ff */
[----:B------:R1:W-:Y:S03]  /*4ec0*/  @P2 STG.E desc[UR8][R48.64], R19 ;  /* 0x0000001330002986 */ /* 0x0003e6000c101908 */
[----:B------:R-:W-:Y:S02]  /*4ed0*/  @P1 LEA.HI.X R47, R36, R47, R39, 0x2, P5 ;  /* 0x0000002f242f1211 */ /* 0x000fe400028f1427 */
[----:B----4-:R-:W-:-:S03]  /*4ee0*/  @P6 LEA R42, P4, R34, R42, 0x2 ;  /* 0x0000002a222a6211 */ /* 0x010fc600078810ff */
[----:B------:R1:W-:Y:S01]  /*4ef0*/  @P1 STG.E desc[UR8][R46.64], R17 ;  /* 0x000000112e001986 */ /* 0x0003e2000c101908 */
[----:B------:R-:W-:-:S05]  /*4f00*/  @P6 LEA.HI.X R43, R34, R43, R37, 0x2, P4 ;  /* 0x0000002b222b6211 */ /* 0x000fca00020f1425 */
[----:B------:R1:W-:Y:S01]  /*4f10*/  @P6 STG.E desc[UR8][R42.64], R9 ;  /* 0x000000092a006986 */ /* 0x0003e2000c101908 */
[----:B------:R-:W-:Y:S05]  /*4f20*/  @!P0 EXIT ;  /* 0x000000000000894d */ /* 0x000fea0003800000 */
[----:B------:R-:W1:Y:S02]  /*4f30*/  LDCU.64 UR4, c[0x0][0x3a0] ;  /* 0x00007400ff0477ac */ /* 0x000e640008000a00 */
[----:B-1----:R-:W-:-:S04]  /*4f40*/  LEA R4, P0, R15, UR4, 0x2 ;  /* 0x000000040f047c11 */ /* 0x002fc8000f8010ff */
[----:B------:R-:W-:-:S05]  /*4f50*/  LEA.HI.X R5, R15, UR5, R40, 0x2, P0 ;  /* 0x000000050f057c11 */ /* 0x000fca00080f1428 */
[----:B------:R-:W-:Y:S01]  /*4f60*/  STG.E desc[UR8][R4.64], R3 ;  /* 0x0000000304007986 */ /* 0x000fe2000c101908 */
[----:B------:R-:W-:Y:S05]  /*4f70*/  EXIT ;  /* 0x000000000000794d */ /* 0x000fea0003800000 */
.L_x_987:
[----:B------:R-:W-:-:S04]  /*4f80*/  ISETP.GE.U32.AND P0, PT, R0, 0x1, PT ;  /* 0x000000010000780c */ /* 0x000fc80003f06070 */
[----:B------:R-:W-:-:S13]  /*4f90*/  ISETP.GE.AND.EX P0, PT, R2, RZ, PT, P0 ;  /* 0x000000ff0200720c */ /* 0x000fda0003f06300 */
[----:B------:R-:W-:Y:S05]  /*4fa0*/  @!P0 EXIT ;  /* 0x000000000000894d */ /* 0x000fea0003800000 */
[----:B------:R-:W-:-:S13]  /*4fb0*/  ISETP.NE.AND P0, PT, R12, RZ, PT ;  /* 0x000000ff0c00720c */ /* 0x000fda0003f05270 */
[----:B------:R-:W-:Y:S05]  /*4fc0*/  @P0 BRA `(.L_x_1035) ;  /* 0x0000002000c40947 */ /* 0x000fea0003800000 */
[----:B------:R-:W0:Y:S08]  /*4fd0*/  LDC.64 R4, c[0x0][0x380] ;  /* 0x0000e000ff047b82 */ /* 0x000e300000000a00 */
[----:B------:R-:W1:Y:S01]  /*4fe0*/  LDC.64 R8, c[0x0][0x388] ;  /* 0x0000e200ff087b82 */ /* 0x000e620000000a00 */
[----:B0-----:R-:W-:-:S05]  /*4ff0*/  IMAD.WIDE.U32 R4, RZ, 0x2400, R4 ;  /* 0x00002400ff047825 */ /* 0x001fca00078e0004 */
[----:B------:R0:W2:Y:S01]  /*5000*/  LDG.E.CONSTANT R10, desc[UR8][R4.64] ;  /* 0x00000008040a7981 */ /* 0x0000a2000c1e9900 */
[----:B-1----:R-:W-:-:S05]  /*5010*/  IMAD.WIDE.U32 R8, RZ, 0x2400, R8 ;  /* 0x00002400ff087825 */ /* 0x002fca00078e0008 */
[----:B------:R1:W3:Y:S01]  /*5020*/  LDG.E.CONSTANT R21, desc[UR8][R8.64] ;  /* 0x0000000808157981 */ /* 0x0002e2000c1e9900 */
[----:B------:R-:W4:Y:S02]  /*5030*/  S2R R6, SR_TID.X ;  /* 0x0000000000067919 */ /* 0x000f240000002100 */
[C---:B----4-:R-:W-:Y:S02]  /*5040*/  LOP3.LUT R3, R6.reuse, 0x1f, RZ, 0xc0, !PT ;  /* 0x0000001f06037812 */ /* 0x050fe400078ec0ff */
[----:B------:R-:W-:-:S05]  /*5050*/  LOP3.LUT R12, R6, 0x3e0, RZ, 0xc0, !PT ;  /* 0x000003e0060c7812 */ /* 0x000fca00078ec0ff */
[----:B------:R-:W-:-:S04]  /*5060*/  IMAD R13, R12, 0x9, R3 ;  /* 0x000000090c0d7824 */ /* 0x000fc800078e0203 */
[C---:B------:R-:W-:Y:S02]  /*5070*/  VIADD R3, R13.reuse, 0x20 ;  /* 0x000000200d037836 */ /* 0x040fe40000000000 */
[----:B------:R-:W-:-:S03]  /*5080*/  VIADD R7, R13, 0x40 ;  /* 0x000000400d077836 */ /* 0x000fc60000000000 */
[----:B------:R-:W-:Y:S01]  /*5090*/  ISETP.GE.AND P5, PT, R3, UR4, PT ;  /* 0x0000000403007c0c */ /* 0x000fe2000bfa6270 */
[----:B------:R-:W-:Y:S01]  /*50a0*/  IMAD.SHL.U32 R3, R13, 0x4, RZ ;  /* 0x000000040d037824 */ /* 0x000fe200078e00ff */
[----:B------:R-:W-:Y:S01]  /*50b0*/  ISETP.GE.AND P0, PT, R7, UR4, PT ;  /* 0x0000000407007c0c */ /* 0x000fe2000bf06270 */
[----:B------:R-:W-:-:S03]  /*50c0*/  VIADD R7, R13, 0xa0 ;  /* 0x000000a00d077836 */ /* 0x000fc60000000000 */
[----:B0-----:R-:W-:Y:S01]  /*50d0*/  IADD3 R4, P2, PT, R4, R3, RZ ;  /* 0x0000000304047210 */ /* 0x001fe20007f5e0ff */
[C---:B------:R-:W-:Y:S01]  /*50e0*/  VIADD R11, R13.reuse, 0x60 ;  /* 0x000000600d0b7836 */ /* 0x040fe20000000000 */
[C---:B------:R-:W-:Y:S01]  /*50f0*/  ISETP.GE.AND P6, PT, R13.reuse, UR4, PT ;  /* 0x000000040d007c0c */ /* 0x040fe2000bfc6270 */
[----:B------:R-:W-:Y:S01]  /*5100*/  VIADD R12, R13, 0x80 ;  /* 0x000000800d0c7836 */ /* 0x000fe20000000000 */
[----:B-1----:R-:W-:Y:S01]  /*5110*/  IADD3 R8, P1, PT, R3, R8, RZ ;  /* 0x0000000803087210 */ /* 0x002fe20007f3e0ff */
[----:B------:R-:W-:Y:S01]  /*5120*/  IMAD.X R5, RZ, RZ, R5, P2 ;  /* 0x000000ffff057224 */ /* 0x000fe200010e0605 */
[----:B------:R-:W-:Y:S01]  /*5130*/  ISETP.GE.AND P2, PT, R7, UR4, PT ;  /* 0x0000000407007c0c */ /* 0x000fe2000bf46270 */
[----:B------:R-:W-:Y:S01]  /*5140*/  VIADD R3, R13, 0xc0 ;  /* 0x000000c00d037836 */ /* 0x000fe20000000000 */
[----:B------:R-:W-:Y:S01]  /*5150*/  ISETP.GE.AND P4, PT, R11, UR4, PT ;  /* 0x000000040b007c0c */ /* 0x000fe2000bf86270 */
[----:B------:R-:W-:Y:S01]  /*5160*/  IMAD.X R9, RZ, RZ, R9, P1 ;  /* 0x000000ffff097224 */ /* 0x000fe200008e0609 */
[----:B------:R-:W-:Y:S01]  /*5170*/  ISETP.GE.AND P3, PT, R12, UR4, PT ;  /* 0x000000040c007c0c */ /* 0x000fe2000bf66270 */
[----:B------:R-:W-:Y:S01]  /*5180*/  VIADD R12, R13, 0xe0 ;  /* 0x000000e00d0c7836 */ /* 0x000fe20000000000 */
[----:B------:R-:W-:Y:S01]  /*5190*/  ISETP.GE.AND P1, PT, R3, UR4, PT ;  /* 0x0000000403007c0c */ /* 0x000fe2000bf26270 */
[----:B------:R-:W-:-:S02]  /*51a0*/  VIADD R3, R13, 0x100 ;  /* 0x000001000d037836 */ /* 0x000fc40000000000 */
[----:B--2---:R-:W-:Y:S02]  /*51b0*/  IMAD.MOV.U32 R7, RZ, RZ, R10 ;  /* 0x000000ffff077224 */ /* 0x004fe400078e000a */
[----:B------:R-:W2:Y:S02]  /*51c0*/  @!P6 LDG.E.CONSTANT R10, desc[UR8][R4.64] ;  /* 0x00000008040ae981 */ /* 0x000ea4000c1e9900 */
[----:B------:R-:W-:Y:S02]  /*51d0*/  IMAD.MOV.U32 R11, RZ, RZ, R7 ;  /* 0x000000ffff0b7224 */ /* 0x000fe400078e0007 */
[----:B---3--:R-:W-:Y:S02]  /*51e0*/  IMAD.MOV.U32 R19, RZ, RZ, R21 ;  /* 0x000000ffff137224 */ /* 0x008fe400078e0015 */
[----:B------:R-:W3:Y:S02]  /*51f0*/  @!P6 LDG.E.CONSTANT R21, desc[UR8][R8.64] ;  /* 0x000000080815e981 */ /* 0x000ee4000c1e9900 */
[----:B------:R-:W-:Y:S01]  /*5200*/  IMAD.MOV.U32 R23, RZ, RZ, R19 ;  /* 0x000000ffff177224 */ /* 0x000fe200078e0013 */
[----:B------:R-:W-:Y:S01]  /*5210*/  ISETP.GE.AND P6, PT, R12, UR4, PT ;  /* 0x000000040c007c0c */ /* 0x000fe2000bfc6270 */
[----:B------:R-:W4:Y:S04]  /*5220*/  @!P5 LDG.E.CONSTANT R11, desc[UR8][R4.64+0x80] ;  /* 0x00008008040bd981 */ /* 0x000f28000c1e9900 */
[----:B------:R-:W5:Y:S01]  /*5230*/  @!P5 LDG.E.CONSTANT R23, desc[UR8][R8.64+0x80] ;  /* 0x000080080817d981 */ /* 0x000f62000c1e9900 */
[----:B------:R-:W-:Y:S01]  /*5240*/  ISETP.GE.AND P5, PT, R3, UR4, PT ;  /* 0x0000000403007c0c */ /* 0x000fe2000bfa6270 */
[----:B------:R-:W-:-:S02]  /*5250*/  IMAD.MOV.U32 R12, RZ, RZ, R7 ;  /* 0x000000ffff0c7224 */ /* 0x000fc400078e0007 */
[--C-:B------:R-:W-:Y:S02]  /*5260*/  IMAD.MOV.U32 R13, RZ, RZ, R7.reuse ;  /* 0x000000ffff0d7224 */ /* 0x100fe400078e0007 */
[--C-:B------:R-:W-:Y:S02]  /*5270*/  IMAD.MOV.U32 R14, RZ, RZ, R7.reuse ;  /* 0x000000ffff0e7224 */ /* 0x100fe400078e0007 */
[--C-:B------:R-:W-:Y:S01]  /*5280*/  IMAD.MOV.U32 R15, RZ, RZ, R7.reuse ;  /* 0x000000ffff0f7224 */ /* 0x100fe200078e0007 */
[----:B------:R-:W3:Y:S01]  /*5290*/  @!P0 LDG.E.CONSTANT R12, desc[UR8][R4.64+0x100] ;  /* 0x00010008040c8981 */ /* 0x000ee2000c1e9900 */
[--C-:B------:R-:W-:Y:S02]  /*52a0*/  IMAD.MOV.U32 R16, RZ, RZ, R7.reuse ;  /* 0x000000ffff107224 */ /* 0x100fe400078e0007 */
[----:B------:R-:W-:Y:S01]  /*52b0*/  IMAD.MOV.U32 R17, RZ, RZ, R7 ;  /* 0x000000ffff117224 */ /* 0x000fe200078e0007 */
[----:B------:R-:W5:Y:S04]  /*52c0*/  @!P4 LDG.E.CONSTANT R13, desc[UR8][R4.64+0x180] ;  /* 0x00018008040dc981 */ /* 0x000f68000c1e9900 */
[----:B------:R-:W5:Y:S04]  /*52d0*/  @!P3 LDG.E.CONSTANT R14, desc[UR8][R4.64+0x200] ;  /* 0x00020008040eb981 */ /* 0x000f68000c1e9900 */
[----:B------:R-:W5:Y:S04]  /*52e0*/  @!P2 LDG.E.CONSTANT R15, desc[UR8][R4.64+0x280] ;  /* 0x00028008040fa981 */ /* 0x000f68000c1e9900 */
[----:B------:R-:W5:Y:S04]  /*52f0*/  @!P1 LDG.E.CONSTANT R16, desc[UR8][R4.64+0x300] ;  /* 0x0003000804109981 */ /* 0x000f68000c1e9900 */
[----:B------:R-:W5:Y:S04]  /*5300*/  @!P6 LDG.E.CONSTANT R17, desc[UR8][R4.64+0x380] ;  /* 0x000380080411e981 */ /* 0x000f68000c1e9900 */
[----:B------:R0:W5:Y:S01]  /*5310*/  @!P5 LDG.E.CONSTANT R7, desc[UR8][R4.64+0x400] ;  /* 0x000400080407d981 */ /* 0x000162000c1e9900 */
[----:B------:R-:W-:-:S02]  /*5320*/  IMAD.MOV.U32 R25, RZ, RZ, R19 ;  /* 0x000000ffff197224 */ /* 0x000fc400078e0013 */
[--C-:B------:R-:W-:Y:S02]  /*5330*/  IMAD.MOV.U32 R27, RZ, RZ, R19.reuse ;  /* 0x000000ffff1b7224 */ /* 0x100fe400078e0013 */
[--C-:B------:R-:W-:Y:S02]  /*5340*/  IMAD.MOV.U32 R29, RZ, RZ, R19.reuse ;  /* 0x000000ffff1d7224 */ /* 0x100fe400078e0013 */
[--C-:B------:R-:W-:Y:S01]  /*5350*/  IMAD.MOV.U32 R32, RZ, RZ, R19.reuse ;  /* 0x000000ffff207224 */ /* 0x100fe200078e0013 */
[----:B------:R-:W5:Y:S01]  /*5360*/  @!P0 LDG.E.CONSTANT R25, desc[UR8][R8.64+0x100] ;  /* 0x0001000808198981 */ /* 0x000f62000c1e9900 */
        /* <DEDUP_REMOVED lines=8> */
[----:B------:R-:W0:Y:S01]  /*53f0*/  S2R R44, SR_LANEID ;  /* 0x00000000002c7919 */ /* 0x000e220000000000 */
[----:B------:R-:W1:Y:S01]  /*5400*/  S2UR UR5, SR_CgaCtaId ;  /* 0x00000000000579c3 */ /* 0x000e620000008800 */
[----:B------:R-:W-:Y:S01]  /*5410*/  SHF.R.U32.HI R3, RZ, 0x5, R6 ;  /* 0x00000005ff037819 */ /* 0x000fe20000011606 */
[----:B------:R-:W-:-:S02]  /*5420*/  UMOV UR4, 0x400 ;  /* 0x0000040000047882 */ /* 0x000fc40000000000 */
[----:B-1----:R-:W-:Y:S02]  /*5430*/  ULEA UR4, UR5, UR4, 0x18 ;  /* 0x0000000405047291 */ /* 0x002fe4000f8ec0ff */
[----:B0-----:R-:W-:-:S05]  /*5440*/  IMAD R4, R3, 0x120, R44 ;  /* 0x0000012003047824 */ /* 0x001fca00078e022c */
[----:B------:R-:W-:-:S05]  /*5450*/  LEA R4, R4, UR4, 0x2 ;  /* 0x0000000404047c11 */ /* 0x000fca000f8e10ff */
[----:B------:R-:W-:Y:S01]  /*5460*/  IMAD R8, R44, 0x20, R4 ;  /* 0x000000202c087824 */ /* 0x000fe200078e0204 */
[----:B------:R-:W-:Y:S01]  /*5470*/  ISETP.NE.AND P1, PT, R6, RZ, PT ;  /* 0x000000ff0600720c */ /* 0x000fe20003f25270 */
[----:B------:R-:W-:Y:S01]  /*5480*/  IMAD.MOV.U32 R38, RZ, RZ, RZ ;  /* 0x000000ffff267224 */ /* 0x000fe200078e00ff */
[----:B--2---:R0:W-:Y:S04]  /*5490*/  STS [R4], R10 ;  /* 0x0000000a04007388 */ /* 0x0041e80000000800 */
[----:B----4-:R-:W-:Y:S04]  /*54a0*/  STS [R4+0x80], R11 ;  /* 0x0000800b04007388 */ /* 0x010fe80000000800 */
[----:B---3--:R-:W-:Y:S04]  /*54b0*/  STS [R4+0x100], R12 ;  /* 0x0001000c04007388 */ /* 0x008fe80000000800 */
[----:B-----5:R-:W-:Y:S04]  /*54c0*/  STS [R4+0x180], R13 ;  /* 0x0001800d04007388 */ /* 0x020fe80000000800 */
[----:B------:R-:W-:Y:S04]  /*54d0*/  STS [R4+0x200], R14 ;  /* 0x0002000e04007388 */ /* 0x000fe80000000800 */
[----:B------:R-:W-:Y:S04]  /*54e0*/  STS [R4+0x280], R15 ;  /* 0x0002800f04007388 */ /* 0x000fe80000000800 */
[----:B------:R-:W-:Y:S04]  /*54f0*/  STS [R4+0x300], R16 ;  /* 0x0003001004007388 */ /* 0x000fe80000000800 */
[----:B------:R-:W-:Y:S04]  /*5500*/  STS [R4+0x380], R17 ;  /* 0x0003801104007388 */ /* 0x000fe80000000800 */
[----:B------:R-:W-:Y:S01]  /*5510*/  STS [R4+0x400], R7 ;  /* 0x0004000704007388 */ /* 0x000fe20000000800 */
[----:B------:R-:W-:-:S03]  /*5520*/  NOP ;  /* 0x0000000000007918 */ /* 0x000fc60000000000 */
[----:B------:R-:W1:Y:S04]  /*5530*/  LDS R5, [R8+0x20] ;  /* 0x0000200008057984 */ /* 0x000e680000000800 */
[----:B------:R-:W-:Y:S04]  /*5540*/  LDS R48, [R8] ;  /* 0x0000000008307984 */ /* 0x000fe80000000800 */
[----:B------:R-:W2:Y:S04]  /*5550*/  LDS R30, [R8+0x4] ;  /* 0x00000400081e7984 */ /* 0x000ea80000000800 */
[----:B------:R-:W-:Y:S04]  /*5560*/  LDS R28, [R8+0x8] ;  /* 0x00000800081c7984 */ /* 0x000fe80000000800 */
[----:B------:R-:W3:Y:S04]  /*5570*/  LDS R26, [R8+0xc] ;  /* 0x00000c00081a7984 */ /* 0x000ee80000000800 */
[----:B------:R-:W-:Y:S04]  /*5580*/  LDS R24, [R8+0x10] ;  /* 0x0000100008187984 */ /* 0x000fe80000000800 */
[----:B------:R-:W-:Y:S04]  /*5590*/  LDS R22, [R8+0x14] ;  /* 0x0000140008167984 */ /* 0x000fe80000000800 */
[----:B------:R-:W-:Y:S04]  /*55a0*/  LDS R20, [R8+0x18] ;  /* 0x0000180008147984 */ /* 0x000fe80000000800 */
[----:B------:R-:W-:Y:S01]  /*55b0*/  LDS R18, [R8+0x1c] ;  /* 0x00001c0008127984 */ /* 0x000fe20000000800 */
[----:B------:R-:W-:Y:S01]  /*55c0*/  BAR.SYNC.DEFER_BLOCKING 0x0 ;  /* 0x0000000000007b1d */ /* 0x000fe20000010000 */
[----:B0-----:R-:W-:-:S05]  /*55d0*/  LEA R10, R6, UR4, 0x2 ;  /* 0x00000004060a7c11 */ /* 0x001fca000f8e10ff */
[----:B------:R-:W-:Y:S04]  /*55e0*/  STS [R4], R21 ;  /* 0x0000001504007388 */ /* 0x000fe80000000800 */
[----:B------:R-:W-:Y:S04]  /*55f0*/  STS [R4+0x80], R23 ;  /* 0x0000801704007388 */ /* 0x000fe80000000800 */
[----:B------:R-:W-:Y:S04]  /*5600*/  STS [R4+0x100], R25 ;  /* 0x0001001904007388 */ /* 0x000fe80000000800 */
[----:B------:R-:W-:Y:S04]  /*5610*/  STS [R4+0x180], R27 ;  /* 0x0001801b04007388 */ /* 0x000fe80000000800 */
[----:B------:R-:W-:Y:S04]  /*5620*/  STS [R4+0x200], R29 ;  /* 0x0002001d04007388 */ /* 0x000fe80000000800 */
[----:B------:R-:W-:Y:S04]  /*5630*/  STS [R4+0x280], R32 ;  /* 0x0002802004007388 */ /* 0x000fe80000000800 */
[----:B------:R-:W-:Y:S04]  /*5640*/  STS [R4+0x300], R33 ;  /* 0x0003002104007388 */ /* 0x000fe80000000800 */
[----:B------:R-:W-:Y:S04]  /*5650*/  STS [R4+0x380], R34 ;  /* 0x0003802204007388 */ /* 0x000fe80000000800 */
[----:B------:R0:W-:Y:S01]  /*5660*/  STS [R4+0x400], R19 ;  /* 0x0004001304007388 */ /* 0x0001e20000000800 */
[----:B------:R-:W-:-:S03]  /*5670*/  NOP ;  /* 0x0000000000007918 */ /* 0x000fc60000000000 */
[----:B------:R-:W-:Y:S04]  /*5680*/  LDS R43, [R8+0x20] ;  /* 0x00002000082b7984 */ /* 0x000fe80000000800 */
[----:B------:R-:W-:Y:S04]  /*5690*/  LDS R49, [R8] ;  /* 0x0000000008317984 */ /* 0x000fe80000000800 */
        /* <DEDUP_REMOVED lines=8> */
[----:B-1----:R-:W-:Y:S02]  /*5720*/  STS [R10+0x4d8], R5 ;  /* 0x0004d8050a007388 */ /* 0x002fe40000000800 */
[----:B------:R-:W-:Y:S06]  /*5730*/  BAR.SYNC.DEFER_BLOCKING 0x0 ;  /* 0x0000000000007b1d */ /* 0x000fec0000010000 */
[----:B------:R-:W1:Y:S01]  /*5740*/  @P1 LDS R46, [R10+0x4d4] ;  /* 0x0004d4000a2e1984 */ /* 0x000e620000000800 */
[----:B------:R-:W-:-:S04]  /*5750*/  IMAD R7, R6, 0x9, RZ ;  /* 0x0000000906077824 */ /* 0x000fc800078e02ff */
[----:B------:R-:W-:Y:S01]  /*5760*/  VIADD R9, R7, 0x1 ;  /* 0x0000000107097836 */ /* 0x000fe20000000000 */
[----:B------:R-:W-:Y:S01]  /*5770*/  ISETP.NE.U32.AND P2, PT, R0, R7, PT ;  /* 0x000000070000720c */ /* 0x000fe20003f45070 */
[----:B0-----:R-:W-:-:S03]  /*5780*/  IMAD.MOV.U32 R4, RZ, RZ, 0x1 ;  /* 0x00000001ff047424 */ /* 0x001fc600078e00ff */
[----:B------:R-:W-:Y:S02]  /*5790*/  ISETP.NE.AND.EX P2, PT, R2, RZ, PT, P2 ;  /* 0x000000ff0200720c */ /* 0x000fe40003f45320 */
[----:B------:R-:W-:Y:S01]  /*57a0*/  ISETP.EQ.U32.AND P0, PT, R0, R9, PT ;  /* 0x000000090000720c */ /* 0x000fe20003f02070 */
[C---:B------:R-:W-:Y:S01]  /*57b0*/  VIADD R9, R7.reuse, 0x4 ;  /* 0x0000000407097836 */ /* 0x040fe20000000000 */
[----:B------:R-:W-:Y:S01]  /*57c0*/  SEL R37, RZ, 0x1, P2 ;  /* 0x00000001ff257807 */ /* 0x000fe20001000000 */
[C---:B------:R-:W-:Y:S01]  /*57d0*/  VIADD R11, R7.reuse, 0x2 ;  /* 0x00000002070b7836 */ /* 0x040fe20000000000 */
[----:B------:R-:W-:Y:S01]  /*57e0*/  SEL R38, R38, RZ, P2 ;  /* 0x000000ff26267207 */ /* 0x000fe20001000000 */
[----:B------:R-:W-:Y:S01]  /*57f0*/  VIADD R13, R7, 0x3 ;  /* 0x00000003070d7836 */ /* 0x000fe20000000000 */
[----:B--2---:R-:W-:Y:S02]  /*5800*/  ISETP.NE.AND P6, PT, R48, R30, PT ;  /* 0x0000001e3000720c */ /* 0x004fe40003fc5270 */
[----:B------:R-:W-:-:S02]  /*5810*/  SEL R38, R38, RZ, P1 ;  /* 0x000000ff26267207 */ /* 0x000fc40000800000 */
[----:B------:R-:W-:Y:S02]  /*5820*/  ISETP.EQ.U32.AND P5, PT, R0, R11, PT ;  /* 0x0000000b0000720c */ /* 0x000fe40003fa2070 */
[----:B------:R-:W-:Y:S02]  /*5830*/  ISETP.EQ.OR.EX P6, PT, R2, RZ, P6, P0 ;  /* 0x000000ff0200720c */ /* 0x000fe400037c2700 */
[----:B------:R-:W-:Y:S02]  /*5840*/  ISETP.EQ.U32.AND P4, PT, R0, R13, PT ;  /* 0x0000000d0000720c */ /* 0x000fe40003f82070 */
[----:B---3--:R-:W-:Y:S02]  /*5850*/  ISETP.NE.AND P0, PT, R28, R26, PT ;  /* 0x0000001a1c00720c */ /* 0x008fe40003f05270 */
[----:B-1----:R-:W-:-:S04]  /*5860*/  @P1 ISETP.NE.AND P3, PT, R46, R48, PT ;  /* 0x000000302e00120c */ /* 0x002fc80003f65270 */
[----:B------:R-:W-:Y:S02]  /*5870*/  @P1 SEL R4, RZ, 0x1, !P3 ;  /* 0x00000001ff041807 */ /* 0x000fe40005800000 */
[----:B------:R-:W-:Y:S01]  /*5880*/  ISETP.EQ.U32.AND P3, PT, R0, R9, PT ;  /* 0x000000090000720c */ /* 0x000fe20003f62070 */
[----:B------:R-:W-:Y:S01]  /*5890*/  VIADD R9, R7, 0x5 ;  /* 0x0000000507097836 */ /* 0x000fe20000000000 */
[----:B------:R-:W-:Y:S02]  /*58a0*/  @P1 SEL R37, R37, R4, !P2 ;  /* 0x0000000425251207 */ /* 0x000fe40005000000 */
[----:B------:R-:W-:Y:S02]  /*58b0*/  ISETP.NE.AND P1, PT, R30, R28, PT ;  /* 0x0000001c1e00720c */ /* 0x000fe40003f25270 */
[----:B------:R-:W-:Y:S01]  /*58c0*/  ISETP.EQ.U32.AND P2, PT, R0, R9, PT ;  /* 0x000000090000720c */ /* 0x000fe20003f42070 */
[----:B------:R-:W-:Y:S01]  /*58d0*/  VIADD R9, R7, 0x6 ;  /* 0x0000000607097836 */ /* 0x000fe20000000000 */
[----:B------:R-:W-:-:S02]  /*58e0*/  ISETP.EQ.OR.EX P5, PT, R2, RZ, P1, P5 ;  /* 0x000000ff0200720c */ /* 0x000fc40000fa2750 */
[----:B------:R-:W-:Y:S02]  /*58f0*/  ISETP.NE.AND P1, PT, R26, R24, PT ;  /* 0x000000181a00720c */ /* 0x000fe40003f25270 */
[----:B------:R-:W-:Y:S02]  /*5900*/  ISETP.EQ.OR.EX P4, PT, R2, RZ, P0, P4 ;  /* 0x000000ff0200720c */ /* 0x000fe40000782740 */
[----:B------:R-:W-:Y:S02]  /*5910*/  ISETP.NE.AND P0, PT, R24, R22, PT ;  /* 0x000000161800720c */ /* 0x000fe40003f05270 */
[----:B------:R-:W-:Y:S02]  /*5920*/  ISETP.EQ.OR.EX P3, PT, R2, RZ, P1, P3 ;  /* 0x000000ff0200720c */ /* 0x000fe40000f62730 */
[----:B------:R-:W-:Y:S01]  /*5930*/  ISETP.EQ.U32.AND P1, PT, R0, R9, PT ;  /* 0x000000090000720c */ /* 0x000fe20003f22070 */
[----:B------:R-:W-:Y:S01]  /*5940*/  VIADD R9, R7, 0x7 ;  /* 0x0000000707097836 */ /* 0x000fe20000000000 */
[----:B------:R-:W-:-:S02]  /*5950*/  ISETP.EQ.OR.EX P2, PT, R2, RZ, P0, P2 ;  /* 0x000000ff0200720c */ /* 0x000fc40000742720 */
[----:B------:R-:W-:Y:S01]  /*5960*/  ISETP.NE.AND P0, PT, R22, R20, PT ;  /* 0x000000141600720c */ /* 0x000fe20003f05270 */
[----:B------:R-:W-:Y:S01]  /*5970*/  VIADD R7, R7, 0x8 ;  /* 0x0000000807077836 */ /* 0x000fe20000000000 */
[----:B------:R-:W-:Y:S02]  /*5980*/  P2R R40, PR, RZ, 0x40 ;  /* 0x00000040ff287803 */ /* 0x000fe40000000000 */
[----:B------:R-:W-:Y:S02]  /*5990*/  ISETP.EQ.OR.EX P1, PT, R2, RZ, P0, P1 ;  /* 0x000000ff0200720c */ /* 0x000fe40000722710 */
[----:B------:R-:W-:Y:S02]  /*59a0*/  ISETP.EQ.U32.AND P0, PT, R0, R9, PT ;  /* 0x000000090000720c */ /* 0x000fe40003f02070 */
[----:B------:R-:W-:Y:S02]  /*59b0*/  ISETP.NE.AND P6, PT, R20, R18, PT ;  /* 0x000000121400720c */ /* 0x000fe40003fc5270 */
[----:B------:R-:W-:-:S02]  /*59c0*/  P2R R4, PR, RZ, 0x20 ;  /* 0x00000020ff047803 */ /* 0x000fc40000000000 */
[----:B------:R-:W-:Y:S02]  /*59d0*/  ISETP.EQ.OR.EX P0, PT, R2, RZ, P6, P0 ;  /* 0x000000ff0200720c */ /* 0x000fe40003702700 */
[----:B------:R-:W-:Y:S02]  /*59e0*/  ISETP.EQ.U32.AND P6, PT, R0, R7, PT ;  /* 0x000000070000720c */ /* 0x000fe40003fc2070 */
[----:B------:R-:W-:-:S04]  /*59f0*/  ISETP.NE.AND P5, PT, R18, R5, PT ;  /* 0x000000051200720c */ /* 0x000fc80003fa5270 */
[----:B------:R-:W-:-:S04]  /*5a00*/  ISETP.EQ.OR.EX P6, PT, R2, RZ, P5, P6 ;  /* 0x000000ff0200720c */ /* 0x000fc80002fc2760 */
[----:B------:R-:W-:Y:S02]  /*5a10*/  P2R R36, PR, RZ, 0x40 ;  /* 0x00000040ff247803 */ /* 0x000fe40000000000 */
[----:B------:R-:W-:Y:S02]  /*5a20*/  ISETP.NE.AND P6, PT, R40, RZ, PT ;  /* 0x000000ff2800720c */ /* 0x000fe40003fc5270 */
[----:B------:R-:W-:Y:S02]  /*5a30*/  ISETP.NE.AND P5, PT, R4, RZ, PT ;  /* 0x000000ff0400720c */ /* 0x000fe40003fa5270 */
[----:B------:R-:W-:Y:S01]  /*5a40*/  SEL R4, RZ, 0x1, !P6 ;  /* 0x00000001ff047807 */ /* 0x000fe20007000000 */
[----:B------:R-:W-:Y:S01]  /*5a50*/  FADD R8, R49, R31 ;  /* 0x0000001f31087221 */ /* 0x000fe20000000000 */
[----:B------:R-:W-:Y:S02]  /*5a60*/  P2R R9, PR, RZ, 0x20 ;  /* 0x00000020ff097803 */ /* 0x000fe40000000000 */
[----:B------:R-:W-:-:S02]  /*5a70*/  IADD3 R35, P6, PT, R4, R37, RZ ;  /* 0x0000002504237210 */ /* 0x000fc40007fde0ff */
[----:B------:R-:W-:Y:S02]  /*5a80*/  SEL R4, RZ, 0x1, !P5 ;  /* 0x00000001ff047807 */ /* 0x000fe40006800000 */
[----:B------:R-:W-:Y:S01]  /*5a90*/  ISETP.NE.AND P5, PT, R40, RZ, PT ;  /* 0x000000ff2800720c */ /* 0x000fe20003fa5270 */
[----:B------:R-:W-:Y:S01]  /*5aa0*/  IMAD.X R34, RZ, RZ, R38, P6 ;  /* 0x000000ffff227224 */ /* 0x000fe200030e0626 */
[----:B------:R-:W-:Y:S02]  /*5ab0*/  IADD3 R7, P6, PT, R35, R4, RZ ;  /* 0x0000000423077210 */ /* 0x000fe40007fde0ff */
[----:B------:R-:W-:Y:S02]  /*5ac0*/  FSEL R8, R31, R8, P5 ;  /* 0x000000081f087208 */ /* 0x000fe40002800000 */
[----:B------:R-:W-:Y:S01]  /*5ad0*/  SEL R4, RZ, 0x1, !P4 ;  /* 0x00000001ff047807 */ /* 0x000fe20006000000 */
[----:B------:R-:W-:Y:S01]  /*5ae0*/  IMAD.X R42, RZ, RZ, R34, P6 ;  /* 0x000000ffff2a7224 */ /* 0x000fe200030e0622 */
[----:B------:R-:W-:Y:S01]  /*5af0*/  ISETP.NE.AND P5, PT, R9, RZ, PT ;  /* 0x000000ff0900720c */ /* 0x000fe20003fa5270 */
[----:B------:R-:W-:Y:S01]  /*5b00*/  FADD R8, R29, R8 ;  /* 0x000000081d087221 */ /* 0x000fe20000000000 */
[----:B------:R-:W-:-:S02]  /*5b10*/  IADD3 R41, P6, PT, R7, R4, RZ ;  /* 0x0000000407297210 */ /* 0x000fc40007fde0ff */
[----:B------:R-:W-:Y:S02]  /*5b20*/  SEL R4, RZ, 0x1, !P3 ;  /* 0x00000001ff047807 */ /* 0x000fe40005800000 */
[----:B------:R-:W-:Y:S01]  /*5b30*/  FSEL R8, R29, R8, P5 ;  /* 0x000000081d087208 */ /* 0x000fe20002800000 */
[----:B------:R-:W-:Y:S01]  /*5b40*/  IMAD.X R10, RZ, RZ, R42, P6 ;  /* 0x000000ffff0a7224 */ /* 0x000fe200030e062a */
[----:B------:R-:W-:Y:S02]  /*5b50*/  IADD3 R11, P6, PT, R41, R4, RZ ;  /* 0x00000004290b7210 */ /* 0x000fe40007fde0ff */
[----:B------:R-:W-:Y:S01]  /*5b60*/  SEL R4, RZ, 0x1, !P2 ;  /* 0x00000001ff047807 */ /* 0x000fe20005000000 */
[----:B------:R-:W-:Y:S02]  /*5b70*/  FADD R8, R27, R8 ;  /* 0x000000081b087221 */ /* 0x000fe40000000000 */
[----:B------:R-:W-:Y:S01]  /*5b80*/  IMAD.X R12, RZ, RZ, R10, P6 ;  /* 0x000000ffff0c7224 */ /* 0x000fe200030e060a */
[----:B------:R-:W-:-:S02]  /*5b90*/  IADD3 R13, P6, PT, R11, R4, RZ ;  /* 0x000000040b0d7210 */ /* 0x000fc40007fde0ff */
[----:B------:R-:W-:Y:S02]  /*5ba0*/  FSEL R8, R27, R8, P4 ;  /* 0x000000081b087208 */ /* 0x000fe40002000000 */
[----:B------:R-:W-:Y:S01]  /*5bb0*/  SEL R4, RZ, 0x1, !P1 ;  /* 0x00000001ff047807 */ /* 0x000fe20004800000 */
[----:B------:R-:W-:Y:S02]  /*5bc0*/  IMAD.X R14, RZ, RZ, R12, P6 ;  /* 0x000000ffff0e7224 */ /* 0x000fe400030e060c */
[----:B------:R-:W-:Y:S01]  /*5bd0*/  FADD R8, R25, R8 ;  /* 0x0000000819087221 */ /* 0x000fe20000000000 */
[----:B------:R-:W-:Y:S02]  /*5be0*/  IADD3 R15, P6, PT, R13, R4, RZ ;  /* 0x000000040d0f7210 */ /* 0x000fe40007fde0ff */
[----:B------:R-:W-:Y:S02]  /*5bf0*/  SEL R4, RZ, 0x1, !P0 ;  /* 0x00000001ff047807 */ /* 0x000fe40004000000 */
[----:B------:R-:W-:Y:S01]  /*5c00*/  FSEL R8, R25, R8, P3 ;  /* 0x0000000819087208 */ /* 0x000fe20001800000 */
[----:B------:R-:W-:Y:S01]  /*5c10*/  IMAD.X R16, RZ, RZ, R14, P6 ;  /* 0x000000ffff107224 */ /* 0x000fe200030e060e */
[----:B------:R-:W-:-:S03]  /*5c20*/  IADD3 R17, P6, PT, R15, R4, RZ ;  /* 0x000000040f117210 */ /* 0x000fc60007fde0ff */
[C---:B------:R-:W-:Y:S02]  /*5c30*/  FADD R8, R23.reuse, R8 ;  /* 0x0000000817087221 */ /* 0x040fe40000000000 */
[----:B------:R-:W-:Y:S01]  /*5c40*/  IMAD.X R54, RZ, RZ, R16, P6 ;  /* 0x000000ffff367224 */ /* 0x000fe200030e0610 */
[----:B------:R-:W-:Y:S02]  /*5c50*/  ISETP.NE.AND P6, PT, R36, RZ, PT ;  /* 0x000000ff2400720c */ /* 0x000fe40003fc5270 */
[----:B------:R-:W-:Y:S02]  /*5c60*/  FSEL R8, R23, R8, P2 ;  /* 0x0000000817087208 */ /* 0x000fe40001000000 */
[----:B------:R-:W-:-:S03]  /*5c70*/  SEL R4, RZ, 0x1, !P6 ;  /* 0x00000001ff047807 */ /* 0x000fc60007000000 */
[----:B------:R-:W-:Y:S01]  /*5c80*/  FADD R8, R21, R8 ;  /* 0x0000000815087221 */ /* 0x000fe20000000000 */
[----:B------:R-:W-:-:S04]  /*5c90*/  IADD3 R5, P6, PT, R17, R4, RZ ;  /* 0x0000000411057210 */ /* 0x000fc80007fde0ff */
[----:B------:R-:W-:Y:S01]  /*5ca0*/  FSEL R8, R21, R8, P1 ;  /* 0x0000000815087208 */ /* 0x000fe20000800000 */
[----:B------:R-:W-:Y:S01]  /*5cb0*/  IMAD.X R4, RZ, RZ, R54, P6 ;  /* 0x000000ffff047224 */ /* 0x000fe200030e0636 */
[----:B------:R-:W-:-:S03]  /*5cc0*/  ISETP.NE.AND P6, PT, R36, RZ, PT ;  /* 0x000000ff2400720c */ /* 0x000fc60003fc5270 */
[----:B------:R-:W-:-:S05]  /*5cd0*/  FADD R8, R19, R8 ;  /* 0x0000000813087221 */ /* 0x000fca0000000000 */
[----:B------:R-:W-:-:S05]  /*5ce0*/  FSEL R8, R19, R8, P0 ;  /* 0x0000000813087208 */ /* 0x000fca0000000000 */
[----:B------:R-:W-:-:S05]  /*5cf0*/  @!P6 FADD R43, R43, R8 ;  /* 0x000000082b2be221 */ /* 0x000fca0000000000 */
[----:B------:R-:W0:Y:S01]  /*5d00*/  SHFL.UP PT, R8, R43, 0x1, RZ ;  /* 0x042000002b087989 */ /* 0x000e2200000e00ff */
[----:B------:R-:W-:Y:S02]  /*5d10*/  P2R R45, PR, RZ, 0x10 ;  /* 0x00000010ff2d7803 */ /* 0x000fe40000000000 */
[----:B------:R-:W-:Y:S02]  /*5d20*/  ISETP.GE.AND P4, PT, R44, 0x1, PT ;  /* 0x000000012c00780c */ /* 0x000fe40003f86270 */
[----:B------:R-:W-:-:S04]  /*5d30*/  ISETP.NE.U32.AND P6, PT, R5, RZ, PT ;  /* 0x000000ff0500720c */ /* 0x000fc80003fc5070 */
[----:B------:R-:W-:Y:S01]  /*5d40*/  ISETP.NE.AND.EX P6, PT, R4, RZ, PT, P6 ;  /* 0x000000ff0400720c */ /* 0x000fe20003fc5360 */
[----:B------:R-:W1:Y:S01]  /*5d50*/  SHFL.UP PT, R9, R4, 0x1, RZ ;  /* 0x0420000004097989 */ /* 0x000e6200000e00ff */
[----:B0-----:R-:W-:-:S05]  /*5d60*/  FADD R8, R43, R8 ;  /* 0x000000082b087221 */ /* 0x001fca0000000000 */
[----:B------:R-:W-:Y:S02]  /*5d70*/  @P4 FSEL R43, R8, R43, !P6 ;  /* 0x0000002b082b4208 */ /* 0x000fe40007000000 */
[----:B------:R-:W0:Y:S01]  /*5d80*/  SHFL.UP PT, R8, R5, 0x1, RZ ;  /* 0x0420000005087989 */ /* 0x000e2200000e00ff */
[----:B-1----:R-:W-:Y:S02]  /*5d90*/  SEL R33, R9, RZ, P4 ;  /* 0x000000ff09217207 */ /* 0x002fe40002000000 */
[----:B0-----:R-:W-:-:S04]  /*5da0*/  SEL R8, R8, RZ, P4 ;  /* 0x000000ff08087207 */ /* 0x001fc80002000000 */
[----:B------:R-:W-:Y:S02]  /*5db0*/  IADD3 R9, P6, PT, R8, R5, RZ ;  /* 0x0000000508097210 */ /* 0x000fe40007fde0ff */
[----:B------:R-:W0:Y:S03]  /*5dc0*/  SHFL.UP PT, R8, R43, 0x2, RZ ;  /* 0x044000002b087989 */ /* 0x000e2600000e00ff */
[----:B------:R-:W-:Y:S02]  /*5dd0*/  IMAD.X R50, R33, 0x1, R4, P6 ;  /* 0x0000000121327824 */ /* 0x000fe400030e0604 */
[----:B------:R-:W1:Y:S01]  /*5de0*/  SHFL.UP PT, R4, R9, 0x2, RZ ;  /* 0x0440000009047989 */ /* 0x000e6200000e00ff */
[----:B------:R-:W-:Y:S02]  /*5df0*/  ISETP.GE.AND P4, PT, R44, 0x2, PT ;  /* 0x000000022c00780c */ /* 0x000fe40003f86270 */
[----:B------:R-:W-:Y:S01]  /*5e00*/  ISETP.NE.U32.AND P6, PT, R9, RZ, PT ;  /* 0x000000ff0900720c */ /* 0x000fe20003fc5070 */
[----:B------:R-:W2:Y:S03]  /*5e10*/  SHFL.UP PT, R5, R50, 0x2, RZ ;  /* 0x0440000032057989 */ /* 0x000ea600000e00ff */
[----:B------:R-:W-:Y:S01]  /*5e20*/  ISETP.NE.AND.EX P6, PT, R50, RZ, PT, P6 ;  /* 0x000000ff3200720c */ /* 0x000fe20003fc5360 */
[----:B0-----:R-:W-:Y:S01]  /*5e30*/  FADD R8, R43, R8 ;  /* 0x000000082b087221 */ /* 0x001fe20000000000 */
[----:B-1----:R-:W-:-:S05]  /*5e40*/  SEL R4, R4, RZ, P4 ;  /* 0x000000ff04047207 */ /* 0x002fca0002000000 */
[----:B------:R-:W-:Y:S02]  /*5e50*/  @P4 FSEL R43, R8, R43, !P6 ;  /* 0x0000002b082b4208 */ /* 0x000fe40007000000 */
[----:B------:R-:W-:-:S03]  /*5e60*/  IADD3 R33, P6, PT, R4, R9, RZ ;  /* 0x0000000904217210 */ /* 0x000fc60007fde0ff */
[----:B------:R-:W0:Y:S01]  /*5e70*/  SHFL.UP PT, R4, R43, 0x4, RZ ;  /* 0x048000002b047989 */ /* 0x000e2200000e00ff */
[----:B--2---:R-:W-:Y:S02]  /*5e80*/  SEL R5, R5, RZ, P4 ;  /* 0x000000ff05057207 */ /* 0x004fe40002000000 */
[----:B------:R-:W-:-:S03]  /*5e90*/  ISETP.GE.AND P4, PT, R44, 0x4, PT ;  /* 0x000000042c00780c */ /* 0x000fc60003f86270 */
[----:B------:R-:W-:Y:S01]  /*5ea0*/  IMAD.X R32, R5, 0x1, R50, P6 ;  /* 0x0000000105207824 */ /* 0x000fe200030e0632 */
[----:B------:R-:W-:-:S04]  /*5eb0*/  ISETP.NE.U32.AND P6, PT, R33, RZ, PT ;  /* 0x000000ff2100720c */ /* 0x000fc80003fc5070 */
[----:B------:R-:W-:Y:S01]  /*5ec0*/  ISETP.NE.AND.EX P6, PT, R32, RZ, PT, P6 ;  /* 0x000000ff2000720c */ /* 0x000fe20003fc5360 */
[----:B0-----:R-:W-:-:S05]  /*5ed0*/  FADD R4, R43, R4 ;  /* 0x000000042b047221 */ /* 0x001fca0000000000 */
[----:B------:R-:W-:Y:S02]  /*5ee0*/  @P4 FSEL R43, R4, R43, !P6 ;  /* 0x0000002b042b4208 */ /* 0x000fe40007000000 */
[----:B------:R-:W0:Y:S04]  /*5ef0*/  SHFL.UP PT, R4, R33, 0x4, RZ ;  /* 0x0480000021047989 */ /* 0x000e2800000e00ff */
[----:B------:R-:W1:Y:S01]  /*5f00*/  SHFL.UP PT, R5, R32, 0x4, RZ ;  /* 0x0480000020057989 */ /* 0x000e6200000e00ff */
[----:B0-----:R-:W-:-:S04]  /*5f10*/  SEL R4, R4, RZ, P4 ;  /* 0x000000ff04047207 */ /* 0x001fc80002000000 */
[----:B------:R-:W-:Y:S02]  /*5f20*/  IADD3 R9, P6, PT, R4, R33, RZ ;  /* 0x0000002104097210 */ /* 0x000fe40007fde0ff */
[----:B------:R-:W0:Y:S01]  /*5f30*/  SHFL.UP PT, R4, R43, 0x8, RZ ;  /* 0x050000002b047989 */ /* 0x000e2200000e00ff */
[----:B-1----:R-:W-:Y:S02]  /*5f40*/  SEL R5, R5, RZ, P4 ;  /* 0x000000ff05057207 */ /* 0x002fe40002000000 */
        /* <DEDUP_REMOVED lines=11> */
[----:B-1----:R-:W-:-:S05]  /*6000*/  SEL R5, R5, RZ, P4 ;  /* 0x000000ff05057207 */ /* 0x002fca0002000000 */
[----:B------:R-:W-:Y:S01]  /*6010*/  IMAD.X R32, R5, 0x1, R8, P6 ;  /* 0x0000000105207824 */ /* 0x000fe200030e0608 */
[----:B------:R-:W-:-:S04]  /*6020*/  ISETP.NE.U32.AND P6, PT, R33, RZ, PT ;  /* 0x000000ff2100720c */ /* 0x000fc80003fc5070 */
[----:B------:R-:W-:Y:S01]  /*6030*/  ISETP.NE.AND.EX P6, PT, R32, RZ, PT, P6 ;  /* 0x000000ff2000720c */ /* 0x000fe20003fc5360 */
[----:B------:R-:W1:Y:S01]  /*6040*/  SHFL.UP PT, R5, R32, 0x10, RZ ;  /* 0x0600000020057989 */ /* 0x000e6200000e00ff */
[----:B0-----:R-:W-:-:S05]  /*6050*/  FADD R4, R43, R4 ;  /* 0x000000042b047221 */ /* 0x001fca0000000000 */
[----:B------:R-:W-:Y:S02]  /*6060*/  FSEL R52, R4, R43, !P6 ;  /* 0x0000002b04347208 */ /* 0x000fe40007000000 */
[----:B------:R-:W0:Y:S01]  /*6070*/  SHFL.UP PT, R4, R33, 0x10, RZ ;  /* 0x0600000021047989 */ /* 0x000e2200000e00ff */
[----:B------:R-:W-:-:S04]  /*6080*/  ISETP.GE.AND P4, PT, R44, 0x10, PT ;  /* 0x000000102c00780c */ /* 0x000fc80003f86270 */
[----:B-1----:R-:W-:Y:S02]  /*6090*/  SEL R5, R5, RZ, P4 ;  /* 0x000000ff05057207 */ /* 0x002fe40002000000 */
[----:B0-----:R-:W-:-:S04]  /*60a0*/  SEL R4, R4, RZ, P4 ;  /* 0x000000ff04047207 */ /* 0x001fc80002000000 */
[----:B------:R-:W-:-:S05]  /*60b0*/  IADD3 R8, P6, PT, R4, R33, RZ ;  /* 0x0000002104087210 */ /* 0x000fca0007fde0ff */
[----:B------:R-:W-:Y:S01]  /*60c0*/  IMAD.X R9, R5, 0x1, R32, P6 ;  /* 0x0000000105097824 */ /* 0x000fe200030e0620 */
[----:B------:R-:W-:-:S13]  /*60d0*/  ISETP.NE.AND P6, PT, R44, 0x1f, PT ;  /* 0x0000001f2c00780c */ /* 0x000fda0003fc5270 */
[----:B------:R-:W-:-:S05]  /*60e0*/  @!P6 LEA R47, R3, UR4, 0x4 ;  /* 0x00000004032fec11 */ /* 0x000fca000f8e20ff */
[----:B------:R-:W-:Y:S04]  /*60f0*/  @!P6 STS [R47+0x8], R52 ;  /* 0x000008342f00e388 */ /* 0x000fe80000000800 */
[----:B------:R-:W-:Y:S01]  /*6100*/  @!P6 STS.64 [R47], R8 ;  /* 0x000000082f00e388 */ /* 0x000fe20000000a00 */
[----:B------:R-:W-:Y:S06]  /*6110*/  BAR.SYNC.DEFER_BLOCKING 0x0 ;  /* 0x0000000000007b1d */ /* 0x000fec0000010000 */
[----:B------:R-:W-:Y:S04]  /*6120*/  LDS.64 R32, [UR4+0x10] ;  /* 0x00001004ff207984 */ /* 0x000fe80008000a00 */
[----:B------:R-:W0:Y:S04]  /*6130*/  LDS.64 R4, [UR4] ;  /* 0x00000004ff047984 */ /* 0x000e280008000a00 */
[----:B------:R-:W-:Y:S04]  /*6140*/  LDS R50, [UR4+0x8] ;  /* 0x00000804ff327984 */ /* 0x000fe80008000800 */
[----:B------:R-:W1:Y:S01]  /*6150*/  LDS R51, [UR4+0x18] ;  /* 0x00001804ff337984 */ /* 0x000e620008000800 */
[----:B0-----:R-:W-:-:S05]  /*6160*/  IADD3 R55, P6, PT, R4, R32, RZ ;  /* 0x0000002004377210 */ /* 0x001fca0007fde0ff */
[----:B------:R-:W-:Y:S01]  /*6170*/  IMAD.X R53, R5, 0x1, R33, P6 ;  /* 0x0000000105357824 */ /* 0x000fe200030e0621 */
[----:B------:R-:W-:-:S04]  /*6180*/  ISETP.NE.U32.AND P6, PT, R32, RZ, PT ;  /* 0x000000ff2000720c */ /* 0x000fc80003fc5070 */
[----:B------:R-:W-:Y:S02]  /*6190*/  ISETP.NE.AND.EX P6, PT, R33, RZ, PT, P6 ;  /* 0x000000ff2100720c */ /* 0x000fe40003fc5360 */
[----:B------:R-:W0:Y:S01]  /*61a0*/  LDS.64 R32, [UR4+0x20] ;  /* 0x00002004ff207984 */ /* 0x000e220008000a00 */
[----:B------:R-:W-:-:S10]  /*61b0*/  FSEL R43, R43, R52, !P4 ;  /* 0x000000342b2b7208 */ /* 0x000fd40006000000 */
[----:B-1----:R-:W-:Y:S01]  /*61c0*/  @!P6 FADD R51, R50, R51 ;  /* 0x000000333233e221 */ /* 0x002fe20000000000 */
[----:B------:R-:W-:-:S04]  /*61d0*/  ISETP.NE.AND P6, PT, R3, 0x2, PT ;  /* 0x000000020300780c */ /* 0x000fc80003fc5270 */
[----:B------:R-:W-:Y:S02]  /*61e0*/  SEL R56, R55, R4, !P6 ;  /* 0x0000000437387207 */ /* 0x000fe40007000000 */
[----:B------:R-:W-:Y:S02]  /*61f0*/  SEL R47, R53, R5, !P6 ;  /* 0x00000005352f7207 */ /* 0x000fe40007000000 */
[----:B------:R-:W-:Y:S01]  /*6200*/  LDS.64 R4, [UR4+0x30] ;  /* 0x00003004ff047984 */ /* 0x000fe20008000a00 */
[----:B0-----:R-:W-:-:S05]  /*6210*/  IADD3 R55, P4, PT, R32, R55, RZ ;  /* 0x0000003720377210 */ /* 0x001fca0007f9e0ff */
[----:B------:R-:W-:Y:S01]  /*6220*/  IMAD.X R58, R33, 0x1, R53, P4 ;  /* 0x00000001213a7824 */ /* 0x000fe200020e0635 */
[----:B------:R-:W-:Y:S02]  /*6230*/  FSEL R53, R51, R50, !P6 ;  /* 0x0000003233357208 */ /* 0x000fe40007000000 */
[----:B------:R-:W0:Y:S01]  /*6240*/  LDS R50, [UR4+0x28] ;  /* 0x00002804ff327984 */ /* 0x000e220008000800 */
[----:B------:R-:W-:-:S04]  /*6250*/  ISETP.NE.U32.AND P6, PT, R32, RZ, PT ;  /* 0x000000ff2000720c */ /* 0x000fc80003fc5070 */
[----:B------:R-:W-:Y:S02]  /*6260*/  ISETP.NE.AND.EX P6, PT, R33, RZ, PT, P6 ;  /* 0x000000ff2100720c */ /* 0x000fe40003fc5360 */
[----:B------:R-:W1:Y:S11]  /*6270*/  LDS R33, [UR4+0x38] ;  /* 0x00003804ff217984 */ /* 0x000e760008000800 */
[----:B0-----:R-:W-:Y:S01]  /*6280*/  @!P6 FADD R50, R51, R50 ;  /* 0x000000323332e221 */ /* 0x001fe20000000000 */
[----:B------:R-:W-:-:S04]  /*6290*/  ISETP.NE.AND P6, PT, R3, 0x3, PT ;  /* 0x000000030300780c */ /* 0x000fc80003fc5270 */
[----:B------:R-:W-:Y:S02]  /*62a0*/  SEL R56, R55, R56, !P6 ;  /* 0x0000003837387207 */ /* 0x000fe40007000000 */
[----:B------:R-:W-:Y:S02]  /*62b0*/  IADD3 R55, P4, PT, R4, R55, RZ ;  /* 0x0000003704377210 */ /* 0x000fe40007f9e0ff */
[----:B------:R-:W-:-:S03]  /*62c0*/  FSEL R32, R50, R53, !P6 ;  /* 0x0000003532207208 */ /* 0x000fc60007000000 */
[----:B------:R-:W-:Y:S01]  /*62d0*/  IMAD.X R51, R5, 0x1, R58, P4 ;  /* 0x0000000105337824 */ /* 0x000fe200020e063a */
[----:B------:R-:W-:Y:S02]  /*62e0*/  SEL R58, R58, R47, !P6 ;  /* 0x0000002f3a3a7207 */ /* 0x000fe40007000000 */
[----:B------:R-:W-:-:S04]  /*62f0*/  ISETP.NE.U32.AND P6, PT, R4, RZ, PT ;  /* 0x000000ff0400720c */ /* 0x000fc80003fc5070 */
[----:B------:R-:W-:Y:S02]  /*6300*/  ISETP.NE.AND.EX P6, PT, R5, RZ, PT, P6 ;  /* 0x000000ff0500720c */ /* 0x000fe40003fc5360 */
[----:B------:R-:W0:Y:S11]  /*6310*/  LDS.64 R4, [UR4+0x40] ;  /* 0x00004004ff047984 */ /* 0x000e360008000a00 */
[----:B-1----:R-:W-:Y:S01]  /*6320*/  @!P6 FADD R33, R50, R33 ;  /* 0x000000213221e221 */ /* 0x002fe20000000000 */
[----:B------:R-:W-:-:S04]  /*6330*/  ISETP.NE.AND P6, PT, R3, 0x4, PT ;  /* 0x000000040300780c */ /* 0x000fc80003fc5270 */
[----:B------:R-:W-:Y:S02]  /*6340*/  SEL R56, R55, R56, !P6 ;  /* 0x0000003837387207 */ /* 0x000fe40007000000 */
[----:B------:R-:W-:Y:S02]  /*6350*/  SEL R58, R51, R58, !P6 ;  /* 0x0000003a333a7207 */ /* 0x000fe40007000000 */
[----:B0-----:R-:W-:-:S05]  /*6360*/  IADD3 R55, P4, PT, R4, R55, RZ ;  /* 0x0000003704377210 */ /* 0x001fca0007f9e0ff */
[----:B------:R-:W-:Y:S01]  /*6370*/  IMAD.X R47, R5, 0x1, R51, P4 ;  /* 0x00000001052f7824 */ /* 0x000fe200020e0633 */
[----:B------:R-:W-:Y:S02]  /*6380*/  FSEL R51, R33, R32, !P6 ;  /* 0x0000002021337208 */ /* 0x000fe40007000000 */
[----:B------:R-:W0:Y:S01]  /*6390*/  LDS R32, [UR4+0x48] ;  /* 0x00004804ff207984 */ /* 0x000e220008000800 */
[----:B------:R-:W-:-:S04]  /*63a0*/  ISETP.NE.U32.AND P6, PT, R4, RZ, PT ;  /* 0x000000ff0400720c */ /* 0x000fc80003fc5070 */
[----:B------:R-:W-:Y:S02]  /*63b0*/  ISETP.NE.AND.EX P6, PT, R5, RZ, PT, P6 ;  /* 0x000000ff0500720c */ /* 0x000fe40003fc5360 */
[----:B------:R-:W1:Y:S11]  /*63c0*/  LDS.64 R4, [UR4+0x50] ;  /* 0x00005004ff047984 */ /* 0x000e760008000a00 */
[----:B0-----:R-:W-:Y:S01]  /*63d0*/  @!P6 FADD R32, R33, R32 ;  /* 0x000000202120e221 */ /* 0x001fe20000000000 */
[----:B------:R-:W-:Y:S01]  /*63e0*/  ISETP.NE.AND P6, PT, R3, 0x5, PT ;  /* 0x000000050300780c */ /* 0x000fe20003fc5270 */
[----:B------:R-:W0:Y:S03]  /*63f0*/  LDS R33, [UR4+0x58] ;  /* 0x00005804ff217984 */ /* 0x000e260008000800 */
[----:B------:R-:W-:-:S02]  /*6400*/  SEL R56, R55, R56, !P6 ;  /* 0x0000003837387207 */ /* 0x000fc40007000000 */
[----:B-1----:R-:W-:Y:S02]  /*6410*/  IADD3 R55, P4, PT, R4, R55, RZ ;  /* 0x0000003704377210 */ /* 0x002fe40007f9e0ff */
[----:B------:R-:W-:Y:S02]  /*6420*/  SEL R58, R47, R58, !P6 ;  /* 0x0000003a2f3a7207 */ /* 0x000fe40007000000 */
[----:B------:R-:W-:Y:S02]  /*6430*/  FSEL R50, R32, R51, !P6 ;  /* 0x0000003320327208 */ /* 0x000fe40007000000 */
[----:B------:R-:W-:Y:S01]  /*6440*/  ISETP.NE.U32.AND P6, PT, R4, RZ, PT ;  /* 0x000000ff0400720c */ /* 0x000fe20003fc5070 */
[----:B------:R-:W-:-:S03]  /*6450*/  IMAD.X R53, R5, 0x1, R47, P4 ;  /* 0x0000000105357824 */ /* 0x000fc600020e062f */
[----:B------:R-:W-:Y:S02]  /*6460*/  ISETP.NE.AND.EX P6, PT, R5, RZ, PT, P6 ;  /* 0x000000ff0500720c */ /* 0x000fe40003fc5360 */
[----:B------:R-:W1:Y:S11]  /*6470*/  LDS.64 R4, [UR4+0x60] ;  /* 0x00006004ff047984 */ /* 0x000e760008000a00 */
[----:B0-----:R-:W-:Y:S01]  /*6480*/  @!P6 FADD R33, R32, R33 ;  /* 0x000000212021e221 */ /* 0x001fe20000000000 */
[----:B------:R-:W-:-:S04]  /*6490*/  ISETP.NE.AND P6, PT, R3, 0x6, PT ;  /* 0x000000060300780c */ /* 0x000fc80003fc5270 */
[----:B------:R-:W-:Y:S02]  /*64a0*/  SEL R58, R53, R58, !P6 ;  /* 0x0000003a353a7207 */ /* 0x000fe40007000000 */
[----:B-1----:R-:W-:-:S05]  /*64b0*/  IADD3 R51, P4, PT, R4, R55, RZ ;  /* 0x0000003704337210 */ /* 0x002fca0007f9e0ff */
[----:B------:R-:W-:Y:S01]  /*64c0*/  IMAD.X R47, R5, 0x1, R53, P4 ;  /* 0x00000001052f7824 */ /* 0x000fe200020e0635 */
[----:B------:R-:W-:Y:S02]  /*64d0*/  FSEL R53, R33, R50, !P6 ;  /* 0x0000003221357208 */ /* 0x000fe40007000000 */
[----:B------:R-:W0:Y:S01]  /*64e0*/  LDS R50, [UR4+0x68] ;  /* 0x00006804ff327984 */ /* 0x000e220008000800 */
[----:B------:R-:W-:Y:S02]  /*64f0*/  SEL R56, R55, R56, !P6 ;  /* 0x0000003837387207 */ /* 0x000fe40007000000 */
[----:B------:R-:W-:Y:S01]  /*6500*/  ISETP.NE.U32.AND P6, PT, R4, RZ, PT ;  /* 0x000000ff0400720c */ /* 0x000fe20003fc5070 */
[----:B------:R-:W1:Y:S03]  /*6510*/  SHFL.UP PT, R55, R8, 0x1, RZ ;  /* 0x0420000008377989 */ /* 0x000e6600000e00ff */
[----:B------:R-:W-:Y:S01]  /*6520*/  ISETP.NE.AND.EX P6, PT, R5, RZ, PT, P6 ;  /* 0x000000ff0500720c */ /* 0x000fe20003fc5360 */
[----:B------:R-:W2:Y:S04]  /*6530*/  SHFL.UP PT, R52, R9, 0x1, RZ ;  /* 0x0420000009347989 */ /* 0x000ea800000e00ff */
[----:B------:R-:W3:Y:S01]  /*6540*/  LDS.64 R8, [UR4+0x70] ;  /* 0x00007004ff087984 */ /* 0x000ee20008000a00 */
[----:B------:R-:W-:-:S02]  /*6550*/  P2R R39, PR, RZ, 0x20 ;  /* 0x00000020ff277803 */ /* 0x000fc40000000000 */
[----:B------:R-:W-:Y:S02]  /*6560*/  ISETP.NE.AND P5, PT, R44, RZ, PT ;  /* 0x000000ff2c00720c */ /* 0x000fe40003fa5270 */
[----:B------:R-:W-:-:S03]  /*6570*/  ISETP.GE.U32.AND P4, PT, R6, 0x20, PT ;  /* 0x000000200600780c */ /* 0x000fc60003f86070 */
[----:B0-----:R-:W-:Y:S01]  /*6580*/  @!P6 FADD R50, R33, R50 ;  /* 0x000000322132e221 */ /* 0x001fe20000000000 */
[----:B------:R-:W-:-:S04]  /*6590*/  ISETP.NE.AND P6, PT, R3, 0x7, PT ;  /* 0x000000070300780c */ /* 0x000fc80003fc5270 */
[----:B------:R-:W-:Y:S02]  /*65a0*/  SEL R5, R51, R56, !P6 ;  /* 0x0000003833057207 */ /* 0x000fe40007000000 */
[----:B------:R-:W-:Y:S02]  /*65b0*/  SEL R44, R47, R58, !P6 ;  /* 0x0000003a2f2c7207 */ /* 0x000fe40007000000 */
[----:B------:R-:W-:Y:S02]  /*65c0*/  FSEL R53, R50, R53, !P6 ;  /* 0x0000003532357208 */ /* 0x000fe40007000000 */
[----:B------:R-:W-:-:S04]  /*65d0*/  ISETP.NE.U32.AND P6, PT, R5, RZ, PT ;  /* 0x000000ff0500720c */ /* 0x000fc80003fc5070 */
[C---:B------:R-:W-:Y:S02]  /*65e0*/  ISETP.NE.AND.EX P6, PT, R44.reuse, RZ, PT, P6 ;  /* 0x000000ff2c00720c */ /* 0x040fe40003fc5360 */
[----:B-1----:R-:W-:Y:S02]  /*65f0*/  SEL R32, R55, RZ, P5 ;  /* 0x000000ff37207207 */ /* 0x002fe40002800000 */
[----:B------:R-:W-:Y:S02]  /*6600*/  SEL R3, R5, RZ, P4 ;  /* 0x000000ff05037207 */ /* 0x000fe40002000000 */
[----:B------:R-:W-:Y:S02]  /*6610*/  SEL R4, R44, RZ, P4 ;  /* 0x000000ff2c047207 */ /* 0x000fe40002000000 */
[----:B--2---:R-:W-:Y:S02]  /*6620*/  SEL R33, R52, RZ, P5 ;  /* 0x000000ff34217207 */ /* 0x004fe40002800000 */
[----:B------:R-:W-:-:S02]  /*6630*/  IADD3 R32, P4, PT, R32, R3, RZ ;  /* 0x0000000320207210 */ /* 0x000fc40007f9e0ff */
[----:B------:R-:W-:Y:S01]  /*6640*/  LDS R3, [UR4+0x78] ;  /* 0x00007804ff037984 */ /* 0x000fe20008000800 */
[----:B------:R-:W-:Y:S01]  /*6650*/  @!P6 FADD R53, RZ, R53 ;  /* 0x00000035ff35e221 */ /* 0x000fe20000000000 */
[----:B---3--:R-:W-:Y:S01]  /*6660*/  IADD3 R5, P6, PT, R8, R51, RZ ;  /* 0x0000003308057210 */ /* 0x008fe20007fde0ff */
[----:B------:R-:W-:-:S04]  /*6670*/  IMAD.X R33, R33, 0x1, R4, P4 ;  /* 0x0000000121217824 */ /* 0x000fc800020e0604 */
[----:B------:R-:W-:Y:S02]  /*6680*/  IMAD.X R4, R9, 0x1, R47, P6 ;  /* 0x0000000109047824 */ /* 0x000fe400030e062f */
[----:B------:R-:W0:Y:S01]  /*6690*/  SHFL.UP PT, R47, R43, 0x1, RZ ;  /* 0x042000002b2f7989 */ /* 0x000e2200000e00ff */
[----:B------:R-:W-:-:S04]  /*66a0*/  ISETP.GE.U32.AND P6, PT, R6, 0x20, PT ;  /* 0x000000200600780c */ /* 0x000fc80003fc6070 */
[----:B------:R-:W-:Y:S02]  /*66b0*/  FSEL R44, R53, RZ, P6 ;  /* 0x000000ff352c7208 */ /* 0x000fe40003000000 */
[----:B------:R-:W-:-:S04]  /*66c0*/  ISETP.NE.U32.AND P6, PT, R55, RZ, PT ;  /* 0x000000ff3700720c */ /* 0x000fc80003fc5070 */
[----:B------:R-:W-:-:S13]  /*66d0*/  ISETP.NE.AND.EX P6, PT, R52, RZ, PT, P6 ;  /* 0x000000ff3400720c */ /* 0x000fda0003fc5360 */
[----:B0-----:R-:W-:Y:S01]  /*66e0*/  @!P6 FADD R47, R47, R44 ;  /* 0x0000002c2f2fe221 */ /* 0x001fe20000000000 */
[----:B------:R-:W-:-:S04]  /*66f0*/  ISETP.NE.U32.AND P6, PT, R8, RZ, PT ;  /* 0x000000ff0800720c */ /* 0x000fc80003fc5070 */
[----:B------:R-:W-:-:S13]  /*6700*/  ISETP.NE.AND.EX P6, PT, R9, RZ, PT, P6 ;  /* 0x000000ff0900720c */ /* 0x000fda0003fc5360 */
[----:B------:R-:W-:Y:S01]  /*6710*/  @!P6 FADD R3, R50, R3 ;  /* 0x000000033203e221 */ /* 0x000fe20000000000 */
[----:B------:R-:W-:-:S05]  /*6720*/  IADD3 R35, P6, PT, R32, R35, RZ ;  /* 0x0000002320237210 */ /* 0x000fca0007fde0ff */
[----:B------:R-:W-:Y:S01]  /*6730*/  IMAD.X R34, R33, 0x1, R34, P6 ;  /* 0x0000000121227824 */ /* 0x000fe200030e0622 */
        /* <DEDUP_REMOVED lines=14> */
[----:B------:R-:W-:Y:S02]  /*6820*/  ISETP.NE.U32.AND P6, PT, R37, RZ, PT ;  /* 0x000000ff2500720c */ /* 0x000fe40003fc5070 */
[----:B------:R-:W-:Y:S02]  /*6830*/  FSEL R47, R44, R47, !P5 ;  /* 0x0000002f2c2f7208 */ /* 0x000fe40006800000 */
[----:B------:R-:W-:Y:S02]  /*6840*/  ISETP.NE.AND.EX P5, PT, R38, RZ, PT, P6 ;  /* 0x000000ff2600720c */ /* 0x000fe40003fa5360 */
[----:B------:R-:W-:Y:S02]  /*6850*/  ISETP.NE.AND P6, PT, R40, RZ, PT ;  /* 0x000000ff2800720c */ /* 0x000fe40003fc5270 */
[----:B------:R-:W-:Y:S02]  /*6860*/  P2R R37, PR, RZ, 0x20 ;  /* 0x00000020ff257803 */ /* 0x000fe40000000000 */
[----:B------:R-:W-:-:S07]  /*6870*/  ISETP.NE.AND P4, PT, R45, RZ, PT ;  /* 0x000000ff2d00720c */ /* 0x000fce0003f85270 */
[----:B------:R-:W-:Y:S01]  /*6880*/  @!P5 FADD R49, R49, R47 ;  /* 0x0000002f3131d221 */ /* 0x000fe20000000000 */
[----:B------:R-:W-:-:S03]  /*6890*/  ISETP.NE.AND P5, PT, R39, RZ, PT ;  /* 0x000000ff2700720c */ /* 0x000fc60003fa5270 */
[----:B------:R-:W-:Y:S01]  /*68a0*/  @!P6 FADD R31, R31, R49 ;  /* 0x000000311f1fe221 */ /* 0x000fe20000000000 */
[----:B------:R-:W-:-:S04]  /*68b0*/  ISETP.GE.U32.AND P6, PT, R5, 0x101, PT ;  /* 0x000001010500780c */ /* 0x000fc80003fc6070 */
[----:B------:R-:W-:-:S05]  /*68c0*/  ISETP.GE.AND.EX P6, PT, R4, RZ, PT, P6 ;  /* 0x000000ff0400720c */ /* 0x000fca0003fc6360 */
[----:B------:R-:W-:-:S04]  /*68d0*/  @!P5 FADD R29, R29, R31 ;  /* 0x0000001f1d1dd221 */ /* 0x000fc80000000000 */
[----:B------:R-:W-:-:S04]  /*68e0*/  @!P4 FADD R27, R27, R29 ;  /* 0x0000001d1b1bc221 */ /* 0x000fc80000000000 */
[----:B------:R-:W-:-:S04]  /*68f0*/  @!P3 FADD R25, R25, R27 ;  /* 0x0000001b1919b221 */ /* 0x000fc80000000000 */
[----:B------:R-:W-:-:S04]  /*6900*/  @!P2 FADD R23, R23, R25 ;  /* 0x000000191717a221 */ /* 0x000fc80000000000 */
[----:B------:R-:W-:-:S04]  /*6910*/  @!P1 FADD R21, R21, R23 ;  /* 0x0000001715159221 */ /* 0x000fc80000000000 */
[----:B------:R-:W-:Y:S01]  /*6920*/  @!P0 FADD R19, R19, R21 ;  /* 0x0000001513138221 */ /* 0x000fe20000000000 */
[----:B------:R-:W-:Y:S06]  /*6930*/  @!P6 BRA `(.L_x_1036) ;  /* 0x000000040078e947 */ /* 0x000fec0003800000 */
[----:B------:R-:W-:Y:S01]  /*6940*/  BAR.SYNC.DEFER_BLOCKING 0x0 ;  /* 0x0000000000007b1d */ /* 0x000fe20000010000 */
[----:B------:R-:W-:Y:S02]  /*6950*/  P2R R8, PR, RZ, 0x2 ;  /* 0x00000002ff087803 */ /* 0x000fe40000000000 */
[----:B------:R-:W-:Y:S02]  /*6960*/  ISETP.NE.AND P1, PT, R37, RZ, PT ;  /* 0x000000ff2500720c */ /* 0x000fe40003f25270 */
[----:B------:R-:W-:Y:S01]  /*6970*/  P2R R10, PR, RZ, 0x1 ;  /* 0x00000001ff0a7803 */ /* 0x000fe20000000000 */
[----:B------:R-:W0:Y:S01]  /*6980*/  LDCU.64 UR10, c[0x0][0x3a0] ;  /* 0x00007400ff0a77ac */ /* 0x000e220008000a00 */
[----:B------:R-:W-:Y:S01]  /*6990*/  ISETP.NE.AND P0, PT, R40, RZ, PT ;  /* 0x000000ff2800720c */ /* 0x000fe20003f05270 */
[----:B------:R-:W-:Y:S01]  /*69a0*/  BSSY.RECONVERGENT B0, `(.L_x_1037) ;  /* 0x0000056000007945 */ /* 0x000fe20003800200 */
[----:B------:R-:W-:Y:S02]  /*69b0*/  @P5 LEA R35, R35, UR4, 0x3 ;  /* 0x0000000423235c11 */ /* 0x000fe4000f8e18ff */
[----:B------:R-:W-:-:S02]  /*69c0*/  @P4 LEA R7, R7, UR4, 0x3 ;  /* 0x0000000407074c11 */ /* 0x000fc4000f8e18ff */
[----:B------:R-:W-:Y:S02]  /*69d0*/  @P3 LEA R9, R9, UR4, 0x3 ;  /* 0x0000000409093c11 */ /* 0x000fe4000f8e18ff */
[----:B------:R-:W-:Y:S02]  /*69e0*/  @P2 LEA R11, R11, UR4, 0x3 ;  /* 0x000000040b0b2c11 */ /* 0x000fe4000f8e18ff */
[----:B------:R-:W-:Y:S02]  /*69f0*/  @P1 LEA R32, R32, UR4, 0x3 ;  /* 0x0000000420201c11 */ /* 0x000fe4000f8e18ff */
[----:B------:R-:W-:-:S03]  /*6a00*/  ISETP.NE.AND P6, PT, R36, RZ, PT ;  /* 0x000000ff2400720c */ /* 0x000fc60003fc5270 */
[----:B------:R1:W-:Y:S01]  /*6a10*/  @P1 STS.64 [R32], R46 ;  /* 0x0000002e20001388 */ /* 0x0003e20000000a00 */
[----:B------:R-:W-:Y:S02]  /*6a20*/  ISETP.NE.AND P1, PT, R8, RZ, PT ;  /* 0x000000ff0800720c */ /* 0x000fe40003f25270 */
[----:B------:R-:W-:-:S05]  /*6a30*/  @P0 LEA R8, R41, UR4, 0x3 ;  /* 0x0000000429080c11 */ /* 0x000fca000f8e18ff */
[----:B------:R1:W-:Y:S01]  /*6a40*/  @P0 STS.64 [R8], R48 ;  /* 0x0000003008000388 */ /* 0x0003e20000000a00 */
[----:B------:R-:W-:Y:S02]  /*6a50*/  ISETP.NE.AND P0, PT, R10, RZ, PT ;  /* 0x000000ff0a00720c */ /* 0x000fe40003f05270 */
[----:B------:R-:W-:Y:S01]  /*6a60*/  @P6 LEA R17, R17, UR4, 0x3 ;  /* 0x0000000411116c11 */ /* 0x000fe2000f8e18ff */
[----:B------:R1:W-:Y:S02]  /*6a70*/  @P5 STS.64 [R35], R30 ;  /* 0x0000001e23005388 */ /* 0x0003e40000000a00 */
[----:B------:R-:W-:Y:S02]  /*6a80*/  @P1 LEA R13, R13, UR4, 0x3 ;  /* 0x000000040d0d1c11 */ /* 0x000fe4000f8e18ff */
[----:B------:R1:W-:Y:S04]  /*6a90*/  @P4 STS.64 [R7], R28 ;  /* 0x0000001c07004388 */ /* 0x0003e80000000a00 */
[----:B------:R1:W-:Y:S02]  /*6aa0*/  @P3 STS.64 [R9], R26 ;  /* 0x0000001a09003388 */ /* 0x0003e40000000a00 */
[----:B------:R-:W-:-:S02]  /*6ab0*/  @P0 LEA R15, R15, UR4, 0x3 ;  /* 0x000000040f0f0c11 */ /* 0x000fc4000f8e18ff */
[----:B------:R1:W-:Y:S04]  /*6ac0*/  @P2 STS.64 [R11], R24 ;  /* 0x000000180b002388 */ /* 0x0003e80000000a00 */
[----:B------:R1:W-:Y:S04]  /*6ad0*/  @P1 STS.64 [R13], R22 ;  /* 0x000000160d001388 */ /* 0x0003e80000000a00 */
[----:B------:R1:W-:Y:S01]  /*6ae0*/  @P0 STS.64 [R15], R20 ;  /* 0x000000140f000388 */ /* 0x0003e20000000a00 */
[----:B------:R-:W-:-:S03]  /*6af0*/  ISETP.GT.U32.AND P0, PT, R5, R6, PT ;  /* 0x000000060500720c */ /* 0x000fc60003f04070 */
[----:B------:R1:W-:Y:S01]  /*6b00*/  @P6 STS.64 [R17], R18 ;  /* 0x0000001211006388 */ /* 0x0003e20000000a00 */
[----:B------:R-:W-:Y:S01]  /*6b10*/  BAR.SYNC.DEFER_BLOCKING 0x0 ;  /* 0x0000000000007b1d */ /* 0x000fe20000010000 */
[----:B------:R-:W-:-:S13]  /*6b20*/  ISETP.GT.U32.AND.EX P0, PT, R4, RZ, PT, P0 ;  /* 0x000000ff0400720c */ /* 0x000fda0003f04100 */
[----:B01----:R-:W-:Y:S05]  /*6b30*/  @!P0 BRA `(.L_x_1038) ;  /* 0x0000000000f08947 */ /* 0x003fea0003800000 */
[----:B------:R-:W-:Y:S01]  /*6b40*/  IMAD.MOV.U32 R14, RZ, RZ, R6 ;  /* 0x000000ffff0e7224 */ /* 0x000fe200078e0006 */
[----:B------:R-:W-:Y:S01]  /*6b50*/  BSSY.RECONVERGENT B1, `(.L_x_1039) ;  /* 0x0000023000017945 */ /* 0x000fe20003800200 */
[----:B------:R-:W-:-:S03]  /*6b60*/  IMAD.MOV.U32 R21, RZ, RZ, RZ ;  /* 0x000000ffff157224 */ /* 0x000fc600078e00ff */
[----:B------:R-:W-:Y:S02]  /*6b70*/  LOP3.LUT R8, RZ, R14, RZ, 0x33, !PT ;  /* 0x0000000eff087212 */ /* 0x000fe400078e33ff */
[----:B------:R-:W-:Y:S02]  /*6b80*/  LOP3.LUT R7, RZ, R21, RZ, 0x33, !PT ;  /* 0x00000015ff077212 */ /* 0x000fe400078e33ff */
[----:B------:R-:W-:-:S04]  /*6b90*/  IADD3 R8, P0, PT, R8, R5, RZ ;  /* 0x0000000508087210 */ /* 0x000fc80007f1e0ff */
[C---:B------:R-:W-:Y:S01]  /*6ba0*/  LOP3.LUT R9, R8.reuse, 0x300, RZ, 0xc0, !PT ;  /* 0x0000030008097812 */ /* 0x040fe200078ec0ff */
[----:B------:R-:W-:Y:S01]  /*6bb0*/  IMAD.X R7, R7, 0x1, R4, P0 ;  /* 0x0000000107077824 */ /* 0x000fe200000e0604 */
[----:B------:R-:W-:Y:S02]  /*6bc0*/  ISETP.GE.U32.AND P0, PT, R8, 0x300, PT ;  /* 0x000003000800780c */ /* 0x000fe40003f06070 */
[----:B------:R-:W-:Y:S02]  /*6bd0*/  ISETP.NE.U32.AND P1, PT, R9, 0x300, PT ;  /* 0x000003000900780c */ /* 0x000fe40003f25070 */
[----:B------:R-:W-:Y:S02]  /*6be0*/  ISETP.GE.U32.AND.EX P0, PT, R7, RZ, PT, P0 ;  /* 0x000000ff0700720c */ /* 0x000fe40003f06100 */
[----:B------:R-:W-:-:S13]  /*6bf0*/  ISETP.NE.AND.EX P1, PT, RZ, RZ, PT, P1 ;  /* 0x000000ffff00720c */ /* 0x000fda0003f25310 */
[----:B------:R-:W-:Y:S05]  /*6c00*/  @!P1 BRA `(.L_x_1040) ;  /* 0x00000000005c9947 */ /* 0x000fea0003800000 */
        /* <DEDUP_REMOVED lines=11> */
.L_x_1041:
        /* <DEDUP_REMOVED lines=12> */
.L_x_1040:
[----:B------:R-:W-:Y:S05]  /*6d80*/  BSYNC.RECONVERGENT B1 ;  /* 0x0000000000017941 */ /* 0x000fea0003800200 */
.L_x_1039:
[----:B------:R-:W-:Y:S05]  /*6d90*/  @!P0 BRA `(.L_x_1038) ;  /* 0x0000000000588947 */ /* 0x000fea0003800000 */
.L_x_1042:
        /* <DEDUP_REMOVED lines=22> */
.L_x_1038:
[----:B------:R-:W-:Y:S05]  /*6f00*/  BSYNC.RECONVERGENT B0 ;  /* 0x0000000000007941 */ /* 0x000fea0003800200 */
.L_x_1037:
[----:B------:R-:W-:Y:S05]  /*6f10*/  BRA `(.L_x_1043) ;  /* 0x0000000000ac7947 */ /* 0x000fea0003800000 */
.L_x_1036:
[----:B------:R-:W-:Y:S01]  /*6f20*/  P2R R20, PR, RZ, 0x1 ;  /* 0x00000001ff147803 */ /* 0x000fe20000000000 */
[----:B------:R-:W0:Y:S01]  /*6f30*/  @P2 LDC.64 R38, c[0x0][0x3a0] ;  /* 0x0000e800ff262b82 */ /* 0x000e220000000a00 */
[----:B------:R-:W-:Y:S02]  /*6f40*/  ISETP.NE.AND P0, PT, R40, RZ, PT ;  /* 0x000000ff2800720c */ /* 0x000fe40003f05270 */
[----:B------:R-:W-:Y:S02]  /*6f50*/  P2R R18, PR, RZ, 0x2 ;  /* 0x00000002ff127803 */ /* 0x000fe40000000000 */
[----:B------:R-:W-:-:S09]  /*6f60*/  ISETP.NE.AND P1, PT, R37, RZ, PT ;  /* 0x000000ff2500720c */ /* 0x000fd20003f25270 */
[----:B------:R-:W1:Y:S08]  /*6f70*/  @P0 LDC.64 R50, c[0x0][0x3a0] ;  /* 0x0000e800ff320b82 */ /* 0x000e700000000a00 */
[----:B------:R-:W2:Y:S01]  /*6f80*/  @P1 LDC.64 R52, c[0x0][0x3a0] ;  /* 0x0000e800ff341b82 */ /* 0x000ea20000000a00 */
[----:B-1----:R-:W-:-:S04]  /*6f90*/  @P0 LEA R50, P6, R41, R50, 0x2 ;  /* 0x0000003229320211 */ /* 0x002fc800078c10ff */
[----:B------:R-:W-:Y:S02]  /*6fa0*/  @P0 LEA.HI.X R51, R41, R51, R42, 0x2, P6 ;  /* 0x0000003329330211 */ /* 0x000fe400030f142a */
[----:B--2---:R-:W-:-:S04]  /*6fb0*/  @P1 LEA R52, P6, R32, R52, 0x2 ;  /* 0x0000003420341211 */ /* 0x004fc800078c10ff */
[----:B------:R-:W-:Y:S02]  /*6fc0*/  @P1 LEA.HI.X R53, R32, R53, R33, 0x2, P6 ;  /* 0x0000003520351211 */ /* 0x000fe400030f1421 */
[----:B------:R-:W1:Y:S03]  /*6fd0*/  @P5 LDC.64 R32, c[0x0][0x3a0] ;  /* 0x0000e800ff205b82 */ /* 0x000e660000000a00 */
[----:B------:R2:W-:Y:S01]  /*6fe0*/  @P1 STG.E desc[UR8][R52.64], R47 ;  /* 0x0000002f34001986 */ /* 0x0005e2000c101908 */
[----:B------:R-:W-:-:S03]  /*6ff0*/  ISETP.NE.AND P1, PT, R18, RZ, PT ;  /* 0x000000ff1200720c */ /* 0x000fc60003f25270 */
[----:B------:R2:W-:Y:S01]  /*7000*/  @P0 STG.E desc[UR8][R50.64], R49 ;  /* 0x0000003132000986 */ /* 0x0005e2000c101908 */
[----:B------:R-:W-:-:S09]  /*7010*/  ISETP.NE.AND P0, PT, R20, RZ, PT ;  /* 0x000000ff1400720c */ /* 0x000fd20003f05270 */
[----:B------:R-:W3:Y:S01]  /*7020*/  @P1 LDC.64 R40, c[0x0][0x3a0] ;  /* 0x0000e800ff281b82 */ /* 0x000ee20000000a00 */
[----:B-1----:R-:W-:-:S07]  /*7030*/  @P5 LEA R32, P6, R35, R32, 0x2 ;  /* 0x0000002023205211 */ /* 0x002fce00078c10ff */
[----:B------:R-:W1:Y:S01]  /*7040*/  @P0 LDC.64 R42, c[0x0][0x3a0] ;  /* 0x0000e800ff2a0b82 */ /* 0x000e620000000a00 */
[----:B------:R-:W-:Y:S02]  /*7050*/  @P5 LEA.HI.X R33, R35, R33, R34, 0x2, P6 ;  /* 0x0000002123215211 */ /* 0x000fe400030f1422 */
[----:B------:R-:W-:-:S05]  /*7060*/  ISETP.NE.AND P6, PT, R36, RZ, PT ;  /* 0x000000ff2400720c */ /* 0x000fca0003fc5270 */
[----:B------:R-:W4:Y:S01]  /*7070*/  @P4 LDC.64 R34, c[0x0][0x3a0] ;  /* 0x0000e800ff224b82 */ /* 0x000f220000000a00 */
[----:B------:R2:W-:Y:S07]  /*7080*/  @P5 STG.E desc[UR8][R32.64], R31 ;  /* 0x0000001f20005986 */ /* 0x0005ee000c101908 */
[----:B------:R-:W5:Y:S08]  /*7090*/  @P3 LDC.64 R36, c[0x0][0x3a0] ;  /* 0x0000e800ff243b82 */ /* 0x000f700000000a00 */
[----:B------:R-:W2:Y:S01]  /*70a0*/  @P6 LDC.64 R44, c[0x0][0x3a0] ;  /* 0x0000e800ff2c6b82 */ /* 0x000ea20000000a00 */
[----:B----4-:R-:W-:-:S04]  /*70b0*/  @P4 LEA R34, P5, R7, R34, 0x2 ;  /* 0x0000002207224211 */ /* 0x010fc800078a10ff */
[----:B------:R-:W-:Y:S02]  /*70c0*/  @P4 LEA.HI.X R35, R7, R35, R8, 0x2, P5 ;  /* 0x0000002307234211 */ /* 0x000fe400028f1408 */
[----:B-----5:R-:W-:-:S03]  /*70d0*/  @P3 LEA R36, P5, R9, R36, 0x2 ;  /* 0x0000002409243211 */ /* 0x020fc600078a10ff */
[----:B------:R4:W-:Y:S01]  /*70e0*/  @P4 STG.E desc[UR8][R34.64], R29 ;  /* 0x0000001d22004986 */ /* 0x0009e2000c101908 */
[----:B0-----:R-:W-:Y:S02]  /*70f0*/  @P2 LEA R38, P4, R11, R38, 0x2 ;  /* 0x000000260b262211 */ /* 0x001fe400078810ff */
[----:B------:R-:W-:Y:S02]  /*7100*/  @P3 LEA.HI.X R37, R9, R37, R10, 0x2, P5 ;  /* 0x0000002509253211 */ /* 0x000fe400028f140a */
[----:B------:R-:W-:Y:S02]  /*7110*/  @P2 LEA.HI.X R39, R11, R39, R12, 0x2, P4 ;  /* 0x000000270b272211 */ /* 0x000fe400020f140c */
[----:B-1----:R-:W-:Y:S01]  /*7120*/  @P0 LEA R42, P4, R15, R42, 0x2 ;  /* 0x0000002a0f2a0211 */ /* 0x002fe200078810ff */
[----:B------:R4:W-:Y:S01]  /*7130*/  @P3 STG.E desc[UR8][R36.64], R27 ;  /* 0x0000001b24003986 */ /* 0x0009e2000c101908 */
[----:B---3--:R-:W-:Y:S02]  /*7140*/  @P1 LEA R40, P3, R13, R40, 0x2 ;  /* 0x000000280d281211 */ /* 0x008fe400078610ff */
[----:B--2---:R-:W-:Y:S01]  /*7150*/  @P6 LEA R44, P5, R17, R44, 0x2 ;  /* 0x0000002c112c6211 */ /* 0x004fe200078a10ff */
[----:B------:R4:W-:Y:S01]  /*7160*/  @P2 STG.E desc[UR8][R38.64], R25 ;  /* 0x0000001926002986 */ /* 0x0009e2000c101908 */
[----:B------:R-:W-:-:S02]  /*7170*/  @P1 LEA.HI.X R41, R13, R41, R14, 0x2, P3 ;  /* 0x000000290d291211 */ /* 0x000fc400018f140e */
[----:B------:R-:W-:Y:S02]  /*7180*/  @P0 LEA.HI.X R43, R15, R43, R16, 0x2, P4 ;  /* 0x0000002b0f2b0211 */ /* 0x000fe400020f1410 */
[----:B------:R-:W-:Y:S01]  /*7190*/  @P6 LEA.HI.X R45, R17, R45, R54, 0x2, P5 ;  /* 0x0000002d112d6211 */ /* 0x000fe200028f1436 */
[----:B------:R4:W-:Y:S04]  /*71a0*/  @P1 STG.E desc[UR8][R40.64], R23 ;  /* 0x0000001728001986 */ /* 0x0009e8000c101908 */
[----:B------:R4:W-:Y:S04]  /*71b0*/  @P0 STG.E desc[UR8][R42.64], R21 ;  /* 0x000000152a000986 */ /* 0x0009e8000c101908 */
[----:B------:R4:W-:Y:S02]  /*71c0*/  @P6 STG.E desc[UR8][R44.64], R19 ;  /* 0x000000132c006986 */ /* 0x0009e4000c101908 */
.L_x_1043:
[----:B------:R-:W-:-:S13]  /*71d0*/  ISETP.NE.AND P0, PT, R6, 0xff, PT ;  /* 0x000000ff0600780c */ /* 0x000fda0003f05270 */
[----:B------:R-:W-:Y:S05]  /*71e0*/  @P0 EXIT ;  /* 0x000000000000094d */ /* 0x000fea0003800000 */
[----:B------:R-:W1:Y:S01]  /*71f0*/  LDC.64 R6, c[0x0][0x3a8] ;  /* 0x0000ea00ff067b82 */ /* 0x000e620000000a00 */
[----:B------:R-:W-:-:S04]  /*7200*/  ISETP.NE.U32.AND P0, PT, R0, 0x900, PT ;  /* 0x000009000000780c */ /* 0x000fc80003f05070 */
[----:B------:R-:W-:-:S13]  /*7210*/  ISETP.NE.AND.EX P0, PT, R2, RZ, PT, P0 ;  /* 0x000000ff0200720c */ /* 0x000fda0003f05300 */
[----:B------:R-:W-:Y:S05]  /*7220*/  @P0 BRA `(.L_x_1044) ;  /* 0x0000000000180947 */ /* 0x000fea0003800000 */
[----:B0---4-:R-:W0:Y:S02]  /*7230*/  LDC.64 R8, c[0x0][0x3a0] ;  /* 0x0000e800ff087b82 */ /* 0x011e240000000a00 */
[----:B0-----:R-:W-:-:S04]  /*7240*/  LEA R8, P0, R5, R8, 0x2 ;  /* 0x0000000805087211 */ /* 0x001fc800078010ff */
[C---:B------:R-:W-:Y:S02]  /*7250*/  LEA.HI.X R9, R5.reuse, R9, R4, 0x2, P0 ;  /* 0x0000000905097211 */ /* 0x040fe400000f1404 */
[----:B------:R-:W-:-:S03]  /*7260*/  IADD3 R5, P0, PT, R5, 0x1, RZ ;  /* 0x0000000105057810 */ /* 0x000fc60007f1e0ff */
[----:B------:R2:W-:Y:S02]  /*7270*/  STG.E desc[UR8][R8.64], R3 ;  /* 0x0000000308007986 */ /* 0x0005e4000c101908 */
[----:B------:R-:W-:-:S08]  /*7280*/  IMAD.X R4, RZ, RZ, R4, P0 ;  /* 0x000000ffff047224 */ /* 0x000fd000000e0604 */
.L_x_1044:
[----:B------:R-:W-:-:S04]  /*7290*/  LOP3.LUT R5, R5, R4, RZ, 0x3c, !PT ;  /* 0x0000000405057212 */ /* 0x000fc800078e3cff */
[----:B------:R-:W-:-:S04]  /*72a0*/  LOP3.LUT R4, R5, R4, RZ, 0x3c, !PT ;  /* 0x0000000405047212 */ /* 0x000fc800078e3cff */
[----:B------:R-:W-:-:S05]  /*72b0*/  LOP3.LUT R5, R5, R4, RZ, 0x3c, !PT ;  /* 0x0000000405057212 */ /* 0x000fca00078e3cff */
[----:B-1----:R-:W-:Y:S01]  /*72c0*/  STG.E.64 desc[UR8][R6.64], R4 ;  /* 0x0000000406007986 */ /* 0x002fe2000c101b08 */
[----:B------:R-:W-:Y:S05]  /*72d0*/  EXIT ;  /* 0x000000000000794d */ /* 0x000fea0003800000 */
.L_x_1035:
[----:B------:R-:W0:Y:S08]  /*72e0*/  LDC.64 R4, c[0x0][0x380] ;  /* 0x0000e000ff047b82 */ /* 0x000e300000000a00 */
[----:B------:R-:W1:Y:S01]  /*72f0*/  LDC.64 R8, c[0x0][0x388] ;  /* 0x0000e200ff087b82 */ /* 0x000e620000000a00 */
[----:B0-----:R-:W-:-:S05]  /*7300*/  IMAD.WIDE.U32 R4, R12, 0x2400, R4 ;  /* 0x000024000c047825 */ /* 0x001fca00078e0004 */
[----:B------:R-:W2:Y:S01]  /*7310*/  LDG.E.CONSTANT R14, desc[UR8][R4.64] ;  /* 0x00000008040e7981 */ /* 0x000ea2000c1e9900 */
[----:B-1----:R-:W-:-:S05]  /*7320*/  IMAD.WIDE.U32 R8, R12, 0x2400, R8 ;  /* 0x000024000c087825 */ /* 0x002fca00078e0008 */
[----:B------:R0:W3:Y:S01]  /*7330*/  LDG.E.CONSTANT R23, desc[UR8][R8.64] ;  /* 0x0000000808177981 */ /* 0x0000e2000c1e9900 */
[----:B------:R-:W1:Y:S02]  /*7340*/  S2R R13, SR_TID.X ;  /* 0x00000000000d7919 */ /* 0x000e640000002100 */
[C---:B-1----:R-:W-:Y:S02]  /*7350*/  LOP3.LUT R3, R13.reuse, 0x1f, RZ, 0xc0, !PT ;  /* 0x0000001f0d037812 */ /* 0x042fe400078ec0ff */
[----:B------:R-:W-:-:S05]  /*7360*/  LOP3.LUT R6, R13, 0x3e0, RZ, 0xc0, !PT ;  /* 0x000003e00d067812 */ /* 0x000fca00078ec0ff */
[----:B------:R-:W-:-:S04]  /*7370*/  IMAD R15, R6, 0x9, R3 ;  /* 0x00000009060f7824 */ /* 0x000fc800078e0203 */
[C---:B------:R-:W-:Y:S02]  /*7380*/  VIADD R3, R15.reuse, 0x20 ;  /* 0x000000200f037836 */ /* 0x040fe40000000000 */
[----:B------:R-:W-:-:S03]  /*7390*/  IMAD.SHL.U32 R11, R15, 0x4, RZ ;  /* 0x000000040f0b7824 */ /* 0x000fc600078e00ff */
[----:B------:R-:W-:Y:S01]  /*73a0*/  ISETP.GE.U32.AND P5, PT, R3, R0, PT ;  /* 0x000000000300720c */ /* 0x000fe20003fa6070 */
[C---:B------:R-:W-:Y:S01]  /*73b0*/  VIADD R3, R15.reuse, 0x60 ;  /* 0x000000600f037836 */ /* 0x040fe20000000000 */
[----:B------:R-:W-:Y:S01]  /*73c0*/  IADD3 R6, P2, PT, R4, R11, RZ ;  /* 0x0000000b04067210 */ /* 0x000fe20007f5e0ff */
[----:B------:R-:W-:-:S03]  /*73d0*/  VIADD R7, R15, 0x40 ;  /* 0x000000400f077836 */ /* 0x000fc60000000000 */
[-C--:B------:R-:W-:Y:S01]  /*73e0*/  ISETP.GE.U32.AND P4, PT, R3, R0.reuse, PT ;  /* 0x000000000300720c */ /* 0x080fe20003f86070 */
[----:B------:R-:W-:Y:S01]  /*73f0*/  VIADD R3, R15, 0xa0 ;  /* 0x000000a00f037836 */ /* 0x000fe20000000000 */
[-C--:B------:R-:W-:Y:S01]  /*7400*/  ISETP.GE.U32.AND P0, PT, R7, R0.reuse, PT ;  /* 0x000000000700720c */ /* 0x080fe20003f06070 */
[----:B------:R-:W-:Y:S01]  /*7410*/  IMAD.X R7, RZ, RZ, R5, P2 ;  /* 0x000000ffff077224 */ /* 0x000fe200010e0605 */
[C---:B------:R-:W-:Y:S01]  /*7420*/  ISETP.GE.U32.AND P6, PT, R15.reuse, R0, PT ;  /* 0x000000000f00720c */ /* 0x040fe20003fc6070 */
[----:B------:R-:W-:Y:S01]  /*7430*/  VIADD R17, R15, 0x80 ;  /* 0x000000800f117836 */ /* 0x000fe20000000000 */
[----:B------:R-:W-:Y:S02]  /*7440*/  IADD3 R10, P1, PT, R11, R8, RZ ;  /* 0x000000080b0a7210 */ /* 0x000fe40007f3e0ff */
[-C--:B------:R-:W-:Y:S02]  /*7450*/  ISETP.GE.U32.AND P2, PT, R3, R0.reuse, PT ;  /* 0x000000000300720c */ /* 0x080fe40003f46070 */
[----:B------:R-:W-:Y:S01]  /*7460*/  ISETP.GE.U32.AND P3, PT, R17, R0, PT ;  /* 0x000000001100720c */ /* 0x000fe20003f66070 */
[----:B------:R-:W-:-:S02]  /*7470*/  IMAD.X R11, RZ, RZ, R9, P1 ;  /* 0x000000ffff0b7224 */ /* 0x000fc400008e0609 */
[C---:B------:R-:W-:Y:S02]  /*7480*/  VIADD R17, R15.reuse, 0xc0 ;  /* 0x000000c00f117836 */ /* 0x040fe40000000000 */
[C---:B0-----:R-:W-:Y:S02]  /*7490*/  VIADD R9, R15.reuse, 0xe0 ;  /* 0x000000e00f097836 */ /* 0x041fe40000000000 */
[----:B------:R-:W-:Y:S01]  /*74a0*/  VIADD R15, R15, 0x100 ;  /* 0x000001000f0f7836 */ /* 0x000fe20000000000 */
[----:B------:R-:W-:Y:S01]  /*74b0*/  ISETP.GE.U32.AND P1, PT, R17, R0, PT ;  /* 0x000000001100720c */ /* 0x000fe20003f26070 */
[----:B------:R-:W-:Y:S02]  /*74c0*/  IMAD.MOV.U32 R32, RZ, RZ, RZ ;  /* 0x000000ffff207224 */ /* 0x000fe400078e00ff */
[----:B--2---:R-:W-:Y:S02]  /*74d0*/  IMAD.MOV.U32 R3, RZ, RZ, R14 ;  /* 0x000000ffff037224 */ /* 0x004fe400078e000e */
[----:B------:R-:W2:Y:S02]  /*74e0*/  @!P6 LDG.E.CONSTANT R14, desc[UR8][R6.64] ;  /* 0x00000008060ee981 */ /* 0x000ea4000c1e9900 */
[----:B------:R-:W-:-:S02]  /*74f0*/  IMAD.MOV.U32 R8, RZ, RZ, R3 ;  /* 0x000000ffff087224 */ /* 0x000fc400078e0003 */
[----:B---3--:R-:W-:Y:S02]  /*7500*/  IMAD.MOV.U32 R33, RZ, RZ, R23 ;  /* 0x000000ffff217224 */ /* 0x008fe400078e0017 */
[----:B------:R-:W3:Y:S02]  /*7510*/  @!P6 LDG.E.CONSTANT R23, desc[UR8][R10.64] ;  /* 0x000000080a17e981 */ /* 0x000ee4000c1e9900 */
[----:B------:R-:W-:Y:S01]  /*7520*/  IMAD.MOV.U32 R25, RZ, RZ, R33 ;  /* 0x000000ffff197224 */ /* 0x000fe200078e0021 */
[-C--:B------:R-:W-:Y:S01]  /*7530*/  ISETP.GE.U32.AND P6, PT, R9, R0.reuse, PT ;  /* 0x000000000900720c */ /* 0x080fe20003fc6070 */
[----:B------:R-:W4:Y:S04]  /*7540*/  @!P5 LDG.E.CONSTANT R8, desc[UR8][R6.64+0x80] ;  /* 0x000080080608d981 */ /* 0x000f28000c1e9900 */
[----:B------:R-:W5:Y:S01]  /*7550*/  @!P5 LDG.E.CONSTANT R25, desc[UR8][R10.64+0x80] ;  /* 0x000080080a19d981 */ /* 0x000f62000c1e9900 */
[----:B------:R-:W-:Y:S01]  /*7560*/  ISETP.GE.U32.AND P5, PT, R15, R0, PT ;  /* 0x000000000f00720c */ /* 0x000fe20003fa6070 */
        /* <DEDUP_REMOVED lines=25> */
[----:B------:R-:W5:Y:S01]  /*7700*/  @!P5 LDG.E.CONSTANT R33, desc[UR8][R10.64+0x400] ;  /* 0x000400080a21d981 */ /* 0x000f62000c1e9900 */
[----:B------:R-:W-:-:S13]  /*7710*/  ISETP.NE.AND P6, PT, R13, RZ, PT ;  /* 0x000000ff0d00720c */ /* 0x000fda0003fc5270 */
[----:B------:R1:W5:Y:S01]  /*7720*/  @!P6 LDG.E.CONSTANT R32, desc[UR8][R4.64+-0x4] ;  /* 0xfffffc080420e981 */ /* 0x000362000c1e9900 */
[----:B------:R-:W0:Y:S01]  /*7730*/  S2R R36, SR_LANEID ;  /* 0x0000000000247919 */ /* 0x000e220000000000 */
[----:B------:R-:W1:Y:S01]  /*7740*/  S2UR UR5, SR_CgaCtaId ;  /* 0x00000000000579c3 */ /* 0x000e620000008800 */
[----:B------:R-:W-:Y:S01]  /*7750*/  SHF.R.U32.HI R9, RZ, 0x5, R13 ;  /* 0x00000005ff097819 */ /* 0x000fe2000001160d */
[----:B------:R-:W-:Y:S02]  /*7760*/  UMOV UR4, 0x400 ;  /* 0x0000040000047882 */ /* 0x000fe40000000000 */
[----:B-1----:R-:W-:Y:S02]  /*7770*/  ULEA UR4, UR5, UR4, 0x18 ;  /* 0x0000000405047291 */ /* 0x002fe4000f8ec0ff */
[----:B0-----:R-:W-:-:S05]  /*7780*/  IMAD R6, R9, 0x120, R36 ;  /* 0x0000012009067824 */ /* 0x001fca00078e0224 */
[----:B------:R-:W-:-:S05]  /*7790*/  LEA R6, R6, UR4, 0x2 ;  /* 0x0000000406067c11 */ /* 0x000fca000f8e10ff */
[----:B------:R-:W-:Y:S01]  /*77a0*/  IMAD R4, R36, 0x20, R6 ;  /* 0x0000002024047824 */ /* 0x000fe200078e0206 */
[----:B------:R-:W-:Y:S02]  /*77b0*/  ISETP.NE.AND P0, PT, R13, RZ, PT ;  /* 0x000000ff0d00720c */ /* 0x000fe40003f05270 */
[----:B------:R-:W-:Y:S01]  /*77c0*/  P2R R10, PR, RZ, 0x40 ;  /* 0x00000040ff0a7803 */ /* 0x000fe20000000000 */
        /* <DEDUP_REMOVED lines=13> */
[----:B------:R-:W3:Y:S04]  /*78a0*/  LDS R26, [R4+0x8] ;  /* 0x00000800041a7984 */ /* 0x000ee80000000800 */
[----:B------:R-:W-:Y:S04]  /*78b0*/  LDS R24, [R4+0xc] ;  /* 0x00000c0004187984 */ /* 0x000fe80000000800 */
        /* <DEDUP_REMOVED lines=11> */
[----:B------:R0:W-:Y:S04]  /*7970*/  STS [R6+0x280], R35 ;  /* 0x0002802306007388 */ /* 0x0001e80000000800 */
        /* <DEDUP_REMOVED lines=17> */
[----:B0-----:R-:W-:-:S04]  /*7a90*/  IMAD R35, R13, 0x9, RZ ;  /* 0x000000090d237824 */ /* 0x001fc800078e02ff */
[C---:B------:R-:W-:Y:S02]  /*7aa0*/  VIADD R3, R35.reuse, 0x1 ;  /* 0x0000000123037836 */ /* 0x040fe40000000000 */
[----:B------:R-:W-:Y:S01]  /*7ab0*/  VIADD R5, R35, 0x2 ;  /* 0x0000000223057836 */ /* 0x000fe20000000000 */
[C---:B------:R-:W-:Y:S02]  /*7ac0*/  ISETP.EQ.U32.AND P3, PT, R0.reuse, R35, PT ;  /* 0x000000230000720c */ /* 0x040fe40003f62070 */
[C---:B------:R-:W-:Y:S02]  /*7ad0*/  ISETP.EQ.U32.AND P5, PT, R0.reuse, R3, PT ;  /* 0x000000030000720c */ /* 0x040fe40003fa2070 */
[----:B------:R-:W-:Y:S02]  /*7ae0*/  ISETP.EQ.U32.AND P2, PT, R0, R5, PT ;  /* 0x000000050000720c */ /* 0x000fe40003f42070 */
[----:B--2---:R-:W-:Y:S02]  /*7af0*/  ISETP.NE.AND P1, PT, R30, R28, PT ;  /* 0x0000001c1e00720c */ /* 0x004fe40003f25270 */
[----:B---3--:R-:W-:-:S02]  /*7b00*/  ISETP.NE.AND P4, PT, R28, R26, PT ;  /* 0x0000001a1c00720c */ /* 0x008fc40003f85270 */
[C---:B------:R-:W-:Y:S02]  /*7b10*/  ISETP.EQ.OR.EX P1, PT, R2.reuse, RZ, P1, P5 ;  /* 0x000000ff0200720c */ /* 0x040fe40000f22750 */
[----:B------:R-:W-:Y:S02]  /*7b20*/  ISETP.EQ.OR.EX P2, PT, R2, RZ, P4, P2 ;  /* 0x000000ff0200720c */ /* 0x000fe40002742720 */
[----:B------:R-:W-:Y:S02]  /*7b30*/  SEL R3, RZ, 0x1, !P1 ;  /* 0x00000001ff037807 */ /* 0x000fe40004800000 */
[----:B----4-:R-:W-:Y:S01]  /*7b40*/  SEL R6, RZ, 0x1, !P2 ;  /* 0x00000001ff067807 */ /* 0x010fe20005000000 */
[----:B------:R-:W-:Y:S01]  /*7b50*/  VIADD R5, R35, 0x3 ;  /* 0x0000000323057836 */ /* 0x000fe20000000000 */
[----:B-1----:R-:W-:-:S04]  /*7b60*/  ISETP.NE.AND P0, PT, R32, R30, PT ;  /* 0x0000001e2000720c */ /* 0x002fc80003f05270 */
[----:B------:R-:W-:-:S04]  /*7b70*/  ISETP.EQ.OR.EX P3, PT, R2, RZ, P0, P3 ;  /* 0x000000ff0200720c */ /* 0x000fc80000762730 */
[----:B------:R-:W-:-:S04]  /*7b80*/  SEL R4, RZ, 0x1, !P3 ;  /* 0x00000001ff047807 */ /* 0x000fc80005800000 */
[----:B------:R-:W-:Y:S01]  /*7b90*/  IADD3 R6, P0, P5, R6, R3, R4 ;  /* 0x0000000306067210 */ /* 0x000fe20007d1e004 */
[C---:B------:R-:W-:Y:S01]  /*7ba0*/  VIADD R3, R35.reuse, 0x4 ;  /* 0x0000000423037836 */ /* 0x040fe20000000000 */
[----:B------:R-:W-:Y:S02]  /*7bb0*/  ISETP.EQ.U32.AND P4, PT, R0, R5, PT ;  /* 0x000000050000720c */ /* 0x000fe40003f82070 */
[----:B------:R-:W-:Y:S02]  /*7bc0*/  IADD3.X R11, PT, PT, RZ, RZ, RZ, P0, P5 ;  /* 0x000000ffff0b7210 */ /* 0x000fe400007ea4ff */
[----:B------:R-:W-:Y:S02]  /*7bd0*/  ISETP.NE.AND P5, PT, R26, R24, PT ;  /* 0x000000181a00720c */ /* 0x000fe40003fa5270 */
[----:B------:R-:W-:Y:S01]  /*7be0*/  P2R R14, PR, RZ, 0x8 ;  /* 0x00000008ff0e7803 */ /* 0x000fe20000000000 */
[----:B------:R-:W-:Y:S01]  /*7bf0*/  VIADD R5, R35, 0x5 ;  /* 0x0000000523057836 */ /* 0x000fe20000000000 */
[----:B------:R-:W-:-:S02]  /*7c00*/  ISETP.EQ.OR.EX P3, PT, R2, RZ, P5, P4 ;  /* 0x000000ff0200720c */ /* 0x000fc40002f62740 */
[----:B------:R-:W-:Y:S02]  /*7c10*/  ISETP.EQ.U32.AND P0, PT, R0, R3, PT ;  /* 0x000000030000720c */ /* 0x000fe40003f02070 */
[----:B------:R-:W-:-:S04]  /*7c20*/  ISETP.NE.AND P4, PT, R24, R22, PT ;  /* 0x000000161800720c */ /* 0x000fc80003f85270 */
[----:B------:R-:W-:Y:S02]  /*7c30*/  ISETP.EQ.OR.EX P5, PT, R2, RZ, P4, P0 ;  /* 0x000000ff0200720c */ /* 0x000fe400027a2700 */
[----:B------:R-:W-:Y:S01]  /*7c40*/  ISETP.EQ.U32.AND P0, PT, R0, R5, PT ;  /* 0x000000050000720c */ /* 0x000fe20003f02070 */
[----:B------:R-:W-:Y:S01]  /*7c50*/  VIADD R5, R35, 0x6 ;  /* 0x0000000623057836 */ /* 0x000fe20000000000 */
[----:B------:R-:W-:Y:S02]  /*7c60*/  ISETP.NE.AND P4, PT, R22, R20, PT ;  /* 0x000000141600720c */ /* 0x000fe40003f85270 */
[----:B------:R-:W-:Y:S02]  /*7c70*/  P2R R3, PR, RZ, 0x8 ;  /* 0x00000008ff037803 */ /* 0x000fe40000000000 */
[----:B------:R-:W-:Y:S02]  /*7c80*/  ISETP.EQ.OR.EX P6, PT, R2, RZ, P4, P0 ;  /* 0x000000ff0200720c */ /* 0x000fe400027c2700 */
[----:B------:R-:W-:-:S02]  /*7c90*/  ISETP.EQ.U32.AND P0, PT, R0, R5, PT ;  /* 0x000000050000720c */ /* 0x000fc40003f02070 */
[----:B------:R-:W-:-:S04]  /*7ca0*/  ISETP.NE.AND P4, PT, R20, R18, PT ;  /* 0x000000121400720c */ /* 0x000fc80003f85270 */
[----:B------:R-:W-:Y:S02]  /*7cb0*/  ISETP.EQ.OR.EX P3, PT, R2, RZ, P4, P0 ;  /* 0x000000ff0200720c */ /* 0x000fe40002762700 */
[----:B------:R-:W-:-:S04]  /*7cc0*/  ISETP.NE.AND P0, PT, R3, RZ, PT ;  /* 0x000000ff0300720c */ /* 0x000fc80003f05270 */
[----:B------:R-:W-:-:S04]  /*7cd0*/  SEL R15, RZ, 0x1, !P0 ;  /* 0x00000001ff0f7807 */ /* 0x000fc80004000000 */
[----:B------:R-:W-:Y:S02]  /*7ce0*/  IADD3 R15, P0, PT, R6, R15, RZ ;  /* 0x0000000f060f7210 */ /* 0x000fe40007f1e0ff */
[----:B------:R-:W-:-:S03]  /*7cf0*/  SEL R6, RZ, 0x1, !P5 ;  /* 0x00000001ff067807 */ /* 0x000fc60006800000 */
[----:B------:R-:W-:Y:S01]  /*7d00*/  IMAD.X R11, RZ, RZ, R11, P0 ;  /* 0x000000ffff0b7224 */ /* 0x000fe200000e060b */
[----:B------:R-:W-:Y:S02]  /*7d10*/  IADD3 R33, P0, PT, R15, R6, RZ ;  /* 0x000000060f217210 */ /* 0x000fe40007f1e0ff */
[----:B------:R-:W-:Y:S02]  /*7d20*/  SEL R6, RZ, 0x1, !P6 ;  /* 0x00000001ff067807 */ /* 0x000fe40007000000 */
[----:B------:R-:W-:Y:S01]  /*7d30*/  SEL R15, RZ, 0x1, !P3 ;  /* 0x00000001ff0f7807 */ /* 0x000fe20005800000 */
[----:B------:R-:W-:-:S03]  /*7d40*/  IMAD.X R11, RZ, RZ, R11, P0 ;  /* 0x000000ffff0b7224 */ /* 0x000fc600000e060b */
[----:B------:R-:W-:-:S04]  /*7d50*/  IADD3 R15, P0, P4, R15, R33, R6 ;  /* 0x000000210f0f7210 */ /* 0x000fc80007c1e006 */
[----:B------:R-:W-:Y:S01]  /*7d60*/  IADD3.X R34, PT, PT, RZ, R11, RZ, P0, P4 ;  /* 0x0000000bff227210 */ /* 0x000fe200007e84ff */
[C---:B------:R-:W-:Y:S01]  /*7d70*/  VIADD R11, R35.reuse, 0x7 ;  /* 0x00000007230b7836 */ /* 0x040fe20000000000 */
[----:B------:R-:W-:Y:S01]  /*7d80*/  ISETP.NE.AND P0, PT, R18, R16, PT ;  /* 0x000000101200720c */ /* 0x000fe20003f05270 */
[----:B------:R-:W-:-:S03]  /*7d90*/  VIADD R35, R35, 0x8 ;  /* 0x0000000823237836 */ /* 0x000fc60000000000 */
[----:B------:R-:W-:Y:S02]  /*7da0*/  ISETP.EQ.U32.AND P4, PT, R0, R11, PT ;  /* 0x0000000b0000720c */ /* 0x000fe40003f82070 */
[----:B------:R-:W-:Y:S02]  /*7db0*/  P2R R4, PR, RZ, 0x20 ;  /* 0x00000020ff047803 */ /* 0x000fe40000000000 */
[----:B------:R-:W-:Y:S02]  /*7dc0*/  ISETP.EQ.OR.EX P4, PT, R2, RZ, P0, P4 ;  /* 0x000000ff0200720c */ /* 0x000fe40000782740 */
[----:B------:R-:W-:Y:S02]  /*7dd0*/  ISETP.EQ.U32.AND P0, PT, R0, R35, PT ;  /* 0x000000230000720c */ /* 0x000fe40003f02070 */
[----:B------:R-:W-:Y:S02]  /*7de0*/  ISETP.NE.AND P5, PT, R16, R7, PT ;  /* 0x000000071000720c */ /* 0x000fe40003fa5270 */
[----:B------:R-:W-:-:S02]  /*7df0*/  P2R R5, PR, RZ, 0x40 ;  /* 0x00000040ff057803 */ /* 0x000fc40000000000 */
[----:B------:R-:W-:Y:S02]  /*7e00*/  ISETP.EQ.OR.EX P6, PT, R2, RZ, P5, P0 ;  /* 0x000000ff0200720c */ /* 0x000fe40002fc2700 */
[----:B------:R-:W-:Y:S02]  /*7e10*/  SEL R7, RZ, 0x1, !P4 ;  /* 0x00000001ff077807 */ /* 0x000fe40006000000 */
[----:B------:R-:W-:-:S04]  /*7e20*/  SEL R6, RZ, 0x1, !P6 ;  /* 0x00000001ff067807 */ /* 0x000fc80007000000 */
[----:B------:R-:W-:Y:S01]  /*7e30*/  IADD3 R15, P0, P5, R6, R15, R7 ;  /* 0x0000000f060f7210 */ /* 0x000fe20007d1e007 */
[----:B------:R-:W-:-:S05]  /*7e40*/  FADD R6, R31, R29 ;  /* 0x0000001d1f067221 */ /* 0x000fca0000000000 */
[----:B------:R-:W-:-:S05]  /*7e50*/  FSEL R6, R29, R6, P1 ;  /* 0x000000061d067208 */ /* 0x000fca0000800000 */
[----:B------:R-:W-:-:S05]  /*7e60*/  FADD R6, R27, R6 ;  /* 0x000000061b067221 */ /* 0x000fca0000000000 */
[----:B------:R-:W-:Y:S02]  /*7e70*/  FSEL R6, R27, R6, P2 ;  /* 0x000000061b067208 */ /* 0x000fe40001000000 */
[----:B------:R-:W-:Y:S02]  /*7e80*/  P2R R42, PR, RZ, 0x8 ;  /* 0x00000008ff2a7803 */ /* 0x000fe40000000000 */
[----:B------:R-:W-:Y:S01]  /*7e90*/  P2R R37, PR, RZ, 0x8 ;  /* 0x00000008ff257803 */ /* 0x000fe20000000000 */
[----:B------:R-:W-:Y:S01]  /*7ea0*/  FADD R6, R25, R6 ;  /* 0x0000000619067221 */ /* 0x000fe20000000000 */
[----:B------:R-:W-:-:S04]  /*7eb0*/  ISETP.NE.AND P3, PT, R3, RZ, PT ;  /* 0x000000ff0300720c */ /* 0x000fc80003f65270 */
[----:B------:R-:W-:Y:S02]  /*7ec0*/  FSEL R6, R25, R6, P3 ;  /* 0x0000000619067208 */ /* 0x000fe40001800000 */
[----:B------:R-:W-:Y:S02]  /*7ed0*/  IADD3.X R34, PT, PT, RZ, R34, RZ, P0, P5 ;  /* 0x00000022ff227210 */ /* 0x000fe400007ea4ff */
[----:B------:R-:W-:Y:S01]  /*7ee0*/  ISETP.NE.AND P0, PT, R4, RZ, PT ;  /* 0x000000ff0400720c */ /* 0x000fe20003f05270 */
[----:B------:R-:W-:-:S05]  /*7ef0*/  FADD R6, R23, R6 ;  /* 0x0000000617067221 */ /* 0x000fca0000000000 */
[----:B------:R-:W-:Y:S02]  /*7f00*/  FSEL R6, R23, R6, P0 ;  /* 0x0000000617067208 */ /* 0x000fe40000000000 */
[----:B------:R-:W-:-:S03]  /*7f10*/  ISETP.NE.AND P5, PT, R5, RZ, PT ;  /* 0x000000ff0500720c */ /* 0x000fc60003fa5270 */
[----:B------:R-:W-:-:S05]  /*7f20*/  FADD R6, R21, R6 ;  /* 0x0000000615067221 */ /* 0x000fca0000000000 */
[----:B------:R-:W-:Y:S02]  /*7f30*/  FSEL R6, R21, R6, P5 ;  /* 0x0000000615067208 */ /* 0x000fe40002800000 */
[----:B------:R-:W-:-:S03]  /*7f40*/  ISETP.NE.AND P3, PT, R37, RZ, PT ;  /* 0x000000ff2500720c */ /* 0x000fc60003f65270 */
[----:B------:R-:W-:-:S05]  /*7f50*/  FADD R6, R19, R6 ;  /* 0x0000000613067221 */ /* 0x000fca0000000000 */
[----:B------:R-:W-:-:S05]  /*7f60*/  FSEL R6, R19, R6, P3 ;  /* 0x0000000613067208 */ /* 0x000fca0001800000 */
[----:B------:R-:W-:-:S05]  /*7f70*/  FADD R6, R17, R6 ;  /* 0x0000000611067221 */ /* 0x000fca0000000000 */
[----:B------:R-:W-:-:S05]  /*7f80*/  FSEL R7, R17, R6, P4 ;  /* 0x0000000611077208 */ /* 0x000fca0002000000 */
[----:B------:R-:W-:-:S05]  /*7f90*/  @!P6 FADD R8, R8, R7 ;  /* 0x000000070808e221 */ /* 0x000fca0000000000 */
[----:B------:R-:W0:Y:S01]  /*7fa0*/  SHFL.UP PT, R7, R8, 0x1, RZ ;  /* 0x0420000008077989 */ /* 0x000e2200000e00ff */
[----:B------:R-:W-:Y:S02]  /*7fb0*/  ISETP.GE.AND P5, PT, R36, 0x1, PT ;  /* 0x000000012400780c */ /* 0x000fe40003fa6270 */
[----:B------:R-:W-:Y:S01]  /*7fc0*/  ISETP.NE.U32.AND P0, PT, R15, RZ, PT ;  /* 0x000000ff0f00720c */ /* 0x000fe20003f05070 */
[----:B------:R-:W1:Y:S03]  /*7fd0*/  SHFL.UP PT, R6, R15, 0x1, RZ ;  /* 0x042000000f067989 */ /* 0x000e6600000e00ff */
[----:B------:R-:W-:Y:S01]  /*7fe0*/  ISETP.NE.AND.EX P0, PT, R34, RZ, PT, P0 ;  /* 0x000000ff2200720c */ /* 0x000fe20003f05300 */
[----:B0-----:R-:W-:-:S06]  /*7ff0*/  FADD R7, R8, R7 ;  /* 0x0000000708077221 */ /* 0x001fcc0000000000 */
[----:B------:R-:W-:Y:S02]  /*8000*/  @P5 FSEL R8, R7, R8, !P0 ;  /* 0x0000000807085208 */ /* 0x000fe40004000000 */
[----:B------:R-:W0:Y:S01]  /*8010*/  SHFL.UP PT, R7, R34, 0x1, RZ ;  /* 0x0420000022077989 */ /* 0x000e2200000e00ff */
[----:B-1----:R-:W-:-:S04]  /*8020*/  SEL R6, R6, RZ, P5 ;  /* 0x000000ff06067207 */ /* 0x002fc80002800000 */
[----:B------:R-:W-:Y:S02]  /*8030*/  IADD3 R11, P0, PT, R6, R15, RZ ;  /* 0x0000000f060b7210 */ /* 0x000fe40007f1e0ff */
[----:B------:R-:W-:Y:S02]  /*8040*/  ISETP.NE.AND P3, PT, R14, RZ, PT ;  /* 0x000000ff0e00720c */ /* 0x000fe40003f65270 */
[----:B0-----:R-:W-:-:S05]  /*8050*/  SEL R7, R7, RZ, P5 ;  /* 0x000000ff07077207 */ /* 0x001fca0002800000 */
[----:B------:R-:W-:Y:S02]  /*8060*/  IMAD.X R14, R7, 0x1, R34, P0 ;  /* 0x00000001070e7824 */ /* 0x000fe400000e0622 */
        /* <DEDUP_REMOVED lines=10> */
[----:B------:R-:W-:Y:S02]  /*8110*/  P2R R43, PR, RZ, 0x40 ;  /* 0x00000040ff2b7803 */ /* 0x000fe40000000000 */
        /* <DEDUP_REMOVED lines=24> */
[----:B------:R-:W-:-:S05]  /*82a0*/  IADD3 R15, P0, PT, R6, R11, RZ ;  /* 0x0000000b060f7210 */ /* 0x000fca0007f1e0ff */
[----:B------:R-:W1:Y:S01]  /*82b0*/  SHFL.UP PT, R6, R15, 0x10, RZ ;  /* 0x060000000f067989 */ /* 0x000e6200000e00ff */
[----:B0-----:R-:W-:-:S05]  /*82c0*/  SEL R7, R7, RZ, P5 ;  /* 0x000000ff07077207 */ /* 0x001fca0002800000 */
[----:B------:R-:W-:-:S05]  /*82d0*/  IMAD.X R10, R7, 0x1, R14, P0 ;  /* 0x00000001070a7824 */ /* 0x000fca00000e060e */
[----:B------:R-:W0:Y:S04]  /*82e0*/  SHFL.UP PT, R7, R10, 0x10, RZ ;  /* 0x060000000a077989 */ /* 0x000e2800000e00ff */
[----:B------:R-:W2:Y:S01]  /*82f0*/  SHFL.UP PT, R11, R8, 0x10, RZ ;  /* 0x06000000080b7989 */ /* 0x000ea200000e00ff */
[----:B------:R-:W-:-:S04]  /*8300*/  ISETP.GE.AND P0, PT, R36, 0x10, PT ;  /* 0x000000102400780c */ /* 0x000fc80003f06270 */
[----:B-1----:R-:W-:-:S04]  /*8310*/  SEL R6, R6, RZ, P0 ;  /* 0x000000ff06067207 */ /* 0x002fc80000000000 */
[----:B------:R-:W-:Y:S02]  /*8320*/  IADD3 R6, P5, PT, R6, R15, RZ ;  /* 0x0000000f06067210 */ /* 0x000fe40007fbe0ff */
[----:B0-----:R-:W-:-:S05]  /*8330*/  SEL R7, R7, RZ, P0 ;  /* 0x000000ff07077207 */ /* 0x001fca0000000000 */
[----:B------:R-:W-:Y:S01]  /*8340*/  IMAD.X R7, R7, 0x1, R10, P5 ;  /* 0x0000000107077824 */ /* 0x000fe200028e060a */
[----:B------:R-:W-:Y:S01]  /*8350*/  ISETP.NE.U32.AND P5, PT, R15, RZ, PT ;  /* 0x000000ff0f00720c */ /* 0x000fe20003fa5070 */
[----:B--2---:R-:W-:-:S03]  /*8360*/  FADD R11, R8, R11 ;  /* 0x0000000b080b7221 */ /* 0x004fc60000000000 */
[----:B------:R-:W-:-:S04]  /*8370*/  ISETP.NE.AND.EX P5, PT, R10, RZ, PT, P5 ;  /* 0x000000ff0a00720c */ /* 0x000fc80003fa5350 */
[----:B------:R-:W-:Y:S02]  /*8380*/  FSEL R37, R11, R8, !P5 ;  /* 0x000000080b257208 */ /* 0x000fe40006800000 */
[----:B------:R-:W-:-:S13]  /*8390*/  ISETP.NE.AND P5, PT, R36, 0x1f, PT ;  /* 0x0000001f2400780c */ /* 0x000fda0003fa5270 */
[----:B------:R-:W-:-:S05]  /*83a0*/  @!P5 LEA R38, R9, UR4, 0x4 ;  /* 0x000000040926dc11 */ /* 0x000fca000f8e20ff */
[----:B------:R-:W-:Y:S04]  /*83b0*/  @!P5 STS.64 [R38], R6 ;  /* 0x000000062600d388 */ /* 0x000fe80000000a00 */
[----:B------:R-:W-:Y:S01]  /*83c0*/  @!P5 STS [R38+0x8], R37 ;  /* 0x000008252600d388 */ /* 0x000fe20000000800 */
[----:B------:R-:W-:Y:S06]  /*83d0*/  BAR.SYNC.DEFER_BLOCKING 0x0 ;  /* 0x0000000000007b1d */ /* 0x000fec0000010000 */
[----:B------:R-:W-:Y:S04]  /*83e0*/  LDS.64 R34, [UR4+0x10] ;  /* 0x00001004ff227984 */ /* 0x000fe80008000a00 */
[----:B------:R-:W0:Y:S04]  /*83f0*/  LDS.64 R14, [UR4] ;  /* 0x00000004ff0e7984 */ /* 0x000e280008000a00 */
[----:B------:R-:W1:Y:S01]  /*8400*/  LDS.64 R10, [UR4+0x20] ;  /* 0x00002004ff0a7984 */ /* 0x000e620008000a00 */
[----:B------:R-:W-:-:S03]  /*8410*/  FSEL R33, R8, R37, !P0 ;  /* 0x0000002508217208 */ /* 0x000fc60004000000 */
[----:B------:R-:W-:Y:S04]  /*8420*/  LDS R8, [UR4+0x8] ;  /* 0x00000804ff087984 */ /* 0x000fe80008000800 */
[----:B------:R-:W2:Y:S01]  /*8430*/  LDS R37, [UR4+0x18] ;  /* 0x00001804ff257984 */ /* 0x000ea20008000800 */
[----:B0-----:R-:W-:-:S05]  /*8440*/  IADD3 R39, P0, PT, R14, R34, RZ ;  /* 0x000000220e277210 */ /* 0x001fca0007f1e0ff */
[----:B------:R-:W-:Y:S01]  /*8450*/  IMAD.X R41, R15, 0x1, R35, P0 ;  /* 0x000000010f297824 */ /* 0x000fe200000e0623 */
[----:B-1----:R-:W-:-:S05]  /*8460*/  IADD3 R45, P0, PT, R10, R39, RZ ;  /* 0x000000270a2d7210 */ /* 0x002fca0007f1e0ff */
[----:B------:R-:W-:Y:S01]  /*8470*/  IMAD.X R47, R11, 0x1, R41, P0 ;  /* 0x000000010b2f7824 */ /* 0x000fe200000e0629 */
[----:B------:R-:W-:-:S04]  /*8480*/  ISETP.NE.U32.AND P0, PT, R34, RZ, PT ;  /* 0x000000ff2200720c */ /* 0x000fc80003f05070 */
[----:B------:R-:W-:-:S13]  /*8490*/  ISETP.NE.AND.EX P0, PT, R35, RZ, PT, P0 ;  /* 0x000000ff2300720c */ /* 0x000fda0003f05300 */
[----:B--2---:R-:W-:Y:S01]  /*84a0*/  @!P0 FADD R37, R8, R37 ;  /* 0x0000002508258221 */ /* 0x004fe20000000000 */
[----:B------:R-:W-:-:S04]  /*84b0*/  ISETP.NE.AND P0, PT, R9, 0x2, PT ;  /* 0x000000020900780c */ /* 0x000fc80003f05270 */
[----:B------:R-:W-:Y:S02]  /*84c0*/  SEL R34, R39, R14, !P0 ;  /* 0x0000000e27227207 */ /* 0x000fe40004000000 */
[----:B------:R-:W-:Y:S01]  /*84d0*/  SEL R40, R41, R15, !P0 ;  /* 0x0000000f29287207 */ /* 0x000fe20004000000 */
[----:B------:R-:W0:Y:S01]  /*84e0*/  LDS R14, [UR4+0x28] ;  /* 0x00002804ff0e7984 */ /* 0x000e220008000800 */
[----:B------:R-:W-:Y:S02]  /*84f0*/  FSEL R8, R37, R8, !P0 ;  /* 0x0000000825087208 */ /* 0x000fe40004000000 */
[----:B------:R-:W-:Y:S01]  /*8500*/  ISETP.NE.U32.AND P0, PT, R10, RZ, PT ;  /* 0x000000ff0a00720c */ /* 0x000fe20003f05070 */
[----:B------:R-:W-:Y:S03]  /*8510*/  LDS R15, [UR4+0x38] ;  /* 0x00003804ff0f7984 */ /* 0x000fe60008000800 */
[----:B------:R-:W-:-:S02]  /*8520*/  ISETP.NE.AND.EX P0, PT, R11, RZ, PT, P0 ;  /* 0x000000ff0b00720c */ /* 0x000fc40003f05300 */
[----:B------:R-:W1:Y:S11]  /*8530*/  LDS.64 R10, [UR4+0x30] ;  /* 0x00003004ff0a7984 */ /* 0x000e760008000a00 */
[----:B0-----:R-:W-:Y:S01]  /*8540*/  @!P0 FADD R14, R37, R14 ;  /* 0x0000000e250e8221 */ /* 0x001fe20000000000 */
        /* <DEDUP_REMOVED lines=9> */
[----:B------:R-:W-:-:S02]  /*85e0*/  @!P0 FADD R15, R14, R15 ;  /* 0x0000000f0e0f8221 */ /* 0x000fc40000000000 */
[----:B------:R-:W1:Y:S01]  /*85f0*/  LDS R14, [UR4+0x48] ;  /* 0x00004804ff0e7984 */ /* 0x000e620008000800 */
        /* <DEDUP_REMOVED lines=9> */
[----:B-1----:R-:W-:-:S02]  /*8690*/  @!P0 FADD R14, R15, R14 ;  /* 0x0000000e0f0e8221 */ /* 0x002fc40000000000 */
        /* <DEDUP_REMOVED lines=26> */
[----:B------:R-:W0:Y:S01]  /*8840*/  LDS R37, [UR4+0x78] ;  /* 0x00007804ff257984 */ /* 0x000e220008000800 */
[----:B------:R-:W-:Y:S02]  /*8850*/  SEL R34, R35, R34, !P0 ;  /* 0x0000002223227207 */ /* 0x000fe40004000000 */
[----:B------:R-:W-:Y:S02]  /*8860*/  FSEL R8, R14, R8, !P0 ;  /* 0x000000080e087208 */ /* 0x000fe40004000000 */
[----:B------:R-:W-:-:S04]  /*8870*/  ISETP.NE.U32.AND P0, PT, R10, RZ, PT ;  /* 0x000000ff0a00720c */ /* 0x000fc80003f05070 */
[----:B------:R-:W-:Y:S01]  /*8880*/  ISETP.NE.AND.EX P0, PT, R11, RZ, PT, P0 ;  /* 0x000000ff0b00720c */ /* 0x000fe20003f05300 */
[----:B------:R1:W2:Y:S04]  /*8890*/  SHFL.UP PT, R41, R6, 0x1, RZ ;  /* 0x0420000006297989 */ /* 0x0002a800000e00ff */
[----:B------:R1:W3:Y:S04]  /*88a0*/  SHFL.UP PT, R40, R7, 0x1, RZ ;  /* 0x0420000007287989 */ /* 0x0002e800000e00ff */
[----:B------:R-:W4:Y:S04]  /*88b0*/  SHFL.UP PT, R33, R33, 0x1, RZ ;  /* 0x0420000021217989 */ /* 0x000f2800000e00ff */
[----:B0-----:R-:W-:Y:S01]  /*88c0*/  @!P0 FADD R37, R14, R37 ;  /* 0x000000250e258221 */ /* 0x001fe20000000000 */
[----:B------:R-:W-:-:S13]  /*88d0*/  ISETP.GE.U32.AND P0, PT, R13, 0x20, PT ;  /* 0x000000200d00780c */ /* 0x000fda0003f06070 */
[----:B-1234-:R-:W-:Y:S05]  /*88e0*/  @!P0 BRA `(.L_x_1045) ;  /* 0x0000000000288947 */ /* 0x01efea0003800000 */
[----:B------:R-:W-:-:S04]  /*88f0*/  ISETP.NE.U32.AND P0, PT, R41, RZ, PT ;  /* 0x000000ff2900720c */ /* 0x000fc80003f05070 */
[----:B------:R-:W-:-:S13]  /*8900*/  ISETP.NE.AND.EX P0, PT, R40, RZ, PT, P0 ;  /* 0x000000ff2800720c */ /* 0x000fda0003f05300 */
[----:B------:R-:W-:Y:S01]  /*8910*/  @!P0 FADD R33, R33, R8 ;  /* 0x0000000821218221 */ /* 0x000fe20000000000 */
[----:B------:R-:W-:-:S04]  /*8920*/  ISETP.NE.AND P0, PT, R36, RZ, PT ;  /* 0x000000ff2400720c */ /* 0x000fc80003f05270 */
[----:B------:R-:W-:Y:S02]  /*8930*/  SEL R41, R41, RZ, P0 ;  /* 0x000000ff29297207 */ /* 0x000fe40000000000 */
[----:B------:R-:W-:Y:S02]  /*8940*/  SEL R40, R40, RZ, P0 ;  /* 0x000000ff28287207 */ /* 0x000fe40000000000 */
[----:B------:R-:W-:Y:S02]  /*8950*/  IADD3 R41, P5, PT, R41, R34, RZ ;  /* 0x0000002229297210 */ /* 0x000fe40007fbe0ff */
[----:B------:R-:W-:-:S03]  /*8960*/  FSEL R33, R8, R33, !P0 ;  /* 0x0000002108217208 */ /* 0x000fc60004000000 */
[----:B------:R-:W-:Y:S01]  /*8970*/  IMAD.X R40, R40, 0x1, R9, P5 ;  /* 0x0000000128287824 */ /* 0x000fe200028e0609 */
[----:B------:R-:W-:Y:S07]  /*8980*/  BRA `(.L_x_1046) ;  /* 0x00000010005c7947 */ /* 0x000fee0003800000 */
.L_x_1045:
        /* <DEDUP_REMOVED lines=15> */
.L_x_1047:
[----:B------:R-:W-:Y:S05]  /*8a80*/  NANOSLEEP 0x1c2 ;  /* 0x000001c20000795d */ /* 0x000fea0003800000 */
[----:B------:R-:W-:Y:S01]  /*8a90*/  NOP ;  /* 0x0000000000007918 */ /* 0x000fe20000000000 */
.L_x_1048:
[----:B------:R-:W-:-:S07]  /*8aa0*/  IMAD.WIDE R14, R49, 0x10, R6 ;  /* 0x00000010310e7825 */ /* 0x000fce00078e0206 */
.L_x_1050:
[----:B--2---:R-:W2:Y:S01]  /*8ab0*/  LD.E.128.STRONG.GPU R8, desc[UR8][R14.64+0x200] ;  /* 0x000200080e087980 */ /* 0x004ea2000c10fd00 */
[----:B------:R-:W-:Y:S05]  /*8ac0*/  YIELD ;  /* 0x0000000000007946 */ /* 0x000fea0003800000 */
[----:B------:R-:W-:Y:S01]  /*8ad0*/  UMOV UR5, 0xffffffff ;  /* 0xffffffff00057882 */ /* 0x000fe20000000000 */
[----:B--2---:R-:W-:Y:S02]  /*8ae0*/  ISETP.NE.AND P0, PT, R9, 0x63, PT ;  /* 0x000000630900780c */ /* 0x004fe40003f05270 */
[----:B------:R-:W-:Y:S11]  /*8af0*/  BRA.DIV UR5, `(.L_x_1049) ;  /* 0x00000036050c7947 */ /* 0x000ff6000b800000 */
[----:B------:R-:W-:-:S13]  /*8b00*/  VOTE.ANY P0, !P0 ;  /* 0x0000000000ff7806 */ /* 0x000fda0004000100 */
.L_x_1186:
[----:B------:R-:W-:Y:S05]  /*8b10*/  @P0 BRA `(.L_x_1050) ;  /* 0xfffffffc00e40947 */ /* 0x000fea000383ffff */
[----:B------:R-:W-:Y:S01]  /*8b20*/  UMOV UR5, 0xffffffff ;  /* 0xffffffff00057882 */ /* 0x000fe20000000000 */
[----:B------:R-:W-:Y:S01]  /*8b30*/  IMAD.MOV.U32 R44, RZ, RZ, R10 ;  /* 0x000000ffff2c7224 */ /* 0x000fe200078e000a */
[----:B------:R-:W-:Y:S01]  /*8b40*/  ISETP.NE.AND P0, PT, R9, 0x65, PT ;  /* 0x000000650900780c */ /* 0x000fe20003f05270 */
[----:B------:R-:W-:Y:S01]  /*8b50*/  IMAD.MOV.U32 R47, RZ, RZ, R11 ;  /* 0x000000ffff2f7224 */ /* 0x000fe200078e000b */
[----:B------:R-:W-:Y:S11]  /*8b60*/  BRA.DIV UR5, `(.L_x_1051) ;  /* 0x0000003605107947 */ /* 0x000ff6000b800000 */
        /* <DEDUP_REMOVED lines=10> */
.L_x_1192:
        /* <DEDUP_REMOVED lines=12> */
.L_x_1195:
[----:B------:R-:W-:-:S03]  /*8cd0*/  UMOV UR5, 0xffffffff ;  /* 0xffffffff00057882 */ /* 0x000fc60000000000 */
[----:B------:R-:W-:Y:S05]  /*8ce0*/  BRA.DIV UR5, `(.L_x_1053) ;  /* 0x0000003605487947 */ /* 0x000fea000b800000 */
[----:B------:R0:W1:Y:S04]  /*8cf0*/  SHFL.DOWN PT, R35, R44, 0x2, R14 ;  /* 0x084000002c237989 */ /* 0x00006800000e000e */
[----:B------:R0:W2:Y:S04]  /*8d00*/  SHFL.DOWN PT, R8, R47, 0x2, R14 ;  /* 0x084000002f087989 */ /* 0x0000a800000e000e */
[----:B------:R0:W3:Y:S02]  /*8d10*/  SHFL.DOWN PT, R15, R50, 0x2, R14 ;  /* 0x08400000320f7989 */ /* 0x0000e400000e000e */
.L_x_1200:
[----:B------:R-:W-:Y:S01]  /*8d20*/  VIADD R48, R36, 0x2 ;  /* 0x0000000224307836 */ /* 0x000fe20000000000 */
[----:B------:R-:W-:Y:S01]  /*8d30*/  PLOP3.LUT P0, PT, PT, PT, PT, 0x80, 0x8 ;  /* 0x000000000008781c */ /* 0x000fe20003f0f070 */
[----:B------:R-:W-:-:S03]  /*8d40*/  UMOV UR5, 0xffffffff ;  /* 0xffffffff00057882 */ /* 0x000fc60000000000 */
[----:B------:R-:W-:-:S13]  /*8d50*/  ISETP.GT.AND P5, PT, R48, R14, PT ;  /* 0x0000000e3000720c */ /* 0x000fda0003fa4270 */
[----:B------:R-:W-:-:S04]  /*8d60*/  @!P5 ISETP.NE.U32.AND P6, PT, R44, RZ, PT ;  /* 0x000000ff2c00d20c */ /* 0x000fc80003fc5070 */
[----:B------:R-:W-:-:S04]  /*8d70*/  @!P5 ISETP.NE.AND.EX P6, PT, R47, RZ, PT, P6 ;  /* 0x000000ff2f00d20c */ /* 0x000fc80003fc5360 */
[----:B------:R-:W-:Y:S02]  /*8d80*/  @!P5 PLOP3.LUT P0, PT, P6, PT, PT, 0x80, 0x8 ;  /* 0x000000000008d81c */ /* 0x000fe4000370f070 */
[----:B-1----:R-:W-:-:S05]  /*8d90*/  @!P5 IADD3 R35, P6, PT, R35, R44, RZ ;  /* 0x0000002c2323d210 */ /* 0x002fca0007fde0ff */
[----:B--2---:R-:W-:Y:S02]  /*8da0*/  @!P5 IMAD.X R8, R8, 0x1, R47, P6 ;  /* 0x000000010808d824 */ /* 0x004fe400030e062f */
[----:B0-----:R-:W-:Y:S02]  /*8db0*/  @!P5 IMAD.MOV.U32 R44, RZ, RZ, R35 ;  /* 0x000000ffff2cd224 */ /* 0x001fe400078e0023 */
[----:B------:R-:W-:Y:S02]  /*8dc0*/  @!P5 IMAD.MOV.U32 R47, RZ, RZ, R8 ;  /* 0x000000ffff2fd224 */ /* 0x000fe400078e0008 */
[----:B---3--:R-:W-:Y:S01]  /*8dd0*/  @!P0 FADD R50, R50, R15 ;  /* 0x0000000f32328221 */ /* 0x008fe20000000000 */
[----:B------:R-:W-:Y:S06]  /*8de0*/  BRA.DIV UR5, `(.L_x_1054) ;  /* 0x00000036055c7947 */ /* 0x000fec000b800000 */
.L_x_1203:
[----:B------:R-:W-:-:S03]  /*8df0*/  UMOV UR5, 0xffffffff ;  /* 0xffffffff00057882 */ /* 0x000fc60000000000 */
[----:B------:R-:W-:Y:S05]  /*8e00*/  BRA.DIV UR5, `(.L_x_1055) ;  /* 0x0000003605747947 */ /* 0x000fea000b800000 */
[----:B------:R0:W1:Y:S04]  /*8e10*/  SHFL.DOWN PT, R35, R44, 0x4, R14 ;  /* 0x088000002c237989 */ /* 0x00006800000e000e */
[----:B------:R0:W2:Y:S04]  /*8e20*/  SHFL.DOWN PT, R8, R47, 0x4, R14 ;  /* 0x088000002f087989 */ /* 0x0000a800000e000e */
[----:B------:R0:W3:Y:S02]  /*8e30*/  SHFL.DOWN PT, R15, R50, 0x4, R14 ;  /* 0x08800000320f7989 */ /* 0x0000e400000e000e */
.L_x_1208:
        /* <DEDUP_REMOVED lines=13> */
.L_x_1211:
[----:B------:R-:W-:-:S03]  /*8f10*/  UMOV UR5, 0xffffffff ;  /* 0xffffffff00057882 */ /* 0x000fc60000000000 */
[----:B------:R-:W-:Y:S05]  /*8f20*/  BRA.DIV UR5, `(.L_x_1057) ;  /* 0x0000003605a07947 */ /* 0x000fea000b800000 */
[----:B------:R0:W1:Y:S04]  /*8f30*/  SHFL.DOWN PT, R35, R44, 0x8, R14 ;  /* 0x090000002c237989 */ /* 0x00006800000e000e */
[----:B------:R0:W2:Y:S04]  /*8f40*/  SHFL.DOWN PT, R8, R47, 0x8, R14 ;  /* 0x090000002f087989 */ /* 0x0000a800000e000e */
[----:B------:R0:W3:Y:S02]  /*8f50*/  SHFL.DOWN PT, R15, R50, 0x8, R14 ;  /* 0x09000000320f7989 */ /* 0x0000e400000e000e */
.L_x_1216:
        /* <DEDUP_REMOVED lines=13> */
.L_x_1219:
[----:B------:R-:W-:-:S03]  /*9030*/  UMOV UR5, 0xffffffff ;  /* 0xffffffff00057882 */ /* 0x000fc60000000000 */
[----:B------:R-:W-:Y:S05]  /*9040*/  BRA.DIV UR5, `(.L_x_1059) ;  /* 0x0000003605cc7947 */ /* 0x000fea000b800000 */
[----:B------:R0:W1:Y:S04]  /*9050*/  SHFL.DOWN PT, R35, R44, 0x10, R14 ;  /* 0x0a0000002c237989 */ /* 0x00006800000e000e */
[----:B------:R0:W2:Y:S04]  /*9060*/  SHFL.DOWN PT, R8, R47, 0x10, R14 ;  /* 0x0a0000002f087989 */ /* 0x0000a800000e000e */
[----:B------:R0:W3:Y:S02]  /*9070*/  SHFL.DOWN PT, R15, R50, 0x10, R14 ;  /* 0x0a000000320f7989 */ /* 0x0000e400000e000e */
.L_x_1224:
[----:B------:R-:W-:Y:S01]  /*9080*/  VIADD R11, R36, 0x10 ;  /* 0x00000010240b7836 */ /* 0x000fe20000000000 */
[----:B------:R-:W-:Y:S01]  /*9090*/  PLOP3.LUT P0, PT, PT, PT, PT, 0x80, 0x8 ;  /* 0x000000000008781c */ /* 0x000fe20003f0f070 */
[----:B------:R-:W-:Y:S01]  /*90a0*/  UMOV UR5, 0xffffffff ;  /* 0xffffffff00057882 */ /* 0x000fe20000000000 */
[----:B------:R-:W-:Y:S02]  /*90b0*/  IMAD.IADD R49, R49, 0x1, R12 ;  /* 0x0000000131317824 */ /* 0x000fe400078e020c */
[----:B------:R-:W-:-:S13]  /*90c0*/  ISETP.GT.AND P5, PT, R11, R14, PT ;  /* 0x0000000e0b00720c */ /* 0x000fda0003fa4270 */
[----:B------:R-:W-:-:S04]  /*90d0*/  @!P5 ISETP.NE.U32.AND P6, PT, R44, RZ, PT ;  /* 0x000000ff2c00d20c */ /* 0x000fc80003fc5070 */
[----:B------:R-:W-:-:S04]  /*90e0*/  @!P5 ISETP.NE.AND.EX P6, PT, R47, RZ, PT, P6 ;  /* 0x000000ff2f00d20c */ /* 0x000fc80003fc5360 */
[----:B------:R-:W-:Y:S02]  /*90f0*/  @!P5 PLOP3.LUT P0, PT, P6, PT, PT, 0x80, 0x8 ;  /* 0x000000000008d81c */ /* 0x000fe4000370f070 */
[----:B-1----:R-:W-:Y:S02]  /*9100*/  @!P5 IADD3 R10, P6, PT, R35, R44, RZ ;  /* 0x0000002c230ad210 */ /* 0x002fe40007fde0ff */
[----:B------:R-:W1:Y:S03]  /*9110*/  LDC.64 R34, c[0x0][0x3b0] ;  /* 0x0000ec00ff227b82 */ /* 0x000e660000000a00 */
[----:B--2---:R-:W-:Y:S02]  /*9120*/  @!P5 IMAD.X R8, R8, 0x1, R47, P6 ;  /* 0x000000010808d824 */ /* 0x004fe400030e062f */
[----:B0-----:R-:W-:Y:S02]  /*9130*/  @!P5 IMAD.MOV.U32 R44, RZ, RZ, R10 ;  /* 0x000000ffff2cd224 */ /* 0x001fe400078e000a */
[----:B------:R-:W-:-:S02]  /*9140*/  @!P5 IMAD.MOV.U32 R47, RZ, RZ, R8 ;  /* 0x000000ffff2fd224 */ /* 0x000fc400078e0008 */
[----:B---3--:R-:W-:Y:S01]  /*9150*/  @!P0 FADD R50, R50, R15 ;  /* 0x0000000f32328221 */ /* 0x008fe20000000000 */
[----:B-1----:R-:W-:-:S05]  /*9160*/  IADD3 R34, P0, PT, R34, 0x200, RZ ;  /* 0x0000020022227810 */ /* 0x002fca0007f1e0ff */
[----:B------:R-:W-:Y:S01]  /*9170*/  IMAD.X R35, RZ, RZ, R35, P0 ;  /* 0x000000ffff237224 */ /* 0x000fe200000e0623 */
[----:B------:R-:W-:Y:S07]  /*9180*/  BRA.DIV UR5, `(.L_x_1060) ;  /* 0x0000003605d07947 */ /* 0x000fee000b800000 */
.L_x_1227:
[----:B------:R-:W-:Y:S01]  /*9190*/  UMOV UR5, 0xffffffff ;  /* 0xffffffff00057882 */ /* 0x000fe20000000000 */
[----:B------:R-:W-:Y:S02]  /*91a0*/  ISETP.NE.AND P0, PT, R9, 0x65, PT ;  /* 0x000000650900780c */ /* 0x000fe40003f05270 */
[----:B------:R-:W-:Y:S11]  /*91b0*/  BRA.DIV UR5, `(.L_x_1061) ;  /* 0x0000003605e47947 */ /* 0x000ff6000b800000 */
[----:B------:R-:W-:-:S13]  /*91c0*/  VOTE.ALL P0, P0 ;  /* 0x0000000000ff7806 */ /* 0x000fda0000000000 */
.L_x_1230:
[----:B------:R-:W-:Y:S05]  /*91d0*/  @!P0 BRA `(.L_x_1062) ;  /* 0x0000000400d08947 */ /* 0x000fea0003800000 */
.L_x_1076:
[----:B------:R-:W-:-:S07]  /*91e0*/  IMAD.WIDE R14, R49, 0x10, R34 ;  /* 0x00000010310e7825 */ /* 0x000fce00078e0222 */
.L_x_1064:
[----:B------:R-:W2:Y:S01]  /*91f0*/  LD.E.128.STRONG.GPU R8, desc[UR8][R14.64+-0x200] ;  /* 0xfffe00080e087980 */ /* 0x000ea2000c10fd00 */
[----:B------:R-:W-:Y:S05]  /*9200*/  YIELD ;  /* 0x0000000000007946 */ /* 0x000fea0003800000 */
[----:B------:R-:W-:Y:S01]  /*9210*/  UMOV UR5, 0xffffffff ;  /* 0xffffffff00057882 */ /* 0x000fe20000000000 */
[----:B--2---:R-:W-:Y:S02]  /*9220*/  ISETP.NE.AND P0, PT, R9, 0x63, PT ;  /* 0x000000630900780c */ /* 0x004fe40003f05270 */
[----:B------:R-:W-:Y:S11]  /*9230*/  BRA.DIV UR5, `(.L_x_1063) ;  /* 0x0000003605e07947 */ /* 0x000ff6000b800000 */
[----:B------:R-:W-:-:S13]  /*9240*/  VOTE.ANY P0, !P0 ;  /* 0x0000000000ff7806 */ /* 0x000fda0004000100 */
.L_x_1233:
[----:B------:R-:W-:Y:S05]  /*9250*/  @P0 BRA `(.L_x_1064) ;  /* 0xfffffffc00e40947 */ /* 0x000fea000383ffff */
[----:B------:R-:W-:Y:S01]  /*9260*/  UMOV UR5, 0xffffffff ;  /* 0xffffffff00057882 */ /* 0x000fe20000000000 */
[----:B------:R-:W-:Y:S01]  /*9270*/  IMAD.MOV.U32 R51, RZ, RZ, R10 ;  /* 0x000000ffff337224 */ /* 0x000fe200078e000a */
[----:B------:R-:W-:Y:S01]  /*9280*/  ISETP.NE.AND P0, PT, R9, 0x65, PT ;  /* 0x000000650900780c */ /* 0x000fe20003f05270 */
[----:B------:R-:W-:Y:S01]  /*9290*/  IMAD.MOV.U32 R12, RZ, RZ, R11 ;  /* 0x000000ffff0c7224 */ /* 0x000fe200078e000b */
        /* <DEDUP_REMOVED lines=9> */
.L_x_1239:
        /* <DEDUP_REMOVED lines=12> */
.L_x_1242:
[----:B------:R-:W-:-:S03]  /*93f0*/  UMOV UR5, 0xffffffff ;  /* 0xffffffff00057882 */ /* 0x000fc60000000000 */
[----:B------:R-:W-:Y:S05]  /*9400*/  BRA.DIV UR5, `(.L_x_1067) ;  /* 0x0000003a051c7947 */ /* 0x000fea000b800000 */
[----:B------:R0:W1:Y:S04]  /*9410*/  SHFL.DOWN PT, R52, R51, 0x2, R14 ;  /* 0x0840000033347989 */ /* 0x00006800000e000e */
[----:B------:R0:W2:Y:S04]  /*9420*/  SHFL.DOWN PT, R53, R12, 0x2, R14 ;  /* 0x084000000c357989 */ /* 0x0000a800000e000e */
[----:B------:R0:W3:Y:S02]  /*9430*/  SHFL.DOWN PT, R15, R8, 0x2, R14 ;  /* 0x08400000080f7989 */ /* 0x0000e400000e000e */
.L_x_1247:
[----:B------:R-:W-:Y:S01]  /*9440*/  ISETP.GT.AND P5, PT, R48, R14, PT ;  /* 0x0000000e3000720c */ /* 0x000fe20003fa4270 */
[----:B------:R-:W-:Y:S01]  /*9450*/  UMOV UR5, 0xffffffff ;  /* 0xffffffff00057882 */ /* 0x000fe20000000000 */
[----:B------:R-:W-:-:S11]  /*9460*/  PLOP3.LUT P0, PT, PT, PT, PT, 0x80, 0x8 ;  /* 0x000000000008781c */ /* 0x000fd60003f0f070 */
        /* <DEDUP_REMOVED lines=9> */
.L_x_1250:
[----:B------:R-:W-:-:S03]  /*9500*/  UMOV UR5, 0xffffffff ;  /* 0xffffffff00057882 */ /* 0x000fc60000000000 */
[----:B------:R-:W-:Y:S05]  /*9510*/  BRA.DIV UR5, `(.L_x_1069) ;  /* 0x0000003a054c7947 */ /* 0x000fea000b800000 */
[----:B------:R0:W1:Y:S04]  /*9520*/  SHFL.DOWN PT, R52, R51, 0x4, R14 ;  /* 0x0880000033347989 */ /* 0x00006800000e000e */
[----:B------:R0:W2:Y:S04]  /*9530*/  SHFL.DOWN PT, R53, R12, 0x4, R14 ;  /* 0x088000000c357989 */ /* 0x0000a800000e000e */
[----:B------:R0:W3:Y:S02]  /*9540*/  SHFL.DOWN PT, R15, R8, 0x4, R14 ;  /* 0x08800000080f7989 */ /* 0x0000e400000e000e */
.L_x_1255:
        /* <DEDUP_REMOVED lines=12> */
.L_x_1258:
[----:B------:R-:W-:-:S03]  /*9610*/  UMOV UR5, 0xffffffff ;  /* 0xffffffff00057882 */ /* 0x000fc60000000000 */
[----:B------:R-:W-:Y:S05]  /*9620*/  BRA.DIV UR5, `(.L_x_1071) ;  /* 0x0000003a057c7947 */ /* 0x000fea000b800000 */
[----:B------:R0:W1:Y:S01]  /*9630*/  SHFL.DOWN PT, R52, R51, 0x8, R14 ;  /* 0x0900000033347989 */ /* 0x00006200000e000e */
[----:B------:R-:W-:-:S03]  /*9640*/  VIADD R55, R36, 0x8 ;  /* 0x0000000824377836 */ /* 0x000fc60000000000 */
[----:B------:R0:W2:Y:S04]  /*9650*/  SHFL.DOWN PT, R53, R12, 0x8, R14 ;  /* 0x090000000c357989 */ /* 0x0000a800000e000e */
[----:B------:R0:W3:Y:S02]  /*9660*/  SHFL.DOWN PT, R15, R8, 0x8, R14 ;  /* 0x09000000080f7989 */ /* 0x0000e400000e000e */
.L_x_1263:
        /* <DEDUP_REMOVED lines=12> */
.L_x_1266:
[----:B------:R-:W-:Y:S01]  /*9730*/  UMOV UR5, 0xffffffff ;  /* 0xffffffff00057882 */ /* 0x000fe20000000000 */
[----:B------:R-:W-:Y:S02]  /*9740*/  VIADD R55, R36, 0x10 ;  /* 0x0000001024377836 */ /* 0x000fe40000000000 */
[----:B------:R-:W-:Y:S05]  /*9750*/  BRA.DIV UR5, `(.L_x_1073) ;  /* 0x0000003a05a87947 */ /* 0x000fea000b800000 */
[----:B------:R0:W1:Y:S04]  /*9760*/  SHFL.DOWN PT, R52, R51, 0x10, R14 ;  /* 0x0a00000033347989 */ /* 0x00006800000e000e */
[----:B------:R0:W2:Y:S04]  /*9770*/  SHFL.DOWN PT, R53, R12, 0x10, R14 ;  /* 0x0a0000000c357989 */ /* 0x0000a800000e000e */
[----:B------:R0:W3:Y:S02]  /*9780*/  SHFL.DOWN PT, R15, R8, 0x10, R14 ;  /* 0x0a000000080f7989 */ /* 0x0000e400000e000e */
.L_x_1271:
[----:B------:R-:W-:Y:S01]  /*9790*/  ISETP.GT.AND P5, PT, R55, R14, PT ;  /* 0x0000000e3700720c */ /* 0x000fe20003fa4270 */
[----:B------:R-:W-:Y:S01]  /*97a0*/  UMOV UR5, 0xffffffff ;  /* 0xffffffff00057882 */ /* 0x000fe20000000000 */
[----:B------:R-:W-:-:S11]  /*97b0*/  PLOP3.LUT P0, PT, PT, PT, PT, 0x80, 0x8 ;  /* 0x000000000008781c */ /* 0x000fd60003f0f070 */
[----:B------:R-:W-:-:S04]  /*97c0*/  @!P5 ISETP.NE.U32.AND P6, PT, R51, RZ, PT ;  /* 0x000000ff3300d20c */ /* 0x000fc80003fc5070 */
[----:B------:R-:W-:-:S04]  /*97d0*/  @!P5 ISETP.NE.AND.EX P6, PT, R12, RZ, PT, P6 ;  /* 0x000000ff0c00d20c */ /* 0x000fc80003fc5360 */
[----:B------:R-:W-:Y:S02]  /*97e0*/  @!P5 PLOP3.LUT P0, PT, P6, PT, PT, 0x80, 0x8 ;  /* 0x000000000008d81c */ /* 0x000fe4000370f070 */
[----:B-1----:R-:W-:-:S05]  /*97f0*/  @!P5 IADD3 R52, P6, PT, R52, R51, RZ ;  /* 0x000000333434d210 */ /* 0x002fca0007fde0ff */
[----:B0-----:R-:W-:Y:S02]  /*9800*/  @!P5 IMAD.MOV.U32 R51, RZ, RZ, R52 ;  /* 0x000000ffff33d224 */ /* 0x001fe400078e0034 */
[----:B--2---:R-:W-:-:S04]  /*9810*/  @!P5 IMAD.X R53, R53, 0x1, R12, P6 ;  /* 0x000000013535d824 */ /* 0x004fc800030e060c */
[----:B---3--:R-:W-:Y:S01]  /*9820*/  @!P0 FADD R8, R8, R15 ;  /* 0x0000000f08088221 */ /* 0x008fe20000000000 */
[----:B------:R-:W-:Y:S01]  /*9830*/  IADD3 R51, P0, PT, R44, R51, RZ ;  /* 0x000000332c337210 */ /* 0x000fe20007f1e0ff */
[----:B------:R-:W-:-:S04]  /*9840*/  @!P5 IMAD.MOV.U32 R12, RZ, RZ, R53 ;  /* 0x000000ffff0cd224 */ /* 0x000fc800078e0035 */
[----:B------:R-:W-:Y:S01]  /*9850*/  IMAD.X R12, R47, 0x1, R12, P0 ;  /* 0x000000012f0c7824 */ /* 0x000fe200000e060c */
[----:B------:R-:W-:-:S04]  /*9860*/  ISETP.NE.U32.AND P0, PT, R44, RZ, PT ;  /* 0x000000ff2c00720c */ /* 0x000fc80003f05070 */
[----:B------:R-:W-:-:S13]  /*9870*/  ISETP.NE.AND.EX P0, PT, R47, RZ, PT, P0 ;  /* 0x000000ff2f00720c */ /* 0x000fda0003f05300 */
[----:B------:R-:W-:Y:S01]  /*9880*/  @!P0 FADD R50, R8, R50 ;  /* 0x0000003208328221 */ /* 0x000fe20000000000 */
[----:B------:R-:W-:Y:S06]  /*9890*/  BRA.DIV UR5, `(.L_x_1074) ;  /* 0x0000003a05ac7947 */ /* 0x000fec000b800000 */
.L_x_1274:
[----:B------:R-:W-:Y:S01]  /*98a0*/  UMOV UR5, 0xffffffff ;  /* 0xffffffff00057882 */ /* 0x000fe20000000000 */
[----:B------:R-:W-:Y:S01]  /*98b0*/  VIADD R49, R49, 0xffffffe0 ;  /* 0xffffffe031317836 */ /* 0x000fe20000000000 */
[----:B------:R-:W-:Y:S01]  /*98c0*/  ISETP.NE.AND P0, PT, R9, 0x65, PT ;  /* 0x000000650900780c */ /* 0x000fe20003f05270 */
[----:B------:R-:W-:Y:S02]  /*98d0*/  IMAD.MOV.U32 R44, RZ, RZ, R51 ;  /* 0x000000ffff2c7224 */ /* 0x000fe400078e0033 */
[----:B------:R-:W-:Y:S01]  /*98e0*/  IMAD.MOV.U32 R47, RZ, RZ, R12 ;  /* 0x000000ffff2f7224 */ /* 0x000fe200078e000c */
[----:B------:R-:W-:Y:S09]  /*98f0*/  BRA.DIV UR5, `(.L_x_1075) ;  /* 0x0000003a05b47947 */ /* 0x000ff2000b800000 */
[----:B------:R-:W-:-:S13]  /*9900*/  VOTE.ALL P0, P0 ;  /* 0x0000000000ff7806 */ /* 0x000fda0000000000 */
.L_x_1277:
[----:B------:R-:W-:Y:S05]  /*9910*/  @P0 BRA `(.L_x_1076) ;  /* 0xfffffff800300947 */ /* 0x000fea000383ffff */
.L_x_1062:
[----:B------:R-:W0:Y:S01]  /*9920*/  S2R R8, SR_TID.X ;  /* 0x0000000000087919 */ /* 0x000e220000002100 */
[----:B------:R-:W-:Y:S01]  /*9930*/  BSSY.RECONVERGENT B0, `(.L_x_1077) ;  /* 0x0000013000007945 */ /* 0x000fe20003800200 */
[----:B------:R-:W-:Y:S01]  /*9940*/  IMAD.MOV.U32 R45, RZ, RZ, R47 ;  /* 0x000000ffff2d7224 */ /* 0x000fe200078e002f */
[----:B0-----:R-:W-:-:S13]  /*9950*/  ISETP.NE.AND P0, PT, R8, RZ, PT ;  /* 0x000000ff0800720c */ /* 0x001fda0003f05270 */
[----:B------:R-:W-:Y:S05]  /*9960*/  @P0 BRA `(.L_x_1078) ;  /* 0x00000000003c0947 */ /* 0x000fea0003800000 */
[----:B------:R-:W0:Y:S01]  /*9970*/  S2UR UR6, SR_CgaCtaId ;  /* 0x00000000000679c3 */ /* 0x000e220000008800 */
[----:B------:R-:W-:Y:S01]  /*9980*/  IADD3 R10, P0, PT, R44, R39, RZ ;  /* 0x000000272c0a7210 */ /* 0x000fe20007f1e0ff */
[----:B------:R-:W-:Y:S01]  /*9990*/  FADD R8, R37, R50 ;  /* 0x0000003225087221 */ /* 0x000fe20000000000 */
[----:B------:R-:W-:Y:S01]  /*99a0*/  UMOV UR5, 0x400 ;  /* 0x0000040000057882 */ /* 0x000fe20000000000 */
[----:B------:R-:W-:Y:S02]  /*99b0*/  IMAD.MOV.U32 R9, RZ, RZ, 0x65 ;  /* 0x00000065ff097424 */ /* 0x000fe400078e00ff */
[----:B------:R-:W-:Y:S01]  /*99c0*/  IMAD.X R11, R45, 0x1, R38, P0 ;  /* 0x000000012d0b7824 */ /* 0x000fe200000e0626 */
[----:B------:R-:W-:-:S04]  /*99d0*/  ISETP.NE.U32.AND P0, PT, R39, RZ, PT ;  /* 0x000000ff2700720c */ /* 0x000fc80003f05070 */
[----:B------:R-:W-:-:S04]  /*99e0*/  ISETP.NE.AND.EX P0, PT, R38, RZ, PT, P0 ;  /* 0x000000ff2600720c */ /* 0x000fc80003f05300 */
[----:B------:R-:W-:-:S05]  /*99f0*/  FSEL R8, R8, R37, !P0 ;  /* 0x0000002508087208 */ /* 0x000fca0004000000 */
[----:B------:R1:W-:Y:S01]  /*9a00*/  ST.E.128.STRONG.GPU desc[UR8][R6.64+0x200], R8 ;  /* 0x0002000806007985 */ /* 0x0003e2000c10fd08 */
[----:B0-----:R-:W-:-:S09]  /*9a10*/  ULEA UR5, UR6, UR5, 0x18 ;  /* 0x0000000506057291 */ /* 0x001fd2000f8ec0ff */
[----:B------:R1:W-:Y:S04]  /*9a20*/  STS.64 [UR5+0xb8], R10 ;  /* 0x0000b80aff007988 */ /* 0x0003e80008000a05 */
[----:B------:R1:W-:Y:S04]  /*9a30*/  STS [UR5+0xc0], R8 ;  /* 0x0000c008ff007988 */ /* 0x0003e80008000805 */
[----:B------:R1:W-:Y:S04]  /*9a40*/  STS.64 [UR5+0xa8], R44 ;  /* 0x0000a82cff007988 */ /* 0x0003e80008000a05 */
[----:B------:R1:W-:Y:S02]  /*9a50*/  STS [UR5+0xb0], R50 ;  /* 0x0000b032ff007988 */ /* 0x0003e40008000805 */
.L_x_1078:
[----:B------:R-:W-:Y:S05]  /*9a60*/  BSYNC.RECONVERGENT B0 ;  /* 0x0000000000007941 */ /* 0x000fea0003800200 */
.L_x_1077:
[----:B------:R-:W-:-:S13]  /*9a70*/  ISETP.NE.AND P0, PT, R36, RZ, PT ;  /* 0x000000ff2400720c */ /* 0x000fda0003f05270 */
[----:B-1----:R-:W0:Y:S01]  /*9a80*/  @!P0 S2R R7, SR_CgaCtaId ;  /* 0x0000000000078919 */ /* 0x002e220000008800 */
[----:B------:R-:W-:Y:S01]  /*9a90*/  @!P0 MOV R6, 0x400 ;  /* 0x0000040000068802 */ /* 0x000fe20000000f00 */
[----:B------:R-:W-:Y:S02]  /*9aa0*/  @!P0 IMAD.MOV.U32 R41, RZ, RZ, R44 ;  /* 0x000000ffff298224 */ /* 0x000fe400078e002c */
[----:B------:R-:W-:Y:S02]  /*9ab0*/  @!P0 IMAD.MOV.U32 R40, RZ, RZ, R45 ;  /* 0x000000ffff288224 */ /* 0x000fe400078e002d */
[----:B------:R-:W-:Y:S01]  /*9ac0*/  @!P0 IMAD.MOV.U32 R33, RZ, RZ, R50 ;  /* 0x000000ffff218224 */ /* 0x000fe200078e0032 */
[----:B0-----:R-:W-:-:S05]  /*9ad0*/  @!P0 LEA R7, R7, R6, 0x18 ;  /* 0x0000000607078211 */ /* 0x001fca00078ec0ff */
[----:B------:R0:W-:Y:S04]  /*9ae0*/  @!P0 STS.64 [R7+0x88], R44 ;  /* 0x0000882c07008388 */ /* 0x0001e80000000a00 */
[----:B------:R0:W-:Y:S02]  /*9af0*/  @!P0 STS [R7+0x90], R50 ;  /* 0x0000903207008388 */ /* 0x0001e40000000800 */
.L_x_1046:
[----:B------:R-:W-:Y:S01]  /*9b00*/  SEL R6, RZ, 0x1, !P3 ;  /* 0x00000001ff067807 */ /* 0x000fe20005800000 */
[----:B------:R-:W-:Y:S05]  /*9b10*/  WARPSYNC.ALL ;  /* 0x0000000000007948 */ /* 0x000fea0003800000 */
[----:B0-----:R-:W-:Y:S01]  /*9b20*/  SEL R7, RZ, 0x1, !P1 ;  /* 0x00000001ff077807 */ /* 0x001fe20004800000 */
[----:B------:R-:W-:Y:S01]  /*9b30*/  BAR.SYNC.DEFER_BLOCKING 0x0 ;  /* 0x0000000000007b1d */ /* 0x000fe20000010000 */
[----:B------:R-:W-:Y:S02]  /*9b40*/  SEL R8, RZ, 0x1, !P2 ;  /* 0x00000001ff087807 */ /* 0x000fe40005000000 */
[----:B------:R-:W-:-:S02]  /*9b50*/  SEL R12, RZ, 0x1, !P3 ;  /* 0x00000001ff0c7807 */ /* 0x000fc40005800000 */
[----:B------:R-:W-:Y:S01]  /*9b60*/  IADD3 R10, P0, P5, R8, R7, R6 ;  /* 0x00000007080a7210 */ /* 0x000fe20007d1e006 */
[----:B------:R-:W-:Y:S01]  /*9b70*/  BSSY.RECONVERGENT B0, `(.L_x_1079) ;  /* 0x0000012000007945 */ /* 0x000fe20003800200 */
[----:B------:R-:W-:Y:S01]  /*9b80*/  SEL R44, RZ, 0x1, !P1 ;  /* 0x00000001ff2c7807 */ /* 0x000fe20004800000 */
[----:B------:R-:W0:Y:S01]  /*9b90*/  S2R R6, SR_TID.X ;  /* 0x0000000000067919 */ /* 0x000e220000002100 */
[----:B------:R-:W-:Y:S02]  /*9ba0*/  IADD3.X R11, PT, PT, RZ, RZ, RZ, P0, P5 ;  /* 0x000000ffff0b7210 */ /* 0x000fe400007ea4ff */
[----:B0-----:R-:W-:-:S13]  /*9bb0*/  ISETP.NE.AND P0, PT, R6, RZ, PT ;  /* 0x000000ff0600720c */ /* 0x001fda0003f05270 */
[----:B------:R-:W-:Y:S05]  /*9bc0*/  @!P0 BRA `(.L_x_1080) ;  /* 0x0000000000308947 */ /* 0x000fea0003800000 */
[----:B------:R-:W0:Y:S01]  /*9bd0*/  S2UR UR6, SR_CgaCtaId ;  /* 0x00000000000679c3 */ /* 0x000e220000008800 */
[----:B------:R-:W-:Y:S02]  /*9be0*/  UMOV UR5, 0x400 ;  /* 0x0000040000057882 */ /* 0x000fe40000000000 */
[----:B0-----:R-:W-:-:S09]  /*9bf0*/  ULEA UR5, UR6, UR5, 0x18 ;  /* 0x0000000506057291 */ /* 0x001fd2000f8ec0ff */
[----:B------:R-:W0:Y:S02]  /*9c00*/  LDS.64 R8, [UR5+0x88] ;  /* 0x00008805ff087984 */ /* 0x000e240008000a00 */
[----:B0-----:R-:W-:Y:S02]  /*9c10*/  IADD3 R7, P0, PT, R8, R41, RZ ;  /* 0x0000002908077210 */ /* 0x001fe40007f1e0ff */
[----:B------:R-:W0:Y:S03]  /*9c20*/  LDS R8, [UR5+0x90] ;  /* 0x00009005ff087984 */ /* 0x000e260008000800 */
[----:B------:R-:W-:Y:S01]  /*9c30*/  IMAD.X R9, R9, 0x1, R40, P0 ;  /* 0x0000000109097824 */ /* 0x000fe200000e0628 */
[----:B------:R-:W-:Y:S01]  /*9c40*/  ISETP.NE.U32.AND P0, PT, R41, RZ, PT ;  /* 0x000000ff2900720c */ /* 0x000fe20003f05070 */
[----:B------:R-:W-:-:S03]  /*9c50*/  IMAD.MOV.U32 R41, RZ, RZ, R7 ;  /* 0x000000ffff297224 */ /* 0x000fc600078e0007 */
[----:B------:R-:W-:Y:S01]  /*9c60*/  ISETP.NE.AND.EX P0, PT, R40, RZ, PT, P0 ;  /* 0x000000ff2800720c */ /* 0x000fe20003f05300 */
[----:B------:R-:W-:-:S12]  /*9c70*/  IMAD.MOV.U32 R40, RZ, RZ, R9 ;  /* 0x000000ffff287224 */ /* 0x000fd800078e0009 */
[----:B0-----:R-:W-:-:S07]  /*9c80*/  @!P0 FADD R33, R33, R8 ;  /* 0x0000000821218221 */ /* 0x001fce0000000000 */
.L_x_1080:
[----:B------:R-:W-:Y:S05]  /*9c90*/  BSYNC.RECONVERGENT B0 ;  /* 0x0000000000007941 */ /* 0x000fea0003800200 */
.L_x_1079:
[----:B------:R-:W-:Y:S01]  /*9ca0*/  IADD3 R44, P0, P5, R41, R44, R12 ;  /* 0x0000002c292c7210 */ /* 0x000fe20007d1e00c */
[----:B------:R-:W0:Y:S01]  /*9cb0*/  S2UR UR5, SR_CgaCtaId ;  /* 0x00000000000579c3 */ /* 0x000e220000008800 */
[----:B------:R-:W-:Y:S01]  /*9cc0*/  UMOV UR4, 0x400 ;  /* 0x0000040000047882 */ /* 0x000fe20000000000 */
[----:B------:R-:W-:Y:S01]  /*9cd0*/  SEL R15, RZ, 0x1, !P2 ;  /* 0x00000001ff0f7807 */ /* 0x000fe20005000000 */
[----:B------:R-:W-:Y:S01]  /*9ce0*/  @!P3 FADD R31, R31, R33 ;  /* 0x000000211f1fb221 */ /* 0x000fe20000000000 */
[----:B------:R-:W-:Y:S02]  /*9cf0*/  IADD3.X R45, PT, PT, R40, RZ, RZ, P0, P5 ;  /* 0x000000ff282d7210 */ /* 0x000fe400007ea4ff */
[----:B------:R-:W-:Y:S01]  /*9d00*/  ISETP.NE.AND P0, PT, R3, RZ, PT ;  /* 0x000000ff0300720c */ /* 0x000fe20003f05270 */
[----:B------:R-:W-:Y:S01]  /*9d10*/  @!P1 FADD R29, R29, R31 ;  /* 0x0000001f1d1d9221 */ /* 0x000fe20000000000 */
[----:B------:R-:W-:Y:S02]  /*9d20*/  ISETP.NE.AND P6, PT, R5, RZ, PT ;  /* 0x000000ff0500720c */ /* 0x000fe40003fc5270 */
[----:B------:R-:W-:Y:S01]  /*9d30*/  SEL R7, RZ, 0x1, !P0 ;  /* 0x00000001ff077807 */ /* 0x000fe20004000000 */
[----:B------:R-:W-:Y:S01]  /*9d40*/  @!P2 FADD R27, R27, R29 ;  /* 0x0000001d1b1ba221 */ /* 0x000fe20000000000 */
[----:B------:R-:W-:-:S02]  /*9d50*/  SEL R13, RZ, 0x1, !P6 ;  /* 0x00000001ff0d7807 */ /* 0x000fc40007000000 */
[----:B------:R-:W-:Y:S02]  /*9d60*/  IADD3 R10, P0, PT, R10, R7, RZ ;  /* 0x000000070a0a7210 */ /* 0x000fe40007f1e0ff */
[----:B------:R-:W-:Y:S02]  /*9d70*/  ISETP.NE.AND P5, PT, R42, RZ, PT ;  /* 0x000000ff2a00720c */ /* 0x000fe40003fa5270 */
[----:B------:R-:W-:Y:S01]  /*9d80*/  P2R R48, PR, RZ, 0x40 ;  /* 0x00000040ff307803 */ /* 0x000fe20000000000 */
[----:B------:R-:W-:Y:S01]  /*9d90*/  IMAD.X R11, RZ, RZ, R11, P0 ;  /* 0x000000ffff0b7224 */ /* 0x000fe200000e060b */
[----:B------:R-:W-:Y:S02]  /*9da0*/  ISETP.NE.AND P0, PT, R4, RZ, PT ;  /* 0x000000ff0400720c */ /* 0x000fe40003f05270 */
[----:B------:R-:W-:Y:S02]  /*9db0*/  ISETP.NE.AND P6, PT, R3, RZ, PT ;  /* 0x000000ff0300720c */ /* 0x000fe40003fc5270 */
[----:B------:R-:W-:Y:S01]  /*9dc0*/  SEL R7, RZ, 0x1, !P0 ;  /* 0x00000001ff077807 */ /* 0x000fe20004000000 */
[----:B0-----:R-:W-:-:S03]  /*9dd0*/  ULEA UR4, UR5, UR4, 0x18 ;  /* 0x0000000405047291 */ /* 0x001fc6000f8ec0ff */
[----:B------:R-:W-:-:S05]  /*9de0*/  IADD3 R34, P0, PT, R10, R7, RZ ;  /* 0x000000070a227210 */ /* 0x000fca0007f1e0ff */
[----:B------:R-:W-:Y:S01]  /*9df0*/  IMAD.X R51, RZ, RZ, R11, P0 ;  /* 0x000000ffff337224 */ /* 0x000fe200000e060b */
[----:B------:R-:W-:Y:S01]  /*9e00*/  IADD3 R35, P0, PT, R41, R10, RZ ;  /* 0x0000000a29237210 */ /* 0x000fe20007f1e0ff */
[----:B------:R-:W0:Y:S01]  /*9e10*/  LDS.64 R38, [UR4+0xc8] ;  /* 0x0000c804ff267984 */ /* 0x000e220008000a00 */
[----:B------:R-:W-:Y:S01]  /*9e20*/  @!P6 FADD R25, R25, R27 ;  /* 0x0000001b1919e221 */ /* 0x000fe20000000000 */
[----:B------:R-:W-:Y:S02]  /*9e30*/  ISETP.NE.AND P6, PT, R48, RZ, PT ;  /* 0x000000ff3000720c */ /* 0x000fe40003fc5270 */
[C---:B------:R-:W-:Y:S01]  /*9e40*/  IMAD.X R10, R40.reuse, 0x1, R11, P0 ;  /* 0x00000001280a7824 */ /* 0x040fe200000e060b */
[C---:B------:R-:W-:Y:S01]  /*9e50*/  IADD3 R34, P0, PT, R41.reuse, R34, RZ ;  /* 0x0000002229227210 */ /* 0x040fe20007f1e0ff */
[----:B------:R-:W1:Y:S04]  /*9e60*/  LDS R7, [UR4+0xc0] ;  /* 0x0000c004ff077984 */ /* 0x000e680008000800 */
[----:B------:R-:W-:Y:S01]  /*9e70*/  IMAD.X R51, R40, 0x1, R51, P0 ;  /* 0x0000000128337824 */ /* 0x000fe200000e0633 */
[----:B------:R-:W-:Y:S01]  /*9e80*/  IADD3 R47, P0, PT, R41, R12, RZ ;  /* 0x0000000c292f7210 */ /* 0x000fe20007f1e0ff */
[----:B------:R-:W2:Y:S01]  /*9e90*/  LDS.64 R36, [UR4+0xb8] ;  /* 0x0000b804ff247984 */ /* 0x000ea20008000a00 */
[----:B------:R-:W-:-:S03]  /*9ea0*/  SEL R12, RZ, 0x1, !P5 ;  /* 0x00000001ff0c7807 */ /* 0x000fc60006800000 */
[----:B------:R-:W-:Y:S01]  /*9eb0*/  IMAD.X R46, RZ, RZ, R40, P0 ;  /* 0x000000ffff2e7224 */ /* 0x000fe200000e0628 */
[----:B------:R-:W-:-:S05]  /*9ec0*/  IADD3 R15, P0, PT, R44, R15, RZ ;  /* 0x0000000f2c0f7210 */ /* 0x000fca0007f1e0ff */
[----:B------:R-:W-:Y:S01]  /*9ed0*/  IMAD.X R50, RZ, RZ, R45, P0 ;  /* 0x000000ffff327224 */ /* 0x000fe200000e062d */
[----:B------:R-:W-:-:S05]  /*9ee0*/  IADD3 R13, P0, PT, R34, R13, RZ ;  /* 0x0000000d220d7210 */ /* 0x000fca0007f1e0ff */
[----:B------:R-:W-:Y:S01]  /*9ef0*/  IMAD.X R8, RZ, RZ, R51, P0 ;  /* 0x000000ffff087224 */ /* 0x000fe200000e0633 */
[----:B------:R-:W-:Y:S02]  /*9f00*/  IADD3 R11, P0, PT, R13, R12, RZ ;  /* 0x0000000c0d0b7210 */ /* 0x000fe40007f1e0ff */
[----:B------:R-:W-:-:S03]  /*9f10*/  SEL R12, RZ, 0x1, !P4 ;  /* 0x00000001ff0c7807 */ /* 0x000fc60006000000 */
[----:B------:R-:W-:Y:S01]  /*9f20*/  IMAD.X R14, RZ, RZ, R8, P0 ;  /* 0x000000ffff0e7224 */ /* 0x000fe200000e0608 */
[----:B------:R-:W-:-:S05]  /*9f30*/  IADD3 R9, P0, PT, R11, R12, RZ ;  /* 0x0000000c0b097210 */ /* 0x000fca0007f1e0ff */
[----:B------:R-:W-:Y:S01]  /*9f40*/  IMAD.X R12, RZ, RZ, R14, P0 ;  /* 0x000000ffff0c7224 */ /* 0x000fe200000e060e */
[----:B------:R-:W-:-:S13]  /*9f50*/  ISETP.NE.AND P0, PT, R4, RZ, PT ;  /* 0x000000ff0400720c */ /* 0x000fda0003f05270 */
[----:B------:R-:W-:Y:S01]  /*9f60*/  @!P0 FADD R23, R23, R25 ;  /* 0x0000001917178221 */ /* 0x000fe20000000000 */
[----:B0-----:R-:W-:-:S03]  /*9f70*/  ISETP.GE.U32.AND P0, PT, R38, 0x101, PT ;  /* 0x000001012600780c */ /* 0x001fc60003f06070 */
[----:B------:R-:W-:Y:S01]  /*9f80*/  @!P6 FADD R21, R21, R23 ;  /* 0x000000171515e221 */ /* 0x000fe20000000000 */
[----:B------:R-:W-:-:S03]  /*9f90*/  ISETP.GE.AND.EX P0, PT, R39, RZ, PT, P0 ;  /* 0x000000ff2700720c */ /* 0x000fc60003f06300 */
[----:B------:R-:W-:-:S04]  /*9fa0*/  @!P5 FADD R19, R19, R21 ;  /* 0x000000151313d221 */ /* 0x000fc80000000000 */
[----:B------:R-:W-:-:S06]  /*9fb0*/  @!P4 FADD R17, R17, R19 ;  /* 0x000000131111c221 */ /* 0x000fcc0000000000 */
[----:B-12---:R-:W-:Y:S05]  /*9fc0*/  @!P0 BRA `(.L_x_1081) ;  /* 0x0000000400988947 */ /* 0x006fea0003800000 */
[----:B------:R-:W-:Y:S01]  /*9fd0*/  ISETP.NE.AND P6, PT, R43, RZ, PT ;  /* 0x000000ff2b00720c */ /* 0x000fe20003fc5270 */
[----:B------:R-:W0:Y:S01]  /*9fe0*/  LDCU.64 UR10, c[0x0][0x3a0] ;  /* 0x00007400ff0a77ac */ /* 0x000e220008000a00 */
[----:B------:R-:W1:Y:S01]  /*9ff0*/  LDS.64 R42, [UR4+0xa8] ;  /* 0x0000a804ff2a7984 */ /* 0x000e620008000a00 */
[----:B------:R-:W-:Y:S01]  /*a000*/  ISETP.NE.AND P0, PT, R5, RZ, PT ;  /* 0x000000ff0500720c */ /* 0x000fe20003f05270 */
[----:B------:R-:W-:Y:S01]  /*a010*/  BSSY.RECONVERGENT B0, `(.L_x_1082) ;  /* 0x0000060000007945 */ /* 0x000fe20003800200 */
[--C-:B-1----:R-:W-:Y:S02]  /*a020*/  @P3 IMAD.IADD R41, R41, 0x1, -R42.reuse ;  /* 0x0000000129293824 */ /* 0x102fe400078e0a2a */
[--C-:B------:R-:W-:Y:S02]  /*a030*/  @P1 IMAD.IADD R47, R47, 0x1, -R42.reuse ;  /* 0x000000012f2f1824 */ /* 0x100fe400078e0a2a */
[----:B------:R-:W-:Y:S01]  /*a040*/  @P2 IMAD.IADD R44, R44, 0x1, -R42 ;  /* 0x000000012c2c2824 */ /* 0x000fe200078e0a2a */
[----:B------:R-:W-:Y:S01]  /*a050*/  @P3 LEA R41, R41, UR4, 0x3 ;  /* 0x0000000429293c11 */ /* 0x000fe2000f8e18ff */
[----:B------:R-:W-:Y:S01]  /*a060*/  BAR.SYNC.DEFER_BLOCKING 0x0 ;  /* 0x0000000000007b1d */ /* 0x000fe20000010000 */
[----:B------:R-:W-:-:S04]  /*a070*/  @P1 LEA R47, R47, UR4, 0x3 ;  /* 0x000000042f2f1c11 */ /* 0x000fc8000f8e18ff */
[--C-:B------:R-:W-:Y:S01]  /*a080*/  @P0 IMAD.IADD R34, R34, 0x1, -R42.reuse ;  /* 0x0000000122220824 */ /* 0x100fe200078e0a2a */
[----:B------:R-:W-:Y:S01]  /*a090*/  @P2 LEA R44, R44, UR4, 0x3 ;  /* 0x000000042c2c2c11 */ /* 0x000fe2000f8e18ff */
[--C-:B------:R-:W-:Y:S02]  /*a0a0*/  @P5 IMAD.IADD R13, R13, 0x1, -R42.reuse ;  /* 0x000000010d0d5824 */ /* 0x100fe400078e0a2a */
[--C-:B------:R-:W-:Y:S01]  /*a0b0*/  @P4 IMAD.IADD R11, R11, 0x1, -R42.reuse ;  /* 0x000000010b0b4824 */ /* 0x100fe200078e0a2a */
[----:B------:R-:W-:Y:S01]  /*a0c0*/  @P0 LEA R34, R34, UR4, 0x3 ;  /* 0x0000000422220c11 */ /* 0x000fe2000f8e18ff */
[----:B------:R-:W-:Y:S01]  /*a0d0*/  @P6 IMAD.IADD R9, R9, 0x1, -R42 ;  /* 0x0000000109096824 */ /* 0x000fe200078e0a2a */
[----:B------:R-:W-:Y:S02]  /*a0e0*/  @P5 LEA R13, R13, UR4, 0x3 ;  /* 0x000000040d0d5c11 */ /* 0x000fe4000f8e18ff */
[----:B------:R-:W-:Y:S02]  /*a0f0*/  @P4 LEA R11, R11, UR4, 0x3 ;  /* 0x000000040b0b4c11 */ /* 0x000fe4000f8e18ff */
[----:B------:R-:W-:Y:S01]  /*a100*/  @P6 LEA R9, R9, UR4, 0x3 ;  /* 0x0000000409096c11 */ /* 0x000fe2000f8e18ff */
[----:B------:R1:W-:Y:S01]  /*a110*/  @P3 STS.64 [R41], R32 ;  /* 0x0000002029003388 */ /* 0x0003e20000000a00 */
[----:B------:R-:W-:-:S03]  /*a120*/  ISETP.NE.AND P3, PT, R4, RZ, PT ;  /* 0x000000ff0400720c */ /* 0x000fc60003f65270 */
[----:B------:R1:W-:Y:S01]  /*a130*/  @P1 STS.64 [R47], R30 ;  /* 0x0000001e2f001388 */ /* 0x0003e20000000a00 */
[----:B------:R-:W-:-:S03]  /*a140*/  ISETP.NE.AND P1, PT, R3, RZ, PT ;  /* 0x000000ff0300720c */ /* 0x000fc60003f25270 */
[----:B------:R1:W-:Y:S06]  /*a150*/  @P2 STS.64 [R44], R28 ;  /* 0x0000001c2c002388 */ /* 0x0003ec0000000a00 */
[----:B------:R-:W-:-:S04]  /*a160*/  @P3 IMAD.IADD R35, R35, 0x1, -R42 ;  /* 0x0000000123233824 */ /* 0x000fc800078e0a2a */
[----:B------:R-:W-:Y:S01]  /*a170*/  @P1 IMAD.IADD R15, R15, 0x1, -R42 ;  /* 0x000000010f0f1824 */ /* 0x000fe200078e0a2a */
[----:B------:R-:W-:-:S04]  /*a180*/  @P3 LEA R35, R35, UR4, 0x3 ;  /* 0x0000000423233c11 */ /* 0x000fc8000f8e18ff */
[----:B------:R-:W-:-:S05]  /*a190*/  @P1 LEA R15, R15, UR4, 0x3 ;  /* 0x000000040f0f1c11 */ /* 0x000fca000f8e18ff */
[----:B------:R1:W-:Y:S04]  /*a1a0*/  @P1 STS.64 [R15], R26 ;  /* 0x0000001a0f001388 */ /* 0x0003e80000000a00 */
[----:B------:R1:W-:Y:S04]  /*a1b0*/  @P3 STS.64 [R35], R24 ;  /* 0x0000001823003388 */ /* 0x0003e80000000a00 */
[----:B------:R1:W-:Y:S01]  /*a1c0*/  @P0 STS.64 [R34], R22 ;  /* 0x0000001622000388 */ /* 0x0003e20000000a00 */
[----:B------:R-:W-:-:S03]  /*a1d0*/  ISETP.GT.U32.AND P0, PT, R38, R6, PT ;  /* 0x000000062600720c */ /* 0x000fc60003f04070 */
[----:B------:R1:W-:Y:S01]  /*a1e0*/  @P5 STS.64 [R13], R20 ;  /* 0x000000140d005388 */ /* 0x0003e20000000a00 */
[----:B------:R-:W-:-:S03]  /*a1f0*/  ISETP.GT.U32.AND.EX P0, PT, R39, RZ, PT, P0 ;  /* 0x000000ff2700720c */ /* 0x000fc60003f04100 */
[----:B------:R1:W-:Y:S04]  /*a200*/  @P4 STS.64 [R11], R18 ;  /* 0x000000120b004388 */ /* 0x0003e80000000a00 */
[----:B------:R1:W-:Y:S01]  /*a210*/  @P6 STS.64 [R9], R16 ;  /* 0x0000001009006388 */ /* 0x0003e20000000a00 */
[----:B------:R-:W-:Y:S06]  /*a220*/  BAR.SYNC.DEFER_BLOCKING 0x0 ;  /* 0x0000000000007b1d */ /* 0x000fec0000010000 */
[----:B0-----:R-:W-:Y:S05]  /*a230*/  @!P0 BRA `(.L_x_1083) ;  /* 0x0000000000f48947 */ /* 0x001fea0003800000 */
[----:B-1----:R-:W-:Y:S01]  /*a240*/  IMAD.MOV.U32 R19, RZ, RZ, R6 ;  /* 0x000000ffff137224 */ /* 0x002fe200078e0006 */
[----:B------:R-:W-:Y:S01]  /*a250*/  BSSY.RECONVERGENT B1, `(.L_x_1084) ;  /* 0x0000025000017945 */ /* 0x000fe20003800200 */
[----:B------:R-:W-:-:S03]  /*a260*/  IMAD.MOV.U32 R21, RZ, RZ, RZ ;  /* 0x000000ffff157224 */ /* 0x000fc600078e00ff */
        /* <DEDUP_REMOVED lines=9> */
[----:B------:R-:W-:Y:S05]  /*a300*/  @!P1 BRA `(.L_x_1085) ;  /* 0x0000000000649947 */ /* 0x000fea0003800000 */
[----:B------:R-:W0:Y:S01]  /*a310*/  LDCU.64 UR6, c[0x0][0x3a0] ;  /* 0x00007400ff0677ac */ /* 0x000e220008000a00 */
[----:B------:R-:W-:Y:S01]  /*a320*/  SHF.R.U64 R10, R10, 0x8, R3 ;  /* 0x000000080a0a7819 */ /* 0x000fe20000001203 */
[----:B------:R-:W-:Y:S01]  /*a330*/  IMAD.MOV.U32 R13, RZ, RZ, RZ ;  /* 0x000000ffff0d7224 */ /* 0x000fe200078e00ff */
[----:B------:R-:W-:Y:S02]  /*a340*/  IADD3 R11, P1, PT, R42, R19, RZ ;  /* 0x000000132a0b7210 */ /* 0x000fe40007f3e0ff */
[----:B------:R-:W-:Y:S01]  /*a350*/  LEA R3, R6, UR4, 0x3 ;  /* 0x0000000406037c11 */ /* 0x000fe2000f8e18ff */
[----:B------:R-:W-:Y:S02]  /*a360*/  VIADD R10, R10, 0x1 ;  /* 0x000000010a0a7836 */ /* 0x000fe40000000000 */
[----:B------:R-:W-:Y:S02]  /*a370*/  IMAD.X R4, R43, 0x1, R21, P1 ;  /* 0x000000012b047824 */ /* 0x000fe400008e0615 */
[----:B------:R-:W-:Y:S01]  /*a380*/  VIADD R3, R3, 0x4 ;  /* 0x0000000403037836 */ /* 0x000fe20000000000 */
[----:B------:R-:W-:-:S04]  /*a390*/  LOP3.LUT R10, R10, 0x3, RZ, 0xc0, !PT ;  /* 0x000000030a0a7812 */ /* 0x000fc800078ec0ff */
[C---:B------:R-:W-:Y:S02]  /*a3a0*/  LEA R19, P2, R10.reuse, R19, 0x8 ;  /* 0x000000130a137211 */ /* 0x040fe400078440ff */
[C---:B0-----:R-:W-:Y:S02]  /*a3b0*/  LEA R8, P1, R11.reuse, UR6, 0x2 ;  /* 0x000000060b087c11 */ /* 0x041fe4000f8210ff */
[----:B------:R-:W-:Y:S02]  /*a3c0*/  LEA.HI.X R21, R10, R21, R13, 0x8, P2 ;  /* 0x000000150a157211 */ /* 0x000fe400010f440d */
[----:B------:R-:W-:-:S09]  /*a3d0*/  LEA.HI.X R11, R11, UR7, R4, 0x2, P1 ;  /* 0x000000070b0b7c11 */ /* 0x000fd200088f1404 */
.L_x_1086:
        /* <DEDUP_REMOVED lines=12> */
.L_x_1085:
[----:B------:R-:W-:Y:S05]  /*a4a0*/  BSYNC.RECONVERGENT B1 ;  /* 0x0000000000017941 */ /* 0x000fea0003800200 */
.L_x_1084:
[----:B------:R-:W-:Y:S05]  /*a4b0*/  @!P0 BRA `(.L_x_1083) ;  /* 0x0000000000548947 */ /* 0x000fea0003800000 */
.L_x_1087:
        /* <DEDUP_REMOVED lines=21> */
.L_x_1083:
[----:B------:R-:W-:Y:S05]  /*a610*/  BSYNC.RECONVERGENT B0 ;  /* 0x0000000000007941 */ /* 0x000fea0003800200 */
.L_x_1082:
[----:B------:R-:W-:Y:S05]  /*a620*/  BRA `(.L_x_1088) ;  /* 0x0000000000a87947 */ /* 0x000fea0003800000 */
.L_x_1081:
[----:B------:R-:W0:Y:S01]  /*a630*/  @P1 LDC.64 R38, c[0x0][0x3a0] ;  /* 0x0000e800ff261b82 */ /* 0x000e220000000a00 */
[----:B------:R-:W-:Y:S02]  /*a640*/  ISETP.NE.AND P6, PT, R42, RZ, PT ;  /* 0x000000ff2a00720c */ /* 0x000fe40003fc5270 */
[----:B------:R-:W-:-:S13]  /*a650*/  ISETP.NE.AND P5, PT, R43, RZ, PT ;  /* 0x000000ff2b00720c */ /* 0x000fda0003fa5270 */
[----:B------:R-:W1:Y:S01]  /*a660*/  @P5 LDC.64 R48, c[0x0][0x3a0] ;  /* 0x0000e800ff305b82 */ /* 0x000e620000000a00 */
[----:B0-----:R-:W-:-:S04]  /*a670*/  @P1 LEA R52, P0, R47, R38, 0x2 ;  /* 0x000000262f341211 */ /* 0x001fc800078010ff */
[----:B------:R-:W-:-:S03]  /*a680*/  @P1 LEA.HI.X R53, R47, R39, R46, 0x2, P0 ;  /* 0x000000272f351211 */ /* 0x000fc600000f142e */
[----:B------:R-:W0:Y:S08]  /*a690*/  @P3 LDC.64 R38, c[0x0][0x3a0] ;  /* 0x0000e800ff263b82 */ /* 0x000e300000000a00 */
[----:B------:R-:W2:Y:S01]  /*a6a0*/  @P4 LDC.64 R46, c[0x0][0x3a0] ;  /* 0x0000e800ff2e4b82 */ /* 0x000ea20000000a00 */
[----:B0-----:R-:W-:-:S04]  /*a6b0*/  @P3 LEA R54, P0, R41, R38, 0x2 ;  /* 0x0000002629363211 */ /* 0x001fc800078010ff */
[----:B------:R-:W-:-:S03]  /*a6c0*/  @P3 LEA.HI.X R55, R41, R39, R40, 0x2, P0 ;  /* 0x0000002729373211 */ /* 0x000fc600000f1428 */
[----:B------:R-:W0:Y:S02]  /*a6d0*/  @P2 LDC.64 R38, c[0x0][0x3a0] ;  /* 0x0000e800ff262b82 */ /* 0x000e240000000a00 */
[----:B------:R3:W-:Y:S01]  /*a6e0*/  @P3 STG.E desc[UR8][R54.64], R33 ;  /* 0x0000002136003986 */ /* 0x0007e2000c101908 */
[----:B------:R-:W-:-:S03]  /*a6f0*/  ISETP.NE.AND P3, PT, R5, RZ, PT ;  /* 0x000000ff0500720c */ /* 0x000fc60003f65270 */
[----:B------:R3:W-:Y:S01]  /*a700*/  @P1 STG.E desc[UR8][R52.64], R31 ;  /* 0x0000001f34001986 */ /* 0x0007e2000c101908 */
[----:B------:R-:W-:-:S09]  /*a710*/  ISETP.NE.AND P1, PT, R4, RZ, PT ;  /* 0x000000ff0400720c */ /* 0x000fd20003f25270 */
[----:B------:R-:W4:Y:S01]  /*a720*/  @P3 LDC.64 R42, c[0x0][0x3a0] ;  /* 0x0000e800ff2a3b82 */ /* 0x000f220000000a00 */
[----:B0-----:R-:W-:-:S07]  /*a730*/  @P2 LEA R38, P0, R44, R38, 0x2 ;  /* 0x000000262c262211 */ /* 0x001fce00078010ff */
[----:B------:R-:W0:Y:S01]  /*a740*/  @P1 LDC.64 R40, c[0x0][0x3a0] ;  /* 0x0000e800ff281b82 */ /* 0x000e220000000a00 */
[----:B------:R-:W-:Y:S02]  /*a750*/  @P2 LEA.HI.X R39, R44, R39, R45, 0x2, P0 ;  /* 0x000000272c272211 */ /* 0x000fe400000f142d */
[----:B------:R-:W-:-:S03]  /*a760*/  ISETP.NE.AND P0, PT, R3, RZ, PT ;  /* 0x000000ff0300720c */ /* 0x000fc60003f05270 */
[----:B------:R3:W-:Y:S01]  /*a770*/  @P2 STG.E desc[UR8][R38.64], R29 ;  /* 0x0000001d26002986 */ /* 0x0007e2000c101908 */
[----:B------:R-:W-:Y:S01]  /*a780*/  ISETP.NE.AND P2, PT, R3, RZ, PT ;  /* 0x000000ff0300720c */ /* 0x000fe20003f45270 */
[----:B------:R-:W5:Y:S08]  /*a790*/  @P6 LDC.64 R44, c[0x0][0x3a0] ;  /* 0x0000e800ff2c6b82 */ /* 0x000f700000000a00 */
[----:B------:R-:W1:Y:S04]  /*a7a0*/  @P0 LDC.64 R4, c[0x0][0x3a0] ;  /* 0x0000e800ff040b82 */ /* 0x000e680000000a00 */
[----:B-1----:R-:W-:-:S04]  /*a7b0*/  @P2 LEA R4, P0, R15, R4, 0x2 ;  /* 0x000000040f042211 */ /* 0x002fc800078010ff */
[----:B------:R-:W-:Y:S02]  /*a7c0*/  @P2 LEA.HI.X R5, R15, R5, R50, 0x2, P0 ;  /* 0x000000050f052211 */ /* 0x000fe400000f1432 */
[----:B0-----:R-:W-:-:S03]  /*a7d0*/  @P1 LEA R40, P0, R35, R40, 0x2 ;  /* 0x0000002823281211 */ /* 0x001fc600078010ff */
[----:B------:R3:W-:Y:S01]  /*a7e0*/  @P2 STG.E desc[UR8][R4.64], R27 ;  /* 0x0000001b04002986 */ /* 0x0007e2000c101908 */
[----:B------:R-:W-:Y:S02]  /*a7f0*/  @P1 LEA.HI.X R41, R35, R41, R10, 0x2, P0 ;  /* 0x0000002923291211 */ /* 0x000fe400000f140a */
[C---:B----4-:R-:W-:Y:S02]  /*a800*/  @P3 LEA R42, P0, R34.reuse, R42, 0x2 ;  /* 0x0000002a222a3211 */ /* 0x050fe400078010ff */
[----:B------:R-:W-:Y:S01]  /*a810*/  @P5 LEA R48, P2, R9, R48, 0x2 ;  /* 0x0000003009305211 */ /* 0x000fe200078410ff */
[----:B------:R3:W-:Y:S01]  /*a820*/  @P1 STG.E desc[UR8][R40.64], R25 ;  /* 0x0000001928001986 */ /* 0x0007e2000c101908 */
[----:B------:R-:W-:Y:S02]  /*a830*/  @P3 LEA.HI.X R43, R34, R43, R51, 0x2, P0 ;  /* 0x0000002b222b3211 */ /* 0x000fe400000f1433 */
[----:B-----5:R-:W-:Y:S02]  /*a840*/  @P6 LEA R44, P0, R13, R44, 0x2 ;  /* 0x0000002c0d2c6211 */ /* 0x020fe400078010ff */
        /* <DEDUP_REMOVED lines=8> */
.L_x_1088:
[----:B------:R-:W-:-:S13]  /*a8d0*/  ISETP.NE.AND P0, PT, R6, 0xff, PT ;  /* 0x000000ff0600780c */ /* 0x000fda0003f05270 */
[----:B------:R-:W-:Y:S05]  /*a8e0*/  @P0 EXIT ;  /* 0x000000000000094d */ /* 0x000fea0003800000 */
[----:B0--34-:R-:W0:Y:S01]  /*a8f0*/  LDC.64 R4, c[0x0][0x3a8] ;  /* 0x0000ea00ff047b82 */ /* 0x019e220000000a00 */
[----:B------:R-:W-:-:S04]  /*a900*/  ISETP.NE.U32.AND P0, PT, R0, 0x900, PT ;  /* 0x000009000000780c */ /* 0x000fc80003f05070 */
[----:B------:R-:W-:-:S13]  /*a910*/  ISETP.NE.AND.EX P0, PT, R2, RZ, PT, P0 ;  /* 0x000000ff0200720c */ /* 0x000fda0003f05300 */
[----:B------:R-:W-:Y:S05]  /*a920*/  @P0 BRA `(.L_x_1089) ;  /* 0x0000000000180947 */ /* 0x000fea0003800000 */
[----:B------:R-:W2:Y:S02]  /*a930*/  LDC.64 R2, c[0x0][0x3a0] ;  /* 0x0000e800ff027b82 */ /* 0x000ea40000000a00 */
[----:B--2---:R-:W-:-:S04]  /*a940*/  LEA R2, P0, R36, R2, 0x2 ;  /* 0x0000000224027211 */ /* 0x004fc800078010ff */
[C---:B------:R-:W-:Y:S02]  /*a950*/  LEA.HI.X R3, R36.reuse, R3, R37, 0x2, P0 ;  /* 0x0000000324037211 */ /* 0x040fe400000f1425 */
[----:B------:R-:W-:-:S03]  /*a960*/  IADD3 R36, P0, PT, R36, 0x1, RZ ;  /* 0x0000000124247810 */ /* 0x000fc60007f1e0ff */
[----:B------:R2:W-:Y:S02]  /*a970*/  STG.E desc[UR8][R2.64], R7 ;  /* 0x0000000702007986 */ /* 0x0005e4000c101908 */
[----:B------:R-:W-:-:S08]  /*a980*/  IMAD.X R37, RZ, RZ, R37, P0 ;  /* 0x000000ffff257224 */ /* 0x000fd000000e0625 */
.L_x_1089:
[----:B0-----:R-:W-:Y:S01]  /*a990*/  STG.E.64 desc[UR8][R4.64], R36 ;  /* 0x0000002404007986 */ /* 0x001fe2000c101b08 */
[----:B------:R-:W-:Y:S05]  /*a9a0*/  EXIT ;  /* 0x000000000000794d */ /* 0x000fea0003800000 */
.L_x_998:
[----:B------:R-:W-:Y:S01]  /*a9b0*/  BSSY B0, `(.L_x_1090) ;  /* 0x0000006000007945 */ /* 0x000fe20003800000 */
[----:B------:R-:W-:Y:S01]  /*a9c0*/  PLOP3.LUT P0, PT, P0, PT, PT, 0x8, 0x80 ;  /* 0x000000000080781c */ /* 0x000fe2000070e170 */
[----:B------:R-:W-:-:S12]  /*a9d0*/  IMAD.MOV.U32 R13, RZ, RZ, -0x1 ;  /* 0xffffffffff0d7424 */ /* 0x000fd800078e00ff */
[----:B------:R-:W-:Y:S05]  /*a9e0*/  WARPSYNC.COLLECTIVE R13, `(.L_x_1091) ;  /* 0x000000000d087348 */ /* 0x000fea0003c00000 */
[----:B------:R-:W-:Y:S01]  /*a9f0*/  VOTE.ANY P0, P0 ;  /* 0x0000000000ff7806 */ /* 0x000fe20000000100 */
[----:B------:R-:W-:-:S12]  /*aa00*/  ENDCOLLECTIVE ;  /* 0x000000000000791b */ /* 0x000fd80003800000 */
.L_x_1091:
[----:B------:R-:W-:Y:S05]  /*aa10*/  BSYNC B0 ;  /* 0x0000000000007941 */ /* 0x000fea0003800000 */
.L_x_1090:
[----:B------:R-:W-:Y:S05]  /*aa20*/  BRA `(.L_x_1092) ;  /* 0xffffff8400fc7947 */ /* 0x000fea000383ffff */
.L_x_1000:
[----:B------:R-:W0:Y:S01]  /*aa30*/  S2R R48, SR_GEMASK ;  /* 0x0000000000307919 */ /* 0x000e220000003c00 */
[----:B------:R-:W-:Y:S01]  /*aa40*/  BSSY B0, `(.L_x_1093) ;  /* 0x0000006000007945 */ /* 0x000fe20003800000 */
[----:B------:R-:W-:Y:S01]  /*aa50*/  PLOP3.LUT P0, PT, P0, PT, PT, 0x8, 0x80 ;  /* 0x000000000080781c */ /* 0x000fe2000070e170 */
[----:B------:R-:W-:-:S12]  /*aa60*/  IMAD.MOV.U32 R13, RZ, RZ, -0x1 ;  /* 0xffffffffff0d7424 */ /* 0x000fd800078e00ff */
[----:B0-----:R-:W-:Y:S05]  /*aa70*/  WARPSYNC.COLLECTIVE R13, `(.L_x_1094) ;  /* 0x000000000d087348 */ /* 0x001fea0003c00000 */
[----:B------:R-:W-:Y:S01]  /*aa80*/  VOTE.ANY R13, PT, P0 ;  /* 0x00000000000d7806 */ /* 0x000fe200000e0100 */
[----:B0-----:R-:W-:Y:S06]  /*aa90*/  ENDCOLLECTIVE ;  /* 0x000000000000791b */ /* 0x001fec0003800000 */
.L_x_1094:
[----:B------:R-:W-:Y:S05]  /*aaa0*/  BSYNC B0 ;  /* 0x0000000000007941 */ /* 0x000fea0003800000 */
.L_x_1093:
[----:B------:R-:W-:Y:S01]  /*aab0*/  LOP3.LUT R13, R13, 0x80000000, R48, 0xec, !PT ;  /* 0x800000000d0d7812 */ /* 0x000fe200078eec30 */
[----:B------:R-:W-:Y:S02]  /*aac0*/  IMAD.MOV.U32 R10, RZ, RZ, R46 ;  /* 0x000000ffff0a7224 */ /* 0x000fe400078e002e */
[----:B------:R-:W-:Y:S02]  /*aad0*/  IMAD.MOV.U32 R11, RZ, RZ, 0x1 ;  /* 0x00000001ff0b7424 */ /* 0x000fe400078e00ff */
[----:B------:R-:W-:Y:S02]  /*aae0*/  VIADD R6, R13, 0xffffffff ;  /* 0xffffffff0d067836 */ /* 0x000fe40000000000 */
[----:B------:R-:W-:-:S03]  /*aaf0*/  IMAD.MOV.U32 R57, RZ, RZ, R4 ;  /* 0x000000ffff397224 */ /* 0x000fc600078e0004 */
[----:B------:R-:W-:Y:S01]  /*ab00*/  LOP3.LUT R6, R13, R6, RZ, 0xc, !PT ;  /* 0x000000060d067212 */ /* 0x000fe200078e0cff */
[----:B------:R-:W-:-:S03]  /*ab10*/  IMAD.MOV.U32 R13, RZ, RZ, -0x1 ;  /* 0xffffffffff0d7424 */ /* 0x000fc600078e00ff */
[----:B------:R0:W1:Y:S04]  /*ab20*/  POPC R14, R6 ;  /* 0x00000006000e7309 */ /* 0x0000680000000000 */
[----:B01----:R-:W-:Y:S05]  /*ab30*/  WARPSYNC.COLLECTIVE R13, `(.L_x_1095) ;  /* 0x000000000d087348 */ /* 0x003fea0003c00000 */
[----:B-1----:R1:W2:Y:S02]  /*ab40*/  SHFL.DOWN P0, R15, R10, R11, R14 ;  /* 0x0800000b0a0f7389 */ /* 0x0022a4000000000e */
[----:B012---:R-:W-:Y:S05]  /*ab50*/  ENDCOLLECTIVE ;  /* 0x000000000000791b */ /* 0x007fea0003800000 */
.L_x_1095:
[----:B------:R-:W-:Y:S02]  /*ab60*/  IMAD.MOV.U32 R10, RZ, RZ, R49 ;  /* 0x000000ffff0a7224 */ /* 0x000fe400078e0031 */
[----:B------:R-:W-:-:S07]  /*ab70*/  IMAD.MOV.U32 R7, RZ, RZ, R15 ;  /* 0x000000ffff077224 */ /* 0x000fce00078e000f */
[----:B------:R-:W-:Y:S05]  /*ab80*/  WARPSYNC.COLLECTIVE R13, `(.L_x_1096) ;  /* 0x000000000d087348 */ /* 0x000fea0003c00000 */
[----:B------:R0:W1:Y:S02]  /*ab90*/  SHFL.DOWN P0, R15, R10, R11, R14 ;  /* 0x0800000b0a0f7389 */ /* 0x000064000000000e */
[----:B01----:R-:W-:Y:S05]  /*aba0*/  ENDCOLLECTIVE ;  /* 0x000000000000791b */ /* 0x003fea0003800000 */
.L_x_1096:
[----:B------:R-:W-:Y:S02]  /*abb0*/  IMAD.MOV.U32 R10, RZ, RZ, R4 ;  /* 0x000000ffff0a7224 */ /* 0x000fe400078e0004 */
[----:B------:R-:W-:-:S07]  /*abc0*/  IMAD.MOV.U32 R32, RZ, RZ, R15 ;  /* 0x000000ffff207224 */ /* 0x000fce00078e000f */
[----:B------:R-:W-:Y:S05]  /*abd0*/  WARPSYNC.COLLECTIVE R13, `(.L_x_1097) ;  /* 0x000000000d087348 */ /* 0x000fea0003c00000 */
[----:B------:R0:W1:Y:S02]  /*abe0*/  SHFL.DOWN P0, R15, R10, R11, R14 ;  /* 0x0800000b0a0f7389 */ /* 0x000064000000000e */
[----:B01----:R-:W-:Y:S05]  /*abf0*/  ENDCOLLECTIVE ;  /* 0x000000000000791b */ /* 0x003fea0003800000 */
.L_x_1097:
[----:B------:R-:W-:Y:S05]  /*ac00*/  BRA `(.L_x_1098) ;  /* 0xffffff8400c47947 */ /* 0x000fea000383ffff */
.L_x_1001:
[----:B------:R-:W-:Y:S01]  /*ac10*/  BSSY B0, `(.L_x_1099) ;  /* 0x0000006000007945 */ /* 0x000fe20003800000 */
[----:B------:R-:W-:Y:S02]  /*ac20*/  IMAD.MOV.U32 R11, RZ, RZ, 0x1 ;  /* 0x00000001ff0b7424 */ /* 0x000fe400078e00ff */
[----:B------:R-:W-:-:S07]  /*ac30*/  IMAD.MOV.U32 R13, RZ, RZ, -0x1 ;  /* 0xffffffffff0d7424 */ /* 0x000fce00078e00ff */
[----:B------:R-:W-:Y:S05]  /*ac40*/  WARPSYNC.COLLECTIVE R13, `(.L_x_1100) ;  /* 0x000000000d087348 */ /* 0x000fea0003c00000 */
[----:B------:R0:W1:Y:S02]  /*ac50*/  SHFL.DOWN P0, R15, R10, R11, R14 ;  /* 0x0800000b0a0f7389 */ /* 0x000064000000000e */
[----:B01----:R-:W-:Y:S05]  /*ac60*/  ENDCOLLECTIVE ;  /* 0x000000000000791b */ /* 0x003fea0003800000 */
.L_x_1100:
[----:B------:R-:W-:Y:S05]  /*ac70*/  BSYNC B0 ;  /* 0x0000000000007941 */ /* 0x000fea0003800000 */
.L_x_1099:
[----:B------:R-:W-:Y:S05]  /*ac80*/  BRA `(.L_x_1101) ;  /* 0xffffff8400d07947 */ /* 0x000fea000383ffff */
.L_x_1002:
[----:B------:R-:W-:Y:S01]  /*ac90*/  BSSY B0, `(.L_x_1102) ;  /* 0x0000007000007945 */ /* 0x000fe20003800000 */
[----:B------:R-:W-:Y:S02]  /*aca0*/  IMAD.MOV.U32 R10, RZ, RZ, R46 ;  /* 0x000000ffff0a7224 */ /* 0x000fe400078e002e */
[----:B------:R-:W-:Y:S02]  /*acb0*/  IMAD.MOV.U32 R11, RZ, RZ, 0x2 ;  /* 0x00000002ff0b7424 */ /* 0x000fe400078e00ff */
[----:B------:R-:W-:-:S07]  /*acc0*/  IMAD.MOV.U32 R13, RZ, RZ, -0x1 ;  /* 0xffffffffff0d7424 */ /* 0x000fce00078e00ff */
[----:B------:R-:W-:Y:S05]  /*acd0*/  WARPSYNC.COLLECTIVE R13, `(.L_x_1103) ;  /* 0x000000000d087348 */ /* 0x000fea0003c00000 */
[----:B------:R0:W1:Y:S02]  /*ace0*/  SHFL.DOWN P0, R15, R10, R11, R14 ;  /* 0x0800000b0a0f7389 */ /* 0x000064000000000e */
[----:B01----:R-:W-:Y:S05]  /*acf0*/  ENDCOLLECTIVE ;  /* 0x000000000000791b */ /* 0x003fea0003800000 */
.L_x_1103:
[----:B------:R-:W-:Y:S05]  /*ad00*/  BSYNC B0 ;  /* 0x0000000000007941 */ /* 0x000fea0003800000 */
.L_x_1102:
[----:B------:R-:W-:Y:S02]  /*ad10*/  IMAD.MOV.U32 R10, RZ, RZ, R49 ;  /* 0x000000ffff0a7224 */ /* 0x000fe400078e0031 */
[----:B------:R-:W-:Y:S02]  /*ad20*/  IMAD.MOV.U32 R11, RZ, RZ, 0x2 ;  /* 0x00000002ff0b7424 */ /* 0x000fe400078e00ff */
[----:B------:R-:W-:Y:S02]  /*ad30*/  IMAD.MOV.U32 R13, RZ, RZ, -0x1 ;  /* 0xffffffffff0d7424 */ /* 0x000fe400078e00ff */
[----:B------:R-:W-:-:S07]  /*ad40*/  IMAD.MOV.U32 R7, RZ, RZ, R15 ;  /* 0x000000ffff077224 */ /* 0x000fce00078e000f */
[----:B------:R-:W-:Y:S05]  /*ad50*/  WARPSYNC.COLLECTIVE R13, `(.L_x_1104) ;  /* 0x000000000d087348 */ /* 0x000fea0003c00000 */
[----:B------:R0:W1:Y:S02]  /*ad60*/  SHFL.DOWN P0, R15, R10, R11, R14 ;  /* 0x0800000b0a0f7389 */ /* 0x000064000000000e */
[----:B01----:R-:W-:Y:S05]  /*ad70*/  ENDCOLLECTIVE ;  /* 0x000000000000791b */ /* 0x003fea0003800000 */
.L_x_1104:
[----:B------:R-:W-:Y:S02]  /*ad80*/  IMAD.MOV.U32 R10, RZ, RZ, R57 ;  /* 0x000000ffff0a7224 */ /* 0x000fe400078e0039 */
[----:B------:R-:W-:-:S07]  /*ad90*/  IMAD.MOV.U32 R4, RZ, RZ, R15 ;  /* 0x000000ffff047224 */ /* 0x000fce00078e000f */
[----:B------:R-:W-:Y:S05]  /*ada0*/  WARPSYNC.COLLECTIVE R13, `(.L_x_1105) ;  /* 0x000000000d087348 */ /* 0x000fea0003c00000 */
[----:B------:R0:W1:Y:S02]  /*adb0*/  SHFL.DOWN P0, R15, R10, R11, R14 ;  /* 0x0800000b0a0f7389 */ /* 0x000064000000000e */
[----:B01----:R-:W-:Y:S05]  /*adc0*/  ENDCOLLECTIVE ;  /* 0x000000000000791b */ /* 0x003fea0003800000 */
.L_x_1105:
[----:B------:R-:W-:Y:S05]  /*add0*/  BRA `(.L_x_1106) ;  /* 0xffffff8400947947 */ /* 0x000fea000383ffff */
.L_x_1003:
[----:B------:R-:W-:Y:S01]  /*ade0*/  BSSY B0, `(.L_x_1107) ;  /* 0x0000006000007945 */ /* 0x000fe20003800000 */
[----:B------:R-:W-:Y:S02]  /*adf0*/  IMAD.MOV.U32 R11, RZ, RZ, 0x2 ;  /* 0x00000002ff0b7424 */ /* 0x000fe400078e00ff */
[----:B------:R-:W-:-:S07]  /*ae00*/  IMAD.MOV.U32 R13, RZ, RZ, -0x1 ;  /* 0xffffffffff0d7424 */ /* 0x000fce00078e00ff */
[----:B------:R-:W-:Y:S05]  /*ae10*/  WARPSYNC.COLLECTIVE R13, `(.L_x_1108) ;  /* 0x000000000d087348 */ /* 0x000fea0003c00000 */
[----:B------:R0:W1:Y:S02]  /*ae20*/  SHFL.DOWN P0, R15, R10, R11, R14 ;  /* 0x0800000b0a0f7389 */ /* 0x000064000000000e */
[----:B01----:R-:W-:Y:S05]  /*ae30*/  ENDCOLLECTIVE ;  /* 0x000000000000791b */ /* 0x003fea0003800000 */
.L_x_1108:
[----:B------:R-:W-:Y:S05]  /*ae40*/  BSYNC B0 ;  /* 0x0000000000007941 */ /* 0x000fea0003800000 */
.L_x_1107:
[----:B------:R-:W-:Y:S05]  /*ae50*/  BRA `(.L_x_1109) ;  /* 0xffffff8400a07947 */ /* 0x000fea000383ffff */
.L_x_1004:
[----:B------:R-:W-:Y:S01]  /*ae60*/  BSSY B0, `(.L_x_1110) ;  /* 0x0000007000007945 */ /* 0x000fe20003800000 */
[----:B------:R-:W-:Y:S02]  /*ae70*/  IMAD.MOV.U32 R10, RZ, RZ, R46 ;  /* 0x000000ffff0a7224 */ /* 0x000fe400078e002e */
[----:B------:R-:W-:Y:S02]  /*ae80*/  IMAD.MOV.U32 R11, RZ, RZ, 0x4 ;  /* 0x00000004ff0b7424 */ /* 0x000fe400078e00ff */
[----:B------:R-:W-:-:S07]  /*ae90*/  IMAD.MOV.U32 R13, RZ, RZ, -0x1 ;  /* 0xffffffffff0d7424 */ /* 0x000fce00078e00ff */
[----:B------:R-:W-:Y:S05]  /*aea0*/  WARPSYNC.COLLECTIVE R13, `(.L_x_1111) ;  /* 0x000000000d087348 */ /* 0x000fea0003c00000 */
[----:B------:R0:W1:Y:S02]  /*aeb0*/  SHFL.DOWN P0, R15, R10, R11, R14 ;  /* 0x0800000b0a0f7389 */ /* 0x000064000000000e */
[----:B01----:R-:W-:Y:S05]  /*aec0*/  ENDCOLLECTIVE ;  /* 0x000000000000791b */ /* 0x003fea0003800000 */
.L_x_1111:
[----:B------:R-:W-:Y:S05]  /*aed0*/  BSYNC B0 ;  /* 0x0000000000007941 */ /* 0x000fea0003800000 */
.L_x_1110:
[----:B------:R-:W-:Y:S02]  /*aee0*/  IMAD.MOV.U32 R10, RZ, RZ, R49 ;  /* 0x000000ffff0a7224 */ /* 0x000fe400078e0031 */
[----:B------:R-:W-:Y:S02]  /*aef0*/  IMAD.MOV.U32 R11, RZ, RZ, 0x4 ;  /* 0x00000004ff0b7424 */ /* 0x000fe400078e00ff */
[----:B------:R-:W-:Y:S02]  /*af00*/  IMAD.MOV.U32 R13, RZ, RZ, -0x1 ;  /* 0xffffffffff0d7424 */ /* 0x000fe400078e00ff */
[----:B------:R-:W-:-:S07]  /*af10*/  IMAD.MOV.U32 R7, RZ, RZ, R15 ;  /* 0x000000ffff077224 */ /* 0x000fce00078e000f */
[----:B------:R-:W-:Y:S05]  /*af20*/  WARPSYNC.COLLECTIVE R13, `(.L_x_1112) ;  /* 0x000000000d087348 */ /* 0x000fea0003c00000 */
[----:B------:R0:W1:Y:S02]  /*af30*/  SHFL.DOWN P0, R15, R10, R11, R14 ;  /* 0x0800000b0a0f7389 */ /* 0x000064000000000e */
[----:B01----:R-:W-:Y:S05]  /*af40*/  ENDCOLLECTIVE ;  /* 0x000000000000791b */ /* 0x003fea0003800000 */
.L_x_1112:
[----:B------:R-:W-:Y:S02]  /*af50*/  IMAD.MOV.U32 R10, RZ, RZ, R57 ;  /* 0x000000ffff0a7224 */ /* 0x000fe400078e0039 */
[----:B------:R-:W-:-:S07]  /*af60*/  IMAD.MOV.U32 R4, RZ, RZ, R15 ;  /* 0x000000ffff047224 */ /* 0x000fce00078e000f */
[----:B------:R-:W-:Y:S05]  /*af70*/  WARPSYNC.COLLECTIVE R13, `(.L_x_1113) ;  /* 0x000000000d087348 */ /* 0x000fea0003c00000 */
[----:B------:R0:W1:Y:S02]  /*af80*/  SHFL.DOWN P0, R15, R10, R11, R14 ;  /* 0x0800000b0a0f7389 */ /* 0x000064000000000e */
[----:B01----:R-:W-:Y:S05]  /*af90*/  ENDCOLLECTIVE ;  /* 0x000000000000791b */ /* 0x003fea0003800000 */
.L_x_1113:
[----:B------:R-:W-:Y:S05]  /*afa0*/  BRA `(.L_x_1114) ;  /* 0xffffff8400687947 */ /* 0x000fea000383ffff */
.L_x_1005:
[----:B------:R-:W-:Y:S01]  /*afb0*/  BSSY B0, `(.L_x_1115) ;  /* 0x0000006000007945 */ /* 0x000fe20003800000 */
[----:B------:R-:W-:Y:S02]  /*afc0*/  IMAD.MOV.U32 R11, RZ, RZ, 0x4 ;  /* 0x00000004ff0b7424 */ /* 0x000fe400078e00ff */
[----:B------:R-:W-:-:S07]  /*afd0*/  IMAD.MOV.U32 R13, RZ, RZ, -0x1 ;  /* 0xffffffffff0d7424 */ /* 0x000fce00078e00ff */
[----:B------:R-:W-:Y:S05]  /*afe0*/  WARPSYNC.COLLECTIVE R13, `(.L_x_1116) ;  /* 0x000000000d087348 */ /* 0x000fea0003c00000 */
[----:B------:R0:W1:Y:S02]  /*aff0*/  SHFL.DOWN P0, R15, R10, R11, R14 ;  /* 0x0800000b0a0f7389 */ /* 0x000064000000000e */
[----:B01----:R-:W-:Y:S05]  /*b000*/  ENDCOLLECTIVE ;  /* 0x000000000000791b */ /* 0x003fea0003800000 */
.L_x_1116:
[----:B------:R-:W-:Y:S05]  /*b010*/  BSYNC B0 ;  /* 0x0000000000007941 */ /* 0x000fea0003800000 */
.L_x_1115:
[----:B------:R-:W-:Y:S05]  /*b020*/  BRA `(.L_x_1117) ;  /* 0xffffff8400747947 */ /* 0x000fea000383ffff */
.L_x_1006:
[----:B------:R-:W-:Y:S01]  /*b030*/  BSSY B0, `(.L_x_1118) ;  /* 0x0000007000007945 */ /* 0x000fe20003800000 */
[----:B------:R-:W-:Y:S02]  /*b040*/  IMAD.MOV.U32 R10, RZ, RZ, R46 ;  /* 0x000000ffff0a7224 */ /* 0x000fe400078e002e */
[----:B------:R-:W-:Y:S02]  /*b050*/  IMAD.MOV.U32 R11, RZ, RZ, 0x8 ;  /* 0x00000008ff0b7424 */ /* 0x000fe400078e00ff */
[----:B------:R-:W-:-:S07]  /*b060*/  IMAD.MOV.U32 R13, RZ, RZ, -0x1 ;  /* 0xffffffffff0d7424 */ /* 0x000fce00078e00ff */
[----:B------:R-:W-:Y:S05]  /*b070*/  WARPSYNC.COLLECTIVE R13, `(.L_x_1119) ;  /* 0x000000000d087348 */ /* 0x000fea0003c00000 */
[----:B------:R0:W1:Y:S02]  /*b080*/  SHFL.DOWN P0, R15, R10, R11, R14 ;  /* 0x0800000b0a0f7389 */ /* 0x000064000000000e */
[----:B01----:R-:W-:Y:S05]  /*b090*/  ENDCOLLECTIVE ;  /* 0x000000000000791b */ /* 0x003fea0003800000 */
.L_x_1119:
[----:B------:R-:W-:Y:S05]  /*b0a0*/  BSYNC B0 ;  /* 0x0000000000007941 */ /* 0x000fea0003800000 */
.L_x_1118:
[----:B------:R-:W-:Y:S02]  /*b0b0*/  IMAD.MOV.U32 R10, RZ, RZ, R49 ;  /* 0x000000ffff0a7224 */ /* 0x000fe400078e0031 */
[----:B------:R-:W-:Y:S02]  /*b0c0*/  IMAD.MOV.U32 R11, RZ, RZ, 0x8 ;  /* 0x00000008ff0b7424 */ /* 0x000fe400078e00ff */
[----:B------:R-:W-:Y:S02]  /*b0d0*/  IMAD.MOV.U32 R13, RZ, RZ, -0x1 ;  /* 0xffffffffff0d7424 */ /* 0x000fe400078e00ff */
[----:B------:R-:W-:-:S07]  /*b0e0*/  IMAD.MOV.U32 R7, RZ, RZ, R15 ;  /* 0x000000ffff077224 */ /* 0x000fce00078e000f */
[----:B------:R-:W-:Y:S05]  /*b0f0*/  WARPSYNC.COLLECTIVE R13, `(.L_x_1120) ;  /* 0x000000000d087348 */ /* 0x000fea0003c00000 */
[----:B------:R0:W1:Y:S02]  /*b100*/  SHFL.DOWN P0, R15, R10, R11, R14 ;  /* 0x0800000b0a0f7389 */ /* 0x000064000000000e */
[----:B01----:R-:W-:Y:S05]  /*b110*/  ENDCOLLECTIVE ;  /* 0x000000000000791b */ /* 0x003fea0003800000 */
.L_x_1120:
[----:B------:R-:W-:Y:S02]  /*b120*/  IMAD.MOV.U32 R10, RZ, RZ, R57 ;  /* 0x000000ffff0a7224 */ /* 0x000fe400078e0039 */
[----:B------:R-:W-:-:S07]  /*b130*/  IMAD.MOV.U32 R4, RZ, RZ, R15 ;  /* 0x000000ffff047224 */ /* 0x000fce00078e000f */
[----:B------:R-:W-:Y:S05]  /*b140*/  WARPSYNC.COLLECTIVE R13, `(.L_x_1121) ;  /* 0x000000000d087348 */ /* 0x000fea0003c00000 */
[----:B------:R0:W1:Y:S02]  /*b150*/  SHFL.DOWN P0, R15, R10, R11, R14 ;  /* 0x0800000b0a0f7389 */ /* 0x000064000000000e */
[----:B01----:R-:W-:Y:S05]  /*b160*/  ENDCOLLECTIVE ;  /* 0x000000000000791b */ /* 0x003fea0003800000 */
.L_x_1121:
[----:B------:R-:W-:Y:S01]  /*b170*/  IMAD.MOV.U32 R6, RZ, RZ, R15 ;  /* 0x000000ffff067224 */ /* 0x000fe200078e000f */
[----:B------:R-:W-:Y:S06]  /*b180*/  BRA `(.L_x_1122) ;  /* 0xffffff8400387947 */ /* 0x000fec000383ffff */
.L_x_1007:
[----:B------:R-:W-:Y:S01]  /*b190*/  BSSY B0, `(.L_x_1123) ;  /* 0x0000006000007945 */ /* 0x000fe20003800000 */
[----:B------:R-:W-:Y:S02]  /*b1a0*/  IMAD.MOV.U32 R11, RZ, RZ, 0x8 ;  /* 0x00000008ff0b7424 */ /* 0x000fe400078e00ff */
[----:B------:R-:W-:-:S07]  /*b1b0*/  IMAD.MOV.U32 R13, RZ, RZ, -0x1 ;  /* 0xffffffffff0d7424 */ /* 0x000fce00078e00ff */
[----:B0123--:R-:W-:Y:S05]  /*b1c0*/  WARPSYNC.COLLECTIVE R13, `(.L_x_1124) ;  /* 0x000000000d087348 */ /* 0x00ffea0003c00000 */
[----:B------:R4:W0:Y:S02]  /*b1d0*/  SHFL.DOWN P0, R15, R10, R11, R14 ;  /* 0x0800000b0a0f7389 */ /* 0x000824000000000e */
[----:B01234-:R-:W-:Y:S05]  /*b1e0*/  ENDCOLLECTIVE ;  /* 0x000000000000791b */ /* 0x01ffea0003800000 */
.L_x_1124:
[----:B------:R-:W-:Y:S05]  /*b1f0*/  BSYNC B0 ;  /* 0x0000000000007941 */ /* 0x000fea0003800000 */
.L_x_1123:
[----:B------:R-:W-:Y:S05]  /*b200*/  BRA `(.L_x_1125) ;  /* 0xffffff8400387947 */ /* 0x000fea000383ffff */
.L_x_1008:
[----:B------:R-:W-:Y:S01]  /*b210*/  BSSY B0, `(.L_x_1126) ;  /* 0x0000007000007945 */ /* 0x000fe20003800000 */
[----:B------:R-:W-:Y:S02]  /*b220*/  IMAD.MOV.U32 R10, RZ, RZ, R46 ;  /* 0x000000ffff0a7224 */ /* 0x000fe400078e002e */
[----:B------:R-:W-:Y:S02]  /*b230*/  IMAD.MOV.U32 R11, RZ, RZ, 0x10 ;  /* 0x00000010ff0b7424 */ /* 0x000fe400078e00ff */
[----:B------:R-:W-:-:S07]  /*b240*/  IMAD.MOV.U32 R13, RZ, RZ, -0x1 ;  /* 0xffffffffff0d7424 */ /* 0x000fce00078e00ff */
[----:B------:R-:W-:Y:S05]  /*b250*/  WARPSYNC.COLLECTIVE R13, `(.L_x_1127) ;  /* 0x000000000d087348 */ /* 0x000fea0003c00000 */
[----:B------:R0:W1:Y:S02]  /*b260*/  SHFL.DOWN P0, R15, R10, R11, R14 ;  /* 0x0800000b0a0f7389 */ /* 0x000064000000000e */
[----:B01----:R-:W-:Y:S05]  /*b270*/  ENDCOLLECTIVE ;  /* 0x000000000000791b */ /* 0x003fea0003800000 */
.L_x_1127:
[----:B------:R-:W-:Y:S05]  /*b280*/  BSYNC B0 ;  /* 0x0000000000007941 */ /* 0x000fea0003800000 */
.L_x_1126:
[----:B------:R-:W-:Y:S02]  /*b290*/  IMAD.MOV.U32 R10, RZ, RZ, R49 ;  /* 0x000000ffff0a7224 */ /* 0x000fe400078e0031 */
[----:B------:R-:W-:Y:S02]  /*b2a0*/  IMAD.MOV.U32 R11, RZ, RZ, 0x10 ;  /* 0x00000010ff0b7424 */ /* 0x000fe400078e00ff */
[----:B------:R-:W-:Y:S02]  /*b2b0*/  IMAD.MOV.U32 R13, RZ, RZ, -0x1 ;  /* 0xffffffffff0d7424 */ /* 0x000fe400078e00ff */
[----:B------:R-:W-:-:S07]  /*b2c0*/  IMAD.MOV.U32 R7, RZ, RZ, R15 ;  /* 0x000000ffff077224 */ /* 0x000fce00078e000f */
[----:B------:R-:W-:Y:S05]  /*b2d0*/  WARPSYNC.COLLECTIVE R13, `(.L_x_1128) ;  /* 0x000000000d087348 */ /* 0x000fea0003c00000 */
[----:B------:R0:W1:Y:S02]  /*b2e0*/  SHFL.DOWN P0, R15, R10, R11, R14 ;  /* 0x0800000b0a0f7389 */ /* 0x000064000000000e */
[----:B01----:R-:W-:Y:S05]  /*b2f0*/  ENDCOLLECTIVE ;  /* 0x000000000000791b */ /* 0x003fea0003800000 */
.L_x_1128:
[----:B------:R-:W-:Y:S02]  /*b300*/  IMAD.MOV.U32 R10, RZ, RZ, R57 ;  /* 0x000000ffff0a7224 */ /* 0x000fe400078e0039 */
[----:B------:R-:W-:-:S07]  /*b310*/  IMAD.MOV.U32 R4, RZ, RZ, R15 ;  /* 0x000000ffff047224 */ /* 0x000fce00078e000f */
[----:B------:R-:W-:Y:S05]  /*b320*/  WARPSYNC.COLLECTIVE R13, `(.L_x_1129) ;  /* 0x000000000d087348 */ /* 0x000fea0003c00000 */
[----:B------:R0:W1:Y:S02]  /*b330*/  SHFL.DOWN P0, R15, R10, R11, R14 ;  /* 0x0800000b0a0f7389 */ /* 0x000064000000000e */
[----:B01----:R-:W-:Y:S05]  /*b340*/  ENDCOLLECTIVE ;  /* 0x000000000000791b */ /* 0x003fea0003800000 */
.L_x_1129:
[----:B------:R-:W-:Y:S01]  /*b350*/  IMAD.MOV.U32 R6, RZ, RZ, R15 ;  /* 0x000000ffff067224 */ /* 0x000fe200078e000f */
[----:B------:R-:W-:Y:S06]  /*b360*/  BRA `(.L_x_1130) ;  /* 0xffffff8400087947 */ /* 0x000fec000383ffff */
.L_x_1009:
[----:B------:R-:W-:Y:S01]  /*b370*/  BSSY B0, `(.L_x_1131) ;  /* 0x0000006000007945 */ /* 0x000fe20003800000 */
[----:B------:R-:W-:Y:S02]  /*b380*/  IMAD.MOV.U32 R11, RZ, RZ, 0x10 ;  /* 0x00000010ff0b7424 */ /* 0x000fe400078e00ff */
[----:B------:R-:W-:-:S07]  /*b390*/  IMAD.MOV.U32 R13, RZ, RZ, -0x1 ;  /* 0xffffffffff0d7424 */ /* 0x000fce00078e00ff */
[----:B0123--:R-:W-:Y:S05]  /*b3a0*/  WARPSYNC.COLLECTIVE R13, `(.L_x_1132) ;  /* 0x000000000d087348 */ /* 0x00ffea0003c00000 */
[----:B------:R4:W0:Y:S02]  /*b3b0*/  SHFL.DOWN P0, R15, R10, R11, R14 ;  /* 0x0800000b0a0f7389 */ /* 0x000824000000000e */
[----:B01234-:R-:W-:Y:S05]  /*b3c0*/  ENDCOLLECTIVE ;  /* 0x000000000000791b */ /* 0x01ffea0003800000 */
.L_x_1132:
[----:B------:R-:W-:Y:S05]  /*b3d0*/  BSYNC B0 ;  /* 0x0000000000007941 */ /* 0x000fea0003800000 */
.L_x_1131:
[----:B------:R-:W-:Y:S05]  /*b3e0*/  BRA `(.L_x_1133) ;  /* 0xffffff8000f07947 */ /* 0x000fea000383ffff */
.L_x_1010:
[----:B------:R-:W-:Y:S01]  /*b3f0*/  BSSY B0, `(.L_x_1134) ;  /* 0x0000006000007945 */ /* 0x000fe20003800000 */
[----:B------:R-:W-:Y:S01]  /*b400*/  PLOP3.LUT P0, PT, P2, PT, PT, 0x80, 0x8 ;  /* 0x000000000008781c */ /* 0x000fe2000170f070 */
[----:B------:R-:W-:-:S12]  /*b410*/  IMAD.MOV.U32 R13, RZ, RZ, -0x1 ;  /* 0xffffffffff0d7424 */ /* 0x000fd800078e00ff */
[----:B------:R-:W-:Y:S05]  /*b420*/  WARPSYNC.COLLECTIVE R13, `(.L_x_1135) ;  /* 0x000000000d087348 */ /* 0x000fea0003c00000 */
[----:B------:R-:W-:Y:S01]  /*b430*/  VOTE.ALL P0, P0 ;  /* 0x0000000000ff7806 */ /* 0x000fe20000000000 */
[----:B------:R-:W-:-:S12]  /*b440*/  ENDCOLLECTIVE ;  /* 0x000000000000791b */ /* 0x000fd80003800000 */
.L_x_1135:
[----:B------:R-:W-:Y:S05]  /*b450*/  BSYNC B0 ;  /* 0x0000000000007941 */ /* 0x000fea0003800000 */
.L_x_1134:
[----:B------:R-:W-:Y:S05]  /*b460*/  BRA `(.L_x_1136) ;  /* 0xffffff84001c7947 */ /* 0x000fea000383ffff */
.L_x_1012:
[----:B------:R-:W-:Y:S01]  /*b470*/  BSSY B0, `(.L_x_1137) ;  /* 0x0000006000007945 */ /* 0x000fe20003800000 */
[----:B------:R-:W-:Y:S01]  /*b480*/  PLOP3.LUT P0, PT, P0, PT, PT, 0x8, 0x80 ;  /* 0x000000000080781c */ /* 0x000fe2000070e170 */
[----:B------:R-:W-:-:S12]  /*b490*/  IMAD.MOV.U32 R13, RZ, RZ, -0x1 ;  /* 0xffffffffff0d7424 */ /* 0x000fd800078e00ff */
[----:B------:R-:W-:Y:S05]  /*b4a0*/  WARPSYNC.COLLECTIVE R13, `(.L_x_1138) ;  /* 0x000000000d087348 */ /* 0x000fea0003c00000 */
[----:B------:R-:W-:Y:S01]  /*b4b0*/  VOTE.ANY P0, P0 ;  /* 0x0000000000ff7806 */ /* 0x000fe20000000100 */
[----:B------:R-:W-:-:S12]  /*b4c0*/  ENDCOLLECTIVE ;  /* 0x000000000000791b */ /* 0x000fd80003800000 */
.L_x_1138:
[----:B------:R-:W-:Y:S05]  /*b4d0*/  BSYNC B0 ;  /* 0x0000000000007941 */ /* 0x000fea0003800000 */
.L_x_1137:
[----:B------:R-:W-:Y:S05]  /*b4e0*/  BRA `(.L_x_1139) ;  /* 0xffffff84001c7947 */ /* 0x000fea000383ffff */
.L_x_1014:
[----:B------:R-:W-:Y:S01]  /*b4f0*/  BSSY B0, `(.L_x_1140) ;  /* 0x0000006000007945 */ /* 0x000fe20003800000 */
[----:B------:R-:W-:Y:S01]  /*b500*/  PLOP3.LUT P0, PT, P0, PT, PT, 0x8, 0x80 ;  /* 0x000000000080781c */ /* 0x000fe2000070e170 */
[----:B------:R-:W-:-:S12]  /*b510*/  IMAD.MOV.U32 R13, RZ, RZ, -0x1 ;  /* 0xffffffffff0d7424 */ /* 0x000fd800078e00ff */
[----:B------:R-:W-:Y:S05]  /*b520*/  WARPSYNC.COLLECTIVE R13, `(.L_x_1141) ;  /* 0x000000000d087348 */ /* 0x000fea0003c00000 */
[----:B------:R-:W-:Y:S01]  /*b530*/  VOTE.ANY R13, PT, P0 ;  /* 0x00000000000d7806 */ /* 0x000fe200000e0100 */
[----:B------:R-:W-:Y:S06]  /*b540*/  ENDCOLLECTIVE ;  /* 0x000000000000791b */ /* 0x000fec0003800000 */
.L_x_1141:
[----:B------:R-:W-:Y:S05]  /*b550*/  BSYNC B0 ;  /* 0x0000000000007941 */ /* 0x000fea0003800000 */
.L_x_1140:
[----:B------:R-:W-:Y:S01]  /*b560*/  LOP3.LUT R13, R13, 0x80000000, R48, 0xec, !PT ;  /* 0x800000000d0d7812 */ /* 0x000fe200078eec30 */
[----:B------:R-:W-:-:S04]  /*b570*/  IMAD.MOV.U32 R11, RZ, RZ, 0x1 ;  /* 0x00000001ff0b7424 */ /* 0x000fc800078e00ff */
[----:B------:R-:W-:-:S05]  /*b580*/  VIADD R10, R13, 0xffffffff ;  /* 0xffffffff0d0a7836 */ /* 0x000fca0000000000 */
[----:B------:R-:W-:Y:S01]  /*b590*/  LOP3.LUT R12, R13, R10, RZ, 0xc, !PT ;  /* 0x0000000a0d0c7212 */ /* 0x000fe200078e0cff */
[----:B------:R-:W-:Y:S02]  /*b5a0*/  IMAD.MOV.U32 R10, RZ, RZ, R6 ;  /* 0x000000ffff0a7224 */ /* 0x000fe400078e0006 */
[----:B------:R-:W-:Y:S01]  /*b5b0*/  IMAD.MOV.U32 R13, RZ, RZ, -0x1 ;  /* 0xffffffffff0d7424 */ /* 0x000fe200078e00ff */
[----:B------:R0:W1:Y:S06]  /*b5c0*/  POPC R14, R12 ;  /* 0x0000000c000e7309 */ /* 0x00006c0000000000 */
[----:B01----:R-:W-:Y:S05]  /*b5d0*/  WARPSYNC.COLLECTIVE R13, `(.L_x_1142) ;  /* 0x000000000d087348 */ /* 0x003fea0003c00000 */
[----:B-1----:R1:W2:Y:S02]  /*b5e0*/  SHFL.DOWN P0, R15, R10, R11, R14 ;  /* 0x0800000b0a0f7389 */ /* 0x0022a4000000000e */
[----:B012---:R-:W-:Y:S05]  /*b5f0*/  ENDCOLLECTIVE ;  /* 0x000000000000791b */ /* 0x007fea0003800000 */
.L_x_1142:
[----:B------:R-:W-:Y:S02]  /*b600*/  IMAD.MOV.U32 R10, RZ, RZ, R7 ;  /* 0x000000ffff0a7224 */ /* 0x000fe400078e0007 */
[----:B------:R-:W-:-:S07]  /*b610*/  IMAD.MOV.U32 R59, RZ, RZ, R15 ;  /* 0x000000ffff3b7224 */ /* 0x000fce00078e000f */
[----:B------:R-:W-:Y:S05]  /*b620*/  WARPSYNC.COLLECTIVE R13, `(.L_x_1143) ;  /* 0x000000000d087348 */ /* 0x000fea0003c00000 */
[----:B------:R0:W1:Y:S02]  /*b630*/  SHFL.DOWN P0, R15, R10, R11, R14 ;  /* 0x0800000b0a0f7389 */ /* 0x000064000000000e */
[----:B01----:R-:W-:Y:S05]  /*b640*/  ENDCOLLECTIVE ;  /* 0x000000000000791b */ /* 0x003fea0003800000 */
.L_x_1143:
[----:B------:R-:W-:Y:S02]  /*b650*/  IMAD.MOV.U32 R10, RZ, RZ, R4 ;  /* 0x000000ffff0a7224 */ /* 0x000fe400078e0004 */
[----:B------:R-:W-:-:S07]  /*b660*/  IMAD.MOV.U32 R12, RZ, RZ, R15 ;  /* 0x000000ffff0c7224 */ /* 0x000fce00078e000f */
[----:B------:R-:W-:Y:S05]  /*b670*/  WARPSYNC.COLLECTIVE R13, `(.L_x_1144) ;  /* 0x000000000d087348 */ /* 0x000fea0003c00000 */
[----:B------:R0:W1:Y:S02]  /*b680*/  SHFL.DOWN P0, R15, R10, R11, R14 ;  /* 0x0800000b0a0f7389 */ /* 0x000064000000000e */
[----:B01----:R-:W-:Y:S05]  /*b690*/  ENDCOLLECTIVE ;  /* 0x000000000000791b */ /* 0x003fea0003800000 */
.L_x_1144:
[----:B------:R-:W-:Y:S01]  /*b6a0*/  IMAD.MOV.U32 R61, RZ, RZ, R15 ;  /* 0x000000ffff3d7224 */ /* 0x000fe200078e000f */
[----:B------:R-:W-:Y:S06]  /*b6b0*/  BRA `(.L_x_1145) ;  /* 0xffffff8000d87947 */ /* 0x000fec000383ffff */
.L_x_1015:
[----:B------:R-:W-:Y:S01]  /*b6c0*/  BSSY B0, `(.L_x_1146) ;  /* 0x0000006000007945 */ /* 0x000fe20003800000 */
[----:B------:R-:W-:Y:S02]  /*b6d0*/  IMAD.MOV.U32 R11, RZ, RZ, 0x1 ;  /* 0x00000001ff0b7424 */ /* 0x000fe400078e00ff */
[----:B------:R-:W-:-:S07]  /*b6e0*/  IMAD.MOV.U32 R13, RZ, RZ, -0x1 ;  /* 0xffffffffff0d7424 */ /* 0x000fce00078e00ff */
[----:B0123--:R-:W-:Y:S05]  /*b6f0*/  WARPSYNC.COLLECTIVE R13, `(.L_x_1147) ;  /* 0x000000000d087348 */ /* 0x00ffea0003c00000 */
[----:B------:R4:W0:Y:S02]  /*b700*/  SHFL.DOWN P0, R15, R10, R11, R14 ;  /* 0x0800000b0a0f7389 */ /* 0x000824000000000e */
[----:B01234-:R-:W-:Y:S05]  /*b710*/  ENDCOLLECTIVE ;  /* 0x000000000000791b */ /* 0x01ffea0003800000 */
.L_x_1147:
[----:B------:R-:W-:Y:S05]  /*b720*/  BSYNC B0 ;  /* 0x0000000000007941 */ /* 0x000fea0003800000 */
.L_x_1146:
[----:B------:R-:W-:Y:S05]  /*b730*/  BRA `(.L_x_1148) ;  /* 0xffffff8000c07947 */ /* 0x000fea000383ffff */
.L_x_1016:
[----:B------:R-:W-:Y:S01]  /*b740*/  BSSY B0, `(.L_x_1149) ;  /* 0x0000007000007945 */ /* 0x000fe20003800000 */
[----:B------:R-:W-:Y:S02]  /*b750*/  IMAD.MOV.U32 R10, RZ, RZ, R6 ;  /* 0x000000ffff0a7224 */ /* 0x000fe400078e0006 */
[----:B------:R-:W-:Y:S02]  /*b760*/  IMAD.MOV.U32 R11, RZ, RZ, 0x2 ;  /* 0x00000002ff0b7424 */ /* 0x000fe400078e00ff */
[----:B------:R-:W-:-:S07]  /*b770*/  IMAD.MOV.U32 R13, RZ, RZ, -0x1 ;  /* 0xffffffffff0d7424 */ /* 0x000fce00078e00ff */
[----:B------:R-:W-:Y:S05]  /*b780*/  WARPSYNC.COLLECTIVE R13, `(.L_x_1150) ;  /* 0x000000000d087348 */ /* 0x000fea0003c00000 */
[----:B------:R0:W1:Y:S02]  /*b790*/  SHFL.DOWN P0, R15, R10, R11, R14 ;  /* 0x0800000b0a0f7389 */ /* 0x000064000000000e */
[----:B01----:R-:W-:Y:S05]  /*b7a0*/  ENDCOLLECTIVE ;  /* 0x000000000000791b */ /* 0x003fea0003800000 */
.L_x_1150:
[----:B------:R-:W-:Y:S05]  /*b7b0*/  BSYNC B0 ;  /* 0x0000000000007941 */ /* 0x000fea0003800000 */
.L_x_1149:
[----:B------:R-:W-:Y:S02]  /*b7c0*/  IMAD.MOV.U32 R10, RZ, RZ, R7 ;  /* 0x000000ffff0a7224 */ /* 0x000fe400078e0007 */
[----:B------:R-:W-:Y:S02]  /*b7d0*/  IMAD.MOV.U32 R11, RZ, RZ, 0x2 ;  /* 0x00000002ff0b7424 */ /* 0x000fe400078e00ff */
[----:B------:R-:W-:Y:S02]  /*b7e0*/  IMAD.MOV.U32 R13, RZ, RZ, -0x1 ;  /* 0xffffffffff0d7424 */ /* 0x000fe400078e00ff */
[----:B------:R-:W-:-:S07]  /*b7f0*/  IMAD.MOV.U32 R59, RZ, RZ, R15 ;  /* 0x000000ffff3b7224 */ /* 0x000fce00078e000f */
[----:B------:R-:W-:Y:S05]  /*b800*/  WARPSYNC.COLLECTIVE R13, `(.L_x_1151) ;  /* 0x000000000d087348 */ /* 0x000fea0003c00000 */
[----:B------:R0:W1:Y:S02]  /*b810*/  SHFL.DOWN P0, R15, R10, R11, R14 ;  /* 0x0800000b0a0f7389 */ /* 0x000064000000000e */
[----:B01----:R-:W-:Y:S05]  /*b820*/  ENDCOLLECTIVE ;  /* 0x000000000000791b */ /* 0x003fea0003800000 */
.L_x_1151:
[----:B------:R-:W-:Y:S02]  /*b830*/  IMAD.MOV.U32 R10, RZ, RZ, R4 ;  /* 0x000000ffff0a7224 */ /* 0x000fe400078e0004 */
[----:B------:R-:W-:-:S07]  /*b840*/  IMAD.MOV.U32 R12, RZ, RZ, R15 ;  /* 0x000000ffff0c7224 */ /* 0x000fce00078e000f */
[----:B------:R-:W-:Y:S05]  /*b850*/  WARPSYNC.COLLECTIVE R13, `(.L_x_1152) ;  /* 0x000000000d087348 */ /* 0x000fea0003c00000 */
[----:B------:R0:W1:Y:S02]  /*b860*/  SHFL.DOWN P0, R15, R10, R11, R14 ;  /* 0x0800000b0a0f7389 */ /* 0x000064000000000e */
[----:B01----:R-:W-:Y:S05]  /*b870*/  ENDCOLLECTIVE ;  /* 0x000000000000791b */ /* 0x003fea0003800000 */
.L_x_1152:
[----:B------:R-:W-:Y:S01]  /*b880*/  IMAD.MOV.U32 R61, RZ, RZ, R15 ;  /* 0x000000ffff3d7224 */ /* 0x000fe200078e000f */
[----:B------:R-:W-:Y:S06]  /*b890*/  BRA `(.L_x_1153) ;  /* 0xffffff8000a47947 */ /* 0x000fec000383ffff */
.L_x_1017:
[----:B------:R-:W-:Y:S01]  /*b8a0*/  BSSY B0, `(.L_x_1154) ;  /* 0x0000006000007945 */ /* 0x000fe20003800000 */
[----:B------:R-:W-:Y:S02]  /*b8b0*/  IMAD.MOV.U32 R11, RZ, RZ, 0x2 ;  /* 0x00000002ff0b7424 */ /* 0x000fe400078e00ff */
[----:B------:R-:W-:-:S07]  /*b8c0*/  IMAD.MOV.U32 R13, RZ, RZ, -0x1 ;  /* 0xffffffffff0d7424 */ /* 0x000fce00078e00ff */
[----:B0123--:R-:W-:Y:S05]  /*b8d0*/  WARPSYNC.COLLECTIVE R13, `(.L_x_1155) ;  /* 0x000000000d087348 */ /* 0x00ffea0003c00000 */
[----:B------:R4:W0:Y:S02]  /*b8e0*/  SHFL.DOWN P0, R15, R10, R11, R14 ;  /* 0x0800000b0a0f7389 */ /* 0x000824000000000e */
[----:B01234-:R-:W-:Y:S05]  /*b8f0*/  ENDCOLLECTIVE ;  /* 0x000000000000791b */ /* 0x01ffea0003800000 */
.L_x_1155:
[----:B------:R-:W-:Y:S05]  /*b900*/  BSYNC B0 ;  /* 0x0000000000007941 */ /* 0x000fea0003800000 */
.L_x_1154:
[----:B------:R-:W-:Y:S05]  /*b910*/  BRA `(.L_x_1156) ;  /* 0xffffff80008c7947 */ /* 0x000fea000383ffff */
.L_x_1018:
[----:B------:R-:W-:Y:S01]  /*b920*/  BSSY B0, `(.L_x_1157) ;  /* 0x0000007000007945 */ /* 0x000fe20003800000 */
[----:B------:R-:W-:Y:S02]  /*b930*/  IMAD.MOV.U32 R10, RZ, RZ, R6 ;  /* 0x000000ffff0a7224 */ /* 0x000fe400078e0006 */
[----:B------:R-:W-:Y:S02]  /*b940*/  IMAD.MOV.U32 R11, RZ, RZ, 0x4 ;  /* 0x00000004ff0b7424 */ /* 0x000fe400078e00ff */
[----:B------:R-:W-:-:S07]  /*b950*/  IMAD.MOV.U32 R13, RZ, RZ, -0x1 ;  /* 0xffffffffff0d7424 */ /* 0x000fce00078e00ff */
[----:B------:R-:W-:Y:S05]  /*b960*/  WARPSYNC.COLLECTIVE R13, `(.L_x_1158) ;  /* 0x000000000d087348 */ /* 0x000fea0003c00000 */
[----:B------:R0:W1:Y:S02]  /*b970*/  SHFL.DOWN P0, R15, R10, R11, R14 ;  /* 0x0800000b0a0f7389 */ /* 0x000064000000000e */
[----:B01----:R-:W-:Y:S05]  /*b980*/  ENDCOLLECTIVE ;  /* 0x000000000000791b */ /* 0x003fea0003800000 */
.L_x_1158:
[----:B------:R-:W-:Y:S05]  /*b990*/  BSYNC B0 ;  /* 0x0000000000007941 */ /* 0x000fea0003800000 */
.L_x_1157:
[----:B------:R-:W-:Y:S02]  /*b9a0*/  IMAD.MOV.U32 R10, RZ, RZ, R7 ;  /* 0x000000ffff0a7224 */ /* 0x000fe400078e0007 */
[----:B------:R-:W-:Y:S02]  /*b9b0*/  IMAD.MOV.U32 R11, RZ, RZ, 0x4 ;  /* 0x00000004ff0b7424 */ /* 0x000fe400078e00ff */
[----:B------:R-:W-:Y:S02]  /*b9c0*/  IMAD.MOV.U32 R13, RZ, RZ, -0x1 ;  /* 0xffffffffff0d7424 */ /* 0x000fe400078e00ff */
[----:B------:R-:W-:-:S07]  /*b9d0*/  IMAD.MOV.U32 R59, RZ, RZ, R15 ;  /* 0x000000ffff3b7224 */ /* 0x000fce00078e000f */
[----:B------:R-:W-:Y:S05]  /*b9e0*/  WARPSYNC.COLLECTIVE R13, `(.L_x_1159) ;  /* 0x000000000d087348 */ /* 0x000fea0003c00000 */
[----:B------:R0:W1:Y:S02]  /*b9f0*/  SHFL.DOWN P0, R15, R10, R11, R14 ;  /* 0x0800000b0a0f7389 */ /* 0x000064000000000e */
[----:B01----:R-:W-:Y:S05]  /*ba00*/  ENDCOLLECTIVE ;  /* 0x000000000000791b */ /* 0x003fea0003800000 */
.L_x_1159:
[----:B------:R-:W-:Y:S02]  /*ba10*/  IMAD.MOV.U32 R10, RZ, RZ, R4 ;  /* 0x000000ffff0a7224 */ /* 0x000fe400078e0004 */
[----:B------:R-:W-:-:S07]  /*ba20*/  IMAD.MOV.U32 R12, RZ, RZ, R15 ;  /* 0x000000ffff0c7224 */ /* 0x000fce00078e000f */
[----:B------:R-:W-:Y:S05]  /*ba30*/  WARPSYNC.COLLECTIVE R13, `(.L_x_1160) ;  /* 0x000000000d087348 */ /* 0x000fea0003c00000 */
[----:B------:R0:W1:Y:S02]  /*ba40*/  SHFL.DOWN P0, R15, R10, R11, R14 ;  /* 0x0800000b0a0f7389 */ /* 0x000064000000000e */
[----:B01----:R-:W-:Y:S05]  /*ba50*/  ENDCOLLECTIVE ;  /* 0x000000000000791b */ /* 0x003fea0003800000 */
.L_x_1160:
[----:B------:R-:W-:Y:S01]  /*ba60*/  IMAD.MOV.U32 R61, RZ, RZ, R15 ;  /* 0x000000ffff3d7224 */ /* 0x000fe200078e000f */
[----:B------:R-:W-:Y:S06]  /*ba70*/  BRA `(.L_x_1161) ;  /* 0xffffff8000707947 */ /* 0x000fec000383ffff */
.L_x_1019:
[----:B------:R-:W-:Y:S01]  /*ba80*/  BSSY B0, `(.L_x_1162) ;  /* 0x0000006000007945 */ /* 0x000fe20003800000 */
[----:B------:R-:W-:Y:S02]  /*ba90*/  IMAD.MOV.U32 R11, RZ, RZ, 0x4 ;  /* 0x00000004ff0b7424 */ /* 0x000fe400078e00ff */
[----:B------:R-:W-:-:S07]  /*baa0*/  IMAD.MOV.U32 R13, RZ, RZ, -0x1 ;  /* 0xffffffffff0d7424 */ /* 0x000fce00078e00ff */
[----:B0123--:R-:W-:Y:S05]  /*bab0*/  WARPSYNC.COLLECTIVE R13, `(.L_x_1163) ;  /* 0x000000000d087348 */ /* 0x00ffea0003c00000 */
[----:B------:R4:W0:Y:S02]  /*bac0*/  SHFL.DOWN P0, R15, R10, R11, R14 ;  /* 0x0800000b0a0f7389 */ /* 0x000824000000000e */
[----:B01234-:R-:W-:Y:S05]  /*bad0*/  ENDCOLLECTIVE ;  /* 0x000000000000791b */ /* 0x01ffea0003800000 */
.L_x_1163:
[----:B------:R-:W-:Y:S05]  /*bae0*/  BSYNC B0 ;  /* 0x0000000000007941 */ /* 0x000fea0003800000 */
.L_x_1162:
[----:B------:R-:W-:Y:S05]  /*baf0*/  BRA `(.L_x_1164) ;  /* 0xffffff8000587947 */ /* 0x000fea000383ffff */
.L_x_1020:
[----:B------:R-:W-:Y:S01]  /*bb00*/  BSSY B0, `(.L_x_1165) ;  /* 0x0000007000007945 */ /* 0x000fe20003800000 */
[----:B------:R-:W-:Y:S02]  /*bb10*/  IMAD.MOV.U32 R10, RZ, RZ, R6 ;  /* 0x000000ffff0a7224 */ /* 0x000fe400078e0006 */
[----:B------:R-:W-:Y:S02]  /*bb20*/  IMAD.MOV.U32 R11, RZ, RZ, 0x8 ;  /* 0x00000008ff0b7424 */ /* 0x000fe400078e00ff */
[----:B------:R-:W-:-:S07]  /*bb30*/  IMAD.MOV.U32 R13, RZ, RZ, -0x1 ;  /* 0xffffffffff0d7424 */ /* 0x000fce00078e00ff */
[----:B------:R-:W-:Y:S05]  /*bb40*/  WARPSYNC.COLLECTIVE R13, `(.L_x_1166) ;  /* 0x000000000d087348 */ /* 0x000fea0003c00000 */
[----:B------:R0:W1:Y:S02]  /*bb50*/  SHFL.DOWN P0, R15, R10, R11, R14 ;  /* 0x0800000b0a0f7389 */ /* 0x000064000000000e */
[----:B01----:R-:W-:Y:S05]  /*bb60*/  ENDCOLLECTIVE ;  /* 0x000000000000791b */ /* 0x003fea0003800000 */
.L_x_1166:
[----:B------:R-:W-:Y:S05]  /*bb70*/  BSYNC B0 ;  /* 0x0000000000007941 */ /* 0x000fea0003800000 */
.L_x_1165:
[----:B------:R-:W-:Y:S02]  /*bb80*/  IMAD.MOV.U32 R10, RZ, RZ, R7 ;  /* 0x000000ffff0a7224 */ /* 0x000fe400078e0007 */
[----:B------:R-:W-:Y:S02]  /*bb90*/  IMAD.MOV.U32 R11, RZ, RZ, 0x8 ;  /* 0x00000008ff0b7424 */ /* 0x000fe400078e00ff */
[----:B------:R-:W-:Y:S02]  /*bba0*/  IMAD.MOV.U32 R13, RZ, RZ, -0x1 ;  /* 0xffffffffff0d7424 */ /* 0x000fe400078e00ff */
[----:B------:R-:W-:-:S07]  /*bbb0*/  IMAD.MOV.U32 R59, RZ, RZ, R15 ;  /* 0x000000ffff3b7224 */ /* 0x000fce00078e000f */
[----:B------:R-:W-:Y:S05]  /*bbc0*/  WARPSYNC.COLLECTIVE R13, `(.L_x_1167) ;  /* 0x000000000d087348 */ /* 0x000fea0003c00000 */
[----:B------:R0:W1:Y:S02]  /*bbd0*/  SHFL.DOWN P0, R15, R10, R11, R14 ;  /* 0x0800000b0a0f7389 */ /* 0x000064000000000e */
[----:B01----:R-:W-:Y:S05]  /*bbe0*/  ENDCOLLECTIVE ;  /* 0x000000000000791b */ /* 0x003fea0003800000 */
.L_x_1167:
[----:B------:R-:W-:Y:S02]  /*bbf0*/  IMAD.MOV.U32 R10, RZ, RZ, R4 ;  /* 0x000000ffff0a7224 */ /* 0x000fe400078e0004 */
[----:B------:R-:W-:-:S07]  /*bc00*/  IMAD.MOV.U32 R12, RZ, RZ, R15 ;  /* 0x000000ffff0c7224 */ /* 0x000fce00078e000f */
[----:B------:R-:W-:Y:S05]  /*bc10*/  WARPSYNC.COLLECTIVE R13, `(.L_x_1168) ;  /* 0x000000000d087348 */ /* 0x000fea0003c00000 */
[----:B------:R0:W1:Y:S02]  /*bc20*/  SHFL.DOWN P0, R15, R10, R11, R14 ;  /* 0x0800000b0a0f7389 */ /* 0x000064000000000e */
[----:B01----:R-:W-:Y:S05]  /*bc30*/  ENDCOLLECTIVE ;  /* 0x000000000000791b */ /* 0x003fea0003800000 */
.L_x_1168:
[----:B------:R-:W-:Y:S01]  /*bc40*/  IMAD.MOV.U32 R61, RZ, RZ, R15 ;  /* 0x000000ffff3d7224 */ /* 0x000fe200078e000f */
[----:B------:R-:W-:Y:S06]  /*bc50*/  BRA `(.L_x_1169) ;  /* 0xffffff80003c7947 */ /* 0x000fec000383ffff */
.L_x_1021:
[----:B------:R-:W-:Y:S01]  /*bc60*/  BSSY B0, `(.L_x_1170) ;  /* 0x0000006000007945 */ /* 0x000fe20003800000 */
[----:B------:R-:W-:Y:S02]  /*bc70*/  IMAD.MOV.U32 R11, RZ, RZ, 0x8 ;  /* 0x00000008ff0b7424 */ /* 0x000fe400078e00ff */
[----:B------:R-:W-:-:S07]  /*bc80*/  IMAD.MOV.U32 R13, RZ, RZ, -0x1 ;  /* 0xffffffffff0d7424 */ /* 0x000fce00078e00ff */
[----:B0123--:R-:W-:Y:S05]  /*bc90*/  WARPSYNC.COLLECTIVE R13, `(.L_x_1171) ;  /* 0x000000000d087348 */ /* 0x00ffea0003c00000 */
[----:B------:R4:W0:Y:S02]  /*bca0*/  SHFL.DOWN P0, R15, R10, R11, R14 ;  /* 0x0800000b0a0f7389 */ /* 0x000824000000000e */
[----:B01234-:R-:W-:Y:S05]  /*bcb0*/  ENDCOLLECTIVE ;  /* 0x000000000000791b */ /* 0x01ffea0003800000 */
.L_x_1171:
[----:B------:R-:W-:Y:S05]  /*bcc0*/  BSYNC B0 ;  /* 0x0000000000007941 */ /* 0x000fea0003800000 */
.L_x_1170:
[----:B------:R-:W-:Y:S05]  /*bcd0*/  BRA `(.L_x_1172) ;  /* 0xffffff8000247947 */ /* 0x000fea000383ffff */
.L_x_1022:
[----:B------:R-:W-:Y:S01]  /*bce0*/  BSSY B0, `(.L_x_1173) ;  /* 0x0000007000007945 */ /* 0x000fe20003800000 */
[----:B------:R-:W-:Y:S02]  /*bcf0*/  IMAD.MOV.U32 R10, RZ, RZ, R6 ;  /* 0x000000ffff0a7224 */ /* 0x000fe400078e0006 */
[----:B------:R-:W-:Y:S02]  /*bd00*/  IMAD.MOV.U32 R11, RZ, RZ, 0x10 ;  /* 0x00000010ff0b7424 */ /* 0x000fe400078e00ff */
[----:B------:R-:W-:-:S07]  /*bd10*/  IMAD.MOV.U32 R13, RZ, RZ, -0x1 ;  /* 0xffffffffff0d7424 */ /* 0x000fce00078e00ff */
[----:B------:R-:W-:Y:S05]  /*bd20*/  WARPSYNC.COLLECTIVE R13, `(.L_x_1174) ;  /* 0x000000000d087348 */ /* 0x000fea0003c00000 */
[----:B------:R0:W1:Y:S02]  /*bd30*/  SHFL.DOWN P0, R15, R10, R11, R14 ;  /* 0x0800000b0a0f7389 */ /* 0x000064000000000e */
[----:B01----:R-:W-:Y:S05]  /*bd40*/  ENDCOLLECTIVE ;  /* 0x000000000000791b */ /* 0x003fea0003800000 */
.L_x_1174:
[----:B------:R-:W-:Y:S05]  /*bd50*/  BSYNC B0 ;  /* 0x0000000000007941 */ /* 0x000fea0003800000 */
.L_x_1173:
[----:B------:R-:W-:Y:S02]  /*bd60*/  IMAD.MOV.U32 R10, RZ, RZ, R7 ;  /* 0x000000ffff0a7224 */ /* 0x000fe400078e0007 */
[----:B------:R-:W-:Y:S02]  /*bd70*/  IMAD.MOV.U32 R11, RZ, RZ, 0x10 ;  /* 0x00000010ff0b7424 */ /* 0x000fe400078e00ff */
[----:B------:R-:W-:Y:S02]  /*bd80*/  IMAD.MOV.U32 R13, RZ, RZ, -0x1 ;  /* 0xffffffffff0d7424 */ /* 0x000fe400078e00ff */
[----:B------:R-:W-:-:S07]  /*bd90*/  IMAD.MOV.U32 R59, RZ, RZ, R15 ;  /* 0x000000ffff3b7224 */ /* 0x000fce00078e000f */
[----:B------:R-:W-:Y:S05]  /*bda0*/  WARPSYNC.COLLECTIVE R13, `(.L_x_1175) ;  /* 0x000000000d087348 */ /* 0x000fea0003c00000 */
[----:B------:R0:W1:Y:S02]  /*bdb0*/  SHFL.DOWN P0, R15, R10, R11, R14 ;  /* 0x0800000b0a0f7389 */ /* 0x000064000000000e */
[----:B01----:R-:W-:Y:S05]  /*bdc0*/  ENDCOLLECTIVE ;  /* 0x000000000000791b */ /* 0x003fea0003800000 */
.L_x_1175:
[----:B------:R-:W-:Y:S02]  /*bdd0*/  IMAD.MOV.U32 R10, RZ, RZ, R4 ;  /* 0x000000ffff0a7224 */ /* 0x000fe400078e0004 */
[----:B------:R-:W-:-:S07]  /*bde0*/  IMAD.MOV.U32 R12, RZ, RZ, R15 ;  /* 0x000000ffff0c7224 */ /* 0x000fce00078e000f */
[----:B------:R-:W-:Y:S05]  /*bdf0*/  WARPSYNC.COLLECTIVE R13, `(.L_x_1176) ;  /* 0x000000000d087348 */ /* 0x000fea0003c00000 */
[----:B------:R0:W1:Y:S02]  /*be00*/  SHFL.DOWN P0, R15, R10, R11, R14 ;  /* 0x0800000b0a0f7389 */ /* 0x000064000000000e */
[----:B01----:R-:W-:Y:S05]  /*be10*/  ENDCOLLECTIVE ;  /* 0x000000000000791b */ /* 0x003fea0003800000 */
.L_x_1176:
[----:B------:R-:W-:Y:S01]  /*be20*/  IMAD.MOV.U32 R61, RZ, RZ, R15 ;  /* 0x000000ffff3d7224 */ /* 0x000fe200078e000f */
[----:B------:R-:W-:Y:S06]  /*be30*/  BRA `(.L_x_1177) ;  /* 0xffffff8000087947 */ /* 0x000fec000383ffff */
.L_x_1023:
[----:B------:R-:W-:Y:S01]  /*be40*/  BSSY B0, `(.L_x_1178) ;  /* 0x0000006000007945 */ /* 0x000fe20003800000 */
[----:B------:R-:W-:Y:S02]  /*be50*/  IMAD.MOV.U32 R11, RZ, RZ, 0x10 ;  /* 0x00000010ff0b7424 */ /* 0x000fe400078e00ff */
[----:B------:R-:W-:-:S07]  /*be60*/  IMAD.MOV.U32 R13, RZ, RZ, -0x1 ;  /* 0xffffffffff0d7424 */ /* 0x000fce00078e00ff */
[----:B0123--:R-:W-:Y:S05]  /*be70*/  WARPSYNC.COLLECTIVE R13, `(.L_x_1179) ;  /* 0x000000000d087348 */ /* 0x00ffea0003c00000 */
[----:B------:R4:W0:Y:S02]  /*be80*/  SHFL.DOWN P0, R15, R10, R11, R14 ;  /* 0x0800000b0a0f7389 */ /* 0x000824000000000e */
[----:B01234-:R-:W-:Y:S05]  /*be90*/  ENDCOLLECTIVE ;  /* 0x000000000000791b */ /* 0x01ffea0003800000 */
.L_x_1179:
[----:B------:R-:W-:Y:S05]  /*bea0*/  BSYNC B0 ;  /* 0x0000000000007941 */ /* 0x000fea0003800000 */
.L_x_1178:
[----:B------:R-:W-:Y:S05]  /*beb0*/  BRA `(.L_x_1180) ;  /* 0xffffff7c00f07947 */ /* 0x000fea000383ffff */
.L_x_1024:
[----:B------:R-:W-:Y:S01]  /*bec0*/  BSSY B0, `(.L_x_1181) ;  /* 0x0000005000007945 */ /* 0x000fe20003800000 */
[----:B------:R-:W-:-:S07]  /*bed0*/  IMAD.MOV.U32 R13, RZ, RZ, -0x1 ;  /* 0xffffffffff0d7424 */ /* 0x000fce00078e00ff */
[----:B------:R-:W-:Y:S05]  /*bee0*/  WARPSYNC.COLLECTIVE R13, `(.L_x_1182) ;  /* 0x000000000d087348 */ /* 0x000fea0003c00000 */
[----:B------:R-:W-:Y:S01]  /*bef0*/  VOTE.ALL P0, P0 ;  /* 0x0000000000ff7806 */ /* 0x000fe20000000000 */
[----:B------:R-:W-:-:S12]  /*bf00*/  ENDCOLLECTIVE ;  /* 0x000000000000791b */ /* 0x000fd80003800000 */
.L_x_1182:
[----:B------:R-:W-:Y:S05]  /*bf10*/  BSYNC B0 ;  /* 0x0000000000007941 */ /* 0x000fea0003800000 */
.L_x_1181:
[----:B------:R-:W-:Y:S05]  /*bf20*/  BRA `(.L_x_1183) ;  /* 0xffffff8000247947 */ /* 0x000fea000383ffff */
.L_x_1049:
[----:B------:R-:W-:Y:S01]  /*bf30*/  BSSY B0, `(.L_x_1184) ;  /* 0x0000006000007945 */ /* 0x000fe20003800000 */
[----:B------:R-:W-:Y:S01]  /*bf40*/  PLOP3.LUT P0, PT, P0, PT, PT, 0x8, 0x80 ;  /* 0x000000000080781c */ /* 0x000fe2000070e170 */
[----:B------:R-:W-:-:S12]  /*bf50*/  IMAD.MOV.U32 R13, RZ, RZ, -0x1 ;  /* 0xffffffffff0d7424 */ /* 0x000fd800078e00ff */
[----:B------:R-:W-:Y:S05]  /*bf60*/  WARPSYNC.COLLECTIVE R13, `(.L_x_1185) ;  /* 0x000000000d087348 */ /* 0x000fea0003c00000 */
[----:B------:R-:W-:Y:S01]  /*bf70*/  VOTE.ANY P0, P0 ;  /* 0x0000000000ff7806 */ /* 0x000fe20000000100 */
[----:B------:R-:W-:-:S12]  /*bf80*/  ENDCOLLECTIVE ;  /* 0x000000000000791b */ /* 0x000fd80003800000 */
.L_x_1185:
[----:B------:R-:W-:Y:S05]  /*bf90*/  BSYNC B0 ;  /* 0x0000000000007941 */ /* 0x000fea0003800000 */
.L_x_1184:
[----:B------:R-:W-:Y:S05]  /*bfa0*/  BRA `(.L_x_1186) ;  /* 0xffffffc800d87947 */ /* 0x000fea000383ffff */
.L_x_1051:
[----:B------:R-:W-:Y:S01]  /*bfb0*/  BSSY B0, `(.L_x_1187) ;  /* 0x0000006000007945 */ /* 0x000fe20003800000 */
[----:B------:R-:W-:Y:S01]  /*bfc0*/  PLOP3.LUT P0, PT, P0, PT, PT, 0x8, 0x80 ;  /* 0x000000000080781c */ /* 0x000fe2000070e170 */
[----:B------:R-:W-:-:S12]  /*bfd0*/  IMAD.MOV.U32 R13, RZ, RZ, -0x1 ;  /* 0xffffffffff0d7424 */ /* 0x000fd800078e00ff */
[----:B------:R-:W-:Y:S05]  /*bfe0*/  WARPSYNC.COLLECTIVE R13, `(.L_x_1188) ;  /* 0x000000000d087348 */ /* 0x000fea0003c00000 */
[----:B------:R-:W-:Y:S01]  /*bff0*/  VOTE.ANY R13, PT, P0 ;  /* 0x00000000000d7806 */ /* 0x000fe200000e0100 */
[----:B------:R-:W-:Y:S06]  /*c000*/  ENDCOLLECTIVE ;  /* 0x000000000000791b */ /* 0x000fec0003800000 */
.L_x_1188:
[----:B------:R-:W-:Y:S05]  /*c010*/  BSYNC B0 ;  /* 0x0000000000007941 */ /* 0x000fea0003800000 */
.L_x_1187:
[----:B------:R-:W0:Y:S01]  /*c020*/  S2R R45, SR_GEMASK ;  /* 0x00000000002d7919 */ /* 0x000e220000003c00 */
[----:B------:R-:W-:Y:S02]  /*c030*/  IMAD.MOV.U32 R11, RZ, RZ, 0x1 ;  /* 0x00000001ff0b7424 */ /* 0x000fe400078e00ff */
[----:B------:R-:W-:Y:S01]  /*c040*/  IMAD.MOV.U32 R50, RZ, RZ, R8 ;  /* 0x000000ffff327224 */ /* 0x000fe200078e0008 */
[----:B0-----:R-:W-:-:S05]  /*c050*/  LOP3.LUT R13, R13, 0x80000000, R45, 0xec, !PT ;  /* 0x800000000d0d7812 */ /* 0x001fca00078eec2d */
        /* <DEDUP_REMOVED lines=8> */
.L_x_1189:
[----:B------:R-:W-:Y:S02]  /*c0e0*/  IMAD.MOV.U32 R10, RZ, RZ, R47 ;  /* 0x000000ffff0a7224 */ /* 0x000fe400078e002f */
[----:B------:R-:W-:-:S07]  /*c0f0*/  IMAD.MOV.U32 R35, RZ, RZ, R15 ;  /* 0x000000ffff237224 */ /* 0x000fce00078e000f */
[----:B------:R-:W-:Y:S05]  /*c100*/  WARPSYNC.COLLECTIVE R13, `(.L_x_1190) ;  /* 0x000000000d087348 */ /* 0x000fea0003c00000 */
[----:B------:R0:W1:Y:S02]  /*c110*/  SHFL.DOWN P0, R15, R10, R11, R14 ;  /* 0x0800000b0a0f7389 */ /* 0x000064000000000e */
[----:B01----:R-:W-:Y:S05]  /*c120*/  ENDCOLLECTIVE ;  /* 0x000000000000791b */ /* 0x003fea0003800000 */
.L_x_1190:
[----:B------:R-:W-:Y:S02]  /*c130*/  IMAD.MOV.U32 R10, RZ, RZ, R8 ;  /* 0x000000ffff0a7224 */ /* 0x000fe400078e0008 */
[----:B------:R-:W-:-:S07]  /*c140*/  IMAD.MOV.U32 R34, RZ, RZ, R15 ;  /* 0x000000ffff227224 */ /* 0x000fce00078e000f */
[----:B------:R-:W-:Y:S05]  /*c150*/  WARPSYNC.COLLECTIVE R13, `(.L_x_1191) ;  /* 0x000000000d087348 */ /* 0x000fea0003c00000 */
[----:B------:R0:W1:Y:S02]  /*c160*/  SHFL.DOWN P0, R15, R10, R11, R14 ;  /* 0x0800000b0a0f7389 */ /* 0x000064000000000e */
[----:B01----:R-:W-:Y:S05]  /*c170*/  ENDCOLLECTIVE ;  /* 0x000000000000791b */ /* 0x003fea0003800000 */
.L_x_1191:
[----:B------:R-:W-:Y:S05]  /*c180*/  BRA `(.L_x_1192) ;  /* 0xffffffc800a07947 */ /* 0x000fea000383ffff */
.L_x_1052:
[----:B------:R-:W-:Y:S01]  /*c190*/  BSSY B0, `(.L_x_1193) ;  /* 0x0000006000007945 */ /* 0x000fe20003800000 */
[----:B------:R-:W-:Y:S02]  /*c1a0*/  IMAD.MOV.U32 R11, RZ, RZ, 0x1 ;  /* 0x00000001ff0b7424 */ /* 0x000fe400078e00ff */
[----:B------:R-:W-:-:S07]  /*c1b0*/  IMAD.MOV.U32 R13, RZ, RZ, -0x1 ;  /* 0xffffffffff0d7424 */ /* 0x000fce00078e00ff */
[----:B------:R-:W-:Y:S05]  /*c1c0*/  WARPSYNC.COLLECTIVE R13, `(.L_x_1194) ;  /* 0x000000000d087348 */ /* 0x000fea0003c00000 */
[----:B------:R0:W1:Y:S02]  /*c1d0*/  SHFL.DOWN P0, R15, R10, R11, R14 ;  /* 0x0800000b0a0f7389 */ /* 0x000064000000000e */
[----:B01----:R-:W-:Y:S05]  /*c1e0*/  ENDCOLLECTIVE ;  /* 0x000000000000791b */ /* 0x003fea0003800000 */
.L_x_1194:
[----:B------:R-:W-:Y:S05]  /*c1f0*/  BSYNC B0 ;  /* 0x0000000000007941 */ /* 0x000fea0003800000 */
.L_x_1193:
[----:B------:R-:W-:Y:S05]  /*c200*/  BRA `(.L_x_1195) ;  /* 0xffffffc800b07947 */ /* 0x000fea000383ffff */
.L_x_1053:
[----:B------:R-:W-:Y:S01]  /*c210*/  BSSY B0, `(.L_x_1196) ;  /* 0x0000007000007945 */ /* 0x000fe20003800000 */
[----:B------:R-:W-:Y:S02]  /*c220*/  IMAD.MOV.U32 R10, RZ, RZ, R44 ;  /* 0x000000ffff0a7224 */ /* 0x000fe400078e002c */
[----:B------:R-:W-:Y:S02]  /*c230*/  IMAD.MOV.U32 R11, RZ, RZ, 0x2 ;  /* 0x00000002ff0b7424 */ /* 0x000fe400078e00ff */
[----:B------:R-:W-:-:S07]  /*c240*/  IMAD.MOV.U32 R13, RZ, RZ, -0x1 ;  /* 0xffffffffff0d7424 */ /* 0x000fce00078e00ff */
[----:B------:R-:W-:Y:S05]  /*c250*/  WARPSYNC.COLLECTIVE R13, `(.L_x_1197) ;  /* 0x000000000d087348 */ /* 0x000fea0003c00000 */
[----:B------:R0:W1:Y:S02]  /*c260*/  SHFL.DOWN P0, R15, R10, R11, R14 ;  /* 0x0800000b0a0f7389 */ /* 0x000064000000000e */
[----:B01----:R-:W-:Y:S05]  /*c270*/  ENDCOLLECTIVE ;  /* 0x000000000000791b */ /* 0x003fea0003800000 */
.L_x_1197:
[----:B------:R-:W-:Y:S05]  /*c280*/  BSYNC B0 ;  /* 0x0000000000007941 */ /* 0x000fea0003800000 */
.L_x_1196:
[----:B------:R-:W-:Y:S02]  /*c290*/  IMAD.MOV.U32 R10, RZ, RZ, R47 ;  /* 0x000000ffff0a7224 */ /* 0x000fe400078e002f */
[----:B------:R-:W-:Y:S02]  /*c2a0*/  IMAD.MOV.U32 R11, RZ, RZ, 0x2 ;  /* 0x00000002ff0b7424 */ /* 0x000fe400078e00ff */
[----:B------:R-:W-:Y:S02]  /*c2b0*/  IMAD.MOV.U32 R13, RZ, RZ, -0x1 ;  /* 0xffffffffff0d7424 */ /* 0x000fe400078e00ff */
[----:B------:R-:W-:-:S07]  /*c2c0*/  IMAD.MOV.U32 R35, RZ, RZ, R15 ;  /* 0x000000ffff237224 */ /* 0x000fce00078e000f */
[----:B------:R-:W-:Y:S05]  /*c2d0*/  WARPSYNC.COLLECTIVE R13, `(.L_x_1198) ;  /* 0x000000000d087348 */ /* 0x000fea0003c00000 */
[----:B------:R0:W1:Y:S02]  /*c2e0*/  SHFL.DOWN P0, R15, R10, R11, R14 ;  /* 0x0800000b0a0f7389 */ /* 0x000064000000000e */
[----:B01----:R-:W-:Y:S05]  /*c2f0*/  ENDCOLLECTIVE ;  /* 0x000000000000791b */ /* 0x003fea0003800000 */
.L_x_1198:
[----:B------:R-:W-:Y:S02]  /*c300*/  IMAD.MOV.U32 R10, RZ, RZ, R50 ;  /* 0x000000ffff0a7224 */ /* 0x000fe400078e0032 */
[----:B------:R-:W-:-:S07]  /*c310*/  IMAD.MOV.U32 R8, RZ, RZ, R15 ;  /* 0x000000ffff087224 */ /* 0x000fce00078e000f */
[----:B------:R-:W-:Y:S05]  /*c320*/  WARPSYNC.COLLECTIVE R13, `(.L_x_1199) ;  /* 0x000000000d087348 */ /* 0x000fea0003c00000 */
[----:B------:R0:W1:Y:S02]  /*c330*/  SHFL.DOWN P0, R15, R10, R11, R14 ;  /* 0x0800000b0a0f7389 */ /* 0x000064000000000e */
[----:B01----:R-:W-:Y:S05]  /*c340*/  ENDCOLLECTIVE ;  /* 0x000000000000791b */ /* 0x003fea0003800000 */
.L_x_1199:
[----:B------:R-:W-:Y:S05]  /*c350*/  BRA `(.L_x_1200) ;  /* 0xffffffc800707947 */ /* 0x000fea000383ffff */
.L_x_1054:
[----:B------:R-:W-:Y:S01]  /*c360*/  BSSY B0, `(.L_x_1201) ;  /* 0x0000006000007945 */ /* 0x000fe20003800000 */
[----:B------:R-:W-:Y:S02]  /*c370*/  IMAD.MOV.U32 R11, RZ, RZ, 0x2 ;  /* 0x00000002ff0b7424 */ /* 0x000fe400078e00ff */
[----:B------:R-:W-:-:S07]  /*c380*/  IMAD.MOV.U32 R13, RZ, RZ, -0x1 ;  /* 0xffffffffff0d7424 */ /* 0x000fce00078e00ff */
[----:B------:R-:W-:Y:S05]  /*c390*/  WARPSYNC.COLLECTIVE R13, `(.L_x_1202) ;  /* 0x000000000d087348 */ /* 0x000fea0003c00000 */
[----:B------:R0:W1:Y:S02]  /*c3a0*/  SHFL.DOWN P0, R15, R10, R11, R14 ;  /* 0x0800000b0a0f7389 */ /* 0x000064000000000e */
[----:B01----:R-:W-:Y:S05]  /*c3b0*/  ENDCOLLECTIVE ;  /* 0x000000000000791b */ /* 0x003fea0003800000 */
.L_x_1202:
[----:B------:R-:W-:Y:S05]  /*c3c0*/  BSYNC B0 ;  /* 0x0000000000007941 */ /* 0x000fea0003800000 */
.L_x_1201:
[----:B------:R-:W-:Y:S05]  /*c3d0*/  BRA `(.L_x_1203) ;  /* 0xffffffc800847947 */ /* 0x000fea000383ffff */
.L_x_1055:
[----:B------:R-:W-:Y:S01]  /*c3e0*/  BSSY B0, `(.L_x_1204) ;  /* 0x0000007000007945 */ /* 0x000fe20003800000 */
[----:B------:R-:W-:Y:S02]  /*c3f0*/  IMAD.MOV.U32 R10, RZ, RZ, R44 ;  /* 0x000000ffff0a7224 */ /* 0x000fe400078e002c */
[----:B------:R-:W-:Y:S02]  /*c400*/  IMAD.MOV.U32 R11, RZ, RZ, 0x4 ;  /* 0x00000004ff0b7424 */ /* 0x000fe400078e00ff */
[----:B------:R-:W-:-:S07]  /*c410*/  IMAD.MOV.U32 R13, RZ, RZ, -0x1 ;  /* 0xffffffffff0d7424 */ /* 0x000fce00078e00ff */
[----:B------:R-:W-:Y:S05]  /*c420*/  WARPSYNC.COLLECTIVE R13, `(.L_x_1205) ;  /* 0x000000000d087348 */ /* 0x000fea0003c00000 */
[----:B------:R0:W1:Y:S02]  /*c430*/  SHFL.DOWN P0, R15, R10, R11, R14 ;  /* 0x0800000b0a0f7389 */ /* 0x000064000000000e */
[----:B01----:R-:W-:Y:S05]  /*c440*/  ENDCOLLECTIVE ;  /* 0x000000000000791b */ /* 0x003fea0003800000 */
.L_x_1205:
[----:B------:R-:W-:Y:S05]  /*c450*/  BSYNC B0 ;  /* 0x0000000000007941 */ /* 0x000fea0003800000 */
.L_x_1204:
[----:B------:R-:W-:Y:S02]  /*c460*/  IMAD.MOV.U32 R10, RZ, RZ, R47 ;  /* 0x000000ffff0a7224 */ /* 0x000fe400078e002f */
[----:B------:R-:W-:Y:S02]  /*c470*/  IMAD.MOV.U32 R11, RZ, RZ, 0x4 ;  /* 0x00000004ff0b7424 */ /* 0x000fe400078e00ff */
[----:B------:R-:W-:Y:S02]  /*c480*/  IMAD.MOV.U32 R13, RZ, RZ, -0x1 ;  /* 0xffffffffff0d7424 */ /* 0x000fe400078e00ff */
[----:B------:R-:W-:-:S07]  /*c490*/  IMAD.MOV.U32 R35, RZ, RZ, R15 ;  /* 0x000000ffff237224 */ /* 0x000fce00078e000f */
[----:B------:R-:W-:Y:S05]  /*c4a0*/  WARPSYNC.COLLECTIVE R13, `(.L_x_1206) ;  /* 0x000000000d087348 */ /* 0x000fea0003c00000 */
[----:B------:R0:W1:Y:S02]  /*c4b0*/  SHFL.DOWN P0, R15, R10, R11, R14 ;  /* 0x0800000b0a0f7389 */ /* 0x000064000000000e */
[----:B01----:R-:W-:Y:S05]  /*c4c0*/  ENDCOLLECTIVE ;  /* 0x000000000000791b */ /* 0x003fea0003800000 */
.L_x_1206:
[----:B------:R-:W-:Y:S02]  /*c4d0*/  IMAD.MOV.U32 R10, RZ, RZ, R50 ;  /* 0x000000ffff0a7224 */ /* 0x000fe400078e0032 */
[----:B------:R-:W-:-:S07]  /*c4e0*/  IMAD.MOV.U32 R8, RZ, RZ, R15 ;  /* 0x000000ffff087224 */ /* 0x000fce00078e000f */
[----:B------:R-:W-:Y:S05]  /*c4f0*/  WARPSYNC.COLLECTIVE R13, `(.L_x_1207) ;  /* 0x000000000d087348 */ /* 0x000fea0003c00000 */
[----:B------:R0:W1:Y:S02]  /*c500*/  SHFL.DOWN P0, R15, R10, R11, R14 ;  /* 0x0800000b0a0f7389 */ /* 0x000064000000000e */
[----:B01----:R-:W-:Y:S05]  /*c510*/  ENDCOLLECTIVE ;  /* 0x000000000000791b */ /* 0x003fea0003800000 */
.L_x_1207:
[----:B------:R-:W-:Y:S05]  /*c520*/  BRA `(.L_x_1208) ;  /* 0xffffffc800447947 */ /* 0x000fea000383ffff */
.L_x_1056:
[----:B------:R-:W-:Y:S01]  /*c530*/  BSSY B0, `(.L_x_1209) ;  /* 0x0000006000007945 */ /* 0x000fe20003800000 */
[----:B------:R-:W-:Y:S02]  /*c540*/  IMAD.MOV.U32 R11, RZ, RZ, 0x4 ;  /* 0x00000004ff0b7424 */ /* 0x000fe400078e00ff */
[----:B------:R-:W-:-:S07]  /*c550*/  IMAD.MOV.U32 R13, RZ, RZ, -0x1 ;  /* 0xffffffffff0d7424 */ /* 0x000fce00078e00ff */
[----:B------:R-:W-:Y:S05]  /*c560*/  WARPSYNC.COLLECTIVE R13, `(.L_x_1210) ;  /* 0x000000000d087348 */ /* 0x000fea0003c00000 */
[----:B------:R0:W1:Y:S02]  /*c570*/  SHFL.DOWN P0, R15, R10, R11, R14 ;  /* 0x0800000b0a0f7389 */ /* 0x000064000000000e */
[----:B01----:R-:W-:Y:S05]  /*c580*/  ENDCOLLECTIVE ;  /* 0x000000000000791b */ /* 0x003fea0003800000 */
.L_x_1210:
[----:B------:R-:W-:Y:S05]  /*c590*/  BSYNC B0 ;  /* 0x0000000000007941 */ /* 0x000fea0003800000 */
.L_x_1209:
[----:B------:R-:W-:Y:S05]  /*c5a0*/  BRA `(.L_x_1211) ;  /* 0xffffffc800587947 */ /* 0x000fea000383ffff */
.L_x_1057:
[----:B------:R-:W-:Y:S01]  /*c5b0*/  BSSY B0, `(.L_x_1212) ;  /* 0x0000007000007945 */ /* 0x000fe20003800000 */
[----:B------:R-:W-:Y:S02]  /*c5c0*/  IMAD.MOV.U32 R10, RZ, RZ, R44 ;  /* 0x000000ffff0a7224 */ /* 0x000fe400078e002c */
[----:B------:R-:W-:Y:S02]  /*c5d0*/  IMAD.MOV.U32 R11, RZ, RZ, 0x8 ;  /* 0x00000008ff0b7424 */ /* 0x000fe400078e00ff */
[----:B------:R-:W-:-:S07]  /*c5e0*/  IMAD.MOV.U32 R13, RZ, RZ, -0x1 ;  /* 0xffffffffff0d7424 */ /* 0x000fce00078e00ff */
[----:B------:R-:W-:Y:S05]  /*c5f0*/  WARPSYNC.COLLECTIVE R13, `(.L_x_1213) ;  /* 0x000000000d087348 */ /* 0x000fea0003c00000 */
[----:B------:R0:W1:Y:S02]  /*c600*/  SHFL.DOWN P0, R15, R10, R11, R14 ;  /* 0x0800000b0a0f7389 */ /* 0x000064000000000e */
[----:B01----:R-:W-:Y:S05]  /*c610*/  ENDCOLLECTIVE ;  /* 0x000000000000791b */ /* 0x003fea0003800000 */
.L_x_1213:
[----:B------:R-:W-:Y:S05]  /*c620*/  BSYNC B0 ;  /* 0x0000000000007941 */ /* 0x000fea0003800000 */
.L_x_1212:
[----:B------:R-:W-:Y:S02]  /*c630*/  IMAD.MOV.U32 R10, RZ, RZ, R47 ;  /* 0x000000ffff0a7224 */ /* 0x000fe400078e002f */
[----:B------:R-:W-:Y:S02]  /*c640*/  IMAD.MOV.U32 R11, RZ, RZ, 0x8 ;  /* 0x00000008ff0b7424 */ /* 0x000fe400078e00ff */
[----:B------:R-:W-:Y:S02]  /*c650*/  IMAD.MOV.U32 R13, RZ, RZ, -0x1 ;  /* 0xffffffffff0d7424 */ /* 0x000fe400078e00ff */
[----:B------:R-:W-:-:S07]  /*c660*/  IMAD.MOV.U32 R35, RZ, RZ, R15 ;  /* 0x000000ffff237224 */ /* 0x000fce00078e000f */
[----:B------:R-:W-:Y:S05]  /*c670*/  WARPSYNC.COLLECTIVE R13, `(.L_x_1214) ;  /* 0x000000000d087348 */ /* 0x000fea0003c00000 */
[----:B------:R0:W1:Y:S02]  /*c680*/  SHFL.DOWN P0, R15, R10, R11, R14 ;  /* 0x0800000b0a0f7389 */ /* 0x000064000000000e */
[----:B01----:R-:W-:Y:S05]  /*c690*/  ENDCOLLECTIVE ;  /* 0x000000000000791b */ /* 0x003fea0003800000 */
.L_x_1214:
[----:B------:R-:W-:Y:S02]  /*c6a0*/  IMAD.MOV.U32 R10, RZ, RZ, R50 ;  /* 0x000000ffff0a7224 */ /* 0x000fe400078e0032 */
[----:B------:R-:W-:-:S07]  /*c6b0*/  IMAD.MOV.U32 R8, RZ, RZ, R15 ;  /* 0x000000ffff087224 */ /* 0x000fce00078e000f */
[----:B------:R-:W-:Y:S05]  /*c6c0*/  WARPSYNC.COLLECTIVE R13, `(.L_x_1215) ;  /* 0x000000000d087348 */ /* 0x000fea0003c00000 */
[----:B------:R0:W1:Y:S02]  /*c6d0*/  SHFL.DOWN P0, R15, R10, R11, R14 ;  /* 0x0800000b0a0f7389 */ /* 0x000064000000000e */
[----:B01----:R-:W-:Y:S05]  /*c6e0*/  ENDCOLLECTIVE ;  /* 0x000000000000791b */ /* 0x003fea0003800000 */
.L_x_1215:
[----:B------:R-:W-:Y:S05]  /*c6f0*/  BRA `(.L_x_1216) ;  /* 0xffffffc800187947 */ /* 0x000fea000383ffff */
.L_x_1058:
[----:B------:R-:W-:Y:S01]  /*c700*/  BSSY B0, `(.L_x_1217) ;  /* 0x0000006000007945 */ /* 0x000fe20003800000 */
[----:B------:R-:W-:Y:S02]  /*c710*/  IMAD.MOV.U32 R11, RZ, RZ, 0x8 ;  /* 0x00000008ff0b7424 */ /* 0x000fe400078e00ff */
[----:B------:R-:W-:-:S07]  /*c720*/  IMAD.MOV.U32 R13, RZ, RZ, -0x1 ;  /* 0xffffffffff0d7424 */ /* 0x000fce00078e00ff */
[----:B------:R-:W-:Y:S05]  /*c730*/  WARPSYNC.COLLECTIVE R13, `(.L_x_1218) ;  /* 0x000000000d087348 */ /* 0x000fea0003c00000 */
[----:B------:R0:W1:Y:S02]  /*c740*/  SHFL.DOWN P0, R15, R10, R11, R14 ;  /* 0x0800000b0a0f7389 */ /* 0x000064000000000e */
[----:B01----:R-:W-:Y:S05]  /*c750*/  ENDCOLLECTIVE ;  /* 0x000000000000791b */ /* 0x003fea0003800000 */
.L_x_1218:
[----:B------:R-:W-:Y:S05]  /*c760*/  BSYNC B0 ;  /* 0x0000000000007941 */ /* 0x000fea0003800000 */
.L_x_1217:
[----:B------:R-:W-:Y:S05]  /*c770*/  BRA `(.L_x_1219) ;  /* 0xffffffc8002c7947 */ /* 0x000fea000383ffff */
.L_x_1059:
[----:B------:R-:W-:Y:S01]  /*c780*/  BSSY B0, `(.L_x_1220) ;  /* 0x0000007000007945 */ /* 0x000fe20003800000 */
[----:B------:R-:W-:Y:S02]  /*c790*/  IMAD.MOV.U32 R10, RZ, RZ, R44 ;  /* 0x000000ffff0a7224 */ /* 0x000fe400078e002c */
[----:B------:R-:W-:Y:S02]  /*c7a0*/  IMAD.MOV.U32 R11, RZ, RZ, 0x10 ;  /* 0x00000010ff0b7424 */ /* 0x000fe400078e00ff */
[----:B------:R-:W-:-:S07]  /*c7b0*/  IMAD.MOV.U32 R13, RZ, RZ, -0x1 ;  /* 0xffffffffff0d7424 */ /* 0x000fce00078e00ff */
[----:B------:R-:W-:Y:S05]  /*c7c0*/  WARPSYNC.COLLECTIVE R13, `(.L_x_1221) ;  /* 0x000000000d087348 */ /* 0x000fea0003c00000 */
[----:B------:R0:W1:Y:S02]  /*c7d0*/  SHFL.DOWN P0, R15, R10, R11, R14 ;  /* 0x0800000b0a0f7389 */ /* 0x000064000000000e */
[----:B01----:R-:W-:Y:S05]  /*c7e0*/  ENDCOLLECTIVE ;  /* 0x000000000000791b */ /* 0x003fea0003800000 */
.L_x_1221:
[----:B------:R-:W-:Y:S05]  /*c7f0*/  BSYNC B0 ;  /* 0x0000000000007941 */ /* 0x000fea0003800000 */
.L_x_1220:
[----:B------:R-:W-:Y:S02]  /*c800*/  IMAD.MOV.U32 R10, RZ, RZ, R47 ;  /* 0x000000ffff0a7224 */ /* 0x000fe400078e002f */
[----:B------:R-:W-:Y:S02]  /*c810*/  IMAD.MOV.U32 R11, RZ, RZ, 0x10 ;  /* 0x00000010ff0b7424 */ /* 0x000fe400078e00ff */
[----:B------:R-:W-:Y:S02]  /*c820*/  IMAD.MOV.U32 R13, RZ, RZ, -0x1 ;  /* 0xffffffffff0d7424 */ /* 0x000fe400078e00ff */
[----:B------:R-:W-:-:S07]  /*c830*/  IMAD.MOV.U32 R35, RZ, RZ, R15 ;  /* 0x000000ffff237224 */ /* 0x000fce00078e000f */
[----:B------:R-:W-:Y:S05]  /*c840*/  WARPSYNC.COLLECTIVE R13, `(.L_x_1222) ;  /* 0x000000000d087348 */ /* 0x000fea0003c00000 */
[----:B------:R0:W1:Y:S02]  /*c850*/  SHFL.DOWN P0, R15, R10, R11, R14 ;  /* 0x0800000b0a0f7389 */ /* 0x000064000000000e */
[----:B01----:R-:W-:Y:S05]  /*c860*/  ENDCOLLECTIVE ;  /* 0x000000000000791b */ /* 0x003fea0003800000 */
.L_x_1222:
[----:B------:R-:W-:Y:S02]  /*c870*/  IMAD.MOV.U32 R10, RZ, RZ, R50 ;  /* 0x000000ffff0a7224 */ /* 0x000fe400078e0032 */
[----:B------:R-:W-:-:S07]  /*c880*/  IMAD.MOV.U32 R8, RZ, RZ, R15 ;  /* 0x000000ffff087224 */ /* 0x000fce00078e000f */
[----:B------:R-:W-:Y:S05]  /*c890*/  WARPSYNC.COLLECTIVE R13, `(.L_x_1223) ;  /* 0x000000000d087348 */ /* 0x000fea0003c00000 */
[----:B------:R0:W1:Y:S02]  /*c8a0*/  SHFL.DOWN P0, R15, R10, R11, R14 ;  /* 0x0800000b0a0f7389 */ /* 0x000064000000000e */
[----:B01----:R-:W-:Y:S05]  /*c8b0*/  ENDCOLLECTIVE ;  /* 0x000000000000791b */ /* 0x003fea0003800000 */
.L_x_1223:
[----:B------:R-:W-:Y:S05]  /*c8c0*/  BRA `(.L_x_1224) ;  /* 0xffffffc400ec7947 */ /* 0x000fea000383ffff */
.L_x_1060:
[----:B------:R-:W-:Y:S01]  /*c8d0*/  BSSY B0, `(.L_x_1225) ;  /* 0x0000006000007945 */ /* 0x000fe20003800000 */
[----:B------:R-:W-:Y:S02]  /*c8e0*/  IMAD.MOV.U32 R11, RZ, RZ, 0x10 ;  /* 0x00000010ff0b7424 */ /* 0x000fe400078e00ff */
[----:B------:R-:W-:-:S07]  /*c8f0*/  IMAD.MOV.U32 R13, RZ, RZ, -0x1 ;  /* 0xffffffffff0d7424 */ /* 0x000fce00078e00ff */
[----:B------:R-:W-:Y:S05]  /*c900*/  WARPSYNC.COLLECTIVE R13, `(.L_x_1226) ;  /* 0x000000000d087348 */ /* 0x000fea0003c00000 */
[----:B------:R0:W1:Y:S02]  /*c910*/  SHFL.DOWN P0, R15, R10, R11, R14 ;  /* 0x0800000b0a0f7389 */ /* 0x000064000000000e */
[----:B01----:R-:W-:Y:S05]  /*c920*/  ENDCOLLECTIVE ;  /* 0x000000000000791b */ /* 0x003fea0003800000 */
.L_x_1226:
[----:B------:R-:W-:Y:S05]  /*c930*/  BSYNC B0 ;  /* 0x0000000000007941 */ /* 0x000fea0003800000 */
.L_x_1225:
[----:B------:R-:W-:Y:S05]  /*c940*/  BRA `(.L_x_1227) ;  /* 0xffffffc800107947 */ /* 0x000fea000383ffff */
.L_x_1061:
[----:B------:R-:W-:Y:S01]  /*c950*/  BSSY B0, `(.L_x_1228) ;  /* 0x0000005000007945 */ /* 0x000fe20003800000 */
[----:B------:R-:W-:-:S07]  /*c960*/  IMAD.MOV.U32 R13, RZ, RZ, -0x1 ;  /* 0xffffffffff0d7424 */ /* 0x000fce00078e00ff */
[----:B------:R-:W-:Y:S05]  /*c970*/  WARPSYNC.COLLECTIVE R13, `(.L_x_1229) ;  /* 0x000000000d087348 */ /* 0x000fea0003c00000 */
[----:B------:R-:W-:Y:S01]  /*c980*/  VOTE.ALL P0, P0 ;  /* 0x0000000000ff7806 */ /* 0x000fe20000000000 */
[----:B------:R-:W-:-:S12]  /*c990*/  ENDCOLLECTIVE ;  /* 0x000000000000791b */ /* 0x000fd80003800000 */
.L_x_1229:
[----:B------:R-:W-:Y:S05]  /*c9a0*/  BSYNC B0 ;  /* 0x0000000000007941 */ /* 0x000fea0003800000 */
.L_x_1228:
[----:B------:R-:W-:Y:S05]  /*c9b0*/  BRA `(.L_x_1230) ;  /* 0xffffffc800047947 */ /* 0x000fea000383ffff */
.L_x_1063:
[----:B------:R-:W-:Y:S01]  /*c9c0*/  BSSY B0, `(.L_x_1231) ;  /* 0x0000006000007945 */ /* 0x000fe20003800000 */
[----:B------:R-:W-:Y:S01]  /*c9d0*/  PLOP3.LUT P0, PT, P0, PT, PT, 0x8, 0x80 ;  /* 0x000000000080781c */ /* 0x000fe2000070e170 */
[----:B------:R-:W-:-:S12]  /*c9e0*/  IMAD.MOV.U32 R13, RZ, RZ, -0x1 ;  /* 0xffffffffff0d7424 */ /* 0x000fd800078e00ff */
[----:B------:R-:W-:Y:S05]  /*c9f0*/  WARPSYNC.COLLECTIVE R13, `(.L_x_1232) ;  /* 0x000000000d087348 */ /* 0x000fea0003c00000 */
[----:B------:R-:W-:Y:S01]  /*ca00*/  VOTE.ANY P0, P0 ;  /* 0x0000000000ff7806 */ /* 0x000fe20000000100 */
[----:B------:R-:W-:-:S12]  /*ca10*/  ENDCOLLECTIVE ;  /* 0x000000000000791b */ /* 0x000fd80003800000 */
.L_x_1232:
[----:B------:R-:W-:Y:S05]  /*ca20*/  BSYNC B0 ;  /* 0x0000000000007941 */ /* 0x000fea0003800000 */
.L_x_1231:
[----:B------:R-:W-:Y:S05]  /*ca30*/  BRA `(.L_x_1233) ;  /* 0xffffffc800047947 */ /* 0x000fea000383ffff */
.L_x_1065:
[----:B------:R-:W-:Y:S01]  /*ca40*/  BSSY B0, `(.L_x_1234) ;  /* 0x0000006000007945 */ /* 0x000fe20003800000 */
[----:B------:R-:W-:Y:S01]  /*ca50*/  PLOP3.LUT P0, PT, P0, PT, PT, 0x8, 0x80 ;  /* 0x000000000080781c */ /* 0x000fe2000070e170 */
[----:B------:R-:W-:-:S12]  /*ca60*/  IMAD.MOV.U32 R13, RZ, RZ, -0x1 ;  /* 0xffffffffff0d7424 */ /* 0x000fd800078e00ff */
[----:B------:R-:W-:Y:S05]  /*ca70*/  WARPSYNC.COLLECTIVE R13, `(.L_x_1235) ;  /* 0x000000000d087348 */ /* 0x000fea0003c00000 */
[----:B------:R-:W-:Y:S01]  /*ca80*/  VOTE.ANY R13, PT, P0 ;  /* 0x00000000000d7806 */ /* 0x000fe200000e0100 */
[----:B------:R-:W-:Y:S06]  /*ca90*/  ENDCOLLECTIVE ;  /* 0x000000000000791b */ /* 0x000fec0003800000 */
.L_x_1235:
[----:B------:R-:W-:Y:S05]  /*caa0*/  BSYNC B0 ;  /* 0x0000000000007941 */ /* 0x000fea0003800000 */
.L_x_1234:
        /* <DEDUP_REMOVED lines=10> */
.L_x_1236:
[----:B------:R-:W-:Y:S02]  /*cb50*/  IMAD.MOV.U32 R10, RZ, RZ, R12 ;  /* 0x000000ffff0a7224 */ /* 0x000fe400078e000c */
[----:B------:R-:W-:-:S07]  /*cb60*/  IMAD.MOV.U32 R52, RZ, RZ, R15 ;  /* 0x000000ffff347224 */ /* 0x000fce00078e000f */
[----:B------:R-:W-:Y:S05]  /*cb70*/  WARPSYNC.COLLECTIVE R13, `(.L_x_1237) ;  /* 0x000000000d087348 */ /* 0x000fea0003c00000 */
[----:B------:R0:W1:Y:S02]  /*cb80*/  SHFL.DOWN P0, R15, R10, R11, R14 ;  /* 0x0800000b0a0f7389 */ /* 0x000064000000000e */
[----:B01----:R-:W-:Y:S05]  /*cb90*/  ENDCOLLECTIVE ;  /* 0x000000000000791b */ /* 0x003fea0003800000 */
.L_x_1237:
[----:B------:R-:W-:Y:S02]  /*cba0*/  IMAD.MOV.U32 R10, RZ, RZ, R8 ;  /* 0x000000ffff0a7224 */ /* 0x000fe400078e0008 */
[----:B------:R-:W-:-:S07]  /*cbb0*/  IMAD.MOV.U32 R53, RZ, RZ, R15 ;  /* 0x000000ffff357224 */ /* 0x000fce00078e000f */
[----:B------:R-:W-:Y:S05]  /*cbc0*/  WARPSYNC.COLLECTIVE R13, `(.L_x_1238) ;  /* 0x000000000d087348 */ /* 0x000fea0003c00000 */
[----:B------:R0:W1:Y:S02]  /*cbd0*/  SHFL.DOWN P0, R15, R10, R11, R14 ;  /* 0x0800000b0a0f7389 */ /* 0x000064000000000e */
[----:B01----:R-:W-:Y:S05]  /*cbe0*/  ENDCOLLECTIVE ;  /* 0x000000000000791b */ /* 0x003fea0003800000 */
.L_x_1238:
[----:B------:R-:W-:Y:S05]  /*cbf0*/  BRA `(.L_x_1239) ;  /* 0xffffffc400cc7947 */ /* 0x000fea000383ffff */
.L_x_1066:
[----:B------:R-:W-:Y:S01]  /*cc00*/  BSSY B0, `(.L_x_1240) ;  /* 0x0000006000007945 */ /* 0x000fe20003800000 */
[----:B------:R-:W-:Y:S02]  /*cc10*/  IMAD.MOV.U32 R11, RZ, RZ, 0x1 ;  /* 0x00000001ff0b7424 */ /* 0x000fe400078e00ff */
[----:B------:R-:W-:-:S07]  /*cc20*/  IMAD.MOV.U32 R13, RZ, RZ, -0x1 ;  /* 0xffffffffff0d7424 */ /* 0x000fce00078e00ff */
[----:B------:R-:W-:Y:S05]  /*cc30*/  WARPSYNC.COLLECTIVE R13, `(.L_x_1241) ;  /* 0x000000000d087348 */ /* 0x000fea0003c00000 */
[----:B------:R0:W1:Y:S02]  /*cc40*/  SHFL.DOWN P0, R15, R10, R11, R14 ;  /* 0x0800000b0a0f7389 */ /* 0x000064000000000e */
[----:B01----:R-:W-:Y:S05]  /*cc50*/  ENDCOLLECTIVE ;  /* 0x000000000000791b */ /* 0x003fea0003800000 */
.L_x_1241:
[----:B------:R-:W-:Y:S05]  /*cc60*/  BSYNC B0 ;  /* 0x0000000000007941 */ /* 0x000fea0003800000 */
.L_x_1240:
[----:B------:R-:W-:Y:S05]  /*cc70*/  BRA `(.L_x_1242) ;  /* 0xffffffc400dc7947 */ /* 0x000fea000383ffff */
.L_x_1067:
[----:B------:R-:W-:Y:S01]  /*cc80*/  BSSY B0, `(.L_x_1243) ;  /* 0x0000007000007945 */ /* 0x000fe20003800000 */
[----:B------:R-:W-:Y:S02]  /*cc90*/  IMAD.MOV.U32 R10, RZ, RZ, R51 ;  /* 0x000000ffff0a7224 */ /* 0x000fe400078e0033 */
[----:B------:R-:W-:Y:S02]  /*cca0*/  IMAD.MOV.U32 R11, RZ, RZ, 0x2 ;  /* 0x00000002ff0b7424 */ /* 0x000fe400078e00ff */
[----:B------:R-:W-:-:S07]  /*ccb0*/  IMAD.MOV.U32 R13, RZ, RZ, -0x1 ;  /* 0xffffffffff0d7424 */ /* 0x000fce00078e00ff */
[----:B------:R-:W-:Y:S05]  /*ccc0*/  WARPSYNC.COLLECTIVE R13, `(.L_x_1244) ;  /* 0x000000000d087348 */ /* 0x000fea0003c00000 */
[----:B------:R0:W1:Y:S02]  /*ccd0*/  SHFL.DOWN P0, R15, R10, R11, R14 ;  /* 0x0800000b0a0f7389 */ /* 0x000064000000000e */
[----:B01----:R-:W-:Y:S05]  /*cce0*/  ENDCOLLECTIVE ;  /* 0x000000000000791b */ /* 0x003fea0003800000 */
.L_x_1244:
[----:B------:R-:W-:Y:S05]  /*ccf0*/  BSYNC B0 ;  /* 0x0000000000007941 */ /* 0x000fea0003800000 */
.L_x_1243:
[----:B------:R-:W-:Y:S02]  /*cd00*/  IMAD.MOV.U32 R10, RZ, RZ, R12 ;  /* 0x000000ffff0a7224 */ /* 0x000fe400078e000c */
[----:B------:R-:W-:Y:S02]  /*cd10*/  IMAD.MOV.U32 R11, RZ, RZ, 0x2 ;  /* 0x00000002ff0b7424 */ /* 0x000fe400078e00ff */
[----:B------:R-:W-:Y:S02]  /*cd20*/  IMAD.MOV.U32 R13, RZ, RZ, -0x1 ;  /* 0xffffffffff0d7424 */ /* 0x000fe400078e00ff */
[----:B------:R-:W-:-:S07]  /*cd30*/  IMAD.MOV.U32 R52, RZ, RZ, R15 ;  /* 0x000000ffff347224 */ /* 0x000fce00078e000f */
[----:B------:R-:W-:Y:S05]  /*cd40*/  WARPSYNC.COLLECTIVE R13, `(.L_x_1245) ;  /* 0x000000000d087348 */ /* 0x000fea0003c00000 */
[----:B------:R0:W1:Y:S02]  /*cd50*/  SHFL.DOWN P0, R15, R10, R11, R14 ;  /* 0x0800000b0a0f7389 */ /* 0x000064000000000e */
[----:B01----:R-:W-:Y:S05]  /*cd60*/  ENDCOLLECTIVE ;  /* 0x000000000000791b */ /* 0x003fea0003800000 */
.L_x_1245:
[----:B------:R-:W-:Y:S02]  /*cd70*/  IMAD.MOV.U32 R10, RZ, RZ, R8 ;  /* 0x000000ffff0a7224 */ /* 0x000fe400078e0008 */
[----:B------:R-:W-:-:S07]  /*cd80*/  IMAD.MOV.U32 R53, RZ, RZ, R15 ;  /* 0x000000ffff357224 */ /* 0x000fce00078e000f */
[----:B------:R-:W-:Y:S05]  /*cd90*/  WARPSYNC.COLLECTIVE R13, `(.L_x_1246) ;  /* 0x000000000d087348 */ /* 0x000fea0003c00000 */
[----:B------:R0:W1:Y:S02]  /*cda0*/  SHFL.DOWN P0, R15, R10, R11, R14 ;  /* 0x0800000b0a0f7389 */ /* 0x000064000000000e */
[----:B01----:R-:W-:Y:S05]  /*cdb0*/  ENDCOLLECTIVE ;  /* 0x000000000000791b */ /* 0x003fea0003800000 */
.L_x_1246:
[----:B------:R-:W-:Y:S05]  /*cdc0*/  BRA `(.L_x_1247) ;  /* 0xffffffc4009c7947 */ /* 0x000fea000383ffff */
.L_x_1068:
[----:B------:R-:W-:Y:S01]  /*cdd0*/  BSSY B0, `(.L_x_1248) ;  /* 0x0000006000007945 */ /* 0x000fe20003800000 */
[----:B------:R-:W-:Y:S02]  /*cde0*/  IMAD.MOV.U32 R11, RZ, RZ, 0x2 ;  /* 0x00000002ff0b7424 */ /* 0x000fe400078e00ff */
[----:B------:R-:W-:-:S07]  /*cdf0*/  IMAD.MOV.U32 R13, RZ, RZ, -0x1 ;  /* 0xffffffffff0d7424 */ /* 0x000fce00078e00ff */
[----:B------:R-:W-:Y:S05]  /*ce00*/  WARPSYNC.COLLECTIVE R13, `(.L_x_1249) ;  /* 0x000000000d087348 */ /* 0x000fea0003c00000 */
[----:B------:R0:W1:Y:S02]  /*ce10*/  SHFL.DOWN P0, R15, R10, R11, R14 ;  /* 0x0800000b0a0f7389 */ /* 0x000064000000000e */
[----:B01----:R-:W-:Y:S05]  /*ce20*/  ENDCOLLECTIVE ;  /* 0x000000000000791b */ /* 0x003fea0003800000 */
.L_x_1249:
[----:B------:R-:W-:Y:S05]  /*ce30*/  BSYNC B0 ;  /* 0x0000000000007941 */ /* 0x000fea0003800000 */
.L_x_1248:
[----:B------:R-:W-:Y:S05]  /*ce40*/  BRA `(.L_x_1250) ;  /* 0xffffffc400ac7947 */ /* 0x000fea000383ffff */
.L_x_1069:
[----:B------:R-:W-:Y:S01]  /*ce50*/  BSSY B0, `(.L_x_1251) ;  /* 0x0000007000007945 */ /* 0x000fe20003800000 */
[----:B------:R-:W-:Y:S02]  /*ce60*/  IMAD.MOV.U32 R10, RZ, RZ, R51 ;  /* 0x000000ffff0a7224 */ /* 0x000fe400078e0033 */
[----:B------:R-:W-:Y:S02]  /*ce70*/  IMAD.MOV.U32 R11, RZ, RZ, 0x4 ;  /* 0x00000004ff0b7424 */ /* 0x000fe400078e00ff */
[----:B------:R-:W-:-:S07]  /*ce80*/  IMAD.MOV.U32 R13, RZ, RZ, -0x1 ;  /* 0xffffffffff0d7424 */ /* 0x000fce00078e00ff */
[----:B------:R-:W-:Y:S05]  /*ce90*/  WARPSYNC.COLLECTIVE R13, `(.L_x_1252) ;  /* 0x000000000d087348 */ /* 0x000fea0003c00000 */
[----:B------:R0:W1:Y:S02]  /*cea0*/  SHFL.DOWN P0, R15, R10, R11, R14 ;  /* 0x0800000b0a0f7389 */ /* 0x000064000000000e */
[----:B01----:R-:W-:Y:S05]  /*ceb0*/  ENDCOLLECTIVE ;  /* 0x000000000000791b */ /* 0x003fea0003800000 */
.L_x_1252:
[----:B------:R-:W-:Y:S05]  /*cec0*/  BSYNC B0 ;  /* 0x0000000000007941 */ /* 0x000fea0003800000 */
.L_x_1251:
[----:B------:R-:W-:Y:S02]  /*ced0*/  IMAD.MOV.U32 R10, RZ, RZ, R12 ;  /* 0x000000ffff0a7224 */ /* 0x000fe400078e000c */
[----:B------:R-:W-:Y:S02]  /*cee0*/  IMAD.MOV.U32 R11, RZ, RZ, 0x4 ;  /* 0x00000004ff0b7424 */ /* 0x000fe400078e00ff */
[----:B------:R-:W-:Y:S02]  /*cef0*/  IMAD.MOV.U32 R13, RZ, RZ, -0x1 ;  /* 0xffffffffff0d7424 */ /* 0x000fe400078e00ff */
[----:B------:R-:W-:-:S07]  /*cf00*/  IMAD.MOV.U32 R52, RZ, RZ, R15 ;  /* 0x000000ffff347224 */ /* 0x000fce00078e000f */
[----:B------:R-:W-:Y:S05]  /*cf10*/  WARPSYNC.COLLECTIVE R13, `(.L_x_1253) ;  /* 0x000000000d087348 */ /* 0x000fea0003c00000 */
[----:B------:R0:W1:Y:S02]  /*cf20*/  SHFL.DOWN P0, R15, R10, R11, R14 ;  /* 0x0800000b0a0f7389 */ /* 0x000064000000000e */
[----:B01----:R-:W-:Y:S05]  /*cf30*/  ENDCOLLECTIVE ;  /* 0x000000000000791b */ /* 0x003fea0003800000 */
.L_x_1253:
[----:B------:R-:W-:Y:S02]  /*cf40*/  IMAD.MOV.U32 R10, RZ, RZ, R8 ;  /* 0x000000ffff0a7224 */ /* 0x000fe400078e0008 */
[----:B------:R-:W-:-:S07]  /*cf50*/  IMAD.MOV.U32 R53, RZ, RZ, R15 ;  /* 0x000000ffff357224 */ /* 0x000fce00078e000f */
[----:B------:R-:W-:Y:S05]  /*cf60*/  WARPSYNC.COLLECTIVE R13, `(.L_x_1254) ;  /* 0x000000000d087348 */ /* 0x000fea0003c00000 */
[----:B------:R0:W1:Y:S02]  /*cf70*/  SHFL.DOWN P0, R15, R10, R11, R14 ;  /* 0x0800000b0a0f7389 */ /* 0x000064000000000e */
[----:B01----:R-:W-:Y:S05]  /*cf80*/  ENDCOLLECTIVE ;  /* 0x000000000000791b */ /* 0x003fea0003800000 */
.L_x_1254:
[----:B------:R-:W-:Y:S05]  /*cf90*/  BRA `(.L_x_1255) ;  /* 0xffffffc4006c7947 */ /* 0x000fea000383ffff */
.L_x_1070:
[----:B------:R-:W-:Y:S01]  /*cfa0*/  BSSY B0, `(.L_x_1256) ;  /* 0x0000006000007945 */ /* 0x000fe20003800000 */
[----:B------:R-:W-:Y:S02]  /*cfb0*/  IMAD.MOV.U32 R11, RZ, RZ, 0x4 ;  /* 0x00000004ff0b7424 */ /* 0x000fe400078e00ff */
[----:B------:R-:W-:-:S07]  /*cfc0*/  IMAD.MOV.U32 R13, RZ, RZ, -0x1 ;  /* 0xffffffffff0d7424 */ /* 0x000fce00078e00ff */
[----:B------:R-:W-:Y:S05]  /*cfd0*/  WARPSYNC.COLLECTIVE R13, `(.L_x_1257) ;  /* 0x000000000d087348 */ /* 0x000fea0003c00000 */
[----:B------:R0:W1:Y:S02]  /*cfe0*/  SHFL.DOWN P0, R15, R10, R11, R14 ;  /* 0x0800000b0a0f7389 */ /* 0x000064000000000e */
[----:B01----:R-:W-:Y:S05]  /*cff0*/  ENDCOLLECTIVE ;  /* 0x000000000000791b */ /* 0x003fea0003800000 */
.L_x_1257:
[----:B------:R-:W-:Y:S05]  /*d000*/  BSYNC B0 ;  /* 0x0000000000007941 */ /* 0x000fea0003800000 */
.L_x_1256:
[----:B------:R-:W-:Y:S05]  /*d010*/  BRA `(.L_x_1258) ;  /* 0xffffffc4007c7947 */ /* 0x000fea000383ffff */
.L_x_1071:
[----:B------:R-:W-:Y:S01]  /*d020*/  BSSY B0, `(.L_x_1259) ;  /* 0x0000007000007945 */ /* 0x000fe20003800000 */
[----:B------:R-:W-:Y:S02]  /*d030*/  IMAD.MOV.U32 R10, RZ, RZ, R51 ;  /* 0x000000ffff0a7224 */ /* 0x000fe400078e0033 */
[----:B------:R-:W-:Y:S02]  /*d040*/  IMAD.MOV.U32 R11, RZ, RZ, 0x8 ;  /* 0x00000008ff0b7424 */ /* 0x000fe400078e00ff */
[----:B------:R-:W-:-:S07]  /*d050*/  IMAD.MOV.U32 R13, RZ, RZ, -0x1 ;  /* 0xffffffffff0d7424 */ /* 0x000fce00078e00ff */
[----:B------:R-:W-:Y:S05]  /*d060*/  WARPSYNC.COLLECTIVE R13, `(.L_x_1260) ;  /* 0x000000000d087348 */ /* 0x000fea0003c00000 */
[----:B------:R0:W1:Y:S02]  /*d070*/  SHFL.DOWN P0, R15, R10, R11, R14 ;  /* 0x0800000b0a0f7389 */ /* 0x000064000000000e */
[----:B01----:R-:W-:Y:S05]  /*d080*/  ENDCOLLECTIVE ;  /* 0x000000000000791b */ /* 0x003fea0003800000 */
.L_x_1260:
[----:B------:R-:W-:Y:S05]  /*d090*/  BSYNC B0 ;  /* 0x0000000000007941 */ /* 0x000fea0003800000 */
.L_x_1259:
[----:B------:R-:W-:Y:S02]  /*d0a0*/  IMAD.MOV.U32 R10, RZ, RZ, R12 ;  /* 0x000000ffff0a7224 */ /* 0x000fe400078e000c */
[----:B------:R-:W-:Y:S02]  /*d0b0*/  IMAD.MOV.U32 R11, RZ, RZ, 0x8 ;  /* 0x00000008ff0b7424 */ /* 0x000fe400078e00ff */
[----:B------:R-:W-:Y:S02]  /*d0c0*/  IMAD.MOV.U32 R13, RZ, RZ, -0x1 ;  /* 0xffffffffff0d7424 */ /* 0x000fe400078e00ff */
[----:B------:R-:W-:Y:S02]  /*d0d0*/  IMAD.MOV.U32 R52, RZ, RZ, R15 ;  /* 0x000000ffff347224 */ /* 0x000fe400078e000f */
[----:B------:R-:W-:-:S07]  /*d0e0*/  VIADD R55, R36, 0x8 ;  /* 0x0000000824377836 */ /* 0x000fce0000000000 */
[----:B------:R-:W-:Y:S05]  /*d0f0*/  WARPSYNC.COLLECTIVE R13, `(.L_x_1261) ;  /* 0x000000000d087348 */ /* 0x000fea0003c00000 */
[----:B------:R0:W1:Y:S02]  /*d100*/  SHFL.DOWN P0, R15, R10, R11, R14 ;  /* 0x0800000b0a0f7389 */ /* 0x000064000000000e */
[----:B01----:R-:W-:Y:S05]  /*d110*/  ENDCOLLECTIVE ;  /* 0x000000000000791b */ /* 0x003fea0003800000 */
.L_x_1261:
[----:B------:R-:W-:Y:S02]  /*d120*/  IMAD.MOV.U32 R10, RZ, RZ, R8 ;  /* 0x000000ffff0a7224 */ /* 0x000fe400078e0008 */
[----:B------:R-:W-:-:S07]  /*d130*/  IMAD.MOV.U32 R53, RZ, RZ, R15 ;  /* 0x000000ffff357224 */ /* 0x000fce00078e000f */
[----:B------:R-:W-:Y:S05]  /*d140*/  WARPSYNC.COLLECTIVE R13, `(.L_x_1262) ;  /* 0x000000000d087348 */ /* 0x000fea0003c00000 */
[----:B------:R0:W1:Y:S02]  /*d150*/  SHFL.DOWN P0, R15, R10, R11, R14 ;  /* 0x0800000b0a0f7389 */ /* 0x000064000000000e */
[----:B01----:R-:W-:Y:S05]  /*d160*/  ENDCOLLECTIVE ;  /* 0x000000000000791b */ /* 0x003fea0003800000 */
.L_x_1262:
[----:B------:R-:W-:Y:S05]  /*d170*/  BRA `(.L_x_1263) ;  /* 0xffffffc4003c7947 */ /* 0x000fea000383ffff */
.L_x_1072:
[----:B------:R-:W-:Y:S01]  /*d180*/  BSSY B0, `(.L_x_1264) ;  /* 0x0000006000007945 */ /* 0x000fe20003800000 */
[----:B------:R-:W-:Y:S02]  /*d190*/  IMAD.MOV.U32 R11, RZ, RZ, 0x8 ;  /* 0x00000008ff0b7424 */ /* 0x000fe400078e00ff */
[----:B------:R-:W-:-:S07]  /*d1a0*/  IMAD.MOV.U32 R13, RZ, RZ, -0x1 ;  /* 0xffffffffff0d7424 */ /* 0x000fce00078e00ff */
[----:B------:R-:W-:Y:S05]  /*d1b0*/  WARPSYNC.COLLECTIVE R13, `(.L_x_1265) ;  /* 0x000000000d087348 */ /* 0x000fea0003c00000 */
[----:B------:R0:W1:Y:S02]  /*d1c0*/  SHFL.DOWN P0, R15, R10, R11, R14 ;  /* 0x0800000b0a0f7389 */ /* 0x000064000000000e */
[----:B01----:R-:W-:Y:S05]  /*d1d0*/  ENDCOLLECTIVE ;  /* 0x000000000000791b */ /* 0x003fea0003800000 */
.L_x_1265:
[----:B------:R-:W-:Y:S05]  /*d1e0*/  BSYNC B0 ;  /* 0x0000000000007941 */ /* 0x000fea0003800000 */
.L_x_1264:
[----:B------:R-:W-:Y:S05]  /*d1f0*/  BRA `(.L_x_1266) ;  /* 0xffffffc4004c7947 */ /* 0x000fea000383ffff */
.L_x_1073:
[----:B------:R-:W-:Y:S01]  /*d200*/  BSSY B0, `(.L_x_1267) ;  /* 0x0000007000007945 */ /* 0x000fe20003800000 */
[----:B------:R-:W-:Y:S02]  /*d210*/  IMAD.MOV.U32 R10, RZ, RZ, R51 ;  /* 0x000000ffff0a7224 */ /* 0x000fe400078e0033 */
[----:B------:R-:W-:Y:S02]  /*d220*/  IMAD.MOV.U32 R11, RZ, RZ, 0x10 ;  /* 0x00000010ff0b7424 */ /* 0x000fe400078e00ff */
[----:B------:R-:W-:-:S07]  /*d230*/  IMAD.MOV.U32 R13, RZ, RZ, -0x1 ;  /* 0xffffffffff0d7424 */ /* 0x000fce00078e00ff */
[----:B------:R-:W-:Y:S05]  /*d240*/  WARPSYNC.COLLECTIVE R13, `(.L_x_1268) ;  /* 0x000000000d087348 */ /* 0x000fea0003c00000 */
[----:B------:R0:W1:Y:S02]  /*d250*/  SHFL.DOWN P0, R15, R10, R11, R14 ;  /* 0x0800000b0a0f7389 */ /* 0x000064000000000e */
[----:B01----:R-:W-:Y:S05]  /*d260*/  ENDCOLLECTIVE ;  /* 0x000000000000791b */ /* 0x003fea0003800000 */
.L_x_1268:
[----:B------:R-:W-:Y:S05]  /*d270*/  BSYNC B0 ;  /* 0x0000000000007941 */ /* 0x000fea0003800000 */
.L_x_1267:
[----:B------:R-:W-:Y:S02]  /*d280*/  IMAD.MOV.U32 R10, RZ, RZ, R12 ;  /* 0x000000ffff0a7224 */ /* 0x000fe400078e000c */
[----:B------:R-:W-:Y:S02]  /*d290*/  IMAD.MOV.U32 R11, RZ, RZ, 0x10 ;  /* 0x00000010ff0b7424 */ /* 0x000fe400078e00ff */
[----:B------:R-:W-:Y:S02]  /*d2a0*/  IMAD.MOV.U32 R13, RZ, RZ, -0x1 ;  /* 0xffffffffff0d7424 */ /* 0x000fe400078e00ff */
[----:B------:R-:W-:-:S07]  /*d2b0*/  IMAD.MOV.U32 R52, RZ, RZ, R15 ;  /* 0x000000ffff347224 */ /* 0x000fce00078e000f */
[----:B------:R-:W-:Y:S05]  /*d2c0*/  WARPSYNC.COLLECTIVE R13, `(.L_x_1269) ;  /* 0x000000000d087348 */ /* 0x000fea0003c00000 */
[----:B------:R0:W1:Y:S02]  /*d2d0*/  SHFL.DOWN P0, R15, R10, R11, R14 ;  /* 0x0800000b0a0f7389 */ /* 0x000064000000000e */
[----:B01----:R-:W-:Y:S05]  /*d2e0*/  ENDCOLLECTIVE ;  /* 0x000000000000791b */ /* 0x003fea0003800000 */
.L_x_1269:
[----:B------:R-:W-:Y:S02]  /*d2f0*/  IMAD.MOV.U32 R10, RZ, RZ, R8 ;  /* 0x000000ffff0a7224 */ /* 0x000fe400078e0008 */
[----:B------:R-:W-:-:S07]  /*d300*/  IMAD.MOV.U32 R53, RZ, RZ, R15 ;  /* 0x000000ffff357224 */ /* 0x000fce00078e000f */
[----:B------:R-:W-:Y:S05]  /*d310*/  WARPSYNC.COLLECTIVE R13, `(.L_x_1270) ;  /* 0x000000000d087348 */ /* 0x000fea0003c00000 */
[----:B------:R0:W1:Y:S02]  /*d320*/  SHFL.DOWN P0, R15, R10, R11, R14 ;  /* 0x0800000b0a0f7389 */ /* 0x000064000000000e */
[----:B01----:R-:W-:Y:S05]  /*d330*/  ENDCOLLECTIVE ;  /* 0x000000000000791b */ /* 0x003fea0003800000 */
.L_x_1270:
[----:B------:R-:W-:Y:S05]  /*d340*/  BRA `(.L_x_1271) ;  /* 0xffffffc400107947 */ /* 0x000fea000383ffff */
.L_x_1074:
[----:B------:R-:W-:Y:S01]  /*d350*/  BSSY B0, `(.L_x_1272) ;  /* 0x0000006000007945 */ /* 0x000fe20003800000 */
[----:B------:R-:W-:Y:S02]  /*d360*/  IMAD.MOV.U32 R11, RZ, RZ, 0x10 ;  /* 0x00000010ff0b7424 */ /* 0x000fe400078e00ff */
[----:B------:R-:W-:-:S07]  /*d370*/  IMAD.MOV.U32 R13, RZ, RZ, -0x1 ;  /* 0xffffffffff0d7424 */ /* 0x000fce00078e00ff */
[----:B------:R-:W-:Y:S05]  /*d380*/  WARPSYNC.COLLECTIVE R13, `(.L_x_1273) ;  /* 0x000000000d087348 */ /* 0x000fea0003c00000 */
[----:B------:R0:W1:Y:S02]  /*d390*/  SHFL.DOWN P0, R15, R10, R11, R14 ;  /* 0x0800000b0a0f7389 */ /* 0x000064000000000e */
[----:B01----:R-:W-:Y:S05]  /*d3a0*/  ENDCOLLECTIVE ;  /* 0x000000000000791b */ /* 0x003fea0003800000 */
.L_x_1273:
[----:B------:R-:W-:Y:S05]  /*d3b0*/  BSYNC B0 ;  /* 0x0000000000007941 */ /* 0x000fea0003800000 */
.L_x_1272:
[----:B------:R-:W-:Y:S05]  /*d3c0*/  BRA `(.L_x_1274) ;  /* 0xffffffc400347947 */ /* 0x000fea000383ffff */
.L_x_1075:
[----:B------:R-:W-:Y:S01]  /*d3d0*/  BSSY B0, `(.L_x_1275) ;  /* 0x0000005000007945 */ /* 0x000fe20003800000 */
[----:B------:R-:W-:-:S07]  /*d3e0*/  IMAD.MOV.U32 R13, RZ, RZ, -0x1 ;  /* 0xffffffffff0d7424 */ /* 0x000fce00078e00ff */
[----:B------:R-:W-:Y:S05]  /*d3f0*/  WARPSYNC.COLLECTIVE R13, `(.L_x_1276) ;  /* 0x000000000d087348 */ /* 0x000fea0003c00000 */
[----:B------:R-:W-:Y:S01]  /*d400*/  VOTE.ALL P0, P0 ;  /* 0x0000000000ff7806 */ /* 0x000fe20000000000 */
[----:B------:R-:W-:-:S12]  /*d410*/  ENDCOLLECTIVE ;  /* 0x000000000000791b */ /* 0x000fd80003800000 */
.L_x_1276:
[----:B------:R-:W-:Y:S05]  /*d420*/  BSYNC B0 ;  /* 0x0000000000007941 */ /* 0x000fea0003800000 */
.L_x_1275:
[----:B------:R-:W-:Y:S05]  /*d430*/  BRA `(.L_x_1277) ;  /* 0xffffffc400347947 */ /* 0x000fea000383ffff */
.L_x_1278:
        /* <DEDUP_REMOVED lines=12> */
.L_x_2180:


//--------------------- .text._ZN6thrust24THRUST_300001_SM_1000_NS8cuda_cub4core6detail13_kernel_agentINS1_15__reduce_by_key9InitAgentIN3cub18CUB_300001_SM_100024ReduceByKeyScanTileStateIflLb1EEElPlEEJSA_lSB_EEEvDpT0_ --------------------------
	.section	.text._ZN6thrust24THRUST_300001_SM_1000_NS8cuda_cub4core6detail13_kernel_agentINS1_15__reduce_by_key9InitAgentIN3cub18CUB_300001_SM_100024ReduceByKeyScanTileStateIflLb1EEElPlEEJSA_lSB_EEEvDpT0_,"ax",@progbits
	.align	128
        .global         _ZN6thrust24THRUST_300001_SM_1000_NS8cuda_cub4core6detail13_kernel_agentINS1_15__reduce_by_key9InitAgentIN3cub18CUB_300001_SM_100024ReduceByKeyScanTileStateIflLb1EEElPlEEJSA_lSB_EEEvDpT0_
        .type           _ZN6thrust24THRUST_300001_SM_1000_NS8cuda_cub4core6detail13_kernel_agentINS1_15__reduce_by_key9InitAgentIN3cub18CUB_300001_SM_100024ReduceByKeyScanTileStateIflLb1EEElPlEEJSA_lSB_EEEvDpT0_,@function
        .size           _ZN6thrust24THRUST_300001_SM_1000_NS8cuda_cub4core6detail13_kernel_agentINS1_15__reduce_by_key9InitAgentIN3cub18CUB_300001_SM_100024ReduceByKeyScanTileStateIflLb1EEElPlEEJSA_lSB_EEEvDpT0_,(.L_x_2181 - _ZN6thrust24THRUST_300001_SM_1000_NS8cuda_cub4core6detail13_kernel_agentINS1_15__reduce_by_key9InitAgentIN3cub18CUB_300001_SM_100024ReduceByKeyScanTileStateIflLb1EEElPlEEJSA_lSB_EEEvDpT0_)
        .other          _ZN6thrust24THRUST_300001_SM_1000_NS8cuda_cub4core6detail13_kernel_agentINS1_15__reduce_by_key9InitAgentIN3cub18CUB_300001_SM_100024ReduceByKeyScanTileStateIflLb1EEElPlEEJSA_lSB_EEEvDpT0_,@"STO_CUDA_ENTRY STV_DEFAULT"
_ZN6thrust24THRUST_300001_SM_1000_NS8cuda_cub4core6detail13_kernel_agentINS1_15__reduce_by_key9InitAgentIN3cub18CUB_300001_SM_100024ReduceByKeyScanTileStateIflLb1EEElPlEEJSA_lSB_EEEvDpT0_:
.text._ZN6thrust24THRUST_300001_SM_1000_NS8cuda_cub4core6detail13_kernel_agentINS1_15__reduce_by_key9InitAgentIN3cub18CUB_300001_SM_100024ReduceByKeyScanTileStateIflLb1EEElPlEEJSA_lSB_EEEvDpT0_:
[----:B------:R-:W-:Y:S01]  /*0000*/  LDC R1, c[0x0][0x37c] ;  /* 0x0000df00ff017b82 */ /* 0x000fe20000000800 */
[----:B------:R-:W0:Y:S07]  /*0010*/  S2R R0, SR_TID.X ;  /* 0x0000000000007919 */ /* 0x000e2e0000002100 */
[----:B------:R-:W1:Y:S01]  /*0020*/  S2UR UR6, SR_CTAID.X ;  /* 0x00000000000679c3 */ /* 0x000e620000002500 */
[----:B------:R-:W2:Y:S01]  /*0030*/  LDCU UR4, c[0x0][0x388] ;  /* 0x00007100ff0477ac */ /* 0x000ea20008000800 */
[----:B------:R-:W-:-:S06]  /*0040*/  CS2R R10, SRZ ;  /* 0x00000000000a7805 */ /* 0x000fcc000001ff00 */
[----:B------:R-:W1:Y:S01]  /*0050*/  LDC R7, c[0x0][0x360] ;  /* 0x0000d800ff077b82 */ /* 0x000e620000000800 */
[C---:B0-----:R-:W-:Y:S01]  /*0060*/  ISETP.GT.U32.AND P0, PT, R0.reuse, 0x1f, PT ;  /* 0x0000001f0000780c */ /* 0x041fe20003f04070 */
[----:B-1----:R-:W-:Y:S01]  /*0070*/  IMAD R7, R7, UR6, R0 ;  /* 0x0000000607077c24 */ /* 0x002fe2000f8e0200 */
[----:B------:R-:W-:Y:S02]  /*0080*/  LOP3.LUT P2, RZ, R0, UR6, RZ, 0xfc, !PT ;  /* 0x0000000600ff7c12 */ /* 0x000fe4000f84fcff */
[----:B------:R-:W-:Y:S02]  /*0090*/  ISETP.NE.OR P0, PT, RZ, UR6, P0 ;  /* 0x00000006ff007c0c */ /* 0x000fe40008705670 */
[----:B--2---:R-:W-:Y:S01]  /*00a0*/  ISETP.GE.AND P1, PT, R7, UR4, PT ;  /* 0x0000000407007c0c */ /* 0x004fe2000bf26270 */
[----:B------:R-:W0:Y:S10]  /*00b0*/  LDCU.64 UR4, c[0x0][0x358] ;  /* 0x00006b00ff0477ac */ /* 0x000e340008000a00 */
[----:B------:R-:W1:Y:S02]  /*00c0*/  @!P0 LDC.64 R4, c[0x0][0x380] ;  /* 0x0000e000ff048b82 */ /* 0x000e640000000a00 */
[----:B------:R-:W-:-:S02]  /*00d0*/  @!P1 IMAD.MOV.U32 R8, RZ, RZ, 0x0 ;  /* 0x00000000ff089424 */ /* 0x000fc400078e00ff */
[----:B------:R-:W-:-:S04]  /*00e0*/  @!P1 IMAD.MOV.U32 R9, RZ, RZ, 0x63 ;  /* 0x00000063ff099424 */ /* 0x000fc800078e00ff */
[----:B------:R-:W2:Y:S01]  /*00f0*/  @!P1 LDC.64 R2, c[0x0][0x380] ;  /* 0x0000e000ff029b82 */ /* 0x000ea20000000a00 */
[----:B-1----:R-:W-:-:S04]  /*0100*/  @!P0 IMAD.WIDE.U32 R4, R0, 0x10, R4 ;  /* 0x0000001000048825 */ /* 0x002fc800078e0004 */
[----:B--2---:R-:W-:-:S05]  /*0110*/  @!P1 IMAD.WIDE R2, R7, 0x10, R2 ;  /* 0x0000001007029825 */ /* 0x004fca00078e0202 */
[----:B0-----:R0:W-:Y:S04]  /*0120*/  @!P1 STG.E.128 desc[UR4][R2.64+0x200], R8 ;  /* 0x0002000802009986 */ /* 0x0011e8000c101d04 */
[----:B------:R0:W-:Y:S01]  /*0130*/  @!P0 STG.E.128 desc[UR4][R4.64], RZ ;  /* 0x000000ff04008986 */ /* 0x0001e2000c101d04 */
[----:B------:R-:W-:Y:S05]  /*0140*/  @P2 EXIT ;  /* 0x000000000000294d */ /* 0x000fea0003800000 */
[----:B0-----:R-:W0:Y:S02]  /*0150*/  LDC.64 R2, c[0x0][0x390] ;  /* 0x0000e400ff027b82 */ /* 0x001e240000000a00 */
[----:B0-----:R-:W-:Y:S01]  /*0160*/  STG.E.64 desc[UR4][R2.64], RZ ;  /* 0x000000ff02007986 */ /* 0x001fe2000c101b04 */
[----:B------:R-:W-:Y:S05]  /*0170*/  EXIT ;  /* 0x000000000000794d */ /* 0x000fea0003800000 */
.L_x_1279:
        /* <DEDUP_REMOVED lines=16> */
.L_x_2181:


//--------------------- .text._ZN6thrust24THRUST_300001_SM_1000_NS8cuda_cub4core6detail13_kernel_agentINS1_15__reduce_by_key16ReduceByKeyAgentIPiPfNS0_16discard_iteratorINS0_11use_defaultEEES8_N4cuda3std3__48equal_toIiEENSE_4plusIfEES7_iEEJS7_S8_SB_S8_S7_N3cub18CUB_300001_SM_100024ReduceByKeyScanTileStateIfiLb1EEESG_SI_iiEEEvDpT0_ --------------------------
	.section	.text._ZN6thrust24THRUST_300001_SM_1000_NS8cuda_cub4core6detail13_kernel_agentINS1_15__reduce_by_key16ReduceByKeyAgentIPiPfNS0_16discard_iteratorINS0_11use_defaultEEES8_N4cuda3std3__48equal_toIiEENSE_4plusIfEES7_iEEJS7_S8_SB_S8_S7_N3cub18CUB_300001_SM_100024ReduceByKeyScanTileStateIfiLb1EEESG_SI_iiEEEvDpT0_,"ax",@progbits
	.align	128
        .global         _ZN6thrust24THRUST_300001_SM_1000_NS8cuda_cub4core6detail13_kernel_agentINS1_15__reduce_by_key16ReduceByKeyAgentIPiPfNS0_16discard_iteratorINS0_11use_defaultEEES8_N4cuda3std3__48equal_toIiEENSE_4plusIfEES7_iEEJS7_S8_SB_S8_S7_N3cub18CUB_300001_SM_100024ReduceByKeyScanTileStateIfiLb1EEESG_SI_iiEEEvDpT0_
        .type           _ZN6thrust24THRUST_300001_SM_1000_NS8cuda_cub4core6detail13_kernel_agentINS1_15__reduce_by_key16ReduceByKeyAgentIPiPfNS0_16discard_iteratorINS0_11use_defaultEEES8_N4cuda3std3__48equal_toIiEENSE_4plusIfEES7_iEEJS7_S8_SB_S8_S7_N3cub18CUB_300001_SM_100024ReduceByKeyScanTileStateIfiLb1EEESG_SI_iiEEEvDpT0_,@function
        .size           _ZN6thrust24THRUST_300001_SM_1000_NS8cuda_cub4core6detail13_kernel_agentINS1_15__reduce_by_key16ReduceByKeyAgentIPiPfNS0_16discard_iteratorINS0_11use_defaultEEES8_N4cuda3std3__48equal_toIiEENSE_4plusIfEES7_iEEJS7_S8_SB_S8_S7_N3cub18CUB_300001_SM_100024ReduceByKeyScanTileStateIfiLb1EEESG_SI_iiEEEvDpT0_,(.L_x_2182 - _ZN6thrust24THRUST_300001_SM_1000_NS8cuda_cub4core6detail13_kernel_agentINS1_15__reduce_by_key16ReduceByKeyAgentIPiPfNS0_16discard_iteratorINS0_11use_defaultEEES8_N4cuda3std3__48equal_toIiEENSE_4plusIfEES7_iEEJS7_S8_SB_S8_S7_N3cub18CUB_300001_SM_100024ReduceByKeyScanTileStateIfiLb1EEESG_SI_iiEEEvDpT0_)
        .other          _ZN6thrust24THRUST_300001_SM_1000_NS8cuda_cub4core6detail13_kernel_agentINS1_15__reduce_by_key16ReduceByKeyAgentIPiPfNS0_16discard_iteratorINS0_11use_defaultEEES8_N4cuda3std3__48equal_toIiEENSE_4plusIfEES7_iEEJS7_S8_SB_S8_S7_N3cub18CUB_300001_SM_100024ReduceByKeyScanTileStateIfiLb1EEESG_SI_iiEEEvDpT0_,@"STO_CUDA_ENTRY STV_DEFAULT"
_ZN6thrust24THRUST_300001_SM_1000_NS8cuda_cub4core6detail13_kernel_agentINS1_15__reduce_by_key16ReduceByKeyAgentIPiPfNS0_16discard_iteratorINS0_11use_defaultEEES8_N4cuda3std3__48equal_toIiEENSE_4plusIfEES7_iEEJS7_S8_SB_S8_S7_N3cub18CUB_300001_SM_100024ReduceByKeyScanTileStateIfiLb1EEESG_SI_iiEEEvDpT0_:
.text._ZN6thrust24THRUST_300001_SM_1000_NS8cuda_cub4core6detail13_kernel_agentINS1_15__reduce_by_key16ReduceByKeyAgentIPiPfNS0_16discard_iteratorINS0_11use_defaultEEES8_N4cuda3std3__48equal_toIiEENSE_4plusIfEES7_iEEJS7_S8_SB_S8_S7_N3cub18CUB_300001_SM_100024ReduceByKeyScanTileStateIfiLb1EEESG_SI_iiEEEvDpT0_:
[----:B------:R-:W-:Y:S01]  /*0000*/  LDC R1, c[0x0][0x37c] ;  /* 0x0000df00ff017b82 */ /* 0x000fe20000000800 */
[----:B------:R-:W0:Y:S01]  /*0010*/  S2R R38, SR_CTAID.X ;  /* 0x0000000000267919 */ /* 0x000e220000002500 */
[----:B------:R-:W1:Y:S01]  /*0020*/  LDCU UR4, c[0x0][0x3bc] ;  /* 0x00007780ff0477ac */ /* 0x000e620008000800 */
[----:B------:R-:W2:Y:S01]  /*0030*/  LDCU.64 UR8, c[0x0][0x358] ;  /* 0x00006b00ff0877ac */ /* 0x000ea20008000a00 */
[----:B0-----:R-:W-:-:S05]  /*0040*/  IMAD R0, R38, 0x900, RZ ;  /* 0x0000090026007824 */ /* 0x001fca00078e02ff */
[----:B-1----:R-:W-:-:S04]  /*0050*/  IADD3 R29, PT, PT, -R0, UR4, RZ ;  /* 0x00000004001d7c10 */ /* 0x002fc8000fffe1ff */
[----:B------:R-:W-:-:S13]  /*0060*/  ISETP.GE.AND P0, PT, R29, 0x901, PT ;  /* 0x000009011d00780c */ /* 0x000fda0003f06270 */
[----:B--2---:R-:W-:Y:S05]  /*0070*/  @!P0 BRA `(.L_x_1280) ;  /* 0x0000004400908947 */ /* 0x004fea0003800000 */
[----:B------:R-:W-:-:S13]  /*0080*/  ISETP.NE.AND P0, PT, R38, RZ, PT ;  /* 0x000000ff2600720c */ /* 0x000fda0003f05270 */
[----:B------:R-:W-:Y:S05]  /*0090*/  @P0 BRA `(.L_x_1281) ;  /* 0x0000001c00000947 */ /* 0x000fea0003800000 */
[----:B------:R-:W0:Y:S01]  /*00a0*/  S2R R42, SR_TID.X ;  /* 0x00000000002a7919 */ /* 0x000e220000002100 */
[----:B------:R-:W1:Y:S01]  /*00b0*/  LDC.64 R4, c[0x0][0x380] ;  /* 0x0000e000ff047b82 */ /* 0x000e620000000a00 */
[C---:B0-----:R-:W-:Y:S02]  /*00c0*/  LOP3.LUT R3, R42.reuse, 0x1f, RZ, 0xc0, !PT ;  /* 0x0000001f2a037812 */ /* 0x041fe400078ec0ff */
[----:B------:R-:W-:-:S03]  /*00d0*/  LOP3.LUT R6, R42, 0x3e0, RZ, 0xc0, !PT ;  /* 0x000003e02a067812 */ /* 0x000fc600078ec0ff */
[----:B------:R-:W-:-:S04]  /*00e0*/  IMAD.IADD R3, R0, 0x1, R3 ;  /* 0x0000000100037824 */ /* 0x000fc800078e0203 */
[----:B------:R-:W-:Y:S02]  /*00f0*/  IMAD R3, R6, 0x9, R3 ;  /* 0x0000000906037824 */ /* 0x000fe400078e0203 */
[----:B------:R-:W0:Y:S02]  /*0100*/  LDC.64 R6, c[0x0][0x388] ;  /* 0x0000e200ff067b82 */ /* 0x000e240000000a00 */
[----:B-1----:R-:W-:-:S05]  /*0110*/  IMAD.WIDE.U32 R4, R3, 0x4, R4 ;  /* 0x0000000403047825 */ /* 0x002fca00078e0004 */
        /* <DEDUP_REMOVED lines=9> */
[----:B0-----:R-:W-:-:S05]  /*01b0*/  IMAD.WIDE.U32 R6, R3, 0x4, R6 ;  /* 0x0000000403067825 */ /* 0x001fca00078e0006 */
        /* <DEDUP_REMOVED lines=9> */
[----:B------:R-:W0:Y:S01]  /*0250*/  S2UR UR5, SR_CgaCtaId ;  /* 0x00000000000579c3 */ /* 0x000e220000008800 */
[----:B-1----:R-:W-:Y:S01]  /*0260*/  SHF.R.U32.HI R4, RZ, 0x5, R42 ;  /* 0x00000005ff047819 */ /* 0x002fe2000001162a */
[----:B------:R-:W-:Y:S01]  /*0270*/  UMOV UR4, 0x400 ;  /* 0x0000040000047882 */ /* 0x000fe20000000000 */
[----:B------:R-:W1:Y:S01]  /*0280*/  S2R R3, SR_LANEID ;  /* 0x0000000000037919 */ /* 0x000e620000000000 */
[----:B------:R-:W-:Y:S01]  /*0290*/  ISETP.NE.AND P1, PT, R42, RZ, PT ;  /* 0x000000ff2a00720c */ /* 0x000fe20003f25270 */
[----:B0-----:R-:W-:Y:S01]  /*02a0*/  ULEA UR4, UR5, UR4, 0x18 ;  /* 0x0000000405047291 */ /* 0x001fe2000f8ec0ff */
[----:B-1----:R-:W-:-:S05]  /*02b0*/  IMAD R5, R4, 0x120, R3 ;  /* 0x0000012004057824 */ /* 0x002fca00078e0203 */
[----:B------:R-:W-:-:S05]  /*02c0*/  LEA R5, R5, UR4, 0x2 ;  /* 0x0000000405057c11 */ /* 0x000fca000f8e10ff */
[----:B------:R-:W-:Y:S01]  /*02d0*/  IMAD R7, R3, 0x20, R5 ;  /* 0x0000002003077824 */ /* 0x000fe200078e0205 */
[----:B--2---:R0:W-:Y:S04]  /*02e0*/  STS [R5], R0 ;  /* 0x0000000005007388 */ /* 0x0041e80000000800 */
[----:B---3--:R-:W-:Y:S04]  /*02f0*/  STS [R5+0x80], R8 ;  /* 0x0000800805007388 */ /* 0x008fe80000000800 */
[----:B----4-:R-:W-:Y:S01]  /*0300*/  STS [R5+0x100], R9 ;  /* 0x0001000905007388 */ /* 0x010fe20000000800 */
[----:B0-----:R-:W-:-:S03]  /*0310*/  LEA R0, R42, UR4, 0x2 ;  /* 0x000000042a007c11 */ /* 0x001fc6000f8e10ff */
        /* <DEDUP_REMOVED lines=12> */
[----:B------:R-:W-:Y:S04]  /*03e0*/  LDS R30, [R7+0x10] ;  /* 0x00001000071e7984 */ /* 0x000fe80000000800 */
[----:B------:R-:W-:Y:S04]  /*03f0*/  LDS R28, [R7+0x14] ;  /* 0x00001400071c7984 */ /* 0x000fe80000000800 */
[----:B------:R-:W-:Y:S04]  /*0400*/  LDS R26, [R7+0x18] ;  /* 0x00001800071a7984 */ /* 0x000fe80000000800 */
[----:B------:R-:W3:Y:S01]  /*0410*/  LDS R24, [R7+0x1c] ;  /* 0x00001c0007187984 */ /* 0x000ee20000000800 */
[----:B------:R-:W-:Y:S01]  /*0420*/  BAR.SYNC.DEFER_BLOCKING 0x0 ;  /* 0x0000000000007b1d */ /* 0x000fe20000010000 */
[----:B0-----:R-:W-:-:S02]  /*0430*/  ISETP.NE.AND P3, PT, R38, R36, PT ;  /* 0x000000242600720c */ /* 0x001fc40003f65270 */
[----:B-1----:R-:W-:Y:S02]  /*0440*/  ISETP.NE.AND P2, PT, R36, R34, PT ;  /* 0x000000222400720c */ /* 0x002fe40003f45270 */
[----:B--2---:R-:W-:Y:S01]  /*0450*/  ISETP.NE.AND P4, PT, R34, R32, PT ;  /* 0x000000202200720c */ /* 0x004fe20003f85270 */
[----:B------:R-:W-:Y:S03]  /*0460*/  STS [R5], R16 ;  /* 0x0000001005007388 */ /* 0x000fe60000000800 */
[----:B------:R-:W-:Y:S01]  /*0470*/  P2R R23, PR, RZ, 0x10 ;  /* 0x00000010ff177803 */ /* 0x000fe20000000000 */
[----:B------:R-:W-:Y:S04]  /*0480*/  STS [R5+0x80], R18 ;  /* 0x0000801205007388 */ /* 0x000fe80000000800 */
[----:B------:R-:W-:Y:S04]  /*0490*/  STS [R5+0x100], R20 ;  /* 0x0001001405007388 */ /* 0x000fe80000000800 */
[----:B------:R-:W-:Y:S01]  /*04a0*/  STS [R5+0x180], R22 ;  /* 0x0001801605007388 */ /* 0x000fe20000000800 */
[----:B---3--:R-:W-:-:S03]  /*04b0*/  ISETP.NE.AND P5, PT, R24, R41, PT ;  /* 0x000000291800720c */ /* 0x008fc60003fa5270 */
[----:B------:R-:W-:Y:S04]  /*04c0*/  STS [R5+0x200], R40 ;  /* 0x0002002805007388 */ /* 0x000fe80000000800 */
[----:B------:R0:W-:Y:S04]  /*04d0*/  STS [R5+0x280], R44 ;  /* 0x0002802c05007388 */ /* 0x0001e80000000800 */
[----:B------:R-:W-:Y:S04]  /*04e0*/  STS [R5+0x300], R46 ;  /* 0x0003002e05007388 */ /* 0x000fe80000000800 */
[----:B------:R-:W-:Y:S01]  /*04f0*/  STS [R5+0x380], R48 ;  /* 0x0003803005007388 */ /* 0x000fe20000000800 */
[----:B0-----:R-:W-:-:S03]  /*0500*/  IMAD.MOV.U32 R44, RZ, RZ, RZ ;  /* 0x000000ffff2c7224 */ /* 0x001fc600078e00ff */
        /* <DEDUP_REMOVED lines=8> */
[----:B------:R-:W-:Y:S04]  /*0590*/  LDS R29, [R7+0x14] ;  /* 0x00001400071d7984 */ /* 0x000fe80000000800 */
[----:B------:R-:W-:Y:S04]  /*05a0*/  LDS R27, [R7+0x18] ;  /* 0x00001800071b7984 */ /* 0x000fe80000000800 */
[----:B------:R-:W-:Y:S01]  /*05b0*/  LDS R25, [R7+0x1c] ;  /* 0x00001c0007197984 */ /* 0x000fe20000000800 */
[----:B------:R-:W-:Y:S01]  /*05c0*/  BAR.SYNC.DEFER_BLOCKING 0x0 ;  /* 0x0000000000007b1d */ /* 0x000fe20000010000 */
[----:B0-----:R-:W-:-:S05]  /*05d0*/  FADD R8, R39, R37 ;  /* 0x0000002527087221 */ /* 0x001fca0000000000 */
[----:B------:R-:W-:-:S05]  /*05e0*/  FSEL R8, R37, R8, P3 ;  /* 0x0000000825087208 */ /* 0x000fca0001800000 */
[C---:B-1----:R-:W-:Y:S01]  /*05f0*/  FADD R8, R35.reuse, R8 ;  /* 0x0000000823087221 */ /* 0x042fe20000000000 */
[----:B------:R-:W-:Y:S04]  /*0600*/  STS [R0+0x47c], R41 ;  /* 0x00047c2900007388 */ /* 0x000fe80000000800 */
[----:B------:R-:W-:Y:S01]  /*0610*/  FSEL R8, R35, R8, P2 ;  /* 0x0000000823087208 */ /* 0x000fe20001000000 */
[----:B------:R-:W-:Y:S04]  /*0620*/  BAR.SYNC.DEFER_BLOCKING 0x0 ;  /* 0x0000000000007b1d */ /* 0x000fe80000010000 */
[----:B--2---:R-:W-:-:S05]  /*0630*/  FADD R8, R33, R8 ;  /* 0x0000000821087221 */ /* 0x004fca0000000000 */
[----:B------:R-:W-:-:S05]  /*0640*/  FSEL R8, R33, R8, P4 ;  /* 0x0000000821087208 */ /* 0x000fca0002000000 */
[----:B---3--:R-:W-:Y:S01]  /*0650*/  FADD R8, R31, R8 ;  /* 0x000000081f087221 */ /* 0x008fe20000000000 */
[----:B------:R-:W0:Y:S02]  /*0660*/  @P1 LDS R2, [R0+0x478] ;  /* 0x0004780000021984 */ /* 0x000e240000000800 */
[----:B0-----:R-:W-:-:S04]  /*0670*/  @P1 ISETP.NE.AND P0, PT, R2, R38, PT ;  /* 0x000000260200120c */ /* 0x001fc80003f05270 */
[----:B------:R-:W-:Y:S02]  /*0680*/  @P1 SEL R44, RZ, 0x1, !P0 ;  /* 0x00000001ff2c1807 */ /* 0x000fe40004000000 */
[----:B------:R-:W-:Y:S02]  /*0690*/  ISETP.NE.AND P0, PT, R32, R30, PT ;  /* 0x0000001e2000720c */ /* 0x000fe40003f05270 */
[----:B------:R-:W-:Y:S01]  /*06a0*/  ISETP.NE.AND P1, PT, R26, R24, PT ;  /* 0x000000181a00720c */ /* 0x000fe20003f25270 */
[----:B------:R-:W-:Y:S01]  /*06b0*/  VIADD R45, R44, 0x1 ;  /* 0x000000012c2d7836 */ /* 0x000fe20000000000 */
[----:B------:R-:W-:Y:S01]  /*06c0*/  FSEL R8, R31, R8, P0 ;  /* 0x000000081f087208 */ /* 0x000fe20000000000 */
[----:B------:R-:W-:Y:S01]  /*06d0*/  @!P3 IMAD.MOV R45, RZ, RZ, R44 ;  /* 0x000000ffff2db224 */ /* 0x000fe200078e022c */
[----:B------:R-:W-:Y:S02]  /*06e0*/  ISETP.NE.AND P3, PT, R30, R28, PT ;  /* 0x0000001c1e00720c */ /* 0x000fe40003f65270 */
[----:B------:R-:W-:Y:S01]  /*06f0*/  P2R R48, PR, RZ, 0x1 ;  /* 0x00000001ff307803 */ /* 0x000fe20000000000 */
[----:B------:R-:W-:Y:S01]  /*0700*/  FADD R8, R29, R8 ;  /* 0x000000081d087221 */ /* 0x000fe20000000000 */
[----:B------:R-:W-:Y:S01]  /*0710*/  VIADD R43, R45, 0x1 ;  /* 0x000000012d2b7836 */ /* 0x000fe20000000000 */
[----:B------:R-:W-:Y:S01]  /*0720*/  P2R R49, PR, RZ, 0x8 ;  /* 0x00000008ff317803 */ /* 0x000fe20000000000 */
[----:B------:R-:W-:Y:S01]  /*0730*/  @!P2 IMAD.MOV R43, RZ, RZ, R45 ;  /* 0x000000ffff2ba224 */ /* 0x000fe200078e022d */
[----:B------:R-:W-:-:S02]  /*0740*/  ISETP.NE.AND P2, PT, R28, R26, PT ;  /* 0x0000001a1c00720c */ /* 0x000fc40003f45270 */
[----:B------:R-:W-:Y:S01]  /*0750*/  FSEL R8, R29, R8, P3 ;  /* 0x000000081d087208 */ /* 0x000fe20001800000 */
[----:B------:R-:W-:Y:S02]  /*0760*/  VIADD R46, R43, 0x1 ;  /* 0x000000012b2e7836 */ /* 0x000fe40000000000 */
[----:B------:R-:W-:Y:S02]  /*0770*/  @!P4 IMAD.MOV R46, RZ, RZ, R43 ;  /* 0x000000ffff2ec224 */ /* 0x000fe400078e022b */
[C---:B------:R-:W-:Y:S02]  /*0780*/  FADD R8, R27.reuse, R8 ;  /* 0x000000081b087221 */ /* 0x040fe40000000000 */
[----:B------:R-:W-:Y:S02]  /*0790*/  VIADD R40, R46, 0x1 ;  /* 0x000000012e287836 */ /* 0x000fe40000000000 */
[----:B------:R-:W-:Y:S01]  /*07a0*/  @!P0 IMAD.MOV R40, RZ, RZ, R46 ;  /* 0x000000ffff288224 */ /* 0x000fe200078e022e */
[----:B------:R-:W-:-:S03]  /*07b0*/  FSEL R8, R27, R8, P2 ;  /* 0x000000081b087208 */ /* 0x000fc60001000000 */
        /* <DEDUP_REMOVED lines=8> */
[----:B------:R-:W-:Y:S02]  /*0840*/  @!P5 FADD R6, R6, R5 ;  /* 0x000000050606d221 */ /* 0x000fe40000000000 */
[----:B------:R-:W-:Y:S02]  /*0850*/  VIADD R5, R7, 0x1 ;  /* 0x0000000107057836 */ /* 0x000fe40000000000 */
[----:B------:R-:W-:Y:S01]  /*0860*/  @!P5 IMAD.MOV R5, RZ, RZ, R7 ;  /* 0x000000ffff05d224 */ /* 0x000fe200078e0207 */
[----:B------:R-:W-:Y:S01]  /*0870*/  ISETP.GE.AND P5, PT, R3, 0x1, PT ;  /* 0x000000010300780c */ /* 0x000fe20003fa6270 */
[----:B------:R-:W0:Y:S03]  /*0880*/  SHFL.UP PT, R7, R6, 0x1, RZ ;  /* 0x0420000006077989 */ /* 0x000e2600000e00ff */
[----:B------:R-:W-:Y:S01]  /*0890*/  ISETP.NE.AND P6, PT, R5, RZ, PT ;  /* 0x000000ff0500720c */ /* 0x000fe20003fc5270 */
[----:B0-----:R-:W-:-:S08]  /*08a0*/  FADD R7, R6, R7 ;  /* 0x0000000706077221 */ /* 0x001fd00000000000 */
[----:B------:R-:W-:Y:S02]  /*08b0*/  @P5 FSEL R6, R7, R6, !P6 ;  /* 0x0000000607065208 */ /* 0x000fe40007000000 */
[----:B------:R-:W0:Y:S02]  /*08c0*/  SHFL.UP PT, R7, R5, 0x1, RZ ;  /* 0x0420000005077989 */ /* 0x000e2400000e00ff */
[----:B0-----:R-:W-:Y:S02]  /*08d0*/  SEL R8, R7, RZ, P5 ;  /* 0x000000ff07087207 */ /* 0x001fe40002800000 */
[----:B------:R-:W0:Y:S01]  /*08e0*/  SHFL.UP PT, R7, R6, 0x2, RZ ;  /* 0x0440000006077989 */ /* 0x000e2200000e00ff */
[----:B------:R-:W-:Y:S02]  /*08f0*/  ISETP.GE.AND P5, PT, R3, 0x2, PT ;  /* 0x000000020300780c */ /* 0x000fe40003fa6270 */
[----:B------:R-:W-:-:S05]  /*0900*/  IMAD.IADD R8, R8, 0x1, R5 ;  /* 0x0000000108087824 */ /* 0x000fca00078e0205 */
[----:B------:R-:W-:Y:S01]  /*0910*/  ISETP.NE.AND P6, PT, R8, RZ, PT ;  /* 0x000000ff0800720c */ /* 0x000fe20003fc5270 */
[----:B0-----:R-:W-:-:S05]  /*0920*/  FADD R7, R6, R7 ;  /* 0x0000000706077221 */ /* 0x001fca0000000000 */
[----:B------:R-:W-:Y:S02]  /*0930*/  @P5 FSEL R6, R7, R6, !P6 ;  /* 0x0000000607065208 */ /* 0x000fe40007000000 */
[----:B------:R-:W0:Y:S04]  /*0940*/  SHFL.UP PT, R7, R8, 0x2, RZ ;  /* 0x0440000008077989 */ /* 0x000e2800000e00ff */
[----:B------:R-:W1:Y:S01]  /*0950*/  SHFL.UP PT, R9, R6, 0x4, RZ ;  /* 0x0480000006097989 */ /* 0x000e6200000e00ff */
[----:B0-----:R-:W-:Y:S02]  /*0960*/  SEL R7, R7, RZ, P5 ;  /* 0x000000ff07077207 */ /* 0x001fe40002800000 */
[----:B------:R-:W-:Y:S01]  /*0970*/  ISETP.GE.AND P5, PT, R3, 0x4, PT ;  /* 0x000000040300780c */ /* 0x000fe20003fa6270 */
[----:B-1----:R-:W-:-:S02]  /*0980*/  FADD R9, R6, R9 ;  /* 0x0000000906097221 */ /* 0x002fc40000000000 */
[----:B------:R-:W-:-:S05]  /*0990*/  IMAD.IADD R7, R8, 0x1, R7 ;  /* 0x0000000108077824 */ /* 0x000fca00078e0207 */
[----:B------:R-:W0:Y:S01]  /*09a0*/  SHFL.UP PT, R5, R7, 0x4, RZ ;  /* 0x0480000007057989 */ /* 0x000e2200000e00ff */
[----:B------:R-:W-:-:S04]  /*09b0*/  ISETP.NE.AND P6, PT, R7, RZ, PT ;  /* 0x000000ff0700720c */ /* 0x000fc80003fc5270 */
[----:B------:R-:W-:Y:S02]  /*09c0*/  @P5 FSEL R6, R9, R6, !P6 ;  /* 0x0000000609065208 */ /* 0x000fe40007000000 */
[----:B0-----:R-:W-:-:S03]  /*09d0*/  SEL R10, R5, RZ, P5 ;  /* 0x000000ff050a7207 */ /* 0x001fc60002800000 */
[----:B------:R-:W0:Y:S01]  /*09e0*/  SHFL.UP PT, R5, R6, 0x8, RZ ;  /* 0x0500000006057989 */ /* 0x000e2200000e00ff */
[----:B------:R-:W-:Y:S01]  /*09f0*/  ISETP.GE.AND P5, PT, R3, 0x8, PT ;  /* 0x000000080300780c */ /* 0x000fe20003fa6270 */
[----:B------:R-:W-:-:S05]  /*0a00*/  IMAD.IADD R10, R7, 0x1, R10 ;  /* 0x00000001070a7824 */ /* 0x000fca00078e020a */
[----:B------:R-:W-:Y:S01]  /*0a10*/  ISETP.NE.AND P6, PT, R10, RZ, PT ;  /* 0x000000ff0a00720c */ /* 0x000fe20003fc5270 */
[----:B0-----:R-:W-:-:S06]  /*0a20*/  FADD R5, R6, R5 ;  /* 0x0000000506057221 */ /* 0x001fcc0000000000 */
[----:B------:R-:W-:Y:S02]  /*0a30*/  @P5 FSEL R6, R5, R6, !P6 ;  /* 0x0000000605065208 */ /* 0x000fe40007000000 */
[----:B------:R-:W0:Y:S04]  /*0a40*/  SHFL.UP PT, R5, R10, 0x8, RZ ;  /* 0x050000000a057989 */ /* 0x000e2800000e00ff */
[----:B------:R-:W1:Y:S01]  /*0a50*/  SHFL.UP PT, R9, R6, 0x10, RZ ;  /* 0x0600000006097989 */ /* 0x000e6200000e00ff */
[----:B0-----:R-:W-:Y:S01]  /*0a60*/  SEL R5, R5, RZ, P5 ;  /* 0x000000ff05057207 */ /* 0x001fe20002800000 */
[----:B-1----:R-:W-:-:S04]  /*0a70*/  FADD R9, R6, R9 ;  /* 0x0000000906097221 */ /* 0x002fc80000000000 */
[----:B------:R-:W-:-:S05]  /*0a80*/  IMAD.IADD R5, R10, 0x1, R5 ;  /* 0x000000010a057824 */ /* 0x000fca00078e0205 */
[----:B------:R-:W0:Y:S01]  /*0a90*/  SHFL.UP PT, R7, R5, 0x10, RZ ;  /* 0x0600000005077989 */ /* 0x000e2200000e00ff */
[----:B------:R-:W-:-:S04]  /*0aa0*/  ISETP.NE.AND P5, PT, R5, RZ, PT ;  /* 0x000000ff0500720c */ /* 0x000fc80003fa5270 */
[----:B------:R-:W-:Y:S02]  /*0ab0*/  FSEL R21, R9, R6, !P5 ;  /* 0x0000000609157208 */ /* 0x000fe40006800000 */
[----:B------:R-:W-:-:S04]  /*0ac0*/  ISETP.GE.AND P5, PT, R3, 0x10, PT ;  /* 0x000000100300780c */ /* 0x000fc80003fa6270 */
[----:B------:R-:W-:Y:S02]  /*0ad0*/  FSEL R22, R6, R21, !P5 ;  /* 0x0000001506167208 */ /* 0x000fe40006800000 */
[----:B0-----:R-:W-:Y:S02]  /*0ae0*/  SEL R20, R7, RZ, P5 ;  /* 0x000000ff07147207 */ /* 0x001fe40002800000 */
[----:B------:R-:W-:-:S03]  /*0af0*/  ISETP.NE.AND P5, PT, R3, 0x1f, PT ;  /* 0x0000001f0300780c */ /* 0x000fc60003fa5270 */
[----:B------:R-:W-:-:S10]  /*0b00*/  IMAD.IADD R20, R5, 0x1, R20 ;  /* 0x0000000105147824 */ /* 0x000fd400078e0214 */
[----:B------:R-:W-:-:S05]  /*0b10*/  @!P5 LEA R4, R4, UR4, 0x3 ;  /* 0x000000040404dc11 */ /* 0x000fca000f8e18ff */
[----:B------:R0:W-:Y:S01]  /*0b20*/  @!P5 STS.64 [R4], R20 ;  /* 0x000000140400d388 */ /* 0x0001e20000000a00 */
[----:B------:R-:W-:Y:S01]  /*0b30*/  BAR.SYNC.DEFER_BLOCKING 0x0 ;  /* 0x0000000000007b1d */ /* 0x000fe20000010000 */
[----:B0-----:R-:W-:-:S05]  /*0b40*/  SHF.R.U32.HI R21, RZ, 0x5, R42 ;  /* 0x00000005ff157819 */ /* 0x001fca000001162a */
[----:B------:R-:W-:Y:S01]  /*0b50*/  SHFL.UP PT, R20, R20, 0x1, RZ ;  /* 0x0420000014147989 */ /* 0x000fe200000e00ff */
[C---:B------:R-:W-:Y:S02]  /*0b60*/  ISETP.NE.AND P3, PT, R21.reuse, 0x2, PT ;  /* 0x000000021500780c */ /* 0x040fe40003f65270 */
[C---:B------:R-:W-:Y:S02]  /*0b70*/  ISETP.NE.AND P0, PT, R21.reuse, 0x3, PT ;  /* 0x000000031500780c */ /* 0x040fe40003f05270 */
[----:B------:R-:W-:Y:S01]  /*0b80*/  ISETP.NE.AND P4, PT, R21, 0x4, PT ;  /* 0x000000041500780c */ /* 0x000fe20003f85270 */
[----:B------:R-:W0:Y:S04]  /*0b90*/  LDS.128 R16, [UR4] ;  /* 0x00000004ff107984 */ /* 0x000e280008000c00 */
[----:B------:R-:W1:Y:S04]  /*0ba0*/  LDS.128 R12, [UR4+0x10] ;  /* 0x00001004ff0c7984 */ /* 0x000e680008000c00 */
[----:B------:R-:W2:Y:S01]  /*0bb0*/  LDS.128 R8, [UR4+0x20] ;  /* 0x00002004ff087984 */ /* 0x000ea20008000c00 */
[----:B0-----:R-:W-:-:S13]  /*0bc0*/  ISETP.NE.AND P5, PT, R18, RZ, PT ;  /* 0x000000ff1200720c */ /* 0x001fda0003fa5270 */
[----:B------:R-:W-:Y:S01]  /*0bd0*/  @!P5 FADD R19, R17, R19 ;  /* 0x000000131113d221 */ /* 0x000fe20000000000 */
[----:B-1----:R-:W-:-:S04]  /*0be0*/  ISETP.NE.AND P5, PT, R12, RZ, PT ;  /* 0x000000ff0c00720c */ /* 0x002fc80003fa5270 */
[----:B------:R-:W-:-:S09]  /*0bf0*/  FSEL R4, R19, R17, !P3 ;  /* 0x0000001113047208 */ /* 0x000fd20005800000 */
[----:B------:R-:W-:Y:S01]  /*0c00*/  @!P5 FADD R13, R19, R13 ;  /* 0x0000000d130dd221 */ /* 0x000fe20000000000 */
[----:B------:R-:W-:-:S04]  /*0c10*/  ISETP.NE.AND P5, PT, R14, RZ, PT ;  /* 0x000000ff0e00720c */ /* 0x000fc80003fa5270 */
[----:B------:R-:W-:-:S09]  /*0c20*/  FSEL R4, R13, R4, !P0 ;  /* 0x000000040d047208 */ /* 0x000fd20004000000 */
[----:B------:R-:W-:Y:S01]  /*0c30*/  @!P5 FADD R15, R15, R13 ;  /* 0x0000000d0f0fd221 */ /* 0x000fe20000000000 */
[----:B--2---:R-:W-:-:S04]  /*0c40*/  ISETP.NE.AND P5, PT, R8, RZ, PT ;  /* 0x000000ff0800720c */ /* 0x004fc80003fa5270 */
[----:B------:R-:W-:-:S09]  /*0c50*/  FSEL R4, R15, R4, !P4 ;  /* 0x000000040f047208 */ /* 0x000fd20006000000 */
[----:B------:R-:W-:Y:S01]  /*0c60*/  @!P5 FADD R9, R15, R9 ;  /* 0x000000090f09d221 */ /* 0x000fe20000000000 */
[----:B------:R-:W-:-:S13]  /*0c70*/  ISETP.NE.AND P5, PT, R10, RZ, PT ;  /* 0x000000ff0a00720c */ /* 0x000fda0003fa5270 */
[----:B------:R-:W-:Y:S01]  /*0c80*/  @!P5 FADD R11, R11, R9 ;  /* 0x000000090b0bd221 */ /* 0x000fe20000000000 */
[----:B------:R-:W-:-:S04]  /*0c90*/  ISETP.NE.AND P5, PT, R21, 0x5, PT ;  /* 0x000000051500780c */ /* 0x000fc80003fa5270 */
[----:B------:R-:W-:Y:S01]  /*0ca0*/  FSEL R50, R9, R4, !P5 ;  /* 0x0000000409327208 */ /* 0x000fe20006800000 */
[----:B------:R-:W-:Y:S01]  /*0cb0*/  IMAD.IADD R9, R16, 0x1, R18 ;  /* 0x0000000110097824 */ /* 0x000fe200078e0212 */
[----:B------:R-:W0:Y:S02]  /*0cc0*/  LDS.128 R4, [UR4+0x30] ;  /* 0x00003004ff047984 */ /* 0x000e240008000c00 */
[----:B0-----:R-:W-:-:S13]  /*0cd0*/  ISETP.NE.AND P6, PT, R4, RZ, PT ;  /* 0x000000ff0400720c */ /* 0x001fda0003fc5270 */
[----:B------:R-:W-:Y:S01]  /*0ce0*/  @!P6 FADD R5, R11, R5 ;  /* 0x000000050b05e221 */ /* 0x000fe20000000000 */
[----:B------:R-:W-:-:S04]  /*0cf0*/  ISETP.NE.AND P6, PT, R21, 0x6, PT ;  /* 0x000000061500780c */ /* 0x000fc80003fc5270 */
[----:B------:R-:W-:Y:S02]  /*0d00*/  FSEL R50, R11, R50, !P6 ;  /* 0x000000320b327208 */ /* 0x000fe40007000000 */
[C---:B------:R-:W-:Y:S01]  /*0d10*/  SEL R11, R9.reuse, R16, !P3 ;  /* 0x00000010090b7207 */ /* 0x040fe20005800000 */
[----:B------:R-:W-:Y:S01]  /*0d20*/  IMAD.IADD R9, R9, 0x1, R12 ;  /* 0x0000000109097824 */ /* 0x000fe200078e020c */
[----:B------:R-:W-:-:S04]  /*0d30*/  ISETP.NE.AND P3, PT, R49, RZ, PT ;  /* 0x000000ff3100720c */ /* 0x000fc80003f65270 */
[----:B------:R-:W-:Y:S01]  /*0d40*/  SEL R11, R9, R11, !P0 ;  /* 0x0000000b090b7207 */ /* 0x000fe20004000000 */
[----:B------:R-:W-:Y:S01]  /*0d50*/  IMAD.IADD R9, R14, 0x1, R9 ;  /* 0x000000010e097824 */ /* 0x000fe200078e0209 */
[----:B------:R-:W-:-:S04]  /*0d60*/  ISETP.NE.AND P0, PT, R38, R36, PT ;  /* 0x000000242600720c */ /* 0x000fc80003f05270 */
[C---:B------:R-:W-:Y:S01]  /*0d70*/  SEL R11, R9.reuse, R11, !P4 ;  /* 0x0000000b090b7207 */ /* 0x040fe20006000000 */
[----:B------:R-:W-:Y:S01]  /*0d80*/  IMAD.IADD R9, R9, 0x1, R8 ;  /* 0x0000000109097824 */ /* 0x000fe200078e0208 */
[----:B------:R-:W-:-:S04]  /*0d90*/  ISETP.NE.AND P4, PT, R3, RZ, PT ;  /* 0x000000ff0300720c */ /* 0x000fc80003f85270 */
[----:B------:R-:W-:Y:S01]  /*0da0*/  SEL R11, R9, R11, !P5 ;  /* 0x0000000b090b7207 */ /* 0x000fe20006800000 */
[----:B------:R-:W-:Y:S01]  /*0db0*/  IMAD.IADD R9, R10, 0x1, R9 ;  /* 0x000000010a097824 */ /* 0x000fe200078e0209 */
[----:B------:R-:W-:-:S03]  /*0dc0*/  ISETP.NE.AND P5, PT, R21, 0x7, PT ;  /* 0x000000071500780c */ /* 0x000fc60003fa5270 */
[C---:B------:R-:W-:Y:S01]  /*0dd0*/  IMAD.IADD R13, R9.reuse, 0x1, R4 ;  /* 0x00000001090d7824 */ /* 0x040fe200078e0204 */
[----:B------:R-:W-:Y:S02]  /*0de0*/  SEL R11, R9, R11, !P6 ;  /* 0x0000000b090b7207 */ /* 0x000fe40007000000 */
[----:B------:R-:W-:Y:S01]  /*0df0*/  FSEL R50, R5, R50, !P5 ;  /* 0x0000003205327208 */ /* 0x000fe20006800000 */
[----:B------:R-:W0:Y:S01]  /*0e00*/  SHFL.UP PT, R9, R22, 0x1, RZ ;  /* 0x0420000016097989 */ /* 0x000e2200000e00ff */
[----:B------:R-:W-:Y:S02]  /*0e10*/  SEL R11, R13, R11, !P5 ;  /* 0x0000000b0d0b7207 */ /* 0x000fe40006800000 */
[----:B------:R-:W-:Y:S02]  /*0e20*/  ISETP.GE.U32.AND P6, PT, R42, 0x20, PT ;  /* 0x000000202a00780c */ /* 0x000fe40003fc6070 */
[C---:B------:R-:W-:Y:S02]  /*0e30*/  ISETP.NE.AND P5, PT, R11.reuse, RZ, PT ;  /* 0x000000ff0b00720c */ /* 0x040fe40003fa5270 */
[----:B------:R-:W-:-:S11]  /*0e40*/  SEL R11, R11, RZ, P6 ;  /* 0x000000ff0b0b7207 */ /* 0x000fd60003000000 */
[----:B------:R-:W-:Y:S01]  /*0e50*/  @!P5 FADD R50, RZ, R50 ;  /* 0x00000032ff32d221 */ /* 0x000fe20000000000 */
[C---:B------:R-:W-:Y:S02]  /*0e60*/  ISETP.NE.AND P5, PT, R20.reuse, RZ, PT ;  /* 0x000000ff1400720c */ /* 0x040fe40003fa5270 */
[----:B------:R-:W-:Y:S02]  /*0e70*/  SEL R20, R20, RZ, P4 ;  /* 0x000000ff14147207 */ /* 0x000fe40002000000 */
[----:B------:R-:W-:Y:S02]  /*0e80*/  FSEL R50, R50, RZ, P6 ;  /* 0x000000ff32327208 */ /* 0x000fe40003000000 */
[----:B------:R-:W-:Y:S01]  /*0e90*/  ISETP.NE.AND P6, PT, R36, R34, PT ;  /* 0x000000222400720c */ /* 0x000fe20003fc5270 */
[----:B------:R-:W-:Y:S02]  /*0ea0*/  IMAD.IADD R17, R11, 0x1, R20 ;  /* 0x000000010b117824 */ /* 0x000fe400078e0214 */
[----:B------:R-:W-:-:S02]  /*0eb0*/  IMAD.IADD R20, R6, 0x1, R13 ;  /* 0x0000000106147824 */ /* 0x000fc400078e020d */
[--C-:B------:R-:W-:Y:S02]  /*0ec0*/  IMAD.IADD R13, R45, 0x1, R17.reuse ;  /* 0x000000012d0d7824 */ /* 0x100fe400078e0211 */
[----:B0-----:R-:W-:Y:S01]  /*0ed0*/  @!P5 FADD R9, R9, R50 ;  /* 0x000000320909d221 */ /* 0x001fe20000000000 */
[----:B------:R-:W-:Y:S01]  /*0ee0*/  ISETP.NE.AND P5, PT, R44, RZ, PT ;  /* 0x000000ff2c00720c */ /* 0x000fe20003fa5270 */
[----:B------:R-:W-:Y:S02]  /*0ef0*/  IMAD.IADD R44, R17, 0x1, R44 ;  /* 0x00000001112c7824 */ /* 0x000fe400078e022c */
[--C-:B------:R-:W-:Y:S01]  /*0f00*/  IMAD.IADD R11, R43, 0x1, R17.reuse ;  /* 0x000000012b0b7824 */ /* 0x100fe200078e0211 */
[----:B------:R-:W-:Y:S01]  /*0f10*/  FSEL R3, R50, R9, !P4 ;  /* 0x0000000932037208 */ /* 0x000fe20006000000 */
[--C-:B------:R-:W-:Y:S01]  /*0f20*/  IMAD.IADD R9, R46, 0x1, R17.reuse ;  /* 0x000000012e097824 */ /* 0x100fe200078e0211 */
[----:B------:R-:W-:Y:S01]  /*0f30*/  ISETP.NE.AND P4, PT, R23, RZ, PT ;  /* 0x000000ff1700720c */ /* 0x000fe20003f85270 */
[----:B------:R-:W-:-:S02]  /*0f40*/  IMAD.IADD R40, R40, 0x1, R17 ;  /* 0x0000000128287824 */ /* 0x000fc400078e0211 */
[----:B------:R-:W-:-:S04]  /*0f50*/  IMAD.IADD R0, R0, 0x1, R17 ;  /* 0x0000000100007824 */ /* 0x000fc800078e0211 */
[----:B------:R-:W-:-:S04]  /*0f60*/  @!P5 FADD R39, R39, R3 ;  /* 0x000000032727d221 */ /* 0x000fc80000000000 */
[----:B------:R-:W-:Y:S01]  /*0f70*/  @!P0 FADD R37, R37, R39 ;  /* 0x0000002725258221 */ /* 0x000fe20000000000 */
[----:B------:R-:W-:-:S03]  /*0f80*/  ISETP.NE.AND P0, PT, R48, RZ, PT ;  /* 0x000000ff3000720c */ /* 0x000fc60003f05270 */
[----:B------:R-:W-:Y:S01]  /*0f90*/  @!P6 FADD R35, R35, R37 ;  /* 0x000000252323e221 */ /* 0x000fe20000000000 */
[----:B------:R-:W-:-:S03]  /*0fa0*/  ISETP.NE.AND P6, PT, R6, RZ, PT ;  /* 0x000000ff0600720c */ /* 0x000fc60003fc5270 */
[----:B------:R-:W-:Y:S01]  /*0fb0*/  @!P4 FADD R33, R33, R35 ;  /* 0x000000232121c221 */ /* 0x000fe20000000000 */
[----:B------:R-:W-:-:S05]  /*0fc0*/  ISETP.GE.AND P4, PT, R20, 0x101, PT ;  /* 0x000001011400780c */ /* 0x000fca0003f86270 */
[----:B------:R-:W-:-:S04]  /*0fd0*/  @!P0 FADD R31, R31, R33 ;  /* 0x000000211f1f8221 */ /* 0x000fc80000000000 */
[----:B------:R-:W-:Y:S01]  /*0fe0*/  @!P6 FADD R7, R7, R5 ;  /* 0x000000050707e221 */ /* 0x000fe20000000000 */
[----:B------:R-:W-:Y:S01]  /*0ff0*/  ISETP.NE.AND P6, PT, R42, RZ, PT ;  /* 0x000000ff2a00720c */ /* 0x000fe20003fc5270 */
[----:B------:R-:W-:-:S04]  /*1000*/  @!P3 FADD R29, R29, R31 ;  /* 0x0000001f1d1db221 */ /* 0x000fc80000000000 */
[----:B------:R-:W-:-:S04]  /*1010*/  @!P2 FADD R27, R27, R29 ;  /* 0x0000001d1b1ba221 */ /* 0x000fc80000000000 */
[----:B------:R-:W-:-:S04]  /*1020*/  @!P1 FADD R25, R25, R27 ;  /* 0x0000001b19199221 */ /* 0x000fc80000000000 */
[----:B------:R-:W0:Y:S01]  /*1030*/  @!P6 LDC.64 R48, c[0x0][0x3b0] ;  /* 0x0000ec00ff30eb82 */ /* 0x000e220000000a00 */
[----:B------:R-:W-:Y:S02]  /*1040*/  @!P6 IMAD.MOV.U32 R22, RZ, RZ, 0x65 ;  /* 0x00000065ff16e424 */ /* 0x000fe400078e00ff */
[----:B------:R-:W-:Y:S02]  /*1050*/  @!P6 IMAD.MOV.U32 R23, RZ, RZ, 0x0 ;  /* 0x00000000ff17e424 */ /* 0x000fe400078e00ff */
[----:B------:R-:W-:Y:S02]  /*1060*/  @!P6 IMAD.MOV.U32 R21, RZ, RZ, R7 ;  /* 0x000000ffff15e224 */ /* 0x000fe400078e0007 */
[----:B------:R-:W-:-:S04]  /*1070*/  IMAD.IADD R7, R47, 0x1, R17 ;  /* 0x000000012f077824 */ /* 0x000fc800078e0211 */
[----:B------:R-:W-:Y:S02]  /*1080*/  VIADD R5, R7, 0x1 ;  /* 0x0000000107057836 */ /* 0x000fe40000000000 */
[----:B------:R-:W-:Y:S01]  /*1090*/  @!P1 IMAD.MOV R5, RZ, RZ, R7 ;  /* 0x000000ffff059224 */ /* 0x000fe200078e0207 */
[----:B0-----:R0:W-:Y:S01]  /*10a0*/  @!P6 ST.E.128.STRONG.GPU desc[UR8][R48.64+0x200], R20 ;  /* 0x000200143000e985 */ /* 0x0011e2000c10fd08 */
[----:B------:R-:W-:Y:S05]  /*10b0*/  @!P4 BRA `(.L_x_1282) ;  /* 0x000000080064c947 */ /* 0x000fea0003800000 */
        /* <DEDUP_REMOVED lines=19> */
[----:B------:R-:W-:-:S03]  /*11f0*/  ISETP.GE.U32.AND P0, PT, R42, R20, PT ;  /* 0x000000142a00720c */ /* 0x000fc60003f06070 */
[----:B------:R1:W-:Y:S02]  /*1200*/  @P1 STS.64 [R11], R34 ;  /* 0x000000220b001388 */ /* 0x0003e40000000a00 */
[----:B------:R-:W-:Y:S02]  /*1210*/  @P5 LEA R40, R40, UR4, 0x3 ;  /* 0x0000000428285c11 */ /* 0x000fe4000f8e18ff */
[----:B------:R1:W-:Y:S02]  /*1220*/  @P6 STS.64 [R9], R32 ;  /* 0x0000002009006388 */ /* 0x0003e40000000a00 */
[----:B------:R-:W-:Y:S02]  /*1230*/  @P2 LEA R5, R5, UR4, 0x3 ;  /* 0x0000000405052c11 */ /* 0x000fe4000f8e18ff */
[----:B------:R1:W-:Y:S04]  /*1240*/  @P5 STS.64 [R40], R30 ;  /* 0x0000001e28005388 */ /* 0x0003e80000000a00 */
[----:B------:R1:W-:Y:S04]  /*1250*/  @P4 STS.64 [R0], R28 ;  /* 0x0000001c00004388 */ /* 0x0003e80000000a00 */
[----:B------:R1:W-:Y:S04]  /*1260*/  @P3 STS.64 [R7], R26 ;  /* 0x0000001a07003388 */ /* 0x0003e80000000a00 */
[----:B------:R1:W-:Y:S01]  /*1270*/  @P2 STS.64 [R5], R24 ;  /* 0x0000001805002388 */ /* 0x0003e20000000a00 */
[----:B------:R-:W-:Y:S06]  /*1280*/  BAR.SYNC.DEFER_BLOCKING 0x0 ;  /* 0x0000000000007b1d */ /* 0x000fec0000010000 */
[----:B------:R-:W-:Y:S05]  /*1290*/  @P0 EXIT ;  /* 0x000000000000094d */ /* 0x000fea0003800000 */
[----:B-1----:R-:W-:Y:S01]  /*12a0*/  IADD3 R3, PT, PT, R14, R18, R12 ;  /* 0x000000120e037210 */ /* 0x002fe20007ffe00c */
[----:B------:R-:W-:Y:S01]  /*12b0*/  BSSY.RECONVERGENT B0, `(.L_x_1283) ;  /* 0x000001b000007945 */ /* 0x000fe20003800200 */
[----:B------:R-:W-:Y:S02]  /*12c0*/  LOP3.LUT R0, RZ, R42, RZ, 0x33, !PT ;  /* 0x0000002aff007212 */ /* 0x000fe400078e33ff */
[----:B------:R-:W-:-:S04]  /*12d0*/  IADD3 R3, PT, PT, R10, R3, R8 ;  /* 0x000000030a037210 */ /* 0x000fc80007ffe008 */
[----:B------:R-:W-:-:S04]  /*12e0*/  IADD3 R3, PT, PT, R6, R3, R4 ;  /* 0x0000000306037210 */ /* 0x000fc80007ffe004 */
[----:B------:R-:W-:-:S04]  /*12f0*/  IADD3 R0, PT, PT, R0, R3, R16 ;  /* 0x0000000300007210 */ /* 0x000fc80007ffe010 */
[C---:B------:R-:W-:Y:S02]  /*1300*/  LOP3.LUT R2, R0.reuse, 0x300, RZ, 0xc0, !PT ;  /* 0x0000030000027812 */ /* 0x040fe400078ec0ff */
[----:B------:R-:W-:Y:S02]  /*1310*/  ISETP.GE.U32.AND P1, PT, R0, 0x300, PT ;  /* 0x000003000000780c */ /* 0x000fe40003f26070 */
[----:B------:R-:W-:-:S13]  /*1320*/  ISETP.NE.AND P0, PT, R2, 0x300, PT ;  /* 0x000003000200780c */ /* 0x000fda0003f05270 */
[----:B------:R-:W-:Y:S05]  /*1330*/  @!P0 BRA `(.L_x_1284) ;  /* 0x0000000000488947 */ /* 0x000fea0003800000 */
[----:B------:R-:W1:Y:S01]  /*1340*/  LDC.64 R2, c[0x0][0x3a0] ;  /* 0x0000e800ff027b82 */ /* 0x000e620000000a00 */
[----:B------:R-:W-:Y:S02]  /*1350*/  LEA.HI R0, R0, 0x1, RZ, 0x18 ;  /* 0x0000000100007811 */ /* 0x000fe400078fc0ff */
[----:B------:R-:W-:-:S03]  /*1360*/  LEA R4, R42, UR4, 0x3 ;  /* 0x000000042a047c11 */ /* 0x000fc6000f8e18ff */
[C---:B------:R-:W-:Y:S01]  /*1370*/  IMAD.SHL.U32 R5, R0.reuse, 0x100, RZ ;  /* 0x0000010000057824 */ /* 0x040fe200078e00ff */
[----:B------:R-:W-:Y:S01]  /*1380*/  LOP3.LUT R0, R0, 0x3, RZ, 0xc0, !PT ;  /* 0x0000000300007812 */ /* 0x000fe200078ec0ff */
[----:B------:R-:W-:-:S03]  /*1390*/  VIADD R4, R4, 0x4 ;  /* 0x0000000404047836 */ /* 0x000fc60000000000 */
[----:B------:R-:W-:Y:S01]  /*13a0*/  LOP3.LUT R5, R5, 0x300, RZ, 0xc0, !PT ;  /* 0x0000030005057812 */ /* 0x000fe200078ec0ff */
[----:B------:R-:W-:Y:S02]  /*13b0*/  IMAD.MOV R0, RZ, RZ, -R0 ;  /* 0x000000ffff007224 */ /* 0x000fe400078e0a00 */
[----:B-1----:R-:W-:-:S04]  /*13c0*/  IMAD.WIDE.U32 R2, R42, 0x4, R2 ;  /* 0x000000042a027825 */ /* 0x002fc800078e0002 */
[----:B------:R-:W-:-:S07]  /*13d0*/  IMAD.IADD R42, R42, 0x1, R5 ;  /* 0x000000012a2a7824 */ /* 0x000fce00078e0205 */
.L_x_1285:
[----:B------:R1:W2:Y:S01]  /*13e0*/  LDS R5, [R4] ;  /* 0x0000000004057984 */ /* 0x0002a20000000800 */
[----:B------:R-:W-:-:S05]  /*13f0*/  VIADD R0, R0, 0x1 ;  /* 0x0000000100007836 */ /* 0x000fca0000000000 */
[----:B------:R-:W-:Y:S01]  /*1400*/  ISETP.NE.AND P0, PT, R0, RZ, PT ;  /* 0x000000ff0000720c */ /* 0x000fe20003f05270 */
[----:B-1----:R-:W-:Y:S01]  /*1410*/  VIADD R4, R4, 0x800 ;  /* 0x0000080004047836 */ /* 0x002fe20000000000 */
[----:B--2---:R1:W-:Y:S02]  /*1420*/  STG.E desc[UR8][R2.64], R5 ;  /* 0x0000000502007986 */ /* 0x0043e4000c101908 */
[----:B-1----:R-:W-:-:S05]  /*1430*/  IADD3 R2, P2, PT, R2, 0x400, RZ ;  /* 0x0000040002027810 */ /* 0x002fca0007f5e0ff */
[----:B------:R-:W-:-:S04]  /*1440*/  IMAD.X R3, RZ, RZ, R3, P2 ;  /* 0x000000ffff037224 */ /* 0x000fc800010e0603 */
[----:B------:R-:W-:Y:S05]  /*1450*/  @P0 BRA `(.L_x_1285) ;  /* 0xfffffffc00e00947 */ /* 0x000fea000383ffff */
.L_x_1284:
[----:B------:R-:W-:Y:S05]  /*1460*/  BSYNC.RECONVERGENT B0 ;  /* 0x0000000000007941 */ /* 0x000fea0003800200 */
.L_x_1283:
[----:B------:R-:W-:Y:S05]  /*1470*/  @!P1 EXIT ;  /* 0x000000000000994d */ /* 0x000fea0003800000 */
[----:B------:R-:W1:Y:S01]  /*1480*/  LDC.64 R2, c[0x0][0x3a0] ;  /* 0x0000e800ff027b82 */ /* 0x000e620000000a00 */
[----:B------:R-:W-:Y:S01]  /*1490*/  IMAD.IADD R0, R20, 0x1, -R42 ;  /* 0x0000000114007824 */ /* 0x000fe200078e0a2a */
[----:B------:R-:W-:Y:S04]  /*14a0*/  BSSY.RECONVERGENT B0, `(.L_x_1286) ;  /* 0x0000033000007945 */ /* 0x000fe80003800200 */
[----:B------:R-:W-:Y:S02]  /*14b0*/  ISETP.GT.AND P1, PT, R0, 0xc00, PT ;  /* 0x00000c000000780c */ /* 0x000fe40003f24270 */
[----:B------:R-:W-:-:S05]  /*14c0*/  LEA R0, R42, UR4, 0x3 ;  /* 0x000000042a007c11 */ /* 0x000fca000f8e18ff */
[----:B------:R-:W-:Y:S02]  /*14d0*/  VIADD R0, R0, 0x1004 ;  /* 0x0000100400007836 */ /* 0x000fe40000000000 */
[----:B-1----:R-:W-:-:S03]  /*14e0*/  IMAD.WIDE.U32 R2, R42, 0x4, R2 ;  /* 0x000000042a027825 */ /* 0x002fc600078e0002 */
[----:B------:R-:W-:-:S05]  /*14f0*/  IADD3 R2, P0, PT, R2, 0x800, RZ ;  /* 0x0000080002027810 */ /* 0x000fca0007f1e0ff */
[----:B------:R-:W-:Y:S01]  /*1500*/  IMAD.X R3, RZ, RZ, R3, P0 ;  /* 0x000000ffff037224 */ /* 0x000fe200000e0603 */
[----:B------:R-:W-:Y:S01]  /*1510*/  PLOP3.LUT P0, PT, PT, PT, PT, 0x80, 0x8 ;  /* 0x000000000008781c */ /* 0x000fe20003f0f070 */
[----:B------:R-:W-:-:S12]  /*1520*/  @!P1 BRA `(.L_x_1287) ;  /* 0x0000000000a89947 */ /* 0x000fd80003800000 */
[----:B------:R-:W-:Y:S01]  /*1530*/  PLOP3.LUT P0, PT, PT, PT, PT, 0x8, 0x80 ;  /* 0x000000000080781c */ /* 0x000fe20003f0e170 */
[----:B------:R-:W-:-:S12]  /*1540*/  VIADD R37, R20, 0xfffff400 ;  /* 0xfffff40014257836 */ /* 0x000fd80000000000 */
.L_x_1288:
[----:B------:R-:W1:Y:S01]  /*1550*/  LDS R5, [R0+-0x1000] ;  /* 0xfff0000000057984 */ /* 0x000e620000000800 */
[----:B------:R-:W-:Y:S01]  /*1560*/  VIADD R42, R42, 0x1000 ;  /* 0x000010002a2a7836 */ /* 0x000fe20000000000 */
[----:B------:R-:W-:Y:S02]  /*1570*/  IADD3 R4, P2, PT, R2, 0x4000, RZ ;  /* 0x0000400002047810 */ /* 0x000fe40007f5e0ff */
[----:B------:R-:W2:Y:S02]  /*1580*/  LDS R7, [R0+-0x800] ;  /* 0xfff8000000077984 */ /* 0x000ea40000000800 */
[----:B------:R-:W-:Y:S02]  /*1590*/  ISETP.GE.AND P1, PT, R42, R37, PT ;  /* 0x000000252a00720c */ /* 0x000fe40003f26270 */
[----:B------:R-:W3:Y:S04]  /*15a0*/  LDS R9, [R0] ;  /* 0x0000000000097984 */ /* 0x000ee80000000800 */
[----:B------:R-:W4:Y:S04]  /*15b0*/  LDS R11, [R0+0x800] ;  /* 0x00080000000b7984 */ /* 0x000f280000000800 */
[----:B------:R-:W5:Y:S04]  /*15c0*/  LDS R13, [R0+0x1000] ;  /* 0x00100000000d7984 */ /* 0x000f680000000800 */
[----:B------:R-:W5:Y:S04]  /*15d0*/  LDS R15, [R0+0x1800] ;  /* 0x00180000000f7984 */ /* 0x000f680000000800 */
[----:B------:R-:W5:Y:S04]  /*15e0*/  LDS R17, [R0+0x2000] ;  /* 0x0020000000117984 */ /* 0x000f680000000800 */
[----:B------:R-:W5:Y:S04]  /*15f0*/  LDS R19, [R0+0x2800] ;  /* 0x0028000000137984 */ /* 0x000f680000000800 */
[----:B0-----:R-:W0:Y:S04]  /*1600*/  LDS R21, [R0+0x3000] ;  /* 0x0030000000157984 */ /* 0x001e280000000800 */
[----:B------:R-:W0:Y:S04]  /*1610*/  LDS R23, [R0+0x3800] ;  /* 0x0038000000177984 */ /* 0x000e280000000800 */
[----:B------:R-:W0:Y:S04]  /*1620*/  LDS R25, [R0+0x4000] ;  /* 0x0040000000197984 */ /* 0x000e280000000800 */
[----:B------:R-:W0:Y:S04]  /*1630*/  LDS R27, [R0+0x4800] ;  /* 0x00480000001b7984 */ /* 0x000e280000000800 */
[----:B------:R-:W0:Y:S04]  /*1640*/  LDS R29, [R0+0x5000] ;  /* 0x00500000001d7984 */ /* 0x000e280000000800 */
[----:B------:R-:W0:Y:S04]  /*1650*/  LDS R31, [R0+0x5800] ;  /* 0x00580000001f7984 */ /* 0x000e280000000800 */
[----:B------:R-:W0:Y:S04]  /*1660*/  LDS R33, [R0+0x6000] ;  /* 0x0060000000217984 */ /* 0x000e280000000800 */
[----:B------:R3:W0:Y:S04]  /*1670*/  LDS R35, [R0+0x6800] ;  /* 0x0068000000237984 */ /* 0x0006280000000800 */
[----:B-1----:R1:W-:Y:S04]  /*1680*/  STG.E desc[UR8][R2.64+-0x800], R5 ;  /* 0xfff8000502007986 */ /* 0x0023e8000c101908 */
[----:B--2---:R-:W-:Y:S01]  /*1690*/  STG.E desc[UR8][R2.64+-0x400], R7 ;  /* 0xfffc000702007986 */ /* 0x004fe2000c101908 */
[----:B---3--:R-:W-:-:S03]  /*16a0*/  VIADD R0, R0, 0x8000 ;  /* 0x0000800000007836 */ /* 0x008fc60000000000 */
[----:B------:R-:W-:Y:S01]  /*16b0*/  STG.E desc[UR8][R2.64], R9 ;  /* 0x0000000902007986 */ /* 0x000fe2000c101908 */
[----:B-1----:R-:W-:-:S03]  /*16c0*/  IMAD.X R5, RZ, RZ, R3, P2 ;  /* 0x000000ffff057224 */ /* 0x002fc600010e0603 */
[----:B----4-:R-:W-:Y:S04]  /*16d0*/  STG.E desc[UR8][R2.64+0x400], R11 ;  /* 0x0004000b02007986 */ /* 0x010fe8000c101908 */
[----:B-----5:R-:W-:Y:S04]  /*16e0*/  STG.E desc[UR8][R2.64+0x800], R13 ;  /* 0x0008000d02007986 */ /* 0x020fe8000c101908 */
[----:B------:R-:W-:Y:S04]  /*16f0*/  STG.E desc[UR8][R2.64+0xc00], R15 ;  /* 0x000c000f02007986 */ /* 0x000fe8000c101908 */
[----:B------:R-:W-:Y:S04]  /*1700*/  STG.E desc[UR8][R2.64+0x1000], R17 ;  /* 0x0010001102007986 */ /* 0x000fe8000c101908 */
[----:B------:R-:W-:Y:S04]  /*1710*/  STG.E desc[UR8][R2.64+0x1400], R19 ;  /* 0x0014001302007986 */ /* 0x000fe8000c101908 */
[----:B0-----:R-:W-:Y:S04]  /*1720*/  STG.E desc[UR8][R2.64+0x1800], R21 ;  /* 0x0018001502007986 */ /* 0x001fe8000c101908 */
[----:B------:R-:W-:Y:S04]  /*1730*/  STG.E desc[UR8][R2.64+0x1c00], R23 ;  /* 0x001c001702007986 */ /* 0x000fe8000c101908 */
[----:B------:R-:W-:Y:S04]  /*1740*/  STG.E desc[UR8][R2.64+0x2000], R25 ;  /* 0x0020001902007986 */ /* 0x000fe8000c101908 */
[----:B------:R-:W-:Y:S04]  /*1750*/  STG.E desc[UR8][R2.64+0x2400], R27 ;  /* 0x0024001b02007986 */ /* 0x000fe8000c101908 */
[----:B------:R-:W-:Y:S04]  /*1760*/  STG.E desc[UR8][R2.64+0x2800], R29 ;  /* 0x0028001d02007986 */ /* 0x000fe8000c101908 */
[----:B------:R-:W-:Y:S04]  /*1770*/  STG.E desc[UR8][R2.64+0x2c00], R31 ;  /* 0x002c001f02007986 */ /* 0x000fe8000c101908 */
[----:B------:R-:W-:Y:S04]  /*1780*/  STG.E desc[UR8][R2.64+0x3000], R33 ;  /* 0x0030002102007986 */ /* 0x000fe8000c101908 */
[----:B------:R0:W-:Y:S02]  /*1790*/  STG.E desc[UR8][R2.64+0x3400], R35 ;  /* 0x0034002302007986 */ /* 0x0001e4000c101908 */
[----:B0-----:R-:W-:-:S02]  /*17a0*/  IMAD.MOV.U32 R2, RZ, RZ, R4 ;  /* 0x000000ffff027224 */ /* 0x001fc400078e0004 */
[----:B------:R-:W-:Y:S01]  /*17b0*/  IMAD.MOV.U32 R3, RZ, RZ, R5 ;  /* 0x000000ffff037224 */ /* 0x000fe200078e0005 */
[----:B------:R-:W-:Y:S06]  /*17c0*/  @!P1 BRA `(.L_x_1288) ;  /* 0xfffffffc00609947 */ /* 0x000fec000383ffff */
.L_x_1287:
[----:B------:R-:W-:Y:S05]  /*17d0*/  BSYNC.RECONVERGENT B0 ;  /* 0x0000000000007941 */ /* 0x000fea0003800200 */
.L_x_1286:
[----:B------:R-:W-:Y:S01]  /*17e0*/  IMAD.IADD R4, R20, 0x1, -R42 ;  /* 0x0000000114047824 */ /* 0x000fe200078e0a2a */
[----:B------:R-:W-:Y:S04]  /*17f0*/  BSSY.RECONVERGENT B0, `(.L_x_1289) ;  /* 0x000001a000007945 */ /* 0x000fe80003800200 */
[----:B------:R-:W-:-:S13]  /*1800*/  ISETP.GT.AND P1, PT, R4, 0x400, PT ;  /* 0x000004000400780c */ /* 0x000fda0003f24270 */
[----:B------:R-:W-:Y:S05]  /*1810*/  @!P1 BRA `(.L_x_1290) ;  /* 0x00000000005c9947 */ /* 0x000fea0003800000 */
[----:B------:R-:W1:Y:S01]  /*1820*/  LDS R5, [R0+-0x1000] ;  /* 0xfff0000000057984 */ /* 0x000e620000000800 */
[----:B------:R-:W-:Y:S01]  /*1830*/  IADD3 R4, P1, PT, R2, 0x2000, RZ ;  /* 0x0000200002047810 */ /* 0x000fe20007f3e0ff */
[----:B------:R-:W-:Y:S01]  /*1840*/  VIADD R42, R42, 0x800 ;  /* 0x000008002a2a7836 */ /* 0x000fe20000000000 */
[----:B------:R-:W-:Y:S01]  /*1850*/  PLOP3.LUT P0, PT, PT, PT, PT, 0x8, 0x80 ;  /* 0x000000000080781c */ /* 0x000fe20003f0e170 */
[----:B------:R-:W2:Y:S02]  /*1860*/  LDS R7, [R0+-0x800] ;  /* 0xfff8000000077984 */ /* 0x000ea40000000800 */
[----:B0-----:R-:W-:Y:S02]  /*1870*/  IMAD.X R21, RZ, RZ, R3, P1 ;  /* 0x000000ffff157224 */ /* 0x001fe400008e0603 */
[----:B------:R-:W0:Y:S04]  /*1880*/  LDS R9, [R0] ;  /* 0x0000000000097984 */ /* 0x000e280000000800 */
[----:B------:R-:W3:Y:S04]  /*1890*/  LDS R11, [R0+0x800] ;  /* 0x00080000000b7984 */ /* 0x000ee80000000800 */
[----:B------:R-:W4:Y:S04]  /*18a0*/  LDS R13, [R0+0x1000] ;  /* 0x00100000000d7984 */ /* 0x000f280000000800 */
[----:B------:R-:W5:Y:S04]  /*18b0*/  LDS R15, [R0+0x1800] ;  /* 0x00180000000f7984 */ /* 0x000f680000000800 */
[----:B------:R-:W5:Y:S04]  /*18c0*/  LDS R17, [R0+0x2000] ;  /* 0x0020000000117984 */ /* 0x000f680000000800 */
[----:B------:R1:W5:Y:S02]  /*18d0*/  LDS R19, [R0+0x2800] ;  /* 0x0028000000137984 */ /* 0x0003640000000800 */
[----:B-1----:R-:W-:-:S02]  /*18e0*/  VIADD R0, R0, 0x4000 ;  /* 0x0000400000007836 */ /* 0x002fc40000000000 */
[----:B------:R-:W-:Y:S04]  /*18f0*/  STG.E desc[UR8][R2.64+-0x800], R5 ;  /* 0xfff8000502007986 */ /* 0x000fe8000c101908 */
[----:B--2---:R-:W-:Y:S04]  /*1900*/  STG.E desc[UR8][R2.64+-0x400], R7 ;  /* 0xfffc000702007986 */ /* 0x004fe8000c101908 */
[----:B0-----:R-:W-:Y:S04]  /*1910*/  STG.E desc[UR8][R2.64], R9 ;  /* 0x0000000902007986 */ /* 0x001fe8000c101908 */
[----:B---3--:R-:W-:Y:S04]  /*1920*/  STG.E desc[UR8][R2.64+0x400], R11 ;  /* 0x0004000b02007986 */ /* 0x008fe8000c101908 */
[----:B----4-:R-:W-:Y:S04]  /*1930*/  STG.E desc[UR8][R2.64+0x800], R13 ;  /* 0x0008000d02007986 */ /* 0x010fe8000c101908 */
[----:B-----5:R-:W-:Y:S04]  /*1940*/  STG.E desc[UR8][R2.64+0xc00], R15 ;  /* 0x000c000f02007986 */ /* 0x020fe8000c101908 */
[----:B------:R-:W-:Y:S04]  /*1950*/  STG.E desc[UR8][R2.64+0x1000], R17 ;  /* 0x0010001102007986 */ /* 0x000fe8000c101908 */
[----:B------:R0:W-:Y:S02]  /*1960*/  STG.E desc[UR8][R2.64+0x1400], R19 ;  /* 0x0014001302007986 */ /* 0x0001e4000c101908 */
[----:B0-----:R-:W-:-:S02]  /*1970*/  IMAD.MOV.U32 R2, RZ, RZ, R4 ;  /* 0x000000ffff027224 */ /* 0x001fc400078e0004 */
[----:B------:R-:W-:-:S07]  /*1980*/  IMAD.MOV.U32 R3, RZ, RZ, R21 ;  /* 0x000000ffff037224 */ /* 0x000fce00078e0015 */
.L_x_1290:
[----:B------:R-:W-:Y:S05]  /*1990*/  BSYNC.RECONVERGENT B0 ;  /* 0x0000000000007941 */ /* 0x000fea0003800200 */
.L_x_1289:
[----:B------:R-:W-:-:S13]  /*19a0*/  ISETP.LT.OR P0, PT, R42, R20, P0 ;  /* 0x000000142a00720c */ /* 0x000fda0000701670 */
[----:B------:R-:W-:Y:S05]  /*19b0*/  @!P0 EXIT ;  /* 0x000000000000894d */ /* 0x000fea0003800000 */
[----:B------:R-:W1:Y:S04]  /*19c0*/  LDS R5, [R0+-0x1000] ;  /* 0xfff0000000057984 */ /* 0x000e680000000800 */
[----:B------:R-:W2:Y:S04]  /*19d0*/  LDS R7, [R0+-0x800] ;  /* 0xfff8000000077984 */ /* 0x000ea80000000800 */
[----:B------:R-:W3:Y:S04]  /*19e0*/  LDS R9, [R0] ;  /* 0x0000000000097984 */ /* 0x000ee80000000800 */
[----:B------:R-:W4:Y:S04]  /*19f0*/  LDS R11, [R0+0x800] ;  /* 0x00080000000b7984 */ /* 0x000f280000000800 */
[----:B-1----:R-:W-:Y:S04]  /*1a00*/  STG.E desc[UR8][R2.64+-0x800], R5 ;  /* 0xfff8000502007986 */ /* 0x002fe8000c101908 */
[----:B--2---:R-:W-:Y:S04]  /*1a10*/  STG.E desc[UR8][R2.64+-0x400], R7 ;  /* 0xfffc000702007986 */ /* 0x004fe8000c101908 */
[----:B---3--:R-:W-:Y:S04]  /*1a20*/  STG.E desc[UR8][R2.64], R9 ;  /* 0x0000000902007986 */ /* 0x008fe8000c101908 */
[----:B----4-:R-:W-:Y:S01]  /*1a30*/  STG.E desc[UR8][R2.64+0x400], R11 ;  /* 0x0004000b02007986 */ /* 0x010fe2000c101908 */
[----:B------:R-:W-:Y:S05]  /*1a40*/  EXIT ;  /* 0x000000000000794d */ /* 0x000fea0003800000 */
.L_x_1282:
[----:B------:R-:W1:Y:S01]  /*1a50*/  @P5 LDC.64 R14, c[0x0][0x3a0] ;  /* 0x0000e800ff0e5b82 */ /* 0x000e620000000a00 */
[----:B------:R-:W-:Y:S02]  /*1a60*/  ISETP.NE.AND P6, PT, R38, R36, PT ;  /* 0x000000242600720c */ /* 0x000fe40003fc5270 */
[----:B------:R-:W-:Y:S02]  /*1a70*/  ISETP.NE.AND P0, PT, R36, R34, PT ;  /* 0x000000222400720c */ /* 0x000fe40003f05270 */
[----:B------:R-:W-:Y:S02]  /*1a80*/  ISETP.NE.AND P4, PT, R34, R32, PT ;  /* 0x000000202200720c */ /* 0x000fe40003f85270 */
[----:B------:R-:W-:Y:S02]  /*1a90*/  ISETP.NE.AND P3, PT, R32, R30, PT ;  /* 0x0000001e2000720c */ /* 0x000fe40003f65270 */
[----:B------:R-:W-:Y:S02]  /*1aa0*/  ISETP.NE.AND P2, PT, R30, R28, PT ;  /* 0x0000001c1e00720c */ /* 0x000fe40003f45270 */
[----:B------:R-:W-:-:S05]  /*1ab0*/  ISETP.NE.AND P1, PT, R28, R26, PT ;  /* 0x0000001a1c00720c */ /* 0x000fca0003f25270 */
[----:B------:R-:W2:Y:S01]  /*1ac0*/  @P0 LDC.64 R18, c[0x0][0x3a0] ;  /* 0x0000e800ff120b82 */ /* 0x000ea20000000a00 */
[----:B-1----:R-:W-:-:S07]  /*1ad0*/  @P5 IMAD.WIDE R14, R17, 0x4, R14 ;  /* 0x00000004110e5825 */ /* 0x002fce00078e020e */
[----:B0-----:R-:W0:Y:S01]  /*1ae0*/  @P4 LDC.64 R20, c[0x0][0x3a0] ;  /* 0x0000e800ff144b82 */ /* 0x001e220000000a00 */
[----:B------:R0:W-:Y:S01]  /*1af0*/  @P5 STG.E desc[UR8][R14.64], R3 ;  /* 0x000000030e005986 */ /* 0x0001e2000c101908 */
[----:B------:R-:W-:-:S06]  /*1b00*/  ISETP.NE.AND P5, PT, R26, R24, PT ;  /* 0x000000181a00720c */ /* 0x000fcc0003fa5270 */
[----:B------:R-:W1:Y:S01]  /*1b10*/  @P6 LDC.64 R16, c[0x0][0x3a0] ;  /* 0x0000e800ff106b82 */ /* 0x000e620000000a00 */
[----:B--2---:R-:W-:-:S07]  /*1b20*/  @P0 IMAD.WIDE R12, R13, 0x4, R18 ;  /* 0x000000040d0c0825 */ /* 0x004fce00078e0212 */
[----:B------:R-:W2:Y:S08]  /*1b30*/  @P3 LDC.64 R22, c[0x0][0x3a0] ;  /* 0x0000e800ff163b82 */ /* 0x000eb00000000a00 */
[----:B------:R-:W3:Y:S01]  /*1b40*/  @P2 LDC.64 R42, c[0x0][0x3a0] ;  /* 0x0000e800ff2a2b82 */ /* 0x000ee20000000a00 */
[----:B0-----:R-:W-:-:S07]  /*1b50*/  @P4 IMAD.WIDE R2, R11, 0x4, R20 ;  /* 0x000000040b024825 */ /* 0x001fce00078e0214 */
[----:B------:R-:W0:Y:S01]  /*1b60*/  @P1 LDC.64 R46, c[0x0][0x3a0] ;  /* 0x0000e800ff2e1b82 */ /* 0x000e220000000a00 */
[----:B-1----:R-:W-:-:S05]  /*1b70*/  @P6 IMAD.WIDE R44, R44, 0x4, R16 ;  /* 0x000000042c2c6825 */ /* 0x002fca00078e0210 */
[----:B------:R1:W-:Y:S01]  /*1b80*/  @P6 STG.E desc[UR8][R44.64], R39 ;  /* 0x000000272c006986 */ /* 0x0003e2000c101908 */
[----:B------:R-:W-:Y:S01]  /*1b90*/  ISETP.NE.AND P6, PT, R24, R41, PT ;  /* 0x000000291800720c */ /* 0x000fe20003fc5270 */
[----:B------:R-:W4:Y:S01]  /*1ba0*/  @P5 LDC.64 R48, c[0x0][0x3a0] ;  /* 0x0000e800ff305b82 */ /* 0x000f220000000a00 */
[----:B--2---:R-:W-:Y:S01]  /*1bb0*/  @P3 IMAD.WIDE R8, R9, 0x4, R22 ;  /* 0x0000000409083825 */ /* 0x004fe200078e0216 */
[----:B------:R1:W-:Y:S04]  /*1bc0*/  @P0 STG.E desc[UR8][R12.64], R37 ;  /* 0x000000250c000986 */ /* 0x0003e8000c101908 */
[----:B------:R1:W-:Y:S01]  /*1bd0*/  @P4 STG.E desc[UR8][R2.64], R35 ;  /* 0x0000002302004986 */ /* 0x0003e2000c101908 */
[----:B---3--:R-:W-:-:S03]  /*1be0*/  @P2 IMAD.WIDE R40, R40, 0x4, R42 ;  /* 0x0000000428282825 */ /* 0x008fc600078e022a */
[----:B------:R1:W-:Y:S04]  /*1bf0*/  @P3 STG.E desc[UR8][R8.64], R33 ;  /* 0x0000002108003986 */ /* 0x0003e8000c101908 */
[----:B------:R1:W-:Y:S01]  /*1c00*/  @P2 STG.E desc[UR8][R40.64], R31 ;  /* 0x0000001f28002986 */ /* 0x0003e2000c101908 */
[----:B0-----:R-:W-:-:S05]  /*1c10*/  @P1 IMAD.WIDE R10, R0, 0x4, R46 ;  /* 0x00000004000a1825 */ /* 0x001fca00078e022e */
[----:B------:R1:W-:Y:S01]  /*1c20*/  @P1 STG.E desc[UR8][R10.64], R29 ;  /* 0x0000001d0a001986 */ /* 0x0003e2000c101908 */
[----:B----4-:R-:W-:-:S05]  /*1c30*/  @P5 IMAD.WIDE R6, R7, 0x4, R48 ;  /* 0x0000000407065825 */ /* 0x010fca00078e0230 */
[----:B------:R1:W-:Y:S01]  /*1c40*/  @P5 STG.E desc[UR8][R6.64], R27 ;  /* 0x0000001b06005986 */ /* 0x0003e2000c101908 */
[----:B------:R-:W-:Y:S05]  /*1c50*/  @!P6 EXIT ;  /* 0x000000000000e94d */ /* 0x000fea0003800000 */
[----:B-1----:R-:W0:Y:S02]  /*1c60*/  LDC.64 R2, c[0x0][0x3a0] ;  /* 0x0000e800ff027b82 */ /* 0x002e240000000a00 */
[----:B0-----:R-:W-:-:S05]  /*1c70*/  IMAD.WIDE R2, R5, 0x4, R2 ;  /* 0x0000000405027825 */ /* 0x001fca00078e0202 */
[----:B------:R-:W-:Y:S01]  /*1c80*/  STG.E desc[UR8][R2.64], R25 ;  /* 0x0000001902007986 */ /* 0x000fe2000c101908 */
[----:B------:R-:W-:Y:S05]  /*1c90*/  EXIT ;  /* 0x000000000000794d */ /* 0x000fea0003800000 */
.L_x_1281:
[----:B------:R-:W0:Y:S01]  /*1ca0*/  S2R R8, SR_TID.X ;  /* 0x0000000000087919 */ /* 0x000e220000002100 */
[----:B------:R-:W1:Y:S08]  /*1cb0*/  LDC.64 R2, c[0x0][0x380] ;  /* 0x0000e000ff027b82 */ /* 0x000e700000000a00 */
[----:B------:R-:W2:Y:S01]  /*1cc0*/  LDC.64 R6, c[0x0][0x388] ;  /* 0x0000e200ff067b82 */ /* 0x000ea20000000a00 */
[----:B0-----:R-:W-:-:S02]  /*1cd0*/  LOP3.LUT R5, R8, 0x1f, RZ, 0xc0, !PT ;  /* 0x0000001f08057812 */ /* 0x001fc400078ec0ff */
[----:B------:R-:W-:-:S03]  /*1ce0*/  LOP3.LUT R4, R8, 0x3e0, RZ, 0xc0, !PT ;  /* 0x000003e008047812 */ /* 0x000fc600078ec0ff */
[----:B------:R-:W-:-:S04]  /*1cf0*/  IMAD.IADD R5, R0, 0x1, R5 ;  /* 0x0000000100057824 */ /* 0x000fc800078e0205 */
[----:B------:R-:W-:-:S04]  /*1d00*/  IMAD R9, R4, 0x9, R5 ;  /* 0x0000000904097824 */ /* 0x000fc800078e0205 */
[----:B-1----:R-:W-:-:S05]  /*1d10*/  IMAD.WIDE.U32 R4, R9, 0x4, R2 ;  /* 0x0000000409047825 */ /* 0x002fca00078e0002 */
[----:B------:R-:W3:Y:S04]  /*1d20*/  LDG.E.CONSTANT R10, desc[UR8][R4.64] ;  /* 0x00000008040a7981 */ /* 0x000ee8000c1e9900 */
[----:B------:R-:W4:Y:S04]  /*1d30*/  LDG.E.CONSTANT R11, desc[UR8][R4.64+0x80] ;  /* 0x00008008040b7981 */ /* 0x000f28000c1e9900 */
[----:B------:R-:W5:Y:S04]  /*1d40*/  LDG.E.CONSTANT R12, desc[UR8][R4.64+0x100] ;  /* 0x00010008040c7981 */ /* 0x000f68000c1e9900 */
[----:B------:R-:W5:Y:S04]  /*1d50*/  LDG.E.CONSTANT R13, desc[UR8][R4.64+0x180] ;  /* 0x00018008040d7981 */ /* 0x000f68000c1e9900 */
[----:B------:R-:W5:Y:S04]  /*1d60*/  LDG.E.CONSTANT R15, desc[UR8][R4.64+0x200] ;  /* 0x00020008040f7981 */ /* 0x000f68000c1e9900 */
[----:B------:R-:W5:Y:S04]  /*1d70*/  LDG.E.CONSTANT R17, desc[UR8][R4.64+0x280] ;  /* 0x0002800804117981 */ /* 0x000f68000c1e9900 */
[----:B------:R-:W5:Y:S04]  /*1d80*/  LDG.E.CONSTANT R19, desc[UR8][R4.64+0x300] ;  /* 0x0003000804137981 */ /* 0x000f68000c1e9900 */
[----:B------:R-:W5:Y:S04]  /*1d90*/  LDG.E.CONSTANT R21, desc[UR8][R4.64+0x380] ;  /* 0x0003800804157981 */ /* 0x000f68000c1e9900 */
[----:B------:R0:W5:Y:S01]  /*1da0*/  LDG.E.CONSTANT R23, desc[UR8][R4.64+0x400] ;  /* 0x0004000804177981 */ /* 0x000162000c1e9900 */
[----:B--2---:R-:W-:-:S05]  /*1db0*/  IMAD.WIDE.U32 R6, R9, 0x4, R6 ;  /* 0x0000000409067825 */ /* 0x004fca00078e0006 */
[----:B------:R-:W2:Y:S04]  /*1dc0*/  LDG.E.CONSTANT R9, desc[UR8][R6.64] ;  /* 0x0000000806097981 */ /* 0x000ea8000c1e9900 */
[----:B------:R-:W2:Y:S04]  /*1dd0*/  LDG.E.CONSTANT R25, desc[UR8][R6.64+0x80] ;  /* 0x0000800806197981 */ /* 0x000ea8000c1e9900 */
[----:B------:R-:W2:Y:S04]  /*1de0*/  LDG.E.CONSTANT R27, desc[UR8][R6.64+0x100] ;  /* 0x00010008061b7981 */ /* 0x000ea8000c1e9900 */
[----:B------:R-:W2:Y:S04]  /*1df0*/  LDG.E.CONSTANT R29, desc[UR8][R6.64+0x180] ;  /* 0x00018008061d7981 */ /* 0x000ea8000c1e9900 */
[----:B------:R-:W2:Y:S04]  /*1e00*/  LDG.E.CONSTANT R31, desc[UR8][R6.64+0x200] ;  /* 0x00020008061f7981 */ /* 0x000ea8000c1e9900 */
[----:B------:R-:W2:Y:S04]  /*1e10*/  LDG.E.CONSTANT R33, desc[UR8][R6.64+0x280] ;  /* 0x0002800806217981 */ /* 0x000ea8000c1e9900 */
[----:B------:R-:W2:Y:S04]  /*1e20*/  LDG.E.CONSTANT R35, desc[UR8][R6.64+0x300] ;  /* 0x0003000806237981 */ /* 0x000ea8000c1e9900 */
[----:B------:R-:W2:Y:S04]  /*1e30*/  LDG.E.CONSTANT R39, desc[UR8][R6.64+0x380] ;  /* 0x0003800806277981 */ /* 0x000ea8000c1e9900 */
[----:B------:R-:W2:Y:S01]  /*1e40*/  LDG.E.CONSTANT R43, desc[UR8][R6.64+0x400] ;  /* 0x00040008062b7981 */ /* 0x000ea2000c1e9900 */
[----:B------:R-:W-:Y:S01]  /*1e50*/  ISETP.NE.AND P0, PT, R8, RZ, PT ;  /* 0x000000ff0800720c */ /* 0x000fe20003f05270 */
[----:B------:R-:W-:-:S12]  /*1e60*/  IMAD.MOV.U32 R26, RZ, RZ, RZ ;  /* 0x000000ffff1a7224 */ /* 0x000fd800078e00ff */
[----:B------:R-:W-:-:S05]  /*1e70*/  @!P0 IMAD.WIDE.U32 R2, R0, 0x4, R2 ;  /* 0x0000000400028825 */ /* 0x000fca00078e0002 */
[----:B------:R1:W2:Y:S01]  /*1e80*/  @!P0 LDG.E.CONSTANT R26, desc[UR8][R2.64+-0x4] ;  /* 0xfffffc08021a8981 */ /* 0x0002a2000c1e9900 */
[----:B------:R-:W0:Y:S01]  /*1e90*/  S2UR UR5, SR_CgaCtaId ;  /* 0x00000000000579c3 */ /* 0x000e220000008800 */
[----:B------:R-:W-:Y:S01]  /*1ea0*/  SHF.R.U32.HI R41, RZ, 0x5, R8 ;  /* 0x00000005ff297819 */ /* 0x000fe20000011608 */
[----:B------:R-:W-:Y:S01]  /*1eb0*/  UMOV UR4, 0x400 ;  /* 0x0000040000047882 */ /* 0x000fe20000000000 */
[----:B------:R-:W1:Y:S02]  /*1ec0*/  S2R R36, SR_LANEID ;  /* 0x0000000000247919 */ /* 0x000e640000000000 */
[C---:B------:R-:W-:Y:S02]  /*1ed0*/  ISETP.NE.AND P5, PT, R41.reuse, 0x2, PT ;  /* 0x000000022900780c */ /* 0x040fe40003fa5270 */
[C---:B------:R-:W-:Y:S01]  /*1ee0*/  ISETP.NE.AND P4, PT, R41.reuse, 0x4, PT ;  /* 0x000000042900780c */ /* 0x040fe20003f85270 */
[----:B0-----:R-:W-:Y:S01]  /*1ef0*/  ULEA UR4, UR5, UR4, 0x18 ;  /* 0x0000000405047291 */ /* 0x001fe2000f8ec0ff */
[----:B-1----:R-:W-:-:S05]  /*1f00*/  IMAD R0, R41, 0x120, R36 ;  /* 0x0000012029007824 */ /* 0x002fca00078e0224 */
[----:B------:R-:W-:Y:S01]  /*1f10*/  LEA R4, R0, UR4, 0x2 ;  /* 0x0000000400047c11 */ /* 0x000fe2000f8e10ff */
[----:B------:R-:W-:-:S04]  /*1f20*/  IMAD.MOV.U32 R0, RZ, RZ, R8 ;  /* 0x000000ffff007224 */ /* 0x000fc800078e0008 */
[----:B------:R-:W-:Y:S01]  /*1f30*/  IMAD R5, R36, 0x20, R4 ;  /* 0x0000002024057824 */ /* 0x000fe200078e0204 */
[C---:B------:R-:W-:Y:S02]  /*1f40*/  LEA R8, R0.reuse, UR4, 0x2 ;  /* 0x0000000400087c11 */ /* 0x040fe4000f8e10ff */
[----:B------:R-:W-:Y:S01]  /*1f50*/  ISETP.NE.AND P0, PT, R0, RZ, PT ;  /* 0x000000ff0000720c */ /* 0x000fe20003f05270 */
[----:B---3--:R-:W-:Y:S04]  /*1f60*/  STS [R4], R10 ;  /* 0x0000000a04007388 */ /* 0x008fe80000000800 */
[----:B----4-:R-:W-:Y:S04]  /*1f70*/  STS [R4+0x80], R11 ;  /* 0x0000800b04007388 */ /* 0x010fe80000000800 */
[----:B-----5:R-:W-:Y:S04]  /*1f80*/  STS [R4+0x100], R12 ;  /* 0x0001000c04007388 */ /* 0x020fe80000000800 */
[----:B------:R-:W-:Y:S04]  /*1f90*/  STS [R4+0x180], R13 ;  /* 0x0001800d04007388 */ /* 0x000fe80000000800 */
        /* <DEDUP_REMOVED lines=12> */
[----:B------:R-:W-:Y:S04]  /*2060*/  LDS R20, [R5+0x14] ;  /* 0x0000140005147984 */ /* 0x000fe80000000800 */
[----:B------:R-:W-:Y:S04]  /*2070*/  LDS R22, [R5+0x18] ;  /* 0x0000180005167984 */ /* 0x000fe80000000800 */
[----:B------:R-:W-:Y:S01]  /*2080*/  LDS R24, [R5+0x1c] ;  /* 0x00001c0005187984 */ /* 0x000fe20000000800 */
[----:B------:R-:W-:Y:S01]  /*2090*/  BAR.SYNC.DEFER_BLOCKING 0x0 ;  /* 0x0000000000007b1d */ /* 0x000fe20000010000 */
[----:B0-----:R-:W-:-:S02]  /*20a0*/  ISETP.NE.AND P1, PT, R2, R12, PT ;  /* 0x0000000c0200720c */ /* 0x001fc40003f25270 */
[----:B-1----:R-:W-:-:S03]  /*20b0*/  ISETP.NE.AND P2, PT, R12, R14, PT ;  /* 0x0000000e0c00720c */ /* 0x002fc60003f45270 */
[----:B--2---:R-:W-:Y:S04]  /*20c0*/  STS [R4], R9 ;  /* 0x0000000904007388 */ /* 0x004fe80000000800 */
        /* <DEDUP_REMOVED lines=24> */
[----:B------:R-:W-:Y:S01]  /*2250*/  BAR.SYNC.DEFER_BLOCKING 0x0 ;  /* 0x0000000000007b1d */ /* 0x000fe20000010000 */
[----:B------:R-:W-:-:S03]  /*2260*/  IMAD.MOV.U32 R4, RZ, RZ, 0x2 ;  /* 0x00000002ff047424 */ /* 0x000fc600078e00ff */
[----:B--2---:R-:W-:Y:S02]  /*2270*/  FADD R6, R17, R6 ;  /* 0x0000000611067221 */ /* 0x004fe40000000000 */
[----:B------:R-:W0:Y:S02]  /*2280*/  @P0 LDS R26, [R8+0x478] ;  /* 0x00047800081a0984 */ /* 0x000e240000000800 */
[----:B0-----:R-:W-:-:S04]  /*2290*/  ISETP.NE.AND P0, PT, R26, R2, PT ;  /* 0x000000021a00720c */ /* 0x001fc80003f05270 */
[----:B------:R-:W-:-:S09]  /*22a0*/  SEL R5, RZ, 0x1, !P0 ;  /* 0x00000001ff057807 */ /* 0x000fd20004000000 */
[----:B------:R-:W-:Y:S01]  /*22b0*/  @!P0 IMAD.MOV R4, RZ, RZ, 0x1 ;  /* 0x00000001ff048424 */ /* 0x000fe200078e02ff */
[----:B------:R-:W-:Y:S01]  /*22c0*/  ISETP.NE.AND P0, PT, R14, R16, PT ;  /* 0x000000100e00720c */ /* 0x000fe20003f05270 */
[----:B------:R-:W-:Y:S01]  /*22d0*/  @!P1 IMAD.MOV R4, RZ, RZ, R5 ;  /* 0x000000ffff049224 */ /* 0x000fe200078e0205 */
[----:B------:R-:W-:Y:S02]  /*22e0*/  ISETP.NE.AND P1, PT, R16, R18, PT ;  /* 0x000000121000720c */ /* 0x000fe40003f25270 */
[----:B------:R-:W-:Y:S01]  /*22f0*/  FSEL R6, R17, R6, P0 ;  /* 0x0000000611067208 */ /* 0x000fe20000000000 */
[----:B------:R-:W-:Y:S02]  /*2300*/  VIADD R5, R4, 0x1 ;  /* 0x0000000104057836 */ /* 0x000fe40000000000 */
[----:B------:R-:W-:Y:S01]  /*2310*/  @!P2 IMAD.MOV R5, RZ, RZ, R4 ;  /* 0x000000ffff05a224 */ /* 0x000fe200078e0204 */
[----:B------:R-:W-:Y:S01]  /*2320*/  ISETP.NE.AND P2, PT, R24, R37, PT ;  /* 0x000000251800720c */ /* 0x000fe20003f45270 */
[----:B------:R-:W-:-:S02]  /*2330*/  FADD R6, R19, R6 ;  /* 0x0000000613067221 */ /* 0x000fc40000000000 */
[----:B------:R-:W-:Y:S02]  /*2340*/  VIADD R4, R5, 0x1 ;  /* 0x0000000105047836 */ /* 0x000fe40000000000 */
[----:B------:R-:W-:Y:S01]  /*2350*/  @!P0 IMAD.MOV R4, RZ, RZ, R5 ;  /* 0x000000ffff048224 */ /* 0x000fe200078e0205 */
[----:B------:R-:W-:Y:S02]  /*2360*/  FSEL R6, R19, R6, P1 ;  /* 0x0000000613067208 */ /* 0x000fe40000800000 */
[----:B------:R-:W-:Y:S01]  /*2370*/  ISETP.NE.AND P0, PT, R18, R20, PT ;  /* 0x000000141200720c */ /* 0x000fe20003f05270 */
[----:B------:R-:W-:Y:S02]  /*2380*/  VIADD R5, R4, 0x1 ;  /* 0x0000000104057836 */ /* 0x000fe40000000000 */
[----:B------:R-:W-:Y:S01]  /*2390*/  FADD R6, R21, R6 ;  /* 0x0000000615067221 */ /* 0x000fe20000000000 */
[----:B------:R-:W-:Y:S01]  /*23a0*/  @!P1 IMAD.MOV R5, RZ, RZ, R4 ;  /* 0x000000ffff059224 */ /* 0x000fe200078e0204 */
[----:B------:R-:W-:-:S03]  /*23b0*/  ISETP.NE.AND P1, PT, R20, R22, PT ;  /* 0x000000161400720c */ /* 0x000fc60003f25270 */
[----:B------:R-:W-:Y:S01]  /*23c0*/  FSEL R6, R21, R6, P0 ;  /* 0x0000000615067208 */ /* 0x000fe20000000000 */
[----:B------:R-:W-:-:S04]  /*23d0*/  VIADD R4, R5, 0x1 ;  /* 0x0000000105047836 */ /* 0x000fc80000000000 */
[----:B------:R-:W-:Y:S01]  /*23e0*/  FADD R6, R23, R6 ;  /* 0x0000000617067221 */ /* 0x000fe20000000000 */
[----:B------:R-:W-:Y:S01]  /*23f0*/  @!P0 IMAD.MOV R4, RZ, RZ, R5 ;  /* 0x000000ffff048224 */ /* 0x000fe200078e0205 */
[----:B------:R-:W-:-:S03]  /*2400*/  ISETP.NE.AND P0, PT, R22, R24, PT ;  /* 0x000000181600720c */ /* 0x000fc60003f05270 */
[----:B------:R-:W-:Y:S01]  /*2410*/  FSEL R6, R23, R6, P1 ;  /* 0x0000000617067208 */ /* 0x000fe20000800000 */
[----:B------:R-:W-:Y:S02]  /*2420*/  VIADD R7, R4, 0x1 ;  /* 0x0000000104077836 */ /* 0x000fe40000000000 */
[----:B------:R-:W-:Y:S01]  /*2430*/  @!P1 IMAD.MOV R7, RZ, RZ, R4 ;  /* 0x000000ffff079224 */ /* 0x000fe200078e0204 */
[----:B------:R-:W-:Y:S01]  /*2440*/  ISETP.GE.AND P1, PT, R36, 0x1, PT ;  /* 0x000000012400780c */ /* 0x000fe20003f26270 */
[----:B------:R-:W-:-:S05]  /*2450*/  FADD R6, R25, R6 ;  /* 0x0000000619067221 */ /* 0x000fca0000000000 */
[----:B------:R-:W-:Y:S01]  /*2460*/  FSEL R5, R25, R6, P0 ;  /* 0x0000000619057208 */ /* 0x000fe20000000000 */
[----:B------:R-:W-:Y:S02]  /*2470*/  VIADD R6, R7, 0x1 ;  /* 0x0000000107067836 */ /* 0x000fe40000000000 */
[----:B------:R-:W-:Y:S02]  /*2480*/  @!P0 IMAD.MOV R6, RZ, RZ, R7 ;  /* 0x000000ffff068224 */ /* 0x000fe400078e0207 */
[----:B------:R-:W-:Y:S02]  /*2490*/  @!P2 FADD R40, R40, R5 ;  /* 0x000000052828a221 */ /* 0x000fe40000000000 */
[----:B------:R-:W-:Y:S02]  /*24a0*/  VIADD R4, R6, 0x1 ;  /* 0x0000000106047836 */ /* 0x000fe40000000000 */
[----:B------:R-:W-:Y:S01]  /*24b0*/  @!P2 IMAD.MOV R4, RZ, RZ, R6 ;  /* 0x000000ffff04a224 */ /* 0x000fe200078e0206 */
[----:B------:R-:W0:Y:S01]  /*24c0*/  SHFL.UP PT, R7, R40, 0x1, RZ ;  /* 0x0420000028077989 */ /* 0x000e2200000e00ff */
[----:B------:R-:W-:-:S03]  /*24d0*/  ISETP.NE.AND P2, PT, R36, 0x1f, PT ;  /* 0x0000001f2400780c */ /* 0x000fc60003f45270 */
[----:B------:R-:W1:Y:S01]  /*24e0*/  SHFL.UP PT, R5, R4, 0x1, RZ ;  /* 0x0420000004057989 */ /* 0x000e6200000e00ff */
[----:B------:R-:W-:-:S09]  /*24f0*/  ISETP.NE.AND P0, PT, R4, RZ, PT ;  /* 0x000000ff0400720c */ /* 0x000fd20003f05270 */
[----:B------:R-:W-:Y:S01]  /*2500*/  @!P2 LEA R44, R41, UR4, 0x3 ;  /* 0x00000004292cac11 */ /* 0x000fe2000f8e18ff */
[----:B0-----:R-:W-:Y:S01]  /*2510*/  FADD R7, R40, R7 ;  /* 0x0000000728077221 */ /* 0x001fe20000000000 */
[----:B-1----:R-:W-:-:S04]  /*2520*/  SEL R5, R5, RZ, P1 ;  /* 0x000000ff05057207 */ /* 0x002fc80000800000 */
[----:B------:R-:W-:Y:S02]  /*2530*/  @P1 FSEL R40, R7, R40, !P0 ;  /* 0x0000002807281208 */ /* 0x000fe40004000000 */
[----:B------:R-:W-:Y:S01]  /*2540*/  ISETP.GE.AND P1, PT, R36, 0x2, PT ;  /* 0x000000022400780c */ /* 0x000fe20003f26270 */
[----:B------:R-:W-:Y:S02]  /*2550*/  IMAD.IADD R5, R5, 0x1, R4 ;  /* 0x0000000105057824 */ /* 0x000fe400078e0204 */
[----:B------:R-:W0:Y:S03]  /*2560*/  SHFL.UP PT, R7, R40, 0x2, RZ ;  /* 0x0440000028077989 */ /* 0x000e2600000e00ff */
[----:B------:R-:W-:Y:S01]  /*2570*/  ISETP.NE.AND P0, PT, R5, RZ, PT ;  /* 0x000000ff0500720c */ /* 0x000fe20003f05270 */
[----:B------:R-:W1:Y:S01]  /*2580*/  SHFL.UP PT, R6, R5, 0x2, RZ ;  /* 0x0440000005067989 */ /* 0x000e6200000e00ff */
        /* <DEDUP_REMOVED lines=26> */
[----:B------:R-:W-:Y:S02]  /*2730*/  FSEL R43, R7, R40, !P0 ;  /* 0x00000028072b7208 */ /* 0x000fe40004000000 */
[----:B------:R-:W-:Y:S01]  /*2740*/  ISETP.NE.AND P0, PT, R41, 0x3, PT ;  /* 0x000000032900780c */ /* 0x000fe20003f05270 */
[----:B------:R-:W-:Y:S01]  /*2750*/  IMAD.IADD R42, R4, 0x1, R5 ;  /* 0x00000001042a7824 */ /* 0x000fe200078e0205 */
[----:B------:R-:W-:-:S04]  /*2760*/  FSEL R27, R40, R43, !P1 ;  /* 0x0000002b281b7208 */ /* 0x000fc80004800000 */
[----:B------:R-:W-:Y:S01]  /*2770*/  @!P2 STS.64 [R44], R42 ;  /* 0x0000002a2c00a388 */ /* 0x000fe20000000a00 */
[----:B------:R-:W-:Y:S06]  /*2780*/  BAR.SYNC.DEFER_BLOCKING 0x0 ;  /* 0x0000000000007b1d */ /* 0x000fec0000010000 */
[----:B------:R-:W-:Y:S04]  /*2790*/  SHFL.UP PT, R27, R27, 0x1, RZ ;  /* 0x042000001b1b7989 */ /* 0x000fe800000e00ff */
[----:B------:R-:W0:Y:S04]  /*27a0*/  LDS.128 R8, [UR4] ;  /* 0x00000004ff087984 */ /* 0x000e280008000c00 */
[----:B------:R-:W1:Y:S04]  /*27b0*/  LDS.128 R28, [UR4+0x10] ;  /* 0x00001004ff1c7984 */ /* 0x000e680008000c00 */
[----:B------:R-:W2:Y:S04]  /*27c0*/  LDS.128 R32, [UR4+0x20] ;  /* 0x00002004ff207984 */ /* 0x000ea80008000c00 */
[----:B------:R-:W3:Y:S01]  /*27d0*/  LDS.128 R4, [UR4+0x30] ;  /* 0x00003004ff047984 */ /* 0x000ee20008000c00 */
[----:B0-----:R-:W-:Y:S01]  /*27e0*/  IMAD.IADD R39, R8, 0x1, R10 ;  /* 0x0000000108277824 */ /* 0x001fe200078e020a */
[----:B------:R-:W-:-:S03]  /*27f0*/  ISETP.NE.AND P1, PT, R10, RZ, PT ;  /* 0x000000ff0a00720c */ /* 0x000fc60003f25270 */
[C---:B-1----:R-:W-:Y:S01]  /*2800*/  IMAD.IADD R43, R39.reuse, 0x1, R28 ;  /* 0x00000001272b7824 */ /* 0x042fe200078e021c */
[----:B------:R-:W-:Y:S02]  /*2810*/  SEL R8, R39, R8, !P5 ;  /* 0x0000000827087207 */ /* 0x000fe40006800000 */
[----:B------:R-:W-:Y:S01]  /*2820*/  ISETP.NE.AND P6, PT, R28, RZ, PT ;  /* 0x000000ff1c00720c */ /* 0x000fe20003fc5270 */
[----:B------:R-:W0:Y:S01]  /*2830*/  SHFL.UP PT, R39, R42, 0x1, RZ ;  /* 0x042000002a277989 */ /* 0x000e2200000e00ff */
[----:B------:R-:W-:Y:S02]  /*2840*/  ISETP.NE.AND P2, PT, R30, RZ, PT ;  /* 0x000000ff1e00720c */ /* 0x000fe40003f45270 */
[----:B--2---:R-:W-:Y:S02]  /*2850*/  ISETP.NE.AND P3, PT, R32, RZ, PT ;  /* 0x000000ff2000720c */ /* 0x004fe40003f65270 */
[----:B------:R-:W-:Y:S01]  /*2860*/  SEL R10, R43, R8, !P0 ;  /* 0x000000082b0a7207 */ /* 0x000fe20004000000 */
[----:B------:R-:W-:Y:S01]  /*2870*/  @!P1 FADD R11, R9, R11 ;  /* 0x0000000b090b9221 */ /* 0x000fe20000000000 */
[----:B------:R-:W-:Y:S01]  /*2880*/  ISETP.GE.U32.AND P1, PT, R0, 0x20, PT ;  /* 0x000000200000780c */ /* 0x000fe20003f26070 */
[----:B------:R-:W-:-:S03]  /*2890*/  IMAD.IADD R43, R30, 0x1, R43 ;  /* 0x000000011e2b7824 */ /* 0x000fc600078e022b */
[C---:B------:R-:W-:Y:S01]  /*28a0*/  FSEL R8, R11.reuse, R9, !P5 ;  /* 0x000000090b087208 */ /* 0x040fe20006800000 */
[----:B------:R-:W-:Y:S01]  /*28b0*/  @!P6 FADD R29, R11, R29 ;  /* 0x0000001d0b1de221 */ /* 0x000fe20000000000 */
[----:B------:R-:W-:Y:S02]  /*28c0*/  ISETP.NE.AND P5, PT, R34, RZ, PT ;  /* 0x000000ff2200720c */ /* 0x000fe40003fa5270 */
[----:B------:R-:W-:Y:S01]  /*28d0*/  SEL R10, R43, R10, !P4 ;  /* 0x0000000a2b0a7207 */ /* 0x000fe20006000000 */
[----:B------:R-:W-:Y:S01]  /*28e0*/  @!P2 FADD R31, R31, R29 ;  /* 0x0000001d1f1fa221 */ /* 0x000fe20000000000 */
[----:B------:R-:W-:Y:S01]  /*28f0*/  FSEL R8, R29, R8, !P0 ;  /* 0x000000081d087208 */ /* 0x000fe20004000000 */
[----:B------:R-:W-:Y:S01]  /*2900*/  IMAD.IADD R43, R43, 0x1, R32 ;  /* 0x000000012b2b7824 */ /* 0x000fe200078e0220 */
[----:B---3--:R-:W-:Y:S01]  /*2910*/  ISETP.NE.AND P2, PT, R4, RZ, PT ;  /* 0x000000ff0400720c */ /* 0x008fe20003f45270 */
[----:B------:R-:W-:Y:S01]  /*2920*/  @!P3 FADD R33, R31, R33 ;  /* 0x000000211f21b221 */ /* 0x000fe20000000000 */
[----:B------:R-:W-:-:S02]  /*2930*/  ISETP.NE.AND P0, PT, R41, 0x5, PT ;  /* 0x000000052900780c */ /* 0x000fc40003f05270 */
[----:B------:R-:W-:Y:S02]  /*2940*/  FSEL R8, R31, R8, !P4 ;  /* 0x000000081f087208 */ /* 0x000fe40006000000 */
[----:B0-----:R-:W-:Y:S01]  /*2950*/  @P1 ISETP.NE.AND P4, PT, R39, RZ, PT ;  /* 0x000000ff2700120c */ /* 0x001fe20003f85270 */
[----:B------:R-:W-:Y:S01]  /*2960*/  @!P5 FADD R35, R35, R33 ;  /* 0x000000212323d221 */ /* 0x000fe20000000000 */
[----:B------:R-:W-:Y:S01]  /*2970*/  SEL R10, R43, R10, !P0 ;  /* 0x0000000a2b0a7207 */ /* 0x000fe20004000000 */
[----:B------:R-:W-:Y:S01]  /*2980*/  IMAD.IADD R43, R34, 0x1, R43 ;  /* 0x00000001222b7824 */ /* 0x000fe200078e022b */
[----:B------:R-:W-:Y:S02]  /*2990*/  FSEL R8, R33, R8, !P0 ;  /* 0x0000000821087208 */ /* 0x000fe40004000000 */
[----:B------:R-:W-:Y:S01]  /*29a0*/  PLOP3.LUT P0, PT, PT, PT, PT, 0x80, 0x8 ;  /* 0x000000000008781c */ /* 0x000fe20003f0f070 */
[----:B------:R-:W-:Y:S01]  /*29b0*/  @!P2 FADD R5, R35, R5 ;  /* 0x000000052305a221 */ /* 0x000fe20000000000 */
[----:B------:R-:W-:-:S02]  /*29c0*/  ISETP.NE.AND P3, PT, R41, 0x6, PT ;  /* 0x000000062900780c */ /* 0x000fc40003f65270 */
[----:B------:R-:W-:Y:S02]  /*29d0*/  @P1 PLOP3.LUT P0, PT, P4, PT, PT, 0x80, 0x8 ;  /* 0x000000000008181c */ /* 0x000fe4000270f070 */
[----:B------:R-:W-:Y:S02]  /*29e0*/  ISETP.NE.AND P4, PT, R41, 0x7, PT ;  /* 0x000000072900780c */ /* 0x000fe40003f85270 */
[----:B------:R-:W-:Y:S02]  /*29f0*/  FSEL R8, R35, R8, !P3 ;  /* 0x0000000823087208 */ /* 0x000fe40005800000 */
[----:B------:R-:W-:Y:S02]  /*2a00*/  ISETP.NE.AND P2, PT, R6, RZ, PT ;  /* 0x000000ff0600720c */ /* 0x000fe40003f45270 */
[C---:B------:R-:W-:Y:S01]  /*2a10*/  SEL R10, R43.reuse, R10, !P3 ;  /* 0x0000000a2b0a7207 */ /* 0x040fe20005800000 */
[----:B------:R-:W-:Y:S01]  /*2a20*/  IMAD.IADD R43, R43, 0x1, R4 ;  /* 0x000000012b2b7824 */ /* 0x000fe200078e0204 */
[----:B------:R-:W-:-:S02]  /*2a30*/  FSEL R8, R5, R8, !P4 ;  /* 0x0000000805087208 */ /* 0x000fc40006000000 */
[----:B------:R-:W-:Y:S01]  /*2a40*/  @P1 ISETP.NE.AND P3, PT, R36, RZ, PT ;  /* 0x000000ff2400120c */ /* 0x000fe20003f65270 */
[----:B------:R-:W-:Y:S01]  /*2a50*/  IMAD.IADD R32, R6, 0x1, R43 ;  /* 0x0000000106207824 */ /* 0x000fe200078e022b */
[----:B------:R-:W-:Y:S01]  /*2a60*/  SEL R10, R43, R10, !P4 ;  /* 0x0000000a2b0a7207 */ /* 0x000fe20006000000 */
[----:B------:R-:W-:Y:S01]  /*2a70*/  @!P0 FADD R27, R27, R8 ;  /* 0x000000081b1b8221 */ /* 0x000fe20000000000 */
[----:B------:R-:W-:-:S03]  /*2a80*/  @P1 SEL R9, R39, RZ, P3 ;  /* 0x000000ff27091207 */ /* 0x000fc60001800000 */
[----:B------:R-:W-:Y:S01]  /*2a90*/  @!P2 FADD R7, R7, R5 ;  /* 0x000000050707a221 */ /* 0x000fe20000000000 */
[----:B------:R-:W-:Y:S01]  /*2aa0*/  @P1 FSEL R27, R8, R27, !P3 ;  /* 0x0000001b081b1208 */ /* 0x000fe20005800000 */
[----:B------:R-:W-:Y:S01]  /*2ab0*/  @P1 IMAD.IADD R39, R10, 0x1, R9 ;  /* 0x000000010a271824 */ /* 0x000fe200078e0209 */
[----:B------:R-:W-:Y:S06]  /*2ac0*/  @P1 BRA `(.L_x_1291) ;  /* 0x0000000c00081947 */ /* 0x000fec0003800000 */
[----:B------:R-:W0:Y:S01]  /*2ad0*/  LDC.64 R28, c[0x0][0x3b0] ;  /* 0x0000ec00ff1c7b82 */ /* 0x000e220000000a00 */
[----:B------:R-:W-:Y:S01]  /*2ae0*/  ISETP.NE.AND P0, PT, R0, RZ, PT ;  /* 0x000000ff0000720c */ /* 0x000fe20003f05270 */
[----:B------:R-:W1:-:S12]  /*2af0*/  LDCU UR5, c[0x0][0x370] ;  /* 0x00006e00ff0577ac */ /* 0x000e580008000800 */
[----:B------:R-:W-:Y:S01]  /*2b00*/  @!P0 IMAD.MOV.U32 R10, RZ, RZ, 0x64 ;  /* 0x00000064ff0a8424 */ /* 0x000fe200078e00ff */
[----:B------:R2:W-:Y:S01]  /*2b10*/  @!P0 STS [UR4+0x74], R32 ;  /* 0x00007420ff008988 */ /* 0x0005e20008000804 */
[----:B------:R-:W-:Y:S02]  /*2b20*/  @!P0 IMAD.MOV.U32 R11, RZ, RZ, 0x0 ;  /* 0x00000000ff0b8424 */ /* 0x000fe400078e00ff */
[----:B------:R-:W-:Y:S01]  /*2b30*/  @!P0 IMAD.MOV.U32 R8, RZ, RZ, R32 ;  /* 0x000000ffff088224 */ /* 0x000fe200078e0020 */
[----:B------:R2:W-:Y:S01]  /*2b40*/  @!P0 STS [UR4+0x78], R7 ;  /* 0x00007807ff008988 */ /* 0x0005e20008000804 */
[----:B------:R-:W-:Y:S01]  /*2b50*/  @!P0 IMAD.MOV.U32 R9, RZ, RZ, R7 ;  /* 0x000000ffff098224 */ /* 0x000fe200078e0007 */
[----:B-1----:R-:W-:Y:S01]  /*2b60*/  UISETP.GT.U32.AND UP0, UPT, UR5, 0x1f3, UPT ;  /* 0x000001f30500788c */ /* 0x002fe2000bf04070 */
[----:B0-----:R-:W-:-:S05]  /*2b70*/  IMAD.WIDE.U32 R28, R38, 0x10, R28 ;  /* 0x00000010261c7825 */ /* 0x001fca00078e001c */
[----:B------:R2:W-:Y:S03]  /*2b80*/  @!P0 ST.E.128.STRONG.GPU desc[UR8][R28.64+0x200], R8 ;  /* 0x000200081c008985 */ /* 0x0005e6000c10fd08 */
[----:B------:R-:W-:Y:S05]  /*2b90*/  BRA.U UP0, `(.L_x_1292) ;  /* 0x0000000100087547 */ /* 0x000fea000b800000 */
[----:B------:R0:W-:Y:S06]  /*2ba0*/  MEMBAR.SC.CTA ;  /* 0x0000000000007992 */ /* 0x0001ec0000000000 */
[----:B0-----:R-:W-:Y:S05]  /*2bb0*/  BRA `(.L_x_1293) ;  /* 0x0000000000087947 */ /* 0x001fea0003800000 */
.L_x_1292:
[----:B------:R-:W-:Y:S05]  /*2bc0*/  NANOSLEEP 0x1c2 ;  /* 0x000001c20000795d */ /* 0x000fea0003800000 */
[----:B------:R-:W-:Y:S01]  /*2bd0*/  NOP ;  /* 0x0000000000007918 */ /* 0x000fe20000000000 */
.L_x_1293:
[----:B------:R-:W-:-:S03]  /*2be0*/  IMAD.WIDE.U32 R4, R0, 0x10, RZ ;  /* 0x0000001000047825 */ /* 0x000fc600078e00ff */
[----:B------:R-:W-:Y:S02]  /*2bf0*/  LOP3.LUT R31, R4, 0xfffffff0, RZ, 0x3c, !PT ;  /* 0xfffffff0041f7812 */ /* 0x000fe400078e3cff */
[----:B------:R-:W-:Y:S02]  /*2c00*/  LOP3.LUT R5, RZ, R5, RZ, 0x33, !PT ;  /* 0x00000005ff057212 */ /* 0x000fe400078e33ff */
[----:B------:R-:W-:-:S05]  /*2c10*/  IADD3 R30, P0, PT, R28, R31, RZ ;  /* 0x0000001f1c1e7210 */ /* 0x000fca0007f1e0ff */
[----:B------:R-:W-:-:S08]  /*2c20*/  IMAD.X R31, R29, 0x1, R5, P0 ;  /* 0x000000011d1f7824 */ /* 0x000fd000000e0605 */
.L_x_1295:
[----:B--2---:R-:W2:Y:S01]  /*2c30*/  LD.E.128.STRONG.GPU R8, desc[UR8][R30.64+0x200] ;  /* 0x000200081e087980 */ /* 0x004ea2000c10fd00 */
[----:B------:R-:W-:Y:S05]  /*2c40*/  YIELD ;  /* 0x0000000000007946 */ /* 0x000fea0003800000 */
[----:B------:R-:W-:Y:S01]  /*2c50*/  UMOV UR5, 0xffffffff ;  /* 0xffffffff00057882 */ /* 0x000fe20000000000 */
[----:B--2---:R-:W-:-:S04]  /*2c60*/  ISETP.NE.U32.AND P0, PT, R10, 0x63, PT ;  /* 0x000000630a00780c */ /* 0x004fc80003f05070 */
[----:B------:R-:W-:Y:S01]  /*2c70*/  ISETP.NE.AND.EX P0, PT, R11, RZ, PT, P0 ;  /* 0x000000ff0b00720c */ /* 0x000fe20003f05300 */
[----:B------:R-:W-:-:S12]  /*2c80*/  BRA.DIV UR5, `(.L_x_1294) ;  /* 0x0000006a05307947 */ /* 0x000fd8000b800000 */
[----:B------:R-:W-:-:S13]  /*2c90*/  VOTE.ANY P0, !P0 ;  /* 0x0000000000ff7806 */ /* 0x000fda0004000100 */
.L_x_1351:
[----:B------:R-:W-:Y:S05]  /*2ca0*/  @P0 BRA `(.L_x_1295) ;  /* 0xfffffffc00e00947 */ /* 0x000fea000383ffff */
[----:B------:R-:W-:Y:S01]  /*2cb0*/  UMOV UR5, 0xffffffff ;  /* 0xffffffff00057882 */ /* 0x000fe20000000000 */
[----:B------:R-:W-:-:S04]  /*2cc0*/  ISETP.NE.U32.AND P0, PT, R10, 0x65, PT ;  /* 0x000000650a00780c */ /* 0x000fc80003f05070 */
[----:B------:R-:W-:Y:S01]  /*2cd0*/  ISETP.NE.AND.EX P0, PT, R11, RZ, PT, P0 ;  /* 0x000000ff0b00720c */ /* 0x000fe20003f05300 */
[----:B------:R-:W-:-:S12]  /*2ce0*/  BRA.DIV UR5, `(.L_x_1296) ;  /* 0x0000006a05387947 */ /* 0x000fd8000b800000 */
[----:B------:R-:W0:Y:S01]  /*2cf0*/  S2R R31, SR_GEMASK ;  /* 0x00000000001f7919 */ /* 0x000e220000003c00 */
[----:B------:R-:W-:Y:S01]  /*2d00*/  VOTE.ANY R4, PT, !P0 ;  /* 0x0000000000047806 */ /* 0x000fe200040e0100 */
[----:B------:R-:W-:Y:S01]  /*2d10*/  VIADD R6, R36, 0x10 ;  /* 0x0000001024067836 */ /* 0x000fe20000000000 */
[----:B------:R-:W-:Y:S02]  /*2d20*/  ISETP.NE.AND P1, PT, R8, RZ, PT ;  /* 0x000000ff0800720c */ /* 0x000fe40003f25270 */
[----:B0-----:R-:W-:-:S05]  /*2d30*/  LOP3.LUT R4, R4, 0x80000000, R31, 0xec, !PT ;  /* 0x8000000004047812 */ /* 0x001fca00078eec1f */
[----:B------:R-:W-:-:S05]  /*2d40*/  VIADD R5, R4, 0xffffffff ;  /* 0xffffffff04057836 */ /* 0x000fca0000000000 */
[----:B------:R-:W-:Y:S01]  /*2d50*/  LOP3.LUT R5, R4, R5, RZ, 0xc, !PT ;  /* 0x0000000504057212 */ /* 0x000fe200078e0cff */
[----:B------:R-:W-:-:S03]  /*2d60*/  VIADD R4, R36, 0x2 ;  /* 0x0000000224047836 */ /* 0x000fc60000000000 */
[----:B------:R-:W0:Y:S02]  /*2d70*/  POPC R41, R5 ;  /* 0x0000000500297309 */ /* 0x000e240000000000 */
[----:B0-----:R-:W0:Y:S01]  /*2d80*/  SHFL.DOWN PT, R42, R9, 0x1, R41 ;  /* 0x08200000092a7989 */ /* 0x001e2200000e0029 */
[-C--:B------:R-:W-:Y:S02]  /*2d90*/  ISETP.GE.AND P0, PT, R36, R41.reuse, PT ;  /* 0x000000292400720c */ /* 0x080fe40003f06270 */
[----:B------:R-:W-:Y:S01]  /*2da0*/  ISETP.GT.AND P2, PT, R6, R41, PT ;  /* 0x000000290600720c */ /* 0x000fe20003f44270 */
[----:B------:R-:W1:Y:S01]  /*2db0*/  SHFL.DOWN PT, R30, R8, 0x1, R41 ;  /* 0x08200000081e7989 */ /* 0x000e6200000e0029 */
[----:B0-----:R-:W-:Y:S01]  /*2dc0*/  FADD R33, R9, R42 ;  /* 0x0000002a09217221 */ /* 0x001fe20000000000 */
[----:B-1----:R-:W-:-:S04]  /*2dd0*/  SEL R35, R30, RZ, !P0 ;  /* 0x000000ff1e237207 */ /* 0x002fc80004000000 */
[----:B------:R-:W-:Y:S01]  /*2de0*/  FSEL R33, R33, R9, !P1 ;  /* 0x0000000921217208 */ /* 0x000fe20004800000 */
[----:B------:R-:W-:-:S03]  /*2df0*/  IMAD.IADD R30, R8, 0x1, R35 ;  /* 0x00000001081e7824 */ /* 0x000fc600078e0223 */
[----:B------:R-:W-:Y:S02]  /*2e00*/  FSEL R33, R33, R9, !P0 ;  /* 0x0000000921217208 */ /* 0x000fe40004000000 */
[----:B------:R-:W-:Y:S01]  /*2e10*/  ISETP.GT.AND P0, PT, R4, R41, PT ;  /* 0x000000290400720c */ /* 0x000fe20003f04270 */
[----:B------:R-:W-:Y:S01]  /*2e20*/  VIADD R4, R36, 0x4 ;  /* 0x0000000424047836 */ /* 0x000fe20000000000 */
[----:B------:R-:W0:Y:S01]  /*2e30*/  SHFL.DOWN PT, R42, R30, 0x2, R41 ;  /* 0x084000001e2a7989 */ /* 0x000e2200000e0029 */
[----:B------:R-:W-:-:S03]  /*2e40*/  ISETP.NE.AND P1, PT, R30, RZ, PT ;  /* 0x000000ff1e00720c */ /* 0x000fc60003f25270 */
[----:B------:R-:W1:Y:S01]  /*2e50*/  SHFL.DOWN PT, R34, R33, 0x2, R41 ;  /* 0x0840000021227989 */ /* 0x000e6200000e0029 */
[----:B0-----:R-:W-:Y:S01]  /*2e60*/  SEL R5, R42, RZ, !P0 ;  /* 0x000000ff2a057207 */ /* 0x001fe20004000000 */
[----:B-1----:R-:W-:-:S04]  /*2e70*/  FADD R34, R33, R34 ;  /* 0x0000002221227221 */ /* 0x002fc80000000000 */
[----:B------:R-:W-:Y:S01]  /*2e80*/  IMAD.IADD R8, R30, 0x1, R5 ;  /* 0x000000011e087824 */ /* 0x000fe200078e0205 */
[----:B------:R-:W-:-:S04]  /*2e90*/  @!P0 FSEL R33, R34, R33, !P1 ;  /* 0x0000002122218208 */ /* 0x000fc80004800000 */
[----:B------:R-:W0:Y:S01]  /*2ea0*/  SHFL.DOWN PT, R9, R8, 0x4, R41 ;  /* 0x0880000008097989 */ /* 0x000e2200000e0029 */
[----:B------:R-:W-:Y:S01]  /*2eb0*/  ISETP.GT.AND P0, PT, R4, R41, PT ;  /* 0x000000290400720c */ /* 0x000fe20003f04270 */
[----:B------:R-:W-:Y:S01]  /*2ec0*/  VIADD R4, R36, 0x8 ;  /* 0x0000000824047836 */ /* 0x000fe20000000000 */
[----:B------:R-:W-:Y:S01]  /*2ed0*/  ISETP.NE.AND P1, PT, R8, RZ, PT ;  /* 0x000000ff0800720c */ /* 0x000fe20003f25270 */
[----:B------:R-:W1:Y:S01]  /*2ee0*/  SHFL.DOWN PT, R42, R33, 0x4, R41 ;  /* 0x08800000212a7989 */ /* 0x000e6200000e0029 */
[----:B0-----:R-:W-:Y:S01]  /*2ef0*/  SEL R9, R9, RZ, !P0 ;  /* 0x000000ff09097207 */ /* 0x001fe20004000000 */
[----:B-1----:R-:W-:-:S04]  /*2f00*/  FADD R42, R33, R42 ;  /* 0x0000002a212a7221 */ /* 0x002fc80000000000 */
[----:B------:R-:W-:-:S04]  /*2f10*/  IMAD.IADD R30, R8, 0x1, R9 ;  /* 0x00000001081e7824 */ /* 0x000fc800078e0209 */
[----:B------:R-:W-:Y:S01]  /*2f20*/  @!P0 FSEL R33, R42, R33, !P1 ;  /* 0x000000212a218208 */ /* 0x000fe20004800000 */
[----:B------:R-:W0:Y:S01]  /*2f30*/  SHFL.DOWN PT, R9, R30, 0x8, R41 ;  /* 0x090000001e097989 */ /* 0x000e2200000e0029 */
[----:B------:R-:W-:Y:S02]  /*2f40*/  ISETP.GT.AND P0, PT, R4, R41, PT ;  /* 0x000000290400720c */ /* 0x000fe40003f04270 */
[----:B------:R-:W-:Y:S01]  /*2f50*/  ISETP.NE.AND P1, PT, R30, RZ, PT ;  /* 0x000000ff1e00720c */ /* 0x000fe20003f25270 */
[----:B------:R-:W1:Y:S01]  /*2f60*/  SHFL.DOWN PT, R42, R33, 0x8, R41 ;  /* 0x09000000212a7989 */ /* 0x000e6200000e0029 */
[----:B------:R-:W2:Y:S01]  /*2f70*/  LDC.64 R4, c[0x0][0x3b0] ;  /* 0x0000ec00ff047b82 */ /* 0x000ea20000000a00 */
[----:B0-----:R-:W-:Y:S01]  /*2f80*/  SEL R9, R9, RZ, !P0 ;  /* 0x000000ff09097207 */ /* 0x001fe20004000000 */
[----:B-1----:R-:W-:-:S04]  /*2f90*/  FADD R42, R33, R42 ;  /* 0x0000002a212a7221 */ /* 0x002fc80000000000 */
[----:B------:R-:W-:Y:S01]  /*2fa0*/  IMAD.IADD R8, R30, 0x1, R9 ;  /* 0x000000011e087824 */ /* 0x000fe200078e0209 */
[----:B--2---:R-:W-:Y:S02]  /*2fb0*/  IADD3 R34, P4, PT, R4, 0x200, RZ ;  /* 0x0000020004227810 */ /* 0x004fe40007f9e0ff */
[----:B------:R-:W-:Y:S02]  /*2fc0*/  @!P0 FSEL R33, R42, R33, !P1 ;  /* 0x000000212a218208 */ /* 0x000fe40004800000 */
[----:B------:R-:W0:Y:S01]  /*2fd0*/  SHFL.DOWN PT, R9, R8, 0x10, R41 ;  /* 0x0a00000008097989 */ /* 0x000e2200000e0029 */
[----:B------:R-:W-:Y:S01]  /*2fe0*/  ISETP.NE.U32.AND P1, PT, R10, 0x65, PT ;  /* 0x000000650a00780c */ /* 0x000fe20003f25070 */
[----:B------:R-:W-:Y:S01]  /*2ff0*/  IMAD.X R35, RZ, RZ, R5, P4 ;  /* 0x000000ffff237224 */ /* 0x000fe200020e0605 */
[----:B------:R-:W-:Y:S01]  /*3000*/  ISETP.NE.AND P3, PT, R8, RZ, PT ;  /* 0x000000ff0800720c */ /* 0x000fe20003f65270 */
[----:B------:R-:W1:Y:S01]  /*3010*/  SHFL.DOWN PT, R42, R33, 0x10, R41 ;  /* 0x0a000000212a7989 */ /* 0x000e6200000e0029 */
[----:B------:R-:W-:-:S02]  /*3020*/  ISETP.NE.AND.EX P1, PT, R11, RZ, PT, P1 ;  /* 0x000000ff0b00720c */ /* 0x000fc40003f25310 */
[----:B------:R-:W-:-:S05]  /*3030*/  LOP3.LUT R11, RZ, R0, RZ, 0x33, !PT ;  /* 0x00000000ff0b7212 */ /* 0x000fca00078e33ff */
[----:B------:R-:W-:-:S06]  /*3040*/  IMAD.IADD R38, R11, 0x1, R38 ;  /* 0x000000010b267824 */ /* 0x000fcc00078e0226 */
[----:B------:R-:W-:Y:S02]  /*3050*/  VOTE.ALL P0, P1 ;  /* 0x0000000000ff7806 */ /* 0x000fe40000800000 */
[----:B0-----:R-:W-:Y:S01]  /*3060*/  SEL R9, R9, RZ, !P2 ;  /* 0x000000ff09097207 */ /* 0x001fe20005000000 */
[----:B-1----:R-:W-:-:S04]  /*3070*/  FADD R42, R33, R42 ;  /* 0x0000002a212a7221 */ /* 0x002fc80000000000 */
[----:B------:R-:W-:Y:S01]  /*3080*/  IMAD.IADD R30, R8, 0x1, R9 ;  /* 0x00000001081e7824 */ /* 0x000fe200078e0209 */
[----:B------:R-:W-:-:S05]  /*3090*/  @!P2 FSEL R33, R42, R33, !P3 ;  /* 0x000000212a21a208 */ /* 0x000fca0005800000 */
[----:B------:R-:W-:-:S07]  /*30a0*/  IMAD.MOV.U32 R8, RZ, RZ, R33 ;  /* 0x000000ffff087224 */ /* 0x000fce00078e0021 */
.L_x_1365:
[----:B------:R-:W-:Y:S05]  /*30b0*/  @!P0 BRA `(.L_x_1297) ;  /* 0x0000000400248947 */ /* 0x000fea0003800000 */
[----:B------:R-:W-:-:S07]  /*30c0*/  IMAD.MOV.U32 R33, RZ, RZ, R38 ;  /* 0x000000ffff217224 */ /* 0x000fce00078e0026 */
.L_x_1301:
[----:B------:R-:W-:Y:S02]  /*30d0*/  IMAD.MOV.U32 R38, RZ, RZ, R8 ;  /* 0x000000ffff267224 */ /* 0x000fe400078e0008 */
[----:B------:R-:W-:-:S07]  /*30e0*/  IMAD.WIDE R40, R33, 0x10, R34 ;  /* 0x0000001021287825 */ /* 0x000fce00078e0222 */
.L_x_1299:
[----:B------:R-:W2:Y:S01]  /*30f0*/  LD.E.128.STRONG.GPU R8, desc[UR8][R40.64+-0x200] ;  /* 0xfffe000828087980 */ /* 0x000ea2000c10fd00 */
[----:B------:R-:W-:Y:S05]  /*3100*/  YIELD ;  /* 0x0000000000007946 */ /* 0x000fea0003800000 */
[----:B------:R-:W-:Y:S01]  /*3110*/  UMOV UR5, 0xffffffff ;  /* 0xffffffff00057882 */ /* 0x000fe20000000000 */
[----:B--2---:R-:W-:-:S04]  /*3120*/  ISETP.NE.U32.AND P0, PT, R10, 0x63, PT ;  /* 0x000000630a00780c */ /* 0x004fc80003f05070 */
[----:B------:R-:W-:Y:S01]  /*3130*/  ISETP.NE.AND.EX P0, PT, R11, RZ, PT, P0 ;  /* 0x000000ff0b00720c */ /* 0x000fe20003f05300 */
[----:B------:R-:W-:-:S12]  /*3140*/  BRA.DIV UR5, `(.L_x_1298) ;  /* 0x0000006a05dc7947 */ /* 0x000fd8000b800000 */
[----:B------:R-:W-:-:S13]  /*3150*/  VOTE.ANY P0, !P0 ;  /* 0x0000000000ff7806 */ /* 0x000fda0004000100 */
.L_x_1368:
[----:B------:R-:W-:Y:S05]  /*3160*/  @P0 BRA `(.L_x_1299) ;  /* 0xfffffffc00e00947 */ /* 0x000fea000383ffff */
[----:B------:R-:W-:Y:S01]  /*3170*/  UMOV UR5, 0xffffffff ;  /* 0xffffffff00057882 */ /* 0x000fe20000000000 */
[----:B------:R-:W-:-:S04]  /*3180*/  ISETP.NE.U32.AND P0, PT, R10, 0x65, PT ;  /* 0x000000650a00780c */ /* 0x000fc80003f05070 */
[----:B------:R-:W-:Y:S01]  /*3190*/  ISETP.NE.AND.EX P0, PT, R11, RZ, PT, P0 ;  /* 0x000000ff0b00720c */ /* 0x000fe20003f05300 */
[----:B------:R-:W-:-:S12]  /*31a0*/  BRA.DIV UR5, `(.L_x_1300) ;  /* 0x0000006a05e47947 */ /* 0x000fd8000b800000 */
[----:B------:R-:W-:Y:S01]  /*31b0*/  VOTE.ANY R4, PT, !P0 ;  /* 0x0000000000047806 */ /* 0x000fe200040e0100 */
[----:B------:R-:W-:Y:S01]  /*31c0*/  VIADD R33, R33, 0xffffffe0 ;  /* 0xffffffe021217836 */ /* 0x000fe20000000000 */
[----:B------:R-:W-:Y:S02]  /*31d0*/  ISETP.NE.AND P1, PT, R8, RZ, PT ;  /* 0x000000ff0800720c */ /* 0x000fe40003f25270 */
[----:B------:R-:W-:Y:S02]  /*31e0*/  LOP3.LUT R4, R4, 0x80000000, R31, 0xec, !PT ;  /* 0x8000000004047812 */ /* 0x000fe400078eec1f */
[----:B------:R-:W-:-:S03]  /*31f0*/  ISETP.NE.AND P3, PT, R30, RZ, PT ;  /* 0x000000ff1e00720c */ /* 0x000fc60003f65270 */
[----:B------:R-:W-:-:S05]  /*3200*/  VIADD R5, R4, 0xffffffff ;  /* 0xffffffff04057836 */ /* 0x000fca0000000000 */
[----:B------:R-:W-:Y:S01]  /*3210*/  LOP3.LUT R5, R4, R5, RZ, 0xc, !PT ;  /* 0x0000000504057212 */ /* 0x000fe200078e0cff */
[----:B------:R-:W-:-:S03]  /*3220*/  VIADD R4, R36, 0x2 ;  /* 0x0000000224047836 */ /* 0x000fc60000000000 */
[----:B------:R-:W0:Y:S02]  /*3230*/  POPC R41, R5 ;  /* 0x0000000500297309 */ /* 0x000e240000000000 */
[----:B0-----:R-:W0:Y:S01]  /*3240*/  SHFL.DOWN PT, R42, R9, 0x1, R41 ;  /* 0x08200000092a7989 */ /* 0x001e2200000e0029 */
[----:B------:R-:W-:-:S03]  /*3250*/  ISETP.GE.AND P0, PT, R36, R41, PT ;  /* 0x000000292400720c */ /* 0x000fc60003f06270 */
[----:B------:R-:W1:Y:S01]  /*3260*/  SHFL.DOWN PT, R40, R8, 0x1, R41 ;  /* 0x0820000008287989 */ /* 0x000e6200000e0029 */
[----:B0-----:R-:W-:-:S05]  /*3270*/  FADD R43, R9, R42 ;  /* 0x0000002a092b7221 */ /* 0x001fca0000000000 */
[-C--:B------:R-:W-:Y:S02]  /*3280*/  FSEL R45, R43, R9.reuse, !P1 ;  /* 0x000000092b2d7208 */ /* 0x080fe40004800000 */
[----:B-1----:R-:W-:Y:S02]  /*3290*/  SEL R43, R40, RZ, !P0 ;  /* 0x000000ff282b7207 */ /* 0x002fe40004000000 */
[----:B------:R-:W-:Y:S02]  /*32a0*/  FSEL R40, R45, R9, !P0 ;  /* 0x000000092d287208 */ /* 0x000fe40004000000 */
[----:B------:R-:W-:Y:S01]  /*32b0*/  ISETP.GT.AND P0, PT, R4, R41, PT ;  /* 0x000000290400720c */ /* 0x000fe20003f04270 */
[----:B------:R-:W-:Y:S02]  /*32c0*/  IMAD.IADD R44, R8, 0x1, R43 ;  /* 0x00000001082c7824 */ /* 0x000fe400078e022b */
[----:B------:R-:W0:Y:S01]  /*32d0*/  SHFL.DOWN PT, R43, R40, 0x2, R41 ;  /* 0x08400000282b7989 */ /* 0x000e2200000e0029 */
[----:B------:R-:W-:-:S02]  /*32e0*/  VIADD R4, R36, 0x4 ;  /* 0x0000000424047836 */ /* 0x000fc40000000000 */
[----:B------:R-:W-:Y:S01]  /*32f0*/  ISETP.NE.AND P1, PT, R44, RZ, PT ;  /* 0x000000ff2c00720c */ /* 0x000fe20003f25270 */
[----:B------:R-:W1:Y:S01]  /*3300*/  SHFL.DOWN PT, R42, R44, 0x2, R41 ;  /* 0x084000002c2a7989 */ /* 0x000e6200000e0029 */
[----:B0-----:R-:W-:Y:S01]  /*3310*/  FADD R43, R40, R43 ;  /* 0x0000002b282b7221 */ /* 0x001fe20000000000 */
[----:B-1----:R-:W-:-:S04]  /*3320*/  SEL R5, R42, RZ, !P0 ;  /* 0x000000ff2a057207 */ /* 0x002fc80004000000 */
[----:B------:R-:W-:Y:S02]  /*3330*/  @!P0 FSEL R40, R43, R40, !P1 ;  /* 0x000000282b288208 */ /* 0x000fe40004800000 */
[----:B------:R-:W-:Y:S01]  /*3340*/  ISETP.GT.AND P0, PT, R4, R41, PT ;  /* 0x000000290400720c */ /* 0x000fe20003f04270 */
[----:B------:R-:W-:Y:S02]  /*3350*/  IMAD.IADD R8, R44, 0x1, R5 ;  /* 0x000000012c087824 */ /* 0x000fe400078e0205 */
[----:B------:R-:W0:Y:S01]  /*3360*/  SHFL.DOWN PT, R9, R40, 0x4, R41 ;  /* 0x0880000028097989 */ /* 0x000e2200000e0029 */
[----:B------:R-:W-:Y:S02]  /*3370*/  VIADD R4, R36, 0x8 ;  /* 0x0000000824047836 */ /* 0x000fe40000000000 */
        /* <DEDUP_REMOVED lines=15> */
[----:B------:R-:W-:Y:S01]  /*3470*/  IMAD.IADD R43, R44, 0x1, R5 ;  /* 0x000000012c2b7824 */ /* 0x000fe200078e0205 */
[----:B------:R-:W-:Y:S01]  /*3480*/  ISETP.NE.U32.AND P1, PT, R10, 0x65, PT ;  /* 0x000000650a00780c */ /* 0x000fe20003f25070 */
[----:B------:R-:W0:Y:S03]  /*3490*/  SHFL.DOWN PT, R42, R40, 0x10, R41 ;  /* 0x0a000000282a7989 */ /* 0x000e2600000e0029 */
[----:B------:R-:W-:Y:S01]  /*34a0*/  ISETP.NE.AND.EX P1, PT, R11, RZ, PT, P1 ;  /* 0x000000ff0b00720c */ /* 0x000fe20003f25310 */
[----:B------:R-:W1:Y:S01]  /*34b0*/  SHFL.DOWN PT, R8, R43, 0x10, R41 ;  /* 0x0a0000002b087989 */ /* 0x000e6200000e0029 */
[----:B------:R-:W-:Y:S01]  /*34c0*/  ISETP.NE.AND P2, PT, R43, RZ, PT ;  /* 0x000000ff2b00720c */ /* 0x000fe20003f45270 */
[----:B0-----:R-:W-:Y:S01]  /*34d0*/  FADD R5, R40, R42 ;  /* 0x0000002a28057221 */ /* 0x001fe20000000000 */
[----:B-1----:R-:W-:-:S04]  /*34e0*/  SEL R8, R8, RZ, !P0 ;  /* 0x000000ff08087207 */ /* 0x002fc80004000000 */
[----:B------:R-:W-:Y:S02]  /*34f0*/  @!P0 FSEL R40, R5, R40, !P2 ;  /* 0x0000002805288208 */ /* 0x000fe40005000000 */
[----:B------:R-:W-:-:S03]  /*3500*/  IADD3 R30, PT, PT, R43, R8, R30 ;  /* 0x000000082b1e7210 */ /* 0x000fc60007ffe01e */
[----:B------:R-:W-:Y:S01]  /*3510*/  VOTE.ALL P0, P1 ;  /* 0x0000000000ff7806 */ /* 0x000fe20000800000 */
[----:B------:R-:W-:-:S04]  /*3520*/  @!P3 FADD R38, R40, R38 ;  /* 0x000000262826b221 */ /* 0x000fc80000000000 */
[----:B------:R-:W-:-:S08]  /*3530*/  IMAD.MOV.U32 R8, RZ, RZ, R38 ;  /* 0x000000ffff087224 */ /* 0x000fd000078e0026 */
.L_x_1382:
[----:B------:R-:W-:Y:S05]  /*3540*/  @P0 BRA `(.L_x_1301) ;  /* 0xfffffff800e00947 */ /* 0x000fea000383ffff */
.L_x_1297:
[----:B------:R-:W-:Y:S01]  /*3550*/  ISETP.NE.AND P1, PT, R36, RZ, PT ;  /* 0x000000ff2400720c */ /* 0x000fe20003f25270 */
[----:B------:R-:W-:Y:S01]  /*3560*/  BSSY.RECONVERGENT B0, `(.L_x_1302) ;  /* 0x0000015000007945 */ /* 0x000fe20003800200 */
[----:B------:R-:W-:Y:S01]  /*3570*/  ISETP.NE.AND P0, PT, R0, RZ, PT ;  /* 0x000000ff0000720c */ /* 0x000fe20003f05270 */
[----:B------:R-:W-:-:S10]  /*3580*/  IMAD.MOV.U32 R31, RZ, RZ, R8 ;  /* 0x000000ffff1f7224 */ /* 0x000fd400078e0008 */
[----:B------:R-:W0:Y:S01]  /*3590*/  @!P1 S2R R5, SR_CgaCtaId ;  /* 0x0000000000059919 */ /* 0x000e220000008800 */
[----:B------:R-:W-:-:S04]  /*35a0*/  @!P1 MOV R4, 0x400 ;  /* 0x0000040000049802 */ /* 0x000fc80000000f00 */
[----:B0-----:R-:W-:Y:S01]  /*35b0*/  @!P1 LEA R10, R5, R4, 0x18 ;  /* 0x00000004050a9211 */ /* 0x001fe200078ec0ff */
[----:B------:R-:W-:Y:S06]  /*35c0*/  @P0 BRA `(.L_x_1303) ;  /* 0x0000000000380947 */ /* 0x000fec0003800000 */
[----:B------:R-:W0:Y:S01]  /*35d0*/  S2UR UR6, SR_CgaCtaId ;  /* 0x00000000000679c3 */ /* 0x000e220000008800 */
[----:B------:R-:W-:Y:S01]  /*35e0*/  FADD R4, R7, R8 ;  /* 0x0000000807047221 */ /* 0x000fe20000000000 */
[C---:B------:R-:W-:Y:S01]  /*35f0*/  ISETP.NE.AND P0, PT, R32.reuse, RZ, PT ;  /* 0x000000ff2000720c */ /* 0x040fe20003f05270 */
[----:B------:R-:W-:Y:S01]  /*3600*/  UMOV UR5, 0x400 ;  /* 0x0000040000057882 */ /* 0x000fe20000000000 */
[----:B------:R-:W-:Y:S02]  /*3610*/  IMAD.IADD R9, R32, 0x1, R30 ;  /* 0x0000000120097824 */ /* 0x000fe400078e021e */
[----:B------:R-:W-:Y:S01]  /*3620*/  FSEL R5, R4, R7, !P0 ;  /* 0x0000000704057208 */ /* 0x000fe20004000000 */
[----:B------:R-:W-:Y:S02]  /*3630*/  IMAD.MOV.U32 R6, RZ, RZ, 0x65 ;  /* 0x00000065ff067424 */ /* 0x000fe400078e00ff */
[----:B------:R-:W-:Y:S02]  /*3640*/  IMAD.MOV.U32 R7, RZ, RZ, 0x0 ;  /* 0x00000000ff077424 */ /* 0x000fe400078e00ff */
[----:B------:R-:W-:-:S05]  /*3650*/  IMAD.MOV.U32 R4, RZ, RZ, R9 ;  /* 0x000000ffff047224 */ /* 0x000fca00078e0009 */
[----:B------:R1:W-:Y:S01]  /*3660*/  ST.E.128.STRONG.GPU desc[UR8][R28.64+0x200], R4 ;  /* 0x000200041c007985 */ /* 0x0003e2000c10fd08 */
[----:B0-----:R-:W-:-:S09]  /*3670*/  ULEA UR5, UR6, UR5, 0x18 ;  /* 0x0000000506057291 */ /* 0x001fd2000f8ec0ff */
[----:B------:R1:W-:Y:S04]  /*3680*/  STS.64 [UR5+0x68], R8 ;  /* 0x00006808ff007988 */ /* 0x0003e80008000a05 */
[----:B------:R1:W-:Y:S04]  /*3690*/  STS [UR5+0x70], R5 ;  /* 0x00007005ff007988 */ /* 0x0003e80008000805 */
[----:B------:R1:W-:Y:S02]  /*36a0*/  STS [UR5+0x64], R30 ;  /* 0x0000641eff007988 */ /* 0x0003e40008000805 */
.L_x_1303:
[----:B------:R-:W-:Y:S05]  /*36b0*/  BSYNC.RECONVERGENT B0 ;  /* 0x0000000000007941 */ /* 0x000fea0003800200 */
.L_x_1302:
[----:B------:R0:W-:Y:S01]  /*36c0*/  @!P1 STS.64 [R10+0x48], R30 ;  /* 0x0000481e0a009388 */ /* 0x0001e20000000a00 */
[----:B------:R-:W-:Y:S02]  /*36d0*/  @!P1 IMAD.MOV.U32 R39, RZ, RZ, R30 ;  /* 0x000000ffff279224 */ /* 0x000fe400078e001e */
[----:B------:R-:W-:-:S07]  /*36e0*/  @!P1 IMAD.MOV.U32 R27, RZ, RZ, R8 ;  /* 0x000000ffff1b9224 */ /* 0x000fce00078e0008 */
.L_x_1291:
[----:B------:R-:W-:Y:S05]  /*36f0*/  WARPSYNC.ALL ;  /* 0x0000000000007948 */ /* 0x000fea0003800000 */
[----:B------:R-:W-:Y:S01]  /*3700*/  ISETP.NE.AND P1, PT, R0, RZ, PT ;  /* 0x000000ff0000720c */ /* 0x000fe20003f25270 */
[----:B------:R-:W2:Y:S08]  /*3710*/  S2UR UR5, SR_CgaCtaId ;  /* 0x00000000000579c3 */ /* 0x000eb00000008800 */
[----:B------:R-:W-:Y:S01]  /*3720*/  BAR.SYNC.DEFER_BLOCKING 0x0 ;  /* 0x0000000000007b1d */ /* 0x000fe20000010000 */
[----:B------:R-:W-:-:S02]  /*3730*/  ISETP.NE.OR P0, PT, R39, RZ, !P1 ;  /* 0x000000ff2700720c */ /* 0x000fc40004f05670 */
[----:B------:R-:W-:Y:S02]  /*3740*/  ISETP.NE.AND P4, PT, R2, R12, PT ;  /* 0x0000000c0200720c */ /* 0x000fe40003f85270 */
[----:B------:R-:W-:Y:S01]  /*3750*/  ISETP.NE.AND P5, PT, R26, R2, PT ;  /* 0x000000021a00720c */ /* 0x000fe20003fa5270 */
[----:B------:R-:W-:Y:S01]  /*3760*/  UMOV UR4, 0x400 ;  /* 0x0000040000047882 */ /* 0x000fe20000000000 */
[----:B------:R-:W-:Y:S02]  /*3770*/  ISETP.NE.AND P3, PT, R12, R14, PT ;  /* 0x0000000e0c00720c */ /* 0x000fe40003f65270 */
[----:B------:R-:W-:Y:S02]  /*3780*/  SEL R44, RZ, 0x1, !P5 ;  /* 0x00000001ff2c7807 */ /* 0x000fe40006800000 */
[----:B------:R-:W-:-:S03]  /*3790*/  ISETP.NE.AND P2, PT, R14, R16, PT ;  /* 0x000000100e00720c */ /* 0x000fc60003f45270 */
[----:B-1----:R-:W-:Y:S02]  /*37a0*/  VIADD R6, R44, 0x1 ;  /* 0x000000012c067836 */ /* 0x002fe40000000000 */
[----:B------:R-:W-:Y:S01]  /*37b0*/  @!P4 IMAD.MOV R6, RZ, RZ, R44 ;  /* 0x000000ffff06c224 */ /* 0x000fe200078e022c */
[----:B--2---:R-:W-:-:S09]  /*37c0*/  ULEA UR6, UR5, UR4, 0x18 ;  /* 0x0000000405067291 */ /* 0x004fd2000f8ec0ff */
[----:B------:R-:W1:Y:S04]  /*37d0*/  @P1 LDS.64 R4, [UR6+0x48] ;  /* 0x00004806ff041984 */ /* 0x000e680008000a00 */
[----:B------:R-:W2:Y:S01]  /*37e0*/  LDS R9, [UR6+0x74] ;  /* 0x00007406ff097984 */ /* 0x000ea20008000800 */
[----:B-1----:R-:W-:Y:S02]  /*37f0*/  @P1 IMAD.IADD R4, R39, 0x1, R4 ;  /* 0x0000000127041824 */ /* 0x002fe400078e0204 */
[----:B------:R-:W-:Y:S01]  /*3800*/  @!P0 FADD R27, R27, R5 ;  /* 0x000000051b1b8221 */ /* 0x000fe20000000000 */
[----:B------:R-:W-:Y:S01]  /*3810*/  ISETP.NE.AND P0, PT, R16, R18, PT ;  /* 0x000000121000720c */ /* 0x000fe20003f05270 */
[----:B------:R-:W-:Y:S02]  /*3820*/  @P1 IMAD.MOV.U32 R39, RZ, RZ, R4 ;  /* 0x000000ffff271224 */ /* 0x000fe400078e0004 */
[----:B------:R-:W-:Y:S01]  /*3830*/  @!P5 FADD R3, R3, R27 ;  /* 0x0000001b0303d221 */ /* 0x000fe20000000000 */
[----:B------:R-:W-:Y:S01]  /*3840*/  ISETP.NE.AND P1, PT, R18, R20, PT ;  /* 0x000000141200720c */ /* 0x000fe20003f25270 */
[----:B------:R-:W-:-:S02]  /*3850*/  IMAD.IADD R45, R39, 0x1, R6 ;  /* 0x00000001272d7824 */ /* 0x000fc400078e0206 */
[----:B------:R-:W-:Y:S01]  /*3860*/  @!P4 FADD R13, R13, R3 ;  /* 0x000000030d0dc221 */ /* 0x000fe20000000000 */
[----:B------:R-:W-:Y:S01]  /*3870*/  ISETP.NE.AND P4, PT, R20, R22, PT ;  /* 0x000000161400720c */ /* 0x000fe20003f85270 */
[----:B------:R-:W-:Y:S02]  /*3880*/  IMAD.IADD R44, R44, 0x1, R39 ;  /* 0x000000012c2c7824 */ /* 0x000fe400078e0227 */
[----:B------:R-:W-:Y:S02]  /*3890*/  VIADD R36, R45, 0x1 ;  /* 0x000000012d247836 */ /* 0x000fe40000000000 */
[----:B------:R-:W-:Y:S01]  /*38a0*/  @!P3 FADD R15, R15, R13 ;  /* 0x0000000d0f0fb221 */ /* 0x000fe20000000000 */
[----:B------:R-:W-:-:S03]  /*38b0*/  @!P3 IMAD.MOV R36, RZ, RZ, R45 ;  /* 0x000000ffff24b224 */ /* 0x000fc600078e022d */
[----:B------:R-:W-:Y:S01]  /*38c0*/  @!P2 FADD R17, R17, R15 ;  /* 0x0000000f1111a221 */ /* 0x000fe20000000000 */
[----:B------:R-:W-:Y:S02]  /*38d0*/  VIADD R8, R36, 0x1 ;  /* 0x0000000124087836 */ /* 0x000fe40000000000 */
[----:B------:R-:W-:Y:S02]  /*38e0*/  @!P2 IMAD.MOV R8, RZ, RZ, R36 ;  /* 0x000000ffff08a224 */ /* 0x000fe400078e0224 */
[----:B------:R-:W-:Y:S01]  /*38f0*/  @!P0 FADD R19, R19, R17 ;  /* 0x0000001113138221 */ /* 0x000fe20000000000 */
[----:B------:R-:W-:Y:S01]  /*3900*/  ISETP.NE.AND P2, PT, R22, R24, PT ;  /* 0x000000181600720c */ /* 0x000fe20003f45270 */
[----:B------:R-:W-:Y:S02]  /*3910*/  VIADD R7, R8, 0x1 ;  /* 0x0000000108077836 */ /* 0x000fe40000000000 */
[----:B------:R-:W-:Y:S01]  /*3920*/  @!P1 FADD R21, R21, R19 ;  /* 0x0000001315159221 */ /* 0x000fe20000000000 */
[----:B------:R-:W-:Y:S01]  /*3930*/  @!P0 IMAD.MOV R7, RZ, RZ, R8 ;  /* 0x000000ffff078224 */ /* 0x000fe200078e0208 */
[----:B--2---:R-:W-:-:S02]  /*3940*/  ISETP.GE.AND P0, PT, R9, 0x101, PT ;  /* 0x000001010900780c */ /* 0x004fc40003f06270 */
[----:B------:R-:W-:Y:S01]  /*3950*/  @!P4 FADD R23, R23, R21 ;  /* 0x000000151717c221 */ /* 0x000fe20000000000 */
[----:B------:R-:W-:Y:S02]  /*3960*/  VIADD R6, R7, 0x1 ;  /* 0x0000000107067836 */ /* 0x000fe40000000000 */
[----:B------:R-:W-:-:S03]  /*3970*/  @!P1 IMAD.MOV R6, RZ, RZ, R7 ;  /* 0x000000ffff069224 */ /* 0x000fc600078e0207 */
[----:B------:R-:W-:Y:S01]  /*3980*/  @!P2 FADD R25, R25, R23 ;  /* 0x000000171919a221 */ /* 0x000fe20000000000 */
[----:B------:R-:W-:Y:S02]  /*3990*/  VIADD R5, R6, 0x1 ;  /* 0x0000000106057836 */ /* 0x000fe40000000000 */
[----:B------:R-:W-:-:S04]  /*39a0*/  @!P4 IMAD.MOV R5, RZ, RZ, R6 ;  /* 0x000000ffff05c224 */ /* 0x000fc800078e0206 */
[----:B------:R-:W-:Y:S02]  /*39b0*/  VIADD R4, R5, 0x1 ;  /* 0x0000000105047836 */ /* 0x000fe40000000000 */
[----:B------:R-:W-:Y:S01]  /*39c0*/  @!P2 IMAD.MOV R4, RZ, RZ, R5 ;  /* 0x000000ffff04a224 */ /* 0x000fe200078e0205 */
[----:B------:R-:W-:Y:S06]  /*39d0*/  @!P0 BRA `(.L_x_1304) ;  /* 0x0000000800a08947 */ /* 0x000fec0003800000 */
[----:B------:R-:W1:Y:S01]  /*39e0*/  LDS R11, [UR6+0x64] ;  /* 0x00006406ff0b7984 */ /* 0x000e620008000800 */
        /* <DEDUP_REMOVED lines=8> */
[--C-:B-1----:R-:W-:Y:S02]  /*3a70*/  @P2 IMAD.IADD R39, R39, 0x1, -R11.reuse ;  /* 0x0000000127272824 */ /* 0x102fe400078e0a0b */
[--C-:B0-----:R-:W-:Y:S02]  /*3a80*/  @P3 IMAD.IADD R10, R44, 0x1, -R11.reuse ;  /* 0x000000012c0a3824 */ /* 0x101fe400078e0a0b */
        /* <DEDUP_REMOVED lines=18> */
[----:B------:R-:W-:Y:S01]  /*3bb0*/  ISETP.GE.AND P0, PT, R0, R9, PT ;  /* 0x000000090000720c */ /* 0x000fe20003f06270 */
[--C-:B------:R-:W-:Y:S02]  /*3bc0*/  @P2 IMAD.IADD R4, R4, 0x1, -R11.reuse ;  /* 0x0000000104042824 */ /* 0x100fe400078e0a0b */
[----:B------:R0:W-:Y:S02]  /*3bd0*/  @P6 STS.64 [R8], R16 ;  /* 0x0000001008006388 */ /* 0x0001e40000000a00 */
[----:B------:R-:W-:Y:S01]  /*3be0*/  @P3 IMAD.IADD R5, R5, 0x1, -R11 ;  /* 0x0000000105053824 */ /* 0x000fe200078e0a0b */
[----:B------:R-:W-:Y:S01]  /*3bf0*/  @P2 LEA R4, R4, UR6, 0x3 ;  /* 0x0000000604042c11 */ /* 0x000fe2000f8e18ff */
[----:B------:R0:W-:Y:S03]  /*3c00*/  @P5 STS.64 [R7], R18 ;  /* 0x0000001207005388 */ /* 0x0001e60000000a00 */
[----:B------:R-:W-:Y:S01]  /*3c10*/  @P3 LEA R5, R5, UR6, 0x3 ;  /* 0x0000000605053c11 */ /* 0x000fe2000f8e18ff */
[----:B------:R0:W-:Y:S04]  /*3c20*/  @P4 STS.64 [R6], R20 ;  /* 0x0000001406004388 */ /* 0x0001e80000000a00 */
[----:B------:R0:W-:Y:S04]  /*3c30*/  @P3 STS.64 [R5], R22 ;  /* 0x0000001605003388 */ /* 0x0001e80000000a00 */
[----:B------:R0:W-:Y:S01]  /*3c40*/  @P2 STS.64 [R4], R24 ;  /* 0x0000001804002388 */ /* 0x0001e20000000a00 */
[----:B------:R-:W-:Y:S06]  /*3c50*/  BAR.SYNC.DEFER_BLOCKING 0x0 ;  /* 0x0000000000007b1d */ /* 0x000fec0000010000 */
[----:B------:R-:W-:Y:S05]  /*3c60*/  @P0 EXIT ;  /* 0x000000000000094d */ /* 0x000fea0003800000 */
        /* <DEDUP_REMOVED lines=8> */
[----:B------:R-:W-:Y:S01]  /*3cf0*/  LEA.HI R2, R2, 0x1, RZ, 0x18 ;  /* 0x0000000102027811 */ /* 0x000fe200078fc0ff */
[----:B------:R-:W-:-:S04]  /*3d00*/  IMAD.IADD R13, R0, 0x1, R11 ;  /* 0x00000001000d7824 */ /* 0x000fc800078e020b */
[C---:B------:R-:W-:Y:S01]  /*3d10*/  IMAD.SHL.U32 R3, R2.reuse, 0x100, RZ ;  /* 0x0000010002037824 */ /* 0x040fe200078e00ff */
[----:B------:R-:W-:-:S04]  /*3d20*/  LOP3.LUT R2, R2, 0x3, RZ, 0xc0, !PT ;  /* 0x0000000302027812 */ /* 0x000fc800078ec0ff */
[----:B------:R-:W-:Y:S02]  /*3d30*/  LOP3.LUT R7, R3, 0x300, RZ, 0xc0, !PT ;  /* 0x0000030003077812 */ /* 0x000fe400078ec0ff */
[----:B------:R-:W-:-:S03]  /*3d40*/  LEA R3, R0, UR6, 0x3 ;  /* 0x0000000600037c11 */ /* 0x000fc6000f8e18ff */
[----:B------:R-:W-:Y:S02]  /*3d50*/  IMAD.IADD R0, R0, 0x1, R7 ;  /* 0x0000000100007824 */ /* 0x000fe400078e0207 */
[----:B------:R-:W-:Y:S02]  /*3d60*/  VIADD R6, R3, 0x4 ;  /* 0x0000000403067836 */ /* 0x000fe40000000000 */
[----:B------:R-:W-:-:S07]  /*3d70*/  IMAD.MOV R7, RZ, RZ, -R2 ;  /* 0x000000ffff077224 */ /* 0x000fce00078e0a02 */
.L_x_1307:
[----:B-1----:R1:W2:Y:S01]  /*3d80*/  LDS R15, [R6] ;  /* 0x00000000060f7984 */ /* 0x0022a20000000800 */
[----:B0-----:R-:W-:-:S04]  /*3d90*/  IMAD.WIDE R2, R13, 0x4, R4 ;  /* 0x000000040d027825 */ /* 0x001fc800078e0204 */
[----:B------:R-:W-:Y:S02]  /*3da0*/  VIADD R7, R7, 0x1 ;  /* 0x0000000107077836 */ /* 0x000fe40000000000 */
[----:B------:R-:W-:Y:S02]  /*3db0*/  VIADD R13, R13, 0x100 ;  /* 0x000001000d0d7836 */ /* 0x000fe40000000000 */
[----:B-1----:R-:W-:Y:S01]  /*3dc0*/  VIADD R6, R6, 0x800 ;  /* 0x0000080006067836 */ /* 0x002fe20000000000 */
[----:B------:R-:W-:Y:S01]  /*3dd0*/  ISETP.NE.AND P0, PT, R7, RZ, PT ;  /* 0x000000ff0700720c */ /* 0x000fe20003f05270 */
[----:B--2---:R1:W-:-:S12]  /*3de0*/  STG.E desc[UR8][R2.64], R15 ;  /* 0x0000000f02007986 */ /* 0x0043d8000c101908 */
[----:B------:R-:W-:Y:S05]  /*3df0*/  @P0 BRA `(.L_x_1307) ;  /* 0xfffffffc00e00947 */ /* 0x000fea000383ffff */
.L_x_1306:
[----:B------:R-:W-:Y:S05]  /*3e00*/  BSYNC.RECONVERGENT B0 ;  /* 0x0000000000007941 */ /* 0x000fea0003800200 */
.L_x_1305:
[----:B------:R-:W-:Y:S05]  /*3e10*/  @!P1 EXIT ;  /* 0x000000000000994d */ /* 0x000fea0003800000 */
[----:B------:R-:W0:Y:S01]  /*3e20*/  LDCU.64 UR4, c[0x0][0x3a0] ;  /* 0x00007400ff0477ac */ /* 0x000e220008000a00 */
[----:B-1----:R-:W-:Y:S01]  /*3e30*/  IMAD.IADD R2, R9, 0x1, -R0 ;  /* 0x0000000109027824 */ /* 0x002fe200078e0a00 */
[C---:B------:R-:W-:Y:S01]  /*3e40*/  LEA R8, R0.reuse, UR6, 0x3 ;  /* 0x0000000600087c11 */ /* 0x040fe2000f8e18ff */
[----:B------:R-:W-:Y:S01]  /*3e50*/  BSSY.RECONVERGENT B0, `(.L_x_1308) ;  /* 0x0000038000007945 */ /* 0x000fe20003800200 */
[----:B------:R-:W-:Y:S01]  /*3e60*/  IMAD.IADD R15, R0, 0x1, R11 ;  /* 0x00000001000f7824 */ /* 0x000fe200078e020b */
[----:B------:R-:W-:Y:S02]  /*3e70*/  PLOP3.LUT P0, PT, PT, PT, PT, 0x80, 0x8 ;  /* 0x000000000008781c */ /* 0x000fe40003f0f070 */
[----:B------:R-:W-:Y:S01]  /*3e80*/  ISETP.GT.AND P1, PT, R2, 0xc00, PT ;  /* 0x00000c000200780c */ /* 0x000fe20003f24270 */
[----:B------:R-:W-:Y:S01]  /*3e90*/  VIADD R8, R8, 0x1004 ;  /* 0x0000100408087836 */ /* 0x000fe20000000000 */
[----:B0-----:R-:W-:-:S04]  /*3ea0*/  UIADD3 UR4, UP0, UPT, UR4, 0x800, URZ ;  /* 0x0000080004047890 */ /* 0x001fc8000ff1e0ff */
[----:B------:R-:W-:Y:S02]  /*3eb0*/  UIADD3.X UR5, UPT, UPT, URZ, UR5, URZ, UP0, !UPT ;  /* 0x00000005ff057290 */ /* 0x000fe400087fe4ff */
[----:B------:R-:W-:-:S04]  /*3ec0*/  IMAD.U32 R2, RZ, RZ, UR4 ;  /* 0x00000004ff027e24 */ /* 0x000fc8000f8e00ff */
[----:B------:R-:W-:Y:S01]  /*3ed0*/  IMAD.U32 R3, RZ, RZ, UR5 ;  /* 0x00000005ff037e24 */ /* 0x000fe2000f8e00ff */
[----:B------:R-:W-:Y:S06]  /*3ee0*/  @!P1 BRA `(.L_x_1309) ;  /* 0x0000000000b89947 */ /* 0x000fec0003800000 */
[----:B------:R-:W-:Y:S01]  /*3ef0*/  PLOP3.LUT P0, PT, PT, PT, PT, 0x8, 0x80 ;  /* 0x000000000080781c */ /* 0x000fe20003f0e170 */
[----:B------:R-:W-:-:S12]  /*3f00*/  VIADD R49, R9, 0xfffff400 ;  /* 0xfffff40009317836 */ /* 0x000fd80000000000 */
.L_x_1310:
[----:B-1----:R-:W0:Y:S01]  /*3f10*/  LDS R13, [R8+-0x1000] ;  /* 0xfff00000080d7984 */ /* 0x002e220000000800 */
[----:B------:R-:W-:-:S03]  /*3f20*/  IMAD.WIDE R4, R15, 0x4, R2 ;  /* 0x000000040f047825 */ /* 0x000fc600078e0202 */
[----:B------:R-:W1:Y:S01]  /*3f30*/  LDS R17, [R8+-0x800] ;  /* 0xfff8000008117984 */ /* 0x000e620000000800 */
[C---:B------:R-:W-:Y:S02]  /*3f40*/  VIADD R7, R15.reuse, 0x400 ;  /* 0x000004000f077836 */ /* 0x040fe40000000000 */
[C---:B------:R-:W-:Y:S01]  /*3f50*/  VIADD R11, R15.reuse, 0x800 ;  /* 0x000008000f0b7836 */ /* 0x040fe20000000000 */
[----:B------:R-:W2:Y:S01]  /*3f60*/  LDS R19, [R8] ;  /* 0x0000000008137984 */ /* 0x000ea20000000800 */
[----:B------:R-:W-:Y:S02]  /*3f70*/  VIADD R39, R15, 0xc00 ;  /* 0x00000c000f277836 */ /* 0x000fe40000000000 */
[--C-:B------:R-:W-:Y:S01]  /*3f80*/  IMAD.WIDE R6, R7, 0x4, R2.reuse ;  /* 0x0000000407067825 */ /* 0x100fe200078e0202 */
[----:B------:R-:W3:Y:S03]  /*3f90*/  LDS R21, [R8+0x800] ;  /* 0x0008000008157984 */ /* 0x000ee60000000800 */
[----:B------:R-:W-:Y:S01]  /*3fa0*/  IMAD.WIDE R10, R11, 0x4, R2 ;  /* 0x000000040b0a7825 */ /* 0x000fe200078e0202 */
[----:B------:R-:W4:Y:S03]  /*3fb0*/  LDS R23, [R8+0x1000] ;  /* 0x0010000008177984 */ /* 0x000f260000000800 */
[----:B------:R-:W-:Y:S01]  /*3fc0*/  VIADD R0, R0, 0x1000 ;  /* 0x0000100000007836 */ /* 0x000fe20000000000 */
[----:B------:R-:W5:Y:S01]  /*3fd0*/  LDS R25, [R8+0x1800] ;  /* 0x0018000008197984 */ /* 0x000f620000000800 */
[----:B------:R-:W-:-:S03]  /*3fe0*/  VIADD R15, R15, 0x1000 ;  /* 0x000010000f0f7836 */ /* 0x000fc60000000000 */
[----:B------:R-:W5:Y:S01]  /*3ff0*/  LDS R27, [R8+0x2000] ;  /* 0x00200000081b7984 */ /* 0x000f620000000800 */
[----:B------:R-:W-:-:S03]  /*4000*/  ISETP.GE.AND P1, PT, R0, R49, PT ;  /* 0x000000310000720c */ /* 0x000fc60003f26270 */
[----:B------:R-:W5:Y:S04]  /*4010*/  LDS R29, [R8+0x2800] ;  /* 0x00280000081d7984 */ /* 0x000f680000000800 */
[----:B------:R-:W5:Y:S04]  /*4020*/  LDS R31, [R8+0x3000] ;  /* 0x00300000081f7984 */ /* 0x000f680000000800 */
[----:B------:R-:W5:Y:S04]  /*4030*/  LDS R33, [R8+0x3800] ;  /* 0x0038000008217984 */ /* 0x000f680000000800 */
[----:B------:R-:W5:Y:S04]  /*4040*/  LDS R35, [R8+0x4000] ;  /* 0x0040000008237984 */ /* 0x000f680000000800 */
[----:B------:R-:W5:Y:S04]  /*4050*/  LDS R37, [R8+0x4800] ;  /* 0x0048000008257984 */ /* 0x000f680000000800 */
[----:B------:R-:W5:Y:S04]  /*4060*/  LDS R41, [R8+0x5000] ;  /* 0x0050000008297984 */ /* 0x000f680000000800 */
[----:B------:R-:W5:Y:S04]  /*4070*/  LDS R43, [R8+0x5800] ;  /* 0x00580000082b7984 */ /* 0x000f680000000800 */
[----:B------:R-:W5:Y:S04]  /*4080*/  LDS R45, [R8+0x6000] ;  /* 0x00600000082d7984 */ /* 0x000f680000000800 */
[----:B------:R2:W5:Y:S04]  /*4090*/  LDS R47, [R8+0x6800] ;  /* 0x00680000082f7984 */ /* 0x0005680000000800 */
[----:B0-----:R0:W-:Y:S04]  /*40a0*/  STG.E desc[UR8][R4.64+-0x800], R13 ;  /* 0xfff8000d04007986 */ /* 0x0011e8000c101908 */
[----:B-1----:R1:W-:Y:S01]  /*40b0*/  STG.E desc[UR8][R4.64+-0x400], R17 ;  /* 0xfffc001104007986 */ /* 0x0023e2000c101908 */
[----:B--2---:R-:W-:-:S03]  /*40c0*/  VIADD R8, R8, 0x8000 ;  /* 0x0000800008087836 */ /* 0x004fc60000000000 */
[----:B------:R1:W-:Y:S01]  /*40d0*/  STG.E desc[UR8][R4.64], R19 ;  /* 0x0000001304007986 */ /* 0x0003e2000c101908 */
[----:B0-----:R-:W-:-:S03]  /*40e0*/  IMAD.WIDE R12, R39, 0x4, R2 ;  /* 0x00000004270c7825 */ /* 0x001fc600078e0202 */
[----:B---3--:R1:W-:Y:S04]  /*40f0*/  STG.E desc[UR8][R4.64+0x400], R21 ;  /* 0x0004001504007986 */ /* 0x0083e8000c101908 */
[----:B----4-:R1:W-:Y:S04]  /*4100*/  STG.E desc[UR8][R6.64+-0x800], R23 ;  /* 0xfff8001706007986 */ /* 0x0103e8000c101908 */
[----:B-----5:R1:W-:Y:S04]  /*4110*/  STG.E desc[UR8][R6.64+-0x400], R25 ;  /* 0xfffc001906007986 */ /* 0x0203e8000c101908 */
        /* <DEDUP_REMOVED lines=10> */
[----:B------:R-:W-:Y:S05]  /*41c0*/  @!P1 BRA `(.L_x_1310) ;  /* 0xfffffffc00509947 */ /* 0x000fea000383ffff */
.L_x_1309:
[----:B------:R-:W-:Y:S05]  /*41d0*/  BSYNC.RECONVERGENT B0 ;  /* 0x0000000000007941 */ /* 0x000fea0003800200 */
.L_x_1308:
[----:B-1----:R-:W-:Y:S01]  /*41e0*/  IMAD.IADD R4, R9, 0x1, -R0 ;  /* 0x0000000109047824 */ /* 0x002fe200078e0a00 */
[----:B------:R-:W-:Y:S04]  /*41f0*/  BSSY.RECONVERGENT B0, `(.L_x_1311) ;  /* 0x000001a000007945 */ /* 0x000fe80003800200 */
[----:B------:R-:W-:-:S13]  /*4200*/  ISETP.GT.AND P1, PT, R4, 0x400, PT ;  /* 0x000004000400780c */ /* 0x000fda0003f24270 */
[----:B------:R-:W-:Y:S05]  /*4210*/  @!P1 BRA `(.L_x_1312) ;  /* 0x00000000005c9947 */ /* 0x000fea0003800000 */
[----:B------:R-:W0:Y:S01]  /*4220*/  LDS R11, [R8+-0x1000] ;  /* 0xfff00000080b7984 */ /* 0x000e220000000800 */
[C---:B------:R-:W-:Y:S01]  /*4230*/  VIADD R7, R15.reuse, 0x400 ;  /* 0x000004000f077836 */ /* 0x040fe20000000000 */
[----:B------:R-:W-:Y:S01]  /*4240*/  PLOP3.LUT P0, PT, PT, PT, PT, 0x8, 0x80 ;  /* 0x000000000080781c */ /* 0x000fe20003f0e170 */
[--C-:B------:R-:W-:Y:S01]  /*4250*/  IMAD.WIDE R4, R15, 0x4, R2.reuse ;  /* 0x000000040f047825 */ /* 0x100fe200078e0202 */
[----:B------:R-:W1:Y:S03]  /*4260*/  LDS R13, [R8+-0x800] ;  /* 0xfff80000080d7984 */ /* 0x000e660000000800 */
[----:B------:R-:W-:Y:S01]  /*4270*/  IMAD.WIDE R6, R7, 0x4, R2 ;  /* 0x0000000407067825 */ /* 0x000fe200078e0202 */
[----:B------:R-:W2:Y:S03]  /*4280*/  LDS R17, [R8] ;  /* 0x0000000008117984 */ /* 0x000ea60000000800 */
[----:B------:R-:W-:Y:S01]  /*4290*/  VIADD R0, R0, 0x800 ;  /* 0x0000080000007836 */ /* 0x000fe20000000000 */
[----:B------:R-:W3:Y:S01]  /*42a0*/  LDS R19, [R8+0x800] ;  /* 0x0008000008137984 */ /* 0x000ee20000000800 */
[----:B------:R-:W-:-:S03]  /*42b0*/  VIADD R15, R15, 0x800 ;  /* 0x000008000f0f7836 */ /* 0x000fc60000000000 */
[----:B------:R-:W4:Y:S04]  /*42c0*/  LDS R21, [R8+0x1000] ;  /* 0x0010000008157984 */ /* 0x000f280000000800 */
[----:B------:R-:W5:Y:S04]  /*42d0*/  LDS R23, [R8+0x1800] ;  /* 0x0018000008177984 */ /* 0x000f680000000800 */
[----:B------:R-:W5:Y:S04]  /*42e0*/  LDS R25, [R8+0x2000] ;  /* 0x0020000008197984 */ /* 0x000f680000000800 */
[----:B------:R0:W5:Y:S02]  /*42f0*/  LDS R27, [R8+0x2800] ;  /* 0x00280000081b7984 */ /* 0x0001640000000800 */
[----:B0-----:R-:W-:-:S02]  /*4300*/  VIADD R8, R8, 0x4000 ;  /* 0x0000400008087836 */ /* 0x001fc40000000000 */
[----:B------:R0:W-:Y:S04]  /*4310*/  STG.E desc[UR8][R4.64+-0x800], R11 ;  /* 0xfff8000b04007986 */ /* 0x0001e8000c101908 */
[----:B-1----:R0:W-:Y:S04]  /*4320*/  STG.E desc[UR8][R4.64+-0x400], R13 ;  /* 0xfffc000d04007986 */ /* 0x0021e8000c101908 */
[----:B--2---:R0:W-:Y:S04]  /*4330*/  STG.E desc[UR8][R4.64], R17 ;  /* 0x0000001104007986 */ /* 0x0041e8000c101908 */
[----:B---3--:R0:W-:Y:S04]  /*4340*/  STG.E desc[UR8][R4.64+0x400], R19 ;  /* 0x0004001304007986 */ /* 0x0081e8000c101908 */
[----:B----4-:R0:W-:Y:S04]  /*4350*/  STG.E desc[UR8][R6.64+-0x800], R21 ;  /* 0xfff8001506007986 */ /* 0x0101e8000c101908 */
[----:B-----5:R0:W-:Y:S04]  /*4360*/  STG.E desc[UR8][R6.64+-0x400], R23 ;  /* 0xfffc001706007986 */ /* 0x0201e8000c101908 */
[----:B------:R0:W-:Y:S04]  /*4370*/  STG.E desc[UR8][R6.64], R25 ;  /* 0x0000001906007986 */ /* 0x0001e8000c101908 */
[----:B------:R0:W-:Y:S02]  /*4380*/  STG.E desc[UR8][R6.64+0x400], R27 ;  /* 0x0004001b06007986 */ /* 0x0001e4000c101908 */
.L_x_1312:
[----:B------:R-:W-:Y:S05]  /*4390*/  BSYNC.RECONVERGENT B0 ;  /* 0x0000000000007941 */ /* 0x000fea0003800200 */
.L_x_1311:
[----:B------:R-:W-:-:S13]  /*43a0*/  ISETP.LT.OR P0, PT, R0, R9, P0 ;  /* 0x000000090000720c */ /* 0x000fda0000701670 */
[----:B------:R-:W-:Y:S05]  /*43b0*/  @!P0 EXIT ;  /* 0x000000000000894d */ /* 0x000fea0003800000 */
[----:B0-----:R-:W0:Y:S01]  /*43c0*/  LDS R5, [R8+-0x1000] ;  /* 0xfff0000008057984 */ /* 0x001e220000000800 */
[----:B------:R-:W-:-:S03]  /*43d0*/  IMAD.WIDE R2, R15, 0x4, R2 ;  /* 0x000000040f027825 */ /* 0x000fc600078e0202 */
[----:B------:R-:W1:Y:S04]  /*43e0*/  LDS R7, [R8+-0x800] ;  /* 0xfff8000008077984 */ /* 0x000e680000000800 */
[----:B------:R-:W2:Y:S04]  /*43f0*/  LDS R9, [R8] ;  /* 0x0000000008097984 */ /* 0x000ea80000000800 */
[----:B------:R-:W3:Y:S04]  /*4400*/  LDS R11, [R8+0x800] ;  /* 0x00080000080b7984 */ /* 0x000ee80000000800 */
[----:B0-----:R-:W-:Y:S04]  /*4410*/  STG.E desc[UR8][R2.64+-0x800], R5 ;  /* 0xfff8000502007986 */ /* 0x001fe8000c101908 */
[----:B-1----:R-:W-:Y:S04]  /*4420*/  STG.E desc[UR8][R2.64+-0x400], R7 ;  /* 0xfffc000702007986 */ /* 0x002fe8000c101908 */
[----:B--2---:R-:W-:Y:S04]  /*4430*/  STG.E desc[UR8][R2.64], R9 ;  /* 0x0000000902007986 */ /* 0x004fe8000c101908 */
[----:B---3--:R-:W-:Y:S01]  /*4440*/  STG.E desc[UR8][R2.64+0x400], R11 ;  /* 0x0004000b02007986 */ /* 0x008fe2000c101908 */
[----:B------:R-:W-:Y:S05]  /*4450*/  EXIT ;  /* 0x000000000000794d */ /* 0x000fea0003800000 */
.L_x_1304:
[----:B------:R-:W-:Y:S02]  /*4460*/  ISETP.NE.AND P6, PT, R26, R2, PT ;  /* 0x000000021a00720c */ /* 0x000fe40003fc5270 */
[----:B------:R-:W-:Y:S02]  /*4470*/  ISETP.NE.AND P0, PT, R2, R12, PT ;  /* 0x0000000c0200720c */ /* 0x000fe40003f05270 */
[----:B------:R-:W-:Y:S02]  /*4480*/  ISETP.NE.AND P1, PT, R12, R14, PT ;  /* 0x0000000e0c00720c */ /* 0x000fe40003f25270 */
[----:B------:R-:W-:Y:S02]  /*4490*/  ISETP.NE.AND P2, PT, R14, R16, PT ;  /* 0x000000100e00720c */ /* 0x000fe40003f45270 */
[----:B------:R-:W-:Y:S02]  /*44a0*/  ISETP.NE.AND P3, PT, R16, R18, PT ;  /* 0x000000121000720c */ /* 0x000fe40003f65270 */
[----:B------:R-:W-:-:S02]  /*44b0*/  ISETP.NE.AND P4, PT, R18, R20, PT ;  /* 0x000000141200720c */ /* 0x000fc40003f85270 */
[----:B------:R-:W-:Y:S01]  /*44c0*/  ISETP.NE.AND P5, PT, R20, R22, PT ;  /* 0x000000161400720c */ /* 0x000fe20003fa5270 */
[----:B0-----:R-:W0:Y:S08]  /*44d0*/  @P6 LDC.64 R10, c[0x0][0x3a0] ;  /* 0x0000e800ff0a6b82 */ /* 0x001e300000000a00 */
[----:B------:R-:W1:Y:S08]  /*44e0*/  @P0 LDC.64 R28, c[0x0][0x3a0] ;  /* 0x0000e800ff1c0b82 */ /* 0x000e700000000a00 */
[----:B------:R-:W2:Y:S01]  /*44f0*/  @P1 LDC.64 R30, c[0x0][0x3a0] ;  /* 0x0000e800ff1e1b82 */ /* 0x000ea20000000a00 */
[----:B0-----:R-:W-:-:S07]  /*4500*/  @P6 IMAD.WIDE R10, R39, 0x4, R10 ;  /* 0x00000004270a6825 */ /* 0x001fce00078e020a */
[----:B------:R-:W0:Y:S01]  /*4510*/  @P2 LDC.64 R32, c[0x0][0x3a0] ;  /* 0x0000e800ff202b82 */ /* 0x000e220000000a00 */
[----:B------:R0:W-:Y:S01]  /*4520*/  @P6 STG.E desc[UR8][R10.64], R27 ;  /* 0x0000001b0a006986 */ /* 0x0001e2000c101908 */
[----:B------:R-:W-:Y:S01]  /*4530*/  ISETP.NE.AND P6, PT, R22, R24, PT ;  /* 0x000000181600720c */ /* 0x000fe20003fc5270 */
[----:B-1----:R-:W-:-:S05]  /*4540*/  @P0 IMAD.WIDE R28, R44, 0x4, R28 ;  /* 0x000000042c1c0825 */ /* 0x002fca00078e021c */
[----:B------:R-:W1:Y:S01]  /*4550*/  @P3 LDC.64 R34, c[0x0][0x3a0] ;  /* 0x0000e800ff223b82 */ /* 0x000e620000000a00 */
[----:B------:R3:W-:Y:S01]  /*4560*/  @P0 STG.E desc[UR8][R28.64], R3 ;  /* 0x000000031c000986 */ /* 0x0007e2000c101908 */
[----:B------:R-:W-:Y:S01]  /*4570*/  ISETP.NE.AND P0, PT, R24, R37, PT ;  /* 0x000000251800720c */ /* 0x000fe20003f05270 */
[----:B--2---:R-:W-:-:S05]  /*4580*/  @P1 IMAD.WIDE R30, R45, 0x4, R30 ;  /* 0x000000042d1e1825 */ /* 0x004fca00078e021e */
[----:B------:R-:W2:Y:S01]  /*4590*/  @P4 LDC.64 R38, c[0x0][0x3a0] ;  /* 0x0000e800ff264b82 */ /* 0x000ea20000000a00 */
[----:B------:R3:W-:Y:S07]  /*45a0*/  @P1 STG.E desc[UR8][R30.64], R13 ;  /* 0x0000000d1e001986 */ /* 0x0007ee000c101908 */
[----:B------:R-:W4:Y:S01]  /*45b0*/  @P5 LDC.64 R40, c[0x0][0x3a0] ;  /* 0x0000e800ff285b82 */ /* 0x000f220000000a00 */
[----:B0-----:R-:W-:-:S05]  /*45c0*/  @P2 IMAD.WIDE R10, R36, 0x4, R32 ;  /* 0x00000004240a2825 */ /* 0x001fca00078e0220 */
[----:B------:R3:W-:Y:S02]  /*45d0*/  @P2 STG.E desc[UR8][R10.64], R15 ;  /* 0x0000000f0a002986 */ /* 0x0007e4000c101908 */
[----:B------:R-:W0:Y:S01]  /*45e0*/  @P6 LDC.64 R42, c[0x0][0x3a0] ;  /* 0x0000e800ff2a6b82 */ /* 0x000e220000000a00 */
[----:B-1----:R-:W-:-:S05]  /*45f0*/  @P3 IMAD.WIDE R8, R8, 0x4, R34 ;  /* 0x0000000408083825 */ /* 0x002fca00078e0222 */
[----:B------:R3:W-:Y:S01]  /*4600*/  @P3 STG.E desc[UR8][R8.64], R17 ;  /* 0x0000001108003986 */ /* 0x0007e2000c101908 */
[----:B--2---:R-:W-:-:S05]  /*4610*/  @P4 IMAD.WIDE R26, R7, 0x4, R38 ;  /* 0x00000004071a4825 */ /* 0x004fca00078e0226 */
[----:B------:R3:W-:Y:S01]  /*4620*/  @P4 STG.E desc[UR8][R26.64], R19 ;  /* 0x000000131a004986 */ /* 0x0007e2000c101908 */
[----:B----4-:R-:W-:-:S05]  /*4630*/  @P5 IMAD.WIDE R6, R6, 0x4, R40 ;  /* 0x0000000406065825 */ /* 0x010fca00078e0228 */
[----:B------:R3:W-:Y:S01]  /*4640*/  @P5 STG.E desc[UR8][R6.64], R21 ;  /* 0x0000001506005986 */ /* 0x0007e2000c101908 */
[----:B0-----:R-:W-:-:S05]  /*4650*/  @P6 IMAD.WIDE R32, R5, 0x4, R42 ;  /* 0x0000000405206825 */ /* 0x001fca00078e022a */
[----:B------:R3:W-:Y:S01]  /*4660*/  @P6 STG.E desc[UR8][R32.64], R23 ;  /* 0x0000001720006986 */ /* 0x0007e2000c101908 */
[----:B------:R-:W-:Y:S05]  /*4670*/  @!P0 EXIT ;  /* 0x000000000000894d */ /* 0x000fea0003800000 */
[----:B---3--:R-:W0:Y:S02]  /*4680*/  LDC.64 R2, c[0x0][0x3a0] ;  /* 0x0000e800ff027b82 */ /* 0x008e240000000a00 */
[----:B0-----:R-:W-:-:S05]  /*4690*/  IMAD.WIDE R4, R4, 0x4, R2 ;  /* 0x0000000404047825 */ /* 0x001fca00078e0202 */
[----:B------:R-:W-:Y:S01]  /*46a0*/  STG.E desc[UR8][R4.64], R25 ;  /* 0x0000001904007986 */ /* 0x000fe2000c101908 */
[----:B------:R-:W-:Y:S05]  /*46b0*/  EXIT ;  /* 0x000000000000794d */ /* 0x000fea0003800000 */
.L_x_1280:
[----:B------:R-:W-:-:S13]  /*46c0*/  ISETP.GE.AND P0, PT, R29, 0x1, PT ;  /* 0x000000011d00780c */ /* 0x000fda0003f06270 */
[----:B------:R-:W-:Y:S05]  /*46d0*/  @!P0 EXIT ;  /* 0x000000000000894d */ /* 0x000fea0003800000 */
[----:B------:R-:W-:-:S13]  /*46e0*/  ISETP.NE.AND P0, PT, R38, RZ, PT ;  /* 0x000000ff2600720c */ /* 0x000fda0003f05270 */
[----:B------:R-:W-:Y:S05]  /*46f0*/  @P0 BRA `(.L_x_1313) ;  /* 0x0000001c00f80947 */ /* 0x000fea0003800000 */
[----:B------:R-:W0:Y:S08]  /*4700*/  LDC.64 R2, c[0x0][0x380] ;  /* 0x0000e000ff027b82 */ /* 0x000e300000000a00 */
[----:B------:R-:W1:Y:S01]  /*4710*/  LDC.64 R6, c[0x0][0x388] ;  /* 0x0000e200ff067b82 */ /* 0x000e620000000a00 */
[----:B0-----:R-:W-:-:S05]  /*4720*/  IMAD.WIDE.U32 R8, R0, 0x4, R2 ;  /* 0x0000000400087825 */ /* 0x001fca00078e0002 */
[----:B------:R0:W2:Y:S01]  /*4730*/  LDG.E.CONSTANT R12, desc[UR8][R8.64] ;  /* 0x00000008080c7981 */ /* 0x0000a2000c1e9900 */
[----:B-1----:R-:W-:-:S05]  /*4740*/  IMAD.WIDE.U32 R6, R0, 0x4, R6 ;  /* 0x0000000400067825 */ /* 0x002fca00078e0006 */
[----:B------:R1:W3:Y:S01]  /*4750*/  LDG.E.CONSTANT R17, desc[UR8][R6.64] ;  /* 0x0000000806117981 */ /* 0x0002e2000c1e9900 */
[----:B------:R-:W4:Y:S02]  /*4760*/  S2R R0, SR_TID.X ;  /* 0x0000000000007919 */ /* 0x000f240000002100 */
[C---:B----4-:R-:W-:Y:S02]  /*4770*/  LOP3.LUT R11, R0.reuse, 0x1f, RZ, 0xc0, !PT ;  /* 0x0000001f000b7812 */ /* 0x050fe400078ec0ff */
[----:B------:R-:W-:-:S05]  /*4780*/  LOP3.LUT R2, R0, 0x3e0, RZ, 0xc0, !PT ;  /* 0x000003e000027812 */ /* 0x000fca00078ec0ff */
[----:B------:R-:W-:-:S04]  /*4790*/  IMAD R11, R2, 0x9, R11 ;  /* 0x00000009020b7824 */ /* 0x000fc800078e020b */
[C---:B------:R-:W-:Y:S01]  /*47a0*/  VIADD R4, R11.reuse, 0x40 ;  /* 0x000000400b047836 */ /* 0x040fe20000000000 */
[CC--:B------:R-:W-:Y:S01]  /*47b0*/  ISETP.GE.U32.AND P1, PT, R11.reuse, R29.reuse, PT ;  /* 0x0000001d0b00720c */ /* 0x0c0fe20003f26070 */
[C---:B------:R-:W-:Y:S02]  /*47c0*/  IMAD.SHL.U32 R13, R11.reuse, 0x4, RZ ;  /* 0x000000040b0d7824 */ /* 0x040fe400078e00ff */
[C---:B------:R-:W-:Y:S01]  /*47d0*/  VIADD R10, R11.reuse, 0x60 ;  /* 0x000000600b0a7836 */ /* 0x040fe20000000000 */
[----:B------:R-:W-:Y:S01]  /*47e0*/  ISETP.GE.U32.AND P0, PT, R4, R29, PT ;  /* 0x0000001d0400720c */ /* 0x000fe20003f06070 */
[C---:B------:R-:W-:Y:S01]  /*47f0*/  VIADD R2, R11.reuse, 0x20 ;  /* 0x000000200b027836 */ /* 0x040fe20000000000 */
[----:B------:R-:W-:Y:S01]  /*4800*/  IADD3 R4, P6, PT, R8, R13, RZ ;  /* 0x0000000d08047210 */ /* 0x000fe20007fde0ff */
[C---:B------:R-:W-:Y:S01]  /*4810*/  VIADD R16, R11.reuse, 0xe0 ;  /* 0x000000e00b107836 */ /* 0x040fe20000000000 */
[-C--:B------:R-:W-:Y:S01]  /*4820*/  ISETP.GE.U32.AND P4, PT, R10, R29.reuse, PT ;  /* 0x0000001d0a00720c */ /* 0x080fe20003f86070 */
[----:B------:R-:W-:Y:S01]  /*4830*/  VIADD R10, R11, 0x80 ;  /* 0x000000800b0a7836 */ /* 0x000fe20000000000 */
[----:B------:R-:W-:Y:S01]  /*4840*/  ISETP.GE.U32.AND P5, PT, R2, R29, PT ;  /* 0x0000001d0200720c */ /* 0x000fe20003fa6070 */
[----:B------:R-:W-:-:S02]  /*4850*/  IMAD.X R5, RZ, RZ, R9, P6 ;  /* 0x000000ffff057224 */ /* 0x000fc400030e0609 */
[----:B------:R-:W-:Y:S01]  /*4860*/  @!P1 IMAD.WIDE.U32 R2, R11, 0x4, R8 ;  /* 0x000000040b029825 */ /* 0x000fe200078e0008 */
[----:B------:R-:W-:-:S03]  /*4870*/  ISETP.GE.U32.AND P3, PT, R10, R29, PT ;  /* 0x0000001d0a00720c */ /* 0x000fc60003f66070 */
[----:B0-----:R-:W-:Y:S01]  /*4880*/  @!P1 IMAD.WIDE.U32 R8, R11, 0x4, R6 ;  /* 0x000000040b089825 */ /* 0x001fe200078e0006 */
[----:B-1----:R-:W-:-:S03]  /*4890*/  IADD3 R6, P6, PT, R13, R6, RZ ;  /* 0x000000060d067210 */ /* 0x002fc60007fde0ff */
[C---:B------:R-:W-:Y:S02]  /*48a0*/  VIADD R14, R11.reuse, 0xa0 ;  /* 0x000000a00b0e7836 */ /* 0x040fe40000000000 */
[----:B------:R-:W-:Y:S01]  /*48b0*/  IMAD.X R7, RZ, RZ, R7, P6 ;  /* 0x000000ffff077224 */ /* 0x000fe200030e0607 */
[-C--:B------:R-:W-:Y:S02]  /*48c0*/  ISETP.GE.U32.AND P6, PT, R16, R29.reuse, PT ;  /* 0x0000001d1000720c */ /* 0x080fe40003fc6070 */
[----:B------:R-:W-:Y:S01]  /*48d0*/  ISETP.GE.U32.AND P2, PT, R14, R29, PT ;  /* 0x0000001d0e00720c */ /* 0x000fe20003f46070 */
[----:B------:R-:W-:Y:S02]  /*48e0*/  VIADD R14, R11, 0xc0 ;  /* 0x000000c00b0e7836 */ /* 0x000fe40000000000 */
[----:B--2---:R-:W-:Y:S02]  /*48f0*/  IMAD.MOV.U32 R10, RZ, RZ, R12 ;  /* 0x000000ffff0a7224 */ /* 0x004fe400078e000c */
[----:B------:R0:W2:Y:S02]  /*4900*/  @!P1 LDG.E.CONSTANT R12, desc[UR8][R2.64] ;  /* 0x00000008020c9981 */ /* 0x0000a4000c1e9900 */
[----:B------:R-:W-:-:S02]  /*4910*/  IMAD.MOV.U32 R13, RZ, RZ, R10 ;  /* 0x000000ffff0d7224 */ /* 0x000fc400078e000a */
[----:B---3--:R-:W-:Y:S02]  /*4920*/  IMAD.MOV.U32 R15, RZ, RZ, R17 ;  /* 0x000000ffff0f7224 */ /* 0x008fe400078e0011 */
[----:B------:R1:W3:Y:S01]  /*4930*/  @!P1 LDG.E.CONSTANT R17, desc[UR8][R8.64] ;  /* 0x0000000808119981 */ /* 0x0002e2000c1e9900 */
[-C--:B------:R-:W-:Y:S01]  /*4940*/  ISETP.GE.U32.AND P1, PT, R14, R29.reuse, PT ;  /* 0x0000001d0e00720c */ /* 0x080fe20003f26070 */
[----:B------:R-:W-:Y:S02]  /*4950*/  IMAD.MOV.U32 R16, RZ, RZ, R15 ;  /* 0x000000ffff107224 */ /* 0x000fe400078e000f */
[----:B0-----:R-:W-:Y:S01]  /*4960*/  VIADD R2, R11, 0x100 ;  /* 0x000001000b027836 */ /* 0x001fe20000000000 */
[----:B------:R-:W4:Y:S04]  /*4970*/  @!P5 LDG.E.CONSTANT R13, desc[UR8][R4.64+0x80] ;  /* 0x00008008040dd981 */ /* 0x000f28000c1e9900 */
[----:B------:R-:W5:Y:S01]  /*4980*/  @!P5 LDG.E.CONSTANT R16, desc[UR8][R6.64+0x80] ;  /* 0x000080080610d981 */ /* 0x000f62000c1e9900 */
[----:B------:R-:W-:Y:S01]  /*4990*/  ISETP.GE.U32.AND P5, PT, R2, R29, PT ;  /* 0x0000001d0200720c */ /* 0x000fe20003fa6070 */
[----:B------:R-:W-:-:S02]  /*49a0*/  IMAD.MOV.U32 R2, RZ, RZ, R10 ;  /* 0x000000ffff027224 */ /* 0x000fc400078e000a */
[--C-:B------:R-:W-:Y:S02]  /*49b0*/  IMAD.MOV.U32 R3, RZ, RZ, R10.reuse ;  /* 0x000000ffff037224 */ /* 0x100fe400078e000a */
[--C-:B-1----:R-:W-:Y:S02]  /*49c0*/  IMAD.MOV.U32 R8, RZ, RZ, R10.reuse ;  /* 0x000000ffff087224 */ /* 0x102fe400078e000a */
        /* <DEDUP_REMOVED lines=31> */
[C---:B------:R-:W-:Y:S01]  /*4bc0*/  ISETP.NE.AND P3, PT, R0.reuse, RZ, PT ;  /* 0x000000ff0000720c */ /* 0x040fe20003f65270 */
[----:B------:R-:W-:-:S05]  /*4bd0*/  IMAD R6, R0, 0x9, RZ ;  /* 0x0000000900067824 */ /* 0x000fca00078e02ff */
[----:B------:R-:W-:Y:S01]  /*4be0*/  ISETP.NE.AND P4, PT, R6, R29, PT ;  /* 0x0000001d0600720c */ /* 0x000fe20003f85270 */
        /* <DEDUP_REMOVED lines=33> */
[----:B------:R-:W3:Y:S04]  /*4e00*/  LDS R25, [R7+0x8] ;  /* 0x0000080007197984 */ /* 0x000ee80000000800 */
[----:B------:R-:W-:Y:S04]  /*4e10*/  LDS R4, [R7+0x20] ;  /* 0x0000200007047984 */ /* 0x000fe80000000800 */
[----:B------:R-:W4:Y:S04]  /*4e20*/  LDS R27, [R7+0xc] ;  /* 0x00000c00071b7984 */ /* 0x000f280000000800 */
[----:B------:R-:W5:Y:S04]  /*4e30*/  LDS R31, [R7+0x10] ;  /* 0x00001000071f7984 */ /* 0x000f680000000800 */
[----:B------:R-:W-:Y:S04]  /*4e40*/  LDS R3, [R7+0x14] ;  /* 0x0000140007037984 */ /* 0x000fe80000000800 */
[----:B------:R-:W-:Y:S04]  /*4e50*/  LDS R21, [R7+0x18] ;  /* 0x0000180007157984 */ /* 0x000fe80000000800 */
[----:B------:R4:W-:Y:S01]  /*4e60*/  LDS R33, [R7+0x1c] ;  /* 0x00001c0007217984 */ /* 0x0009e20000000800 */
[----:B------:R-:W-:Y:S06]  /*4e70*/  BAR.SYNC.DEFER_BLOCKING 0x0 ;  /* 0x0000000000007b1d */ /* 0x000fec0000010000 */
[----:B-1----:R-:W-:Y:S02]  /*4e80*/  STS [R12+0x47c], R5 ;  /* 0x00047c050c007388 */ /* 0x002fe40000000800 */
[----:B------:R-:W-:Y:S01]  /*4e90*/  BAR.SYNC.DEFER_BLOCKING 0x0 ;  /* 0x0000000000007b1d */ /* 0x000fe20000010000 */
[----:B------:R-:W-:Y:S01]  /*4ea0*/  VIADD R8, R6, 0x1 ;  /* 0x0000000106087836 */ /* 0x000fe20000000000 */
[----:B--2---:R-:W-:Y:S01]  /*4eb0*/  ISETP.NE.AND P0, PT, R34, R22, PT ;  /* 0x000000162200720c */ /* 0x004fe20003f05270 */
[----:B0-----:R-:W-:-:S03]  /*4ec0*/  FADD R10, R35, R23 ;  /* 0x00000017230a7221 */ /* 0x001fc60000000000 */
[----:B------:R-:W-:Y:S01]  /*4ed0*/  ISETP.EQ.OR P0, PT, R8, R29, P0 ;  /* 0x0000001d0800720c */ /* 0x000fe20000702670 */
[----:B------:R-:W0:Y:S03]  /*4ee0*/  @P3 LDS R36, [R12+0x478] ;  /* 0x000478000c243984 */ /* 0x000e260000000800 */
[----:B------:R-:W-:Y:S01]  /*4ef0*/  FSEL R10, R23, R10, P0 ;  /* 0x0000000a170a7208 */ /* 0x000fe20000000000 */
[----:B------:R-:W-:Y:S01]  /*4f00*/  VIADD R8, R6, 0x2 ;  /* 0x0000000206087836 */ /* 0x000fe20000000000 */
[----:B------:R-:W-:-:S03]  /*4f10*/  ISETP.NE.AND P1, PT, R22, R24, PT ;  /* 0x000000181600720c */ /* 0x000fc60003f25270 */
[C---:B---3--:R-:W-:Y:S01]  /*4f20*/  FADD R10, R25.reuse, R10 ;  /* 0x0000000a190a7221 */ /* 0x048fe20000000000 */
[-C--:B------:R-:W-:Y:S01]  /*4f30*/  ISETP.EQ.OR P6, PT, R8, R29.reuse, P1 ;  /* 0x0000001d0800720c */ /* 0x080fe20000fc2670 */
[----:B------:R-:W-:Y:S01]  /*4f40*/  VIADD R8, R6, 0x3 ;  /* 0x0000000306087836 */ /* 0x000fe20000000000 */
[----:B------:R-:W-:Y:S02]  /*4f50*/  ISETP.NE.AND P1, PT, R24, R26, PT ;  /* 0x0000001a1800720c */ /* 0x000fe40003f25270 */
[----:B------:R-:W-:Y:S02]  /*4f60*/  FSEL R10, R25, R10, P6 ;  /* 0x0000000a190a7208 */ /* 0x000fe40003000000 */
[----:B------:R-:W-:-:S03]  /*4f70*/  ISETP.EQ.OR P1, PT, R8, R29, P1 ;  /* 0x0000001d0800720c */ /* 0x000fc60000f22670 */
[----:B----4-:R-:W-:Y:S01]  /*4f80*/  FADD R10, R27, R10 ;  /* 0x0000000a1b0a7221 */ /* 0x010fe20000000000 */
[----:B------:R-:W-:Y:S01]  /*4f90*/  VIADD R8, R6, 0x4 ;  /* 0x0000000406087836 */ /* 0x000fe20000000000 */
[----:B------:R-:W-:-:S03]  /*4fa0*/  ISETP.NE.AND P2, PT, R26, R30, PT ;  /* 0x0000001e1a00720c */ /* 0x000fc60003f45270 */
[----:B------:R-:W-:Y:S01]  /*4fb0*/  FSEL R10, R27, R10, P1 ;  /* 0x0000000a1b0a7208 */ /* 0x000fe20000800000 */
[----:B------:R-:W-:Y:S01]  /*4fc0*/  IMAD.MOV.U32 R7, RZ, RZ, 0x1 ;  /* 0x00000001ff077424 */ /* 0x000fe200078e00ff */
[----:B------:R-:W-:-:S03]  /*4fd0*/  ISETP.EQ.OR P2, PT, R8, R29, P2 ;  /* 0x0000001d0800720c */ /* 0x000fc60001742670 */
[----:B-----5:R-:W-:Y:S01]  /*4fe0*/  FADD R10, R31, R10 ;  /* 0x0000000a1f0a7221 */ /* 0x020fe20000000000 */
[----:B------:R-:W-:Y:S01]  /*4ff0*/  SEL R38, RZ, 0x1, P4 ;  /* 0x00000001ff267807 */ /* 0x000fe20002000000 */
[----:B------:R-:W-:-:S03]  /*5000*/  VIADD R8, R6, 0x5 ;  /* 0x0000000506087836 */ /* 0x000fc60000000000 */
[----:B------:R-:W-:Y:S02]  /*5010*/  FSEL R10, R31, R10, P2 ;  /* 0x0000000a1f0a7208 */ /* 0x000fe40001000000 */
[----:B0-----:R-:W-:-:S04]  /*5020*/  @P3 ISETP.NE.AND P5, PT, R36, R34, PT ;  /* 0x000000222400320c */ /* 0x001fc80003fa5270 */
[----:B------:R-:W-:-:S04]  /*5030*/  @P3 SEL R7, RZ, 0x1, !P5 ;  /* 0x00000001ff073807 */ /* 0x000fc80006800000 */
[----:B------:R-:W-:Y:S02]  /*5040*/  @P3 SEL R38, R38, R7, !P4 ;  /* 0x0000000726263207 */ /* 0x000fe40006000000 */
[----:B------:R-:W-:Y:S01]  /*5050*/  ISETP.NE.AND P3, PT, R30, R2, PT ;  /* 0x000000021e00720c */ /* 0x000fe20003f65270 */
[----:B------:R-:W-:-:S03]  /*5060*/  FADD R10, R3, R10 ;  /* 0x0000000a030a7221 */ /* 0x000fc60000000000 */
[-C--:B------:R-:W-:Y:S01]  /*5070*/  ISETP.EQ.OR P3, PT, R8, R29.reuse, P3 ;  /* 0x0000001d0800720c */ /* 0x080fe20001f62670 */
[----:B------:R-:W-:Y:S01]  /*5080*/  VIADD R8, R6, 0x6 ;  /* 0x0000000606087836 */ /* 0x000fe20000000000 */
[----:B------:R-:W-:Y:S02]  /*5090*/  ISETP.NE.AND P4, PT, R2, R20, PT ;  /* 0x000000140200720c */ /* 0x000fe40003f85270 */
[----:B------:R-:W-:Y:S01]  /*50a0*/  FSEL R10, R3, R10, P3 ;  /* 0x0000000a030a7208 */ /* 0x000fe20001800000 */
[----:B------:R-:W-:Y:S01]  /*50b0*/  VIADD R39, R38, 0x1 ;  /* 0x0000000126277836 */ /* 0x000fe20000000000 */
[----:B------:R-:W-:Y:S01]  /*50c0*/  ISETP.EQ.OR P4, PT, R8, R29, P4 ;  /* 0x0000001d0800720c */ /* 0x000fe20002782670 */
[----:B------:R-:W-:Y:S02]  /*50d0*/  VIADD R8, R6, 0x8 ;  /* 0x0000000806087836 */ /* 0x000fe40000000000 */
[C---:B------:R-:W-:Y:S01]  /*50e0*/  FADD R10, R21.reuse, R10 ;  /* 0x0000000a150a7221 */ /* 0x040fe20000000000 */
[----:B------:R-:W-:Y:S01]  /*50f0*/  ISETP.NE.AND P5, PT, R32, R5, PT ;  /* 0x000000052000720c */ /* 0x000fe20003fa5270 */
[----:B------:R-:W-:Y:S01]  /*5100*/  IMAD.MOV.U32 R7, RZ, RZ, R39 ;  /* 0x000000ffff077224 */ /* 0x000fe200078e0027 */
[----:B------:R-:W-:Y:S01]  /*5110*/  P2R R46, PR, RZ, 0x1 ;  /* 0x00000001ff2e7803 */ /* 0x000fe20000000000 */
[----:B------:R-:W-:Y:S01]  /*5120*/  @!P0 IMAD.MOV R7, RZ, RZ, R38 ;  /* 0x000000ffff078224 */ /* 0x000fe200078e0226 */
[----:B------:R-:W-:Y:S01]  /*5130*/  FSEL R10, R21, R10, P4 ;  /* 0x0000000a150a7208 */ /* 0x000fe20002000000 */
[----:B------:R-:W-:Y:S01]  /*5140*/  VIADD R6, R6, 0x7 ;  /* 0x0000000706067836 */ /* 0x000fe20000000000 */
[----:B------:R-:W-:-:S02]  /*5150*/  ISETP.EQ.OR P0, PT, R8, R29, P5 ;  /* 0x0000001d0800720c */ /* 0x000fc40002f02670 */
[----:B------:R-:W-:Y:S01]  /*5160*/  ISETP.NE.AND P5, PT, R20, R32, PT ;  /* 0x000000201400720c */ /* 0x000fe20003fa5270 */
[----:B------:R-:W-:Y:S02]  /*5170*/  VIADD R40, R7, 0x1 ;  /* 0x0000000107287836 */ /* 0x000fe40000000000 */
[----:B------:R-:W-:Y:S01]  /*5180*/  FADD R10, R33, R10 ;  /* 0x0000000a210a7221 */ /* 0x000fe20000000000 */
[----:B------:R-:W-:Y:S01]  /*5190*/  @!P6 IMAD.MOV R40, RZ, RZ, R7 ;  /* 0x000000ffff28e224 */ /* 0x000fe200078e0207 */
[----:B------:R-:W-:-:S03]  /*51a0*/  ISETP.EQ.OR P5, PT, R6, R29, P5 ;  /* 0x0000001d0600720c */ /* 0x000fc60002fa2670 */
[----:B------:R-:W-:Y:S01]  /*51b0*/  VIADD R41, R40, 0x1 ;  /* 0x0000000128297836 */ /* 0x000fe20000000000 */
[----:B------:R-:W-:Y:S01]  /*51c0*/  FSEL R5, R33, R10, P5 ;  /* 0x0000000a21057208 */ /* 0x000fe20002800000 */
[----:B------:R-:W-:-:S04]  /*51d0*/  @!P1 IMAD.MOV R41, RZ, RZ, R40 ;  /* 0x000000ffff299224 */ /* 0x000fc800078e0228 */
[----:B------:R-:W-:Y:S02]  /*51e0*/  VIADD R6, R41, 0x1 ;  /* 0x0000000129067836 */ /* 0x000fe40000000000 */
[----:B------:R-:W-:Y:S01]  /*51f0*/  @!P0 FADD R4, R4, R5 ;  /* 0x0000000504048221 */ /* 0x000fe20000000000 */
[----:B------:R-:W-:-:S04]  /*5200*/  @!P2 IMAD.MOV R6, RZ, RZ, R41 ;  /* 0x000000ffff06a224 */ /* 0x000fc800078e0229 */
[----:B------:R-:W-:Y:S01]  /*5210*/  VIADD R5, R6, 0x1 ;  /* 0x0000000106057836 */ /* 0x000fe20000000000 */
[----:B------:R-:W0:Y:S01]  /*5220*/  SHFL.UP PT, R7, R4, 0x1, RZ ;  /* 0x0420000004077989 */ /* 0x000e2200000e00ff */
[----:B------:R-:W-:-:S04]  /*5230*/  @!P3 IMAD.MOV R5, RZ, RZ, R6 ;  /* 0x000000ffff05b224 */ /* 0x000fc800078e0206 */
[----:B------:R-:W-:Y:S02]  /*5240*/  VIADD R6, R5, 0x1 ;  /* 0x0000000105067836 */ /* 0x000fe40000000000 */
[----:B------:R-:W-:-:S04]  /*5250*/  @!P4 IMAD.MOV R6, RZ, RZ, R5 ;  /* 0x000000ffff06c224 */ /* 0x000fc800078e0205 */
[----:B------:R-:W-:Y:S02]  /*5260*/  VIADD R5, R6, 0x1 ;  /* 0x0000000106057836 */ /* 0x000fe40000000000 */
[----:B------:R-:W-:Y:S01]  /*5270*/  @!P5 IMAD.MOV R5, RZ, RZ, R6 ;  /* 0x000000ffff05d224 */ /* 0x000fe200078e0206 */
[----:B------:R-:W-:-:S03]  /*5280*/  P2R R47, PR, RZ, 0x1 ;  /* 0x00000001ff2f7803 */ /* 0x000fc60000000000 */
[----:B------:R-:W-:Y:S02]  /*5290*/  VIADD R6, R5, 0x1 ;  /* 0x0000000105067836 */ /* 0x000fe40000000000 */
[----:B------:R-:W-:Y:S01]  /*52a0*/  @!P0 IMAD.MOV R6, RZ, RZ, R5 ;  /* 0x000000ffff068224 */ /* 0x000fe200078e0205 */
[----:B------:R-:W-:Y:S02]  /*52b0*/  ISETP.GE.AND P0, PT, R28, 0x1, PT ;  /* 0x000000011c00780c */ /* 0x000fe40003f06270 */
[----:B------:R-:W-:Y:S01]  /*52c0*/  P2R R45, PR, RZ, 0x40 ;  /* 0x00000040ff2d7803 */ /* 0x000fe20000000000 */
[----:B0-----:R-:W-:Y:S01]  /*52d0*/  FADD R7, R4, R7 ;  /* 0x0000000704077221 */ /* 0x001fe20000000000 */
[----:B------:R-:W-:Y:S01]  /*52e0*/  ISETP.NE.AND P6, PT, R6, RZ, PT ;  /* 0x000000ff0600720c */ /* 0x000fe20003fc5270 */
[----:B------:R-:W0:Y:S08]  /*52f0*/  SHFL.UP PT, R5, R6, 0x1, RZ ;  /* 0x0420000006057989 */ /* 0x000e3000000e00ff */
[----:B------:R-:W-:-:S05]  /*5300*/  @P0 FSEL R4, R7, R4, !P6 ;  /* 0x0000000407040208 */ /* 0x000fca0007000000 */
[----:B------:R-:W1:Y:S01]  /*5310*/  SHFL.UP PT, R7, R4, 0x2, RZ ;  /* 0x0440000004077989 */ /* 0x000e6200000e00ff */
[----:B0-----:R-:W-:Y:S02]  /*5320*/  SEL R5, R5, RZ, P0 ;  /* 0x000000ff05057207 */ /* 0x001fe40000000000 */
[----:B------:R-:W-:-:S03]  /*5330*/  ISETP.GE.AND P0, PT, R28, 0x2, PT ;  /* 0x000000021c00780c */ /* 0x000fc60003f06270 */
[----:B------:R-:W-:-:S05]  /*5340*/  IMAD.IADD R5, R5, 0x1, R6 ;  /* 0x0000000105057824 */ /* 0x000fca00078e0206 */
[----:B------:R-:W-:Y:S01]  /*5350*/  ISETP.NE.AND P6, PT, R5, RZ, PT ;  /* 0x000000ff0500720c */ /* 0x000fe20003fc5270 */
[----:B-1----:R-:W-:-:S05]  /*5360*/  FADD R7, R4, R7 ;  /* 0x0000000704077221 */ /* 0x002fca0000000000 */
[----:B------:R-:W-:Y:S02]  /*5370*/  @P0 FSEL R4, R7, R4, !P6 ;  /* 0x0000000407040208 */ /* 0x000fe40007000000 */
[----:B------:R-:W0:Y:S02]  /*5380*/  SHFL.UP PT, R7, R5, 0x2, RZ ;  /* 0x0440000005077989 */ /* 0x000e2400000e00ff */
[----:B0-----:R-:W-:Y:S02]  /*5390*/  SEL R8, R7, RZ, P0 ;  /* 0x000000ff07087207 */ /* 0x001fe40000000000 */
[----:B------:R-:W0:Y:S03]  /*53a0*/  SHFL.UP PT, R7, R4, 0x4, RZ ;  /* 0x0480000004077989 */ /* 0x000e2600000e00ff */
[----:B------:R-:W-:-:S05]  /*53b0*/  IMAD.IADD R8, R5, 0x1, R8 ;  /* 0x0000000105087824 */ /* 0x000fca00078e0208 */
[----:B------:R-:W1:Y:S01]  /*53c0*/  SHFL.UP PT, R6, R8, 0x4, RZ ;  /* 0x0480000008067989 */ /* 0x000e6200000e00ff */
[----:B------:R-:W-:Y:S02]  /*53d0*/  ISETP.GE.AND P0, PT, R28, 0x4, PT ;  /* 0x000000041c00780c */ /* 0x000fe40003f06270 */
[----:B------:R-:W-:Y:S01]  /*53e0*/  ISETP.NE.AND P6, PT, R8, RZ, PT ;  /* 0x000000ff0800720c */ /* 0x000fe20003fc5270 */
[----:B0-----:R-:W-:-:S10]  /*53f0*/  FADD R7, R4, R7 ;  /* 0x0000000704077221 */ /* 0x001fd40000000000 */
[----:B------:R-:W-:Y:S02]  /*5400*/  @P0 FSEL R4, R7, R4, !P6 ;  /* 0x0000000407040208 */ /* 0x000fe40007000000 */
[----:B-1----:R-:W-:-:S03]  /*5410*/  SEL R7, R6, RZ, P0 ;  /* 0x000000ff06077207 */ /* 0x002fc60000000000 */
[----:B------:R-:W0:Y:S02]  /*5420*/  SHFL.UP PT, R9, R4, 0x8, RZ ;  /* 0x0500000004097989 */ /* 0x000e2400000e00ff */
        /* <DEDUP_REMOVED lines=9> */
[----:B------:R-:W-:Y:S01]  /*54c0*/  ISETP.NE.AND P6, PT, R8, RZ, PT ;  /* 0x000000ff0800720c */ /* 0x000fe20003fc5270 */
[----:B0-----:R-:W-:-:S05]  /*54d0*/  FADD R5, R4, R5 ;  /* 0x0000000504057221 */ /* 0x001fca0000000000 */
[----:B------:R-:W-:Y:S02]  /*54e0*/  FSEL R43, R5, R4, !P6 ;  /* 0x00000004052b7208 */ /* 0x000fe40007000000 */
[----:B------:R-:W0:Y:S01]  /*54f0*/  SHFL.UP PT, R5, R8, 0x10, RZ ;  /* 0x0600000008057989 */ /* 0x000e2200000e00ff */
[----:B------:R-:W-:-:S04]  /*5500*/  ISETP.GE.AND P6, PT, R28, 0x10, PT ;  /* 0x000000101c00780c */ /* 0x000fc80003fc6270 */
[----:B------:R-:W-:Y:S02]  /*5510*/  FSEL R44, R4, R43, !P6 ;  /* 0x0000002b042c7208 */ /* 0x000fe40007000000 */
[----:B0-----:R-:W-:Y:S02]  /*5520*/  SEL R5, R5, RZ, P6 ;  /* 0x000000ff05057207 */ /* 0x001fe40003000000 */
[----:B------:R-:W-:-:S03]  /*5530*/  ISETP.NE.AND P6, PT, R28, 0x1f, PT ;  /* 0x0000001f1c00780c */ /* 0x000fc60003fc5270 */
[----:B------:R-:W-:-:S10]  /*5540*/  IMAD.IADD R42, R8, 0x1, R5 ;  /* 0x00000001082a7824 */ /* 0x000fd400078e0205 */
[----:B------:R-:W-:-:S05]  /*5550*/  @!P6 LEA R14, R37, UR4, 0x3 ;  /* 0x00000004250eec11 */ /* 0x000fca000f8e18ff */
[----:B------:R-:W-:Y:S01]  /*5560*/  @!P6 STS.64 [R14], R42 ;  /* 0x0000002a0e00e388 */ /* 0x000fe20000000a00 */
[----:B------:R-:W-:Y:S06]  /*5570*/  BAR.SYNC.DEFER_BLOCKING 0x0 ;  /* 0x0000000000007b1d */ /* 0x000fec0000010000 */
[----:B------:R-:W0:Y:S04]  /*5580*/  LDS.128 R4, [UR4] ;  /* 0x00000004ff047984 */ /* 0x000e280008000c00 */
[----:B------:R-:W1:Y:S01]  /*5590*/  LDS.128 R8, [UR4+0x10] ;  /* 0x00001004ff087984 */ /* 0x000e620008000c00 */
[----:B0-----:R-:W-:-:S13]  /*55a0*/  ISETP.NE.AND P6, PT, R6, RZ, PT ;  /* 0x000000ff0600720c */ /* 0x001fda0003fc5270 */
[----:B------:R-:W-:Y:S01]  /*55b0*/  @!P6 FADD R7, R5, R7 ;  /* 0x000000070507e221 */ /* 0x000fe20000000000 */
[----:B-1----:R-:W-:Y:S01]  /*55c0*/  ISETP.NE.AND P6, PT, R8, RZ, PT ;  /* 0x000000ff0800720c */ /* 0x002fe20003fc5270 */
[----:B------:R-:W-:-:S12]  /*55d0*/  IMAD.IADD R13, R4, 0x1, R6 ;  /* 0x00000001040d7824 */ /* 0x000fd800078e0206 */
[----:B------:R-:W-:Y:S01]  /*55e0*/  @!P6 FADD R9, R7, R9 ;  /* 0x000000090709e221 */ /* 0x000fe20000000000 */
[----:B------:R-:W-:-:S04]  /*55f0*/  ISETP.NE.AND P6, PT, R37, 0x2, PT ;  /* 0x000000022500780c */ /* 0x000fc80003fc5270 */
[----:B------:R-:W-:Y:S02]  /*5600*/  FSEL R12, R7, R5, !P6 ;  /* 0x00000005070c7208 */ /* 0x000fe40007000000 */
[C---:B------:R-:W-:Y:S02]  /*5610*/  SEL R5, R13.reuse, R4, !P6 ;  /* 0x000000040d057207 */ /* 0x040fe40007000000 */
[----:B------:R-:W-:Y:S01]  /*5620*/  ISETP.NE.AND P6, PT, R10, RZ, PT ;  /* 0x000000ff0a00720c */ /* 0x000fe20003fc5270 */
[----:B------:R-:W-:-:S12]  /*5630*/  IMAD.IADD R7, R13, 0x1, R8 ;  /* 0x000000010d077824 */ /* 0x000fd800078e0208 */
[----:B------:R-:W-:Y:S01]  /*5640*/  @!P6 FADD R11, R11, R9 ;  /* 0x000000090b0be221 */ /* 0x000fe20000000000 */
[----:B------:R-:W-:-:S04]  /*5650*/  ISETP.NE.AND P6, PT, R37, 0x3, PT ;  /* 0x000000032500780c */ /* 0x000fc80003fc5270 */
[----:B------:R-:W-:Y:S02]  /*5660*/  FSEL R16, R9, R12, !P6 ;  /* 0x0000000c09107208 */ /* 0x000fe40007000000 */
[----:B------:R-:W0:Y:S01]  /*5670*/  LDS.128 R12, [UR4+0x20] ;  /* 0x00002004ff0c7984 */ /* 0x000e220008000c00 */
[----:B------:R-:W-:Y:S01]  /*5680*/  SEL R5, R7, R5, !P6 ;  /* 0x0000000507057207 */ /* 0x000fe20007000000 */
[----:B------:R-:W-:Y:S01]  /*5690*/  IMAD.IADD R7, R10, 0x1, R7 ;  /* 0x000000010a077824 */ /* 0x000fe200078e0207 */
[----:B0-----:R-:W-:-:S13]  /*56a0*/  ISETP.NE.AND P6, PT, R12, RZ, PT ;  /* 0x000000ff0c00720c */ /* 0x001fda0003fc5270 */
[----:B------:R-:W-:Y:S01]  /*56b0*/  @!P6 FADD R13, R11, R13 ;  /* 0x0000000d0b0de221 */ /* 0x000fe20000000000 */
[----:B------:R-:W-:-:S04]  /*56c0*/  ISETP.NE.AND P6, PT, R37, 0x4, PT ;  /* 0x000000042500780c */ /* 0x000fc80003fc5270 */
[----:B------:R-:W-:Y:S02]  /*56d0*/  FSEL R16, R11, R16, !P6 ;  /* 0x000000100b107208 */ /* 0x000fe40007000000 */
[----:B------:R-:W-:Y:S02]  /*56e0*/  SEL R5, R7, R5, !P6 ;  /* 0x0000000507057207 */ /* 0x000fe40007000000 */
[----:B------:R-:W-:-:S13]  /*56f0*/  ISETP.NE.AND P6, PT, R14, RZ, PT ;  /* 0x000000ff0e00720c */ /* 0x000fda0003fc5270 */
[----:B------:R-:W-:Y:S01]  /*5700*/  @!P6 FADD R15, R15, R13 ;  /* 0x0000000d0f0fe221 */ /* 0x000fe20000000000 */
[----:B------:R-:W-:-:S04]  /*5710*/  ISETP.NE.AND P6, PT, R37, 0x5, PT ;  /* 0x000000052500780c */ /* 0x000fc80003fc5270 */
[----:B------:R-:W-:Y:S02]  /*5720*/  FSEL R48, R13, R16, !P6 ;  /* 0x000000100d307208 */ /* 0x000fe40007000000 */
[----:B------:R-:W0:Y:S01]  /*5730*/  LDS.128 R16, [UR4+0x30] ;  /* 0x00003004ff107984 */ /* 0x000e220008000c00 */
[----:B------:R-:W-:-:S05]  /*5740*/  IMAD.IADD R7, R7, 0x1, R12 ;  /* 0x0000000107077824 */ /* 0x000fca00078e020c */
[----:B------:R-:W-:Y:S01]  /*5750*/  SEL R5, R7, R5, !P6 ;  /* 0x0000000507057207 */ /* 0x000fe20007000000 */
[----:B------:R-:W-:Y:S01]  /*5760*/  IMAD.IADD R7, R14, 0x1, R7 ;  /* 0x000000010e077824 */ /* 0x000fe200078e0207 */
[----:B------:R-:W1:Y:S01]  /*5770*/  SHFL.UP PT, R42, R42, 0x1, RZ ;  /* 0x042000002a2a7989 */ /* 0x000e6200000e00ff */
[----:B0-----:R-:W-:-:S13]  /*5780*/  ISETP.NE.AND P6, PT, R16, RZ, PT ;  /* 0x000000ff1000720c */ /* 0x001fda0003fc5270 */
[----:B------:R-:W-:Y:S01]  /*5790*/  @!P6 FADD R17, R15, R17 ;  /* 0x000000110f11e221 */ /* 0x000fe20000000000 */
[----:B------:R-:W-:-:S04]  /*57a0*/  ISETP.NE.AND P6, PT, R37, 0x6, PT ;  /* 0x000000062500780c */ /* 0x000fc80003fc5270 */
[C---:B------:R-:W-:Y:S01]  /*57b0*/  SEL R5, R7.reuse, R5, !P6 ;  /* 0x0000000507057207 */ /* 0x040fe20007000000 */
[----:B------:R-:W-:Y:S01]  /*57c0*/  IMAD.IADD R7, R7, 0x1, R16 ;  /* 0x0000000107077824 */ /* 0x000fe200078e0210 */
[----:B------:R-:W-:Y:S02]  /*57d0*/  FSEL R48, R15, R48, !P6 ;  /* 0x000000300f307208 */ /* 0x000fe40007000000 */
[----:B------:R-:W-:-:S04]  /*57e0*/  ISETP.NE.AND P6, PT, R37, 0x7, PT ;  /* 0x000000072500780c */ /* 0x000fc80003fc5270 */
[----:B------:R-:W-:Y:S02]  /*57f0*/  SEL R5, R7, R5, !P6 ;  /* 0x0000000507057207 */ /* 0x000fe40007000000 */
[----:B------:R-:W-:Y:S02]  /*5800*/  FSEL R48, R17, R48, !P6 ;  /* 0x0000003011307208 */ /* 0x000fe40007000000 */
[----:B------:R-:W-:Y:S01]  /*5810*/  ISETP.NE.AND P6, PT, R5, RZ, PT ;  /* 0x000000ff0500720c */ /* 0x000fe20003fc5270 */
[----:B------:R-:W0:-:S12]  /*5820*/  SHFL.UP PT, R37, R44, 0x1, RZ ;  /* 0x042000002c257989 */ /* 0x000e1800000e00ff */
[----:B------:R-:W-:Y:S01]  /*5830*/  @!P6 FADD R48, RZ, R48 ;  /* 0x00000030ff30e221 */ /* 0x000fe20000000000 */
[----:B------:R-:W-:-:S04]  /*5840*/  ISETP.GE.U32.AND P6, PT, R0, 0x20, PT ;  /* 0x000000200000780c */ /* 0x000fc80003fc6070 */
[----:B------:R-:W-:Y:S02]  /*5850*/  SEL R5, R5, RZ, P6 ;  /* 0x000000ff05057207 */ /* 0x000fe40003000000 */
[----:B------:R-:W-:Y:S02]  /*5860*/  FSEL R48, R48, RZ, P6 ;  /* 0x000000ff30307208 */ /* 0x000fe40003000000 */
[----:B-1----:R-:W-:Y:S02]  /*5870*/  ISETP.NE.AND P6, PT, R42, RZ, PT ;  /* 0x000000ff2a00720c */ /* 0x002fe40003fc5270 */
[----:B------:R-:W-:-:S11]  /*5880*/  ISETP.NE.AND P0, PT, R38, RZ, PT ;  /* 0x000000ff2600720c */ /* 0x000fd60003f05270 */
[----:B0-----:R-:W-:Y:S01]  /*5890*/  @!P6 FADD R37, R37, R48 ;  /* 0x000000302525e221 */ /* 0x001fe20000000000 */
[----:B------:R-:W-:-:S04]  /*58a0*/  ISETP.NE.AND P6, PT, R28, RZ, PT ;  /* 0x000000ff1c00720c */ /* 0x000fc80003fc5270 */
[----:B------:R-:W-:Y:S02]  /*58b0*/  SEL R28, R42, RZ, P6 ;  /* 0x000000ff2a1c7207 */ /* 0x000fe40003000000 */
[----:B------:R-:W-:Y:S02]  /*58c0*/  FSEL R37, R48, R37, !P6 ;  /* 0x0000002530257208 */ /* 0x000fe40007000000 */
[----:B------:R-:W-:Y:S01]  /*58d0*/  ISETP.NE.AND P6, PT, R18, RZ, PT ;  /* 0x000000ff1200720c */ /* 0x000fe20003fc5270 */
[----:B------:R-:W-:Y:S02]  /*58e0*/  IMAD.IADD R43, R5, 0x1, R28 ;  /* 0x00000001052b7824 */ /* 0x000fe400078e021c */
[----:B------:R-:W-:Y:S02]  /*58f0*/  @!P0 FADD R35, R35, R37 ;  /* 0x0000002523238221 */ /* 0x000fe40000000000 */
[----:B------:R-:W-:Y:S01]  /*5900*/  IMAD.IADD R15, R41, 0x1, R43 ;  /* 0x00000001290f7824 */ /* 0x000fe200078e022b */
[----:B------:R-:W-:-:S02]  /*5910*/  P2R R41, PR, RZ, 0x1 ;  /* 0x00000001ff297803 */ /* 0x000fc40000000000 */
[----:B------:R-:W-:-:S05]  /*5920*/  ISETP.NE.AND P0, PT, R46, RZ, PT ;  /* 0x000000ff2e00720c */ /* 0x000fca0003f05270 */
[----:B------:R-:W-:Y:S01]  /*5930*/  @!P6 FADD R19, R19, R17 ;  /* 0x000000111313e221 */ /* 0x000fe20000000000 */
[----:B------:R-:W-:Y:S01]  /*5940*/  ISETP.NE.AND P6, PT, R45, RZ, PT ;  /* 0x000000ff2d00720c */ /* 0x000fe20003fc5270 */
[----:B------:R-:W-:-:S06]  /*5950*/  IMAD.IADD R5, R18, 0x1, R7 ;  /* 0x0000000112057824 */ /* 0x000fcc00078e0207 */
[----:B------:R-:W-:Y:S01]  /*5960*/  @!P0 FADD R23, R23, R35 ;  /* 0x0000002317178221 */ /* 0x000fe20000000000 */
[----:B------:R-:W-:-:S05]  /*5970*/  VIADD R13, R15, 0x1 ;  /* 0x000000010f0d7836 */ /* 0x000fca0000000000 */
[----:B------:R-:W-:Y:S01]  /*5980*/  @!P6 FADD R25, R25, R23 ;  /* 0x000000171919e221 */ /* 0x000fe20000000000 */
[----:B------:R-:W-:Y:S01]  /*5990*/  @!P2 IMAD.MOV R13, RZ, RZ, R15 ;  /* 0x000000ffff0da224 */ /* 0x000fe200078e020f */
[----:B------:R-:W-:Y:S02]  /*59a0*/  ISETP.GE.AND P6, PT, R5, 0x101, PT ;  /* 0x000001010500780c */ /* 0x000fe40003fc6270 */
[----:B------:R-:W-:Y:S01]  /*59b0*/  @!P1 FADD R27, R27, R25 ;  /* 0x000000191b1b9221 */ /* 0x000fe20000000000 */
[----:B------:R-:W-:-:S03]  /*59c0*/  VIADD R11, R13, 0x1 ;  /* 0x000000010d0b7836 */ /* 0x000fc60000000000 */
[----:B------:R-:W-:Y:S01]  /*59d0*/  @!P2 FADD R31, R31, R27 ;  /* 0x0000001b1f1fa221 */ /* 0x000fe20000000000 */
[----:B------:R-:W-:-:S03]  /*59e0*/  @!P3 IMAD.MOV R11, RZ, RZ, R13 ;  /* 0x000000ffff0bb224 */ /* 0x000fc600078e020d */
[----:B------:R-:W-:Y:S01]  /*59f0*/  @!P3 FADD R3, R3, R31 ;  /* 0x0000001f0303b221 */ /* 0x000fe20000000000 */
[----:B------:R-:W-:Y:S02]  /*5a00*/  VIADD R9, R11, 0x1 ;  /* 0x000000010b097836 */ /* 0x000fe40000000000 */
[----:B------:R-:W-:Y:S02]  /*5a10*/  @!P4 IMAD.MOV R9, RZ, RZ, R11 ;  /* 0x000000ffff09c224 */ /* 0x000fe400078e020b */
[----:B------:R-:W-:Y:S01]  /*5a20*/  @!P4 FADD R21, R21, R3 ;  /* 0x000000031515c221 */ /* 0x000fe20000000000 */
[----:B------:R-:W-:Y:S01]  /*5a30*/  @!P0 IMAD.MOV R39, RZ, RZ, R38 ;  /* 0x000000ffff278224 */ /* 0x000fe200078e0226 */
[----:B------:R-:W-:Y:S01]  /*5a40*/  BSSY.RECONVERGENT B0, `(.L_x_1314) ;  /* 0x00000bf000007945 */ /* 0x000fe20003800200 */
[----:B------:R-:W-:Y:S02]  /*5a50*/  VIADD R7, R9, 0x1 ;  /* 0x0000000109077836 */ /* 0x000fe40000000000 */
[----:B------:R-:W-:Y:S01]  /*5a60*/  @!P5 FADD R33, R33, R21 ;  /* 0x000000152121d221 */ /* 0x000fe20000000000 */
[----:B------:R-:W-:-:S02]  /*5a70*/  IMAD.IADD R17, R40, 0x1, R43 ;  /* 0x0000000128117824 */ /* 0x000fc400078e022b */
[----:B------:R-:W-:Y:S02]  /*5a80*/  IMAD.IADD R49, R38, 0x1, R43 ;  /* 0x0000000126317824 */ /* 0x000fe400078e022b */
[----:B------:R-:W-:Y:S02]  /*5a90*/  IMAD.IADD R28, R43, 0x1, R39 ;  /* 0x000000012b1c7824 */ /* 0x000fe400078e0227 */
[----:B------:R-:W-:Y:S01]  /*5aa0*/  @!P5 IMAD.MOV R7, RZ, RZ, R9 ;  /* 0x000000ffff07d224 */ /* 0x000fe200078e0209 */
[----:B------:R-:W-:Y:S06]  /*5ab0*/  @!P6 BRA `(.L_x_1315) ;  /* 0x00000008005ce947 */ /* 0x000fec0003800000 */
[----:B------:R-:W-:Y:S01]  /*5ac0*/  BAR.SYNC.DEFER_BLOCKING 0x0 ;  /* 0x0000000000007b1d */ /* 0x000fe20000010000 */
[----:B------:R-:W-:Y:S02]  /*5ad0*/  P2R R39, PR, RZ, 0x20 ;  /* 0x00000020ff277803 */ /* 0x000fe40000000000 */
[----:B------:R-:W-:Y:S02]  /*5ae0*/  ISETP.NE.AND P5, PT, R41, RZ, PT ;  /* 0x000000ff2900720c */ /* 0x000fe40003fa5270 */
[----:B------:R-:W-:Y:S02]  /*5af0*/  ISETP.NE.AND P6, PT, R47, RZ, PT ;  /* 0x000000ff2f00720c */ /* 0x000fe40003fc5270 */
[----:B------:R-:W-:Y:S02]  /*5b00*/  @P1 LEA R17, R17, UR4, 0x3 ;  /* 0x0000000411111c11 */ /* 0x000fe4000f8e18ff */
[----:B------:R-:W-:Y:S02]  /*5b10*/  @P2 LEA R15, R15, UR4, 0x3 ;  /* 0x000000040f0f2c11 */ /* 0x000fe4000f8e18ff */
[----:B------:R-:W-:-:S02]  /*5b20*/  @P3 LEA R13, R13, UR4, 0x3 ;  /* 0x000000040d0d3c11 */ /* 0x000fc4000f8e18ff */
[----:B------:R-:W-:-:S03]  /*5b30*/  @P4 LEA R11, R11, UR4, 0x3 ;  /* 0x000000040b0b4c11 */ /* 0x000fc6000f8e18ff */
[----:B------:R-:W-:Y:S02]  /*5b40*/  @P5 LEA R38, R43, UR4, 0x3 ;  /* 0x000000042b265c11 */ /* 0x000fe4000f8e18ff */
[----:B------:R-:W-:-:S03]  /*5b50*/  @P6 LEA R7, R7, UR4, 0x3 ;  /* 0x0000000407076c11 */ /* 0x000fc6000f8e18ff */
[----:B------:R0:W-:Y:S01]  /*5b60*/  @P5 STS.64 [R38], R36 ;  /* 0x0000002426005388 */ /* 0x0001e20000000a00 */
[----:B------:R-:W-:Y:S02]  /*5b70*/  ISETP.NE.AND P5, PT, R39, RZ, PT ;  /* 0x000000ff2700720c */ /* 0x000fe40003fa5270 */
[----:B------:R-:W-:-:S05]  /*5b80*/  @P0 LEA R39, R49, UR4, 0x3 ;  /* 0x0000000431270c11 */ /* 0x000fca000f8e18ff */
[----:B------:R0:W-:Y:S01]  /*5b90*/  @P0 STS.64 [R39], R34 ;  /* 0x0000002227000388 */ /* 0x0001e20000000a00 */
[----:B------:R-:W-:-:S05]  /*5ba0*/  ISETP.NE.AND P0, PT, R45, RZ, PT ;  /* 0x000000ff2d00720c */ /* 0x000fca0003f05270 */
[----:B------:R-:W-:-:S08]  /*5bb0*/  @P5 LEA R9, R9, UR4, 0x3 ;  /* 0x0000000409095c11 */ /* 0x000fd0000f8e18ff */
[----:B------:R-:W-:-:S05]  /*5bc0*/  @P0 LEA R28, R28, UR4, 0x3 ;  /* 0x000000041c1c0c11 */ /* 0x000fca000f8e18ff */
[----:B------:R0:W-:Y:S01]  /*5bd0*/  @P0 STS.64 [R28], R22 ;  /* 0x000000161c000388 */ /* 0x0001e20000000a00 */
[----:B------:R-:W-:-:S03]  /*5be0*/  ISETP.GE.U32.AND P0, PT, R0, R5, PT ;  /* 0x000000050000720c */ /* 0x000fc60003f06070 */
[----:B------:R0:W-:Y:S04]  /*5bf0*/  @P1 STS.64 [R17], R24 ;  /* 0x0000001811001388 */ /* 0x0001e80000000a00 */
[----:B------:R0:W-:Y:S04]  /*5c00*/  @P2 STS.64 [R15], R26 ;  /* 0x0000001a0f002388 */ /* 0x0001e80000000a00 */
[----:B------:R0:W-:Y:S04]  /*5c10*/  @P3 STS.64 [R13], R30 ;  /* 0x0000001e0d003388 */ /* 0x0001e80000000a00 */
[----:B------:R0:W-:Y:S04]  /*5c20*/  @P4 STS.64 [R11], R2 ;  /* 0x000000020b004388 */ /* 0x0001e80000000a00 */
[----:B------:R0:W-:Y:S04]  /*5c30*/  @P5 STS.64 [R9], R20 ;  /* 0x0000001409005388 */ /* 0x0001e80000000a00 */
[----:B------:R0:W-:Y:S01]  /*5c40*/  @P6 STS.64 [R7], R32 ;  /* 0x0000002007006388 */ /* 0x0001e20000000a00 */
[----:B------:R-:W-:Y:S06]  /*5c50*/  BAR.SYNC.DEFER_BLOCKING 0x0 ;  /* 0x0000000000007b1d */ /* 0x000fec0000010000 */
[----:B------:R-:W-:Y:S05]  /*5c60*/  @P0 BRA `(.L_x_1316) ;  /* 0x0000000800700947 */ /* 0x000fea0003800000 */
[----:B0-----:R-:W-:Y:S01]  /*5c70*/  IADD3 R3, PT, PT, R10, R6, R8 ;  /* 0x000000060a037210 */ /* 0x001fe20007ffe008 */
[----:B------:R-:W-:Y:S01]  /*5c80*/  BSSY.RECONVERGENT B1, `(.L_x_1317) ;  /* 0x000001c000017945 */ /* 0x000fe20003800200 */
[----:B------:R-:W-:Y:S01]  /*5c90*/  LOP3.LUT R2, RZ, R0, RZ, 0x33, !PT ;  /* 0x00000000ff027212 */ /* 0x000fe200078e33ff */
[----:B------:R-:W-:Y:S01]  /*5ca0*/  IMAD.MOV.U32 R6, RZ, RZ, R0 ;  /* 0x000000ffff067224 */ /* 0x000fe200078e0000 */
[----:B------:R-:W-:-:S04]  /*5cb0*/  IADD3 R3, PT, PT, R14, R3, R12 ;  /* 0x000000030e037210 */ /* 0x000fc80007ffe00c */
[----:B------:R-:W-:-:S04]  /*5cc0*/  IADD3 R3, PT, PT, R18, R3, R16 ;  /* 0x0000000312037210 */ /* 0x000fc80007ffe010 */
[----:B------:R-:W-:-:S04]  /*5cd0*/  IADD3 R4, PT, PT, R2, R3, R4 ;  /* 0x0000000302047210 */ /* 0x000fc80007ffe004 */
[C---:B------:R-:W-:Y:S02]  /*5ce0*/  LOP3.LUT R2, R4.reuse, 0x300, RZ, 0xc0, !PT ;  /* 0x0000030004027812 */ /* 0x040fe400078ec0ff */
[----:B------:R-:W-:Y:S02]  /*5cf0*/  ISETP.GE.U32.AND P1, PT, R4, 0x300, PT ;  /* 0x000003000400780c */ /* 0x000fe40003f26070 */
[----:B------:R-:W-:-:S13]  /*5d00*/  ISETP.NE.AND P0, PT, R2, 0x300, PT ;  /* 0x000003000200780c */ /* 0x000fda0003f05270 */
[----:B------:R-:W-:Y:S05]  /*5d10*/  @!P0 BRA `(.L_x_1318) ;  /* 0x0000000000488947 */ /* 0x000fea0003800000 */
[----:B------:R-:W0:Y:S01]  /*5d20*/  LDC.64 R2, c[0x0][0x3a0] ;  /* 0x0000e800ff027b82 */ /* 0x000e220000000a00 */
[----:B------:R-:W-:Y:S02]  /*5d30*/  LEA.HI R4, R4, 0x1, RZ, 0x18 ;  /* 0x0000000104047811 */ /* 0x000fe400078fc0ff */
[----:B------:R-:W-:-:S03]  /*5d40*/  LEA R6, R0, UR4, 0x3 ;  /* 0x0000000400067c11 */ /* 0x000fc6000f8e18ff */
[C---:B------:R-:W-:Y:S01]  /*5d50*/  IMAD.SHL.U32 R7, R4.reuse, 0x100, RZ ;  /* 0x0000010004077824 */ /* 0x040fe200078e00ff */
[----:B------:R-:W-:Y:S01]  /*5d60*/  LOP3.LUT R4, R4, 0x3, RZ, 0xc0, !PT ;  /* 0x0000000304047812 */ /* 0x000fe200078ec0ff */
[----:B------:R-:W-:-:S03]  /*5d70*/  VIADD R8, R6, 0x4 ;  /* 0x0000000406087836 */ /* 0x000fc60000000000 */
[----:B------:R-:W-:Y:S01]  /*5d80*/  LOP3.LUT R7, R7, 0x300, RZ, 0xc0, !PT ;  /* 0x0000030007077812 */ /* 0x000fe200078ec0ff */
[----:B------:R-:W-:-:S04]  /*5d90*/  IMAD.MOV R4, RZ, RZ, -R4 ;  /* 0x000000ffff047224 */ /* 0x000fc800078e0a04 */
[----:B------:R-:W-:Y:S02]  /*5da0*/  IMAD.IADD R6, R7, 0x1, R0 ;  /* 0x0000000107067824 */ /* 0x000fe400078e0200 */
[----:B0-----:R-:W-:-:S07]  /*5db0*/  IMAD.WIDE.U32 R2, R0, 0x4, R2 ;  /* 0x0000000400027825 */ /* 0x001fce00078e0002 */
.L_x_1319:
[----:B------:R0:W1:Y:S01]  /*5dc0*/  LDS R7, [R8] ;  /* 0x0000000008077984 */ /* 0x0000620000000800 */
[----:B------:R-:W-:-:S05]  /*5dd0*/  VIADD R4, R4, 0x1 ;  /* 0x0000000104047836 */ /* 0x000fca0000000000 */
[----:B------:R-:W-:Y:S01]  /*5de0*/  ISETP.NE.AND P0, PT, R4, RZ, PT ;  /* 0x000000ff0400720c */ /* 0x000fe20003f05270 */
[----:B0-----:R-:W-:Y:S01]  /*5df0*/  VIADD R8, R8, 0x800 ;  /* 0x0000080008087836 */ /* 0x001fe20000000000 */
[----:B-1----:R0:W-:Y:S02]  /*5e00*/  STG.E desc[UR8][R2.64], R7 ;  /* 0x0000000702007986 */ /* 0x0021e4000c101908 */
[----:B0-----:R-:W-:-:S05]  /*5e10*/  IADD3 R2, P2, PT, R2, 0x400, RZ ;  /* 0x0000040002027810 */ /* 0x001fca0007f5e0ff */
[----:B------:R-:W-:-:S04]  /*5e20*/  IMAD.X R3, RZ, RZ, R3, P2 ;  /* 0x000000ffff037224 */ /* 0x000fc800010e0603 */
[----:B------:R-:W-:Y:S05]  /*5e30*/  @P0 BRA `(.L_x_1319) ;  /* 0xfffffffc00e00947 */ /* 0x000fea000383ffff */
.L_x_1318:
[----:B------:R-:W-:Y:S05]  /*5e40*/  BSYNC.RECONVERGENT B1 ;  /* 0x0000000000017941 */ /* 0x000fea0003800200 */
.L_x_1317:
[----:B------:R-:W-:Y:S05]  /*5e50*/  @!P1 BRA `(.L_x_1316) ;  /* 0x0000000400f49947 */ /* 0x000fea0003800000 */
[----:B------:R-:W0:Y:S01]  /*5e60*/  LDC.64 R2, c[0x0][0x3a0] ;  /* 0x0000e800ff027b82 */ /* 0x000e220000000a00 */
[----:B------:R-:W-:Y:S01]  /*5e70*/  IMAD.IADD R4, R5, 0x1, -R6 ;  /* 0x0000000105047824 */ /* 0x000fe200078e0a06 */
[----:B------:R-:W-:Y:S04]  /*5e80*/  BSSY.RECONVERGENT B1, `(.L_x_1320) ;  /* 0x0000033000017945 */ /* 0x000fe80003800200 */
[----:B------:R-:W-:Y:S02]  /*5e90*/  ISETP.GT.AND P1, PT, R4, 0xc00, PT ;  /* 0x00000c000400780c */ /* 0x000fe40003f24270 */
[----:B------:R-:W-:-:S05]  /*5ea0*/  LEA R4, R6, UR4, 0x3 ;  /* 0x0000000406047c11 */ /* 0x000fca000f8e18ff */
[----:B------:R-:W-:Y:S02]  /*5eb0*/  VIADD R4, R4, 0x1004 ;  /* 0x0000100404047836 */ /* 0x000fe40000000000 */
[----:B0-----:R-:W-:-:S03]  /*5ec0*/  IMAD.WIDE.U32 R2, R6, 0x4, R2 ;  /* 0x0000000406027825 */ /* 0x001fc600078e0002 */
[----:B------:R-:W-:-:S05]  /*5ed0*/  IADD3 R2, P0, PT, R2, 0x800, RZ ;  /* 0x0000080002027810 */ /* 0x000fca0007f1e0ff */
[----:B------:R-:W-:Y:S01]  /*5ee0*/  IMAD.X R3, RZ, RZ, R3, P0 ;  /* 0x000000ffff037224 */ /* 0x000fe200000e0603 */
[----:B------:R-:W-:Y:S01]  /*5ef0*/  PLOP3.LUT P0, PT, PT, PT, PT, 0x80, 0x8 ;  /* 0x000000000008781c */ /* 0x000fe20003f0f070 */
[----:B------:R-:W-:-:S12]  /*5f00*/  @!P1 BRA `(.L_x_1321) ;  /* 0x0000000000a89947 */ /* 0x000fd80003800000 */
[----:B------:R-:W-:Y:S01]  /*5f10*/  PLOP3.LUT P0, PT, PT, PT, PT, 0x8, 0x80 ;  /* 0x000000000080781c */ /* 0x000fe20003f0e170 */
[----:B------:R-:W-:-:S12]  /*5f20*/  VIADD R43, R5, 0xfffff400 ;  /* 0xfffff400052b7836 */ /* 0x000fd80000000000 */
.L_x_1322:
[----:B------:R-:W0:Y:S01]  /*5f30*/  LDS R7, [R4+-0x1000] ;  /* 0xfff0000004077984 */ /* 0x000e220000000800 */
[----:B------:R-:W-:-:S03]  /*5f40*/  VIADD R6, R6, 0x1000 ;  /* 0x0000100006067836 */ /* 0x000fc60000000000 */
[----:B------:R-:W1:Y:S02]  /*5f50*/  LDS R9, [R4+-0x800] ;  /* 0xfff8000004097984 */ /* 0x000e640000000800 */
[----:B------:R-:W-:Y:S02]  /*5f60*/  ISETP.GE.AND P1, PT, R6, R43, PT ;  /* 0x0000002b0600720c */ /* 0x000fe40003f26270 */
[----:B------:R-:W2:Y:S04]  /*5f70*/  LDS R11, [R4] ;  /* 0x00000000040b7984 */ /* 0x000ea80000000800 */
[----:B------:R-:W3:Y:S04]  /*5f80*/  LDS R13, [R4+0x800] ;  /* 0x00080000040d7984 */ /* 0x000ee80000000800 */
[----:B------:R-:W4:Y:S04]  /*5f90*/  LDS R15, [R4+0x1000] ;  /* 0x00100000040f7984 */ /* 0x000f280000000800 */
        /* <DEDUP_REMOVED lines=12> */
[----:B-1----:R-:W-:Y:S01]  /*6060*/  STG.E desc[UR8][R2.64+-0x400], R9 ;  /* 0xfffc000902007986 */ /* 0x002fe2000c101908 */
[----:B--2---:R-:W-:-:S03]  /*6070*/  VIADD R4, R4, 0x8000 ;  /* 0x0000800004047836 */ /* 0x004fc60000000000 */
[----:B------:R-:W-:Y:S01]  /*6080*/  STG.E desc[UR8][R2.64], R11 ;  /* 0x0000000b02007986 */ /* 0x000fe2000c101908 */
[----:B0-----:R-:W-:-:S03]  /*6090*/  IADD3 R7, P2, PT, R2, 0x4000, RZ ;  /* 0x0000400002077810 */ /* 0x001fc60007f5e0ff */
[----:B---3--:R-:W-:Y:S02]  /*60a0*/  STG.E desc[UR8][R2.64+0x400], R13 ;  /* 0x0004000d02007986 */ /* 0x008fe4000c101908 */
[----:B------:R-:W-:Y:S02]  /*60b0*/  IMAD.X R8, RZ, RZ, R3, P2 ;  /* 0x000000ffff087224 */ /* 0x000fe400010e0603 */
[----:B----4-:R-:W-:Y:S04]  /*60c0*/  STG.E desc[UR8][R2.64+0x800], R15 ;  /* 0x0008000f02007986 */ /* 0x010fe8000c101908 */
        /* <DEDUP_REMOVED lines=14> */
.L_x_1321:
[----:B------:R-:W-:Y:S05]  /*61b0*/  BSYNC.RECONVERGENT B1 ;  /* 0x0000000000017941 */ /* 0x000fea0003800200 */
.L_x_1320:
[----:B------:R-:W-:Y:S01]  /*61c0*/  IMAD.IADD R7, R5, 0x1, -R6 ;  /* 0x0000000105077824 */ /* 0x000fe200078e0a06 */
[----:B------:R-:W-:Y:S04]  /*61d0*/  BSSY.RECONVERGENT B1, `(.L_x_1323) ;  /* 0x000001a000017945 */ /* 0x000fe80003800200 */
[----:B------:R-:W-:-:S13]  /*61e0*/  ISETP.GT.AND P1, PT, R7, 0x400, PT ;  /* 0x000004000700780c */ /* 0x000fda0003f24270 */
[----:B------:R-:W-:Y:S05]  /*61f0*/  @!P1 BRA `(.L_x_1324) ;  /* 0x00000000005c9947 */ /* 0x000fea0003800000 */
[----:B------:R-:W0:Y:S01]  /*6200*/  LDS R7, [R4+-0x1000] ;  /* 0xfff0000004077984 */ /* 0x000e220000000800 */
[----:B------:R-:W-:Y:S01]  /*6210*/  IADD3 R8, P1, PT, R2, 0x2000, RZ ;  /* 0x0000200002087810 */ /* 0x000fe20007f3e0ff */
[----:B------:R-:W-:Y:S01]  /*6220*/  VIADD R6, R6, 0x800 ;  /* 0x0000080006067836 */ /* 0x000fe20000000000 */
[----:B------:R-:W-:Y:S01]  /*6230*/  PLOP3.LUT P0, PT, PT, PT, PT, 0x8, 0x80 ;  /* 0x000000000080781c */ /* 0x000fe20003f0e170 */
[----:B------:R-:W1:Y:S02]  /*6240*/  LDS R9, [R4+-0x800] ;  /* 0xfff8000004097984 */ /* 0x000e640000000800 */
[----:B------:R-:W-:Y:S02]  /*6250*/  IMAD.X R25, RZ, RZ, R3, P1 ;  /* 0x000000ffff197224 */ /* 0x000fe400008e0603 */
[----:B------:R-:W2:Y:S04]  /*6260*/  LDS R11, [R4] ;  /* 0x00000000040b7984 */ /* 0x000ea80000000800 */
[----:B------:R-:W3:Y:S04]  /*6270*/  LDS R13, [R4+0x800] ;  /* 0x00080000040d7984 */ /* 0x000ee80000000800 */
[----:B------:R-:W4:Y:S04]  /*6280*/  LDS R15, [R4+0x1000] ;  /* 0x00100000040f7984 */ /* 0x000f280000000800 */
[----:B------:R-:W5:Y:S04]  /*6290*/  LDS R17, [R4+0x1800] ;  /* 0x0018000004117984 */ /* 0x000f680000000800 */
[----:B------:R-:W5:Y:S04]  /*62a0*/  LDS R21, [R4+0x2000] ;  /* 0x0020000004157984 */ /* 0x000f680000000800 */
[----:B------:R0:W5:Y:S02]  /*62b0*/  LDS R23, [R4+0x2800] ;  /* 0x0028000004177984 */ /* 0x0001640000000800 */
[----:B0-----:R-:W-:-:S02]  /*62c0*/  VIADD R4, R4, 0x4000 ;  /* 0x0000400004047836 */ /* 0x001fc40000000000 */
[----:B------:R-:W-:Y:S04]  /*62d0*/  STG.E desc[UR8][R2.64+-0x800], R7 ;  /* 0xfff8000702007986 */ /* 0x000fe8000c101908 */
[----:B-1----:R-:W-:Y:S04]  /*62e0*/  STG.E desc[UR8][R2.64+-0x400], R9 ;  /* 0xfffc000902007986 */ /* 0x002fe8000c101908 */
[----:B--2---:R-:W-:Y:S04]  /*62f0*/  STG.E desc[UR8][R2.64], R11 ;  /* 0x0000000b02007986 */ /* 0x004fe8000c101908 */
[----:B---3--:R-:W-:Y:S04]  /*6300*/  STG.E desc[UR8][R2.64+0x400], R13 ;  /* 0x0004000d02007986 */ /* 0x008fe8000c101908 */
[----:B----4-:R-:W-:Y:S04]  /*6310*/  STG.E desc[UR8][R2.64+0x800], R15 ;  /* 0x0008000f02007986 */ /* 0x010fe8000c101908 */
[----:B-----5:R-:W-:Y:S04]  /*6320*/  STG.E desc[UR8][R2.64+0xc00], R17 ;  /* 0x000c001102007986 */ /* 0x020fe8000c101908 */
[----:B------:R-:W-:Y:S04]  /*6330*/  STG.E desc[UR8][R2.64+0x1000], R21 ;  /* 0x0010001502007986 */ /* 0x000fe8000c101908 */
[----:B------:R0:W-:Y:S02]  /*6340*/  STG.E desc[UR8][R2.64+0x1400], R23 ;  /* 0x0014001702007986 */ /* 0x0001e4000c101908 */
[----:B0-----:R-:W-:-:S02]  /*6350*/  IMAD.MOV.U32 R2, RZ, RZ, R8 ;  /* 0x000000ffff027224 */ /* 0x001fc400078e0008 */
[----:B------:R-:W-:-:S07]  /*6360*/  IMAD.MOV.U32 R3, RZ, RZ, R25 ;  /* 0x000000ffff037224 */ /* 0x000fce00078e0019 */
.L_x_1324:
[----:B------:R-:W-:Y:S05]  /*6370*/  BSYNC.RECONVERGENT B1 ;  /* 0x0000000000017941 */ /* 0x000fea0003800200 */
.L_x_1323:
[----:B------:R-:W-:-:S13]  /*6380*/  ISETP.LT.OR P0, PT, R6, R5, P0 ;  /* 0x000000050600720c */ /* 0x000fda0000701670 */
[----:B------:R-:W-:Y:S05]  /*6390*/  @!P0 BRA `(.L_x_1316) ;  /* 0x0000000000a48947 */ /* 0x000fea0003800000 */
[----:B------:R-:W0:Y:S04]  /*63a0*/  LDS R7, [R4+-0x1000] ;  /* 0xfff0000004077984 */ /* 0x000e280000000800 */
[----:B------:R-:W1:Y:S04]  /*63b0*/  LDS R9, [R4+-0x800] ;  /* 0xfff8000004097984 */ /* 0x000e680000000800 */
[----:B------:R-:W2:Y:S04]  /*63c0*/  LDS R11, [R4] ;  /* 0x00000000040b7984 */ /* 0x000ea80000000800 */
[----:B------:R-:W3:Y:S04]  /*63d0*/  LDS R13, [R4+0x800] ;  /* 0x00080000040d7984 */ /* 0x000ee80000000800 */
[----:B0-----:R4:W-:Y:S04]  /*63e0*/  STG.E desc[UR8][R2.64+-0x800], R7 ;  /* 0xfff8000702007986 */ /* 0x0019e8000c101908 */
[----:B-1----:R4:W-:Y:S04]  /*63f0*/  STG.E desc[UR8][R2.64+-0x400], R9 ;  /* 0xfffc000902007986 */ /* 0x0029e8000c101908 */
[----:B--2---:R4:W-:Y:S04]  /*6400*/  STG.E desc[UR8][R2.64], R11 ;  /* 0x0000000b02007986 */ /* 0x0049e8000c101908 */
[----:B---3--:R4:W-:Y:S01]  /*6410*/  STG.E desc[UR8][R2.64+0x400], R13 ;  /* 0x0004000d02007986 */ /* 0x0089e2000c101908 */
[----:B------:R-:W-:Y:S05]  /*6420*/  BRA `(.L_x_1316) ;  /* 0x0000000000807947 */ /* 0x000fea0003800000 */
.L_x_1315:
[----:B------:R-:W-:Y:S01]  /*6430*/  P2R R2, PR, RZ, 0x20 ;  /* 0x00000020ff027803 */ /* 0x000fe20000000000 */
[----:B------:R-:W0:Y:S01]  /*6440*/  @P3 LDC.64 R50, c[0x0][0x3a0] ;  /* 0x0000e800ff323b82 */ /* 0x000e220000000a00 */
[----:B------:R-:W-:Y:S02]  /*6450*/  ISETP.NE.AND P5, PT, R41, RZ, PT ;  /* 0x000000ff2900720c */ /* 0x000fe40003fa5270 */
[----:B------:R-:W-:-:S05]  /*6460*/  ISETP.NE.AND P6, PT, R47, RZ, PT ;  /* 0x000000ff2f00720c */ /* 0x000fca0003fc5270 */
[----:B------:R-:W1:Y:S08]  /*6470*/  @P1 LDC.64 R46, c[0x0][0x3a0] ;  /* 0x0000e800ff2e1b82 */ /* 0x000e700000000a00 */
[----:B------:R-:W2:Y:S08]  /*6480*/  @P5 LDC.64 R40, c[0x0][0x3a0] ;  /* 0x0000e800ff285b82 */ /* 0x000eb00000000a00 */
[----:B------:R-:W3:Y:S01]  /*6490*/  @P4 LDC.64 R52, c[0x0][0x3a0] ;  /* 0x0000e800ff344b82 */ /* 0x000ee20000000a00 */
[----:B0-----:R-:W-:-:S07]  /*64a0*/  @P3 IMAD.WIDE R12, R13, 0x4, R50 ;  /* 0x000000040d0c3825 */ /* 0x001fce00078e0232 */
[----:B------:R-:W0:Y:S01]  /*64b0*/  @P6 LDC.64 R38, c[0x0][0x3a0] ;  /* 0x0000e800ff266b82 */ /* 0x000e220000000a00 */
[----:B-1----:R-:W-:-:S04]  /*64c0*/  @P1 IMAD.WIDE R16, R17, 0x4, R46 ;  /* 0x0000000411101825 */ /* 0x002fc800078e022e */
[----:B--2---:R-:W-:-:S03]  /*64d0*/  @P5 IMAD.WIDE R40, R43, 0x4, R40 ;  /* 0x000000042b285825 */ /* 0x004fc600078e0228 */
[----:B------:R-:W1:Y:S02]  /*64e0*/  @P0 LDC.64 R42, c[0x0][0x3a0] ;  /* 0x0000e800ff2a0b82 */ /* 0x000e640000000a00 */
[----:B------:R2:W-:Y:S01]  /*64f0*/  @P5 STG.E desc[UR8][R40.64], R37 ;  /* 0x0000002528005986 */ /* 0x0005e2000c101908 */
[----:B------:R-:W-:Y:S01]  /*6500*/  ISETP.NE.AND P5, PT, R2, RZ, PT ;  /* 0x000000ff0200720c */ /* 0x000fe20003fa5270 */
[----:B---3--:R-:W-:-:S04]  /*6510*/  @P4 IMAD.WIDE R10, R11, 0x4, R52 ;  /* 0x000000040b0a4825 */ /* 0x008fc800078e0234 */
[----:B0-----:R-:W-:-:S08]  /*6520*/  @P6 IMAD.WIDE R38, R7, 0x4, R38 ;  /* 0x0000000407266825 */ /* 0x001fd000078e0226 */
[----:B------:R-:W0:Y:S01]  /*6530*/  @P5 LDC.64 R54, c[0x0][0x3a0] ;  /* 0x0000e800ff365b82 */ /* 0x000e220000000a00 */
[----:B-1----:R-:W-:-:S07]  /*6540*/  @P0 IMAD.WIDE R42, R49, 0x4, R42 ;  /* 0x00000004312a0825 */ /* 0x002fce00078e022a */
[----:B------:R-:W1:Y:S01]  /*6550*/  @P2 LDC.64 R48, c[0x0][0x3a0] ;  /* 0x0000e800ff302b82 */ /* 0x000e620000000a00 */
[----:B------:R3:W-:Y:S01]  /*6560*/  @P0 STG.E desc[UR8][R42.64], R35 ;  /* 0x000000232a000986 */ /* 0x0007e2000c101908 */
[----:B------:R-:W-:Y:S01]  /*6570*/  ISETP.NE.AND P0, PT, R45, RZ, PT ;  /* 0x000000ff2d00720c */ /* 0x000fe20003f05270 */
[----:B0-----:R-:W-:-:S12]  /*6580*/  @P5 IMAD.WIDE R8, R9, 0x4, R54 ;  /* 0x0000000409085825 */ /* 0x001fd800078e0236 */
[----:B------:R-:W2:Y:S01]  /*6590*/  @P0 LDC.64 R44, c[0x0][0x3a0] ;  /* 0x0000e800ff2c0b82 */ /* 0x000ea20000000a00 */
[----:B-1----:R-:W-:-:S04]  /*65a0*/  @P2 IMAD.WIDE R14, R15, 0x4, R48 ;  /* 0x000000040f0e2825 */ /* 0x002fc800078e0230 */
[----:B--2---:R-:W-:-:S05]  /*65b0*/  @P0 IMAD.WIDE R36, R28, 0x4, R44 ;  /* 0x000000041c240825 */ /* 0x004fca00078e022c */
[----:B------:R3:W-:Y:S04]  /*65c0*/  @P0 STG.E desc[UR8][R36.64], R23 ;  /* 0x0000001724000986 */ /* 0x0007e8000c101908 */
[----:B------:R3:W-:Y:S04]  /*65d0*/  @P1 STG.E desc[UR8][R16.64], R25 ;  /* 0x0000001910001986 */ /* 0x0007e8000c101908 */
[----:B------:R3:W-:Y:S04]  /*65e0*/  @P2 STG.E desc[UR8][R14.64], R27 ;  /* 0x0000001b0e002986 */ /* 0x0007e8000c101908 */
[----:B------:R3:W-:Y:S04]  /*65f0*/  @P3 STG.E desc[UR8][R12.64], R31 ;  /* 0x0000001f0c003986 */ /* 0x0007e8000c101908 */
[----:B------:R3:W-:Y:S04]  /*6600*/  @P4 STG.E desc[UR8][R10.64], R3 ;  /* 0x000000030a004986 */ /* 0x0007e8000c101908 */
[----:B------:R3:W-:Y:S04]  /*6610*/  @P5 STG.E desc[UR8][R8.64], R21 ;  /* 0x0000001508005986 */ /* 0x0007e8000c101908 */
[----:B------:R3:W-:Y:S02]  /*6620*/  @P6 STG.E desc[UR8][R38.64], R33 ;  /* 0x0000002126006986 */ /* 0x0007e4000c101908 */
.L_x_1316:
[----:B------:R-:W-:Y:S05]  /*6630*/  BSYNC.RECONVERGENT B0 ;  /* 0x0000000000007941 */ /* 0x000fea0003800200 */
.L_x_1314:
[----:B------:R-:W-:-:S13]  /*6640*/  ISETP.NE.AND P0, PT, R0, 0xff, PT ;  /* 0x000000ff0000780c */ /* 0x000fda0003f05270 */
[----:B------:R-:W-:Y:S05]  /*6650*/  @P0 EXIT ;  /* 0x000000000000094d */ /* 0x000fea0003800000 */
[----:B------:R-:W-:Y:S01]  /*6660*/  ISETP.NE.AND P0, PT, R29, 0x900, PT ;  /* 0x000009001d00780c */ /* 0x000fe20003f05270 */
[----:B0---4-:R-:W0:-:S12]  /*6670*/  LDC.64 R6, c[0x0][0x3a8] ;  /* 0x0000ea00ff067b82 */ /* 0x011e180000000a00 */
[----:B---3--:R-:W1:Y:S02]  /*6680*/  @!P0 LDC.64 R2, c[0x0][0x3a0] ;  /* 0x0000e800ff028b82 */ /* 0x008e640000000a00 */
[----:B-1----:R-:W-:-:S04]  /*6690*/  @!P0 IMAD.WIDE R2, R5, 0x4, R2 ;  /* 0x0000000405028825 */ /* 0x002fc800078e0202 */
[----:B------:R-:W-:Y:S01]  /*66a0*/  @!P0 VIADD R5, R5, 0x1 ;  /* 0x0000000105058836 */ /* 0x000fe20000000000 */
[----:B------:R-:W-:Y:S04]  /*66b0*/  @!P0 STG.E desc[UR8][R2.64], R19 ;  /* 0x0000001302008986 */ /* 0x000fe8000c101908 */
[----:B0-----:R-:W-:Y:S01]  /*66c0*/  STG.E desc[UR8][R6.64], R5 ;  /* 0x0000000506007986 */ /* 0x001fe2000c101908 */
[----:B------:R-:W-:Y:S05]  /*66d0*/  EXIT ;  /* 0x000000000000794d */ /* 0x000fea0003800000 */
.L_x_1313:
        /* <DEDUP_REMOVED lines=10> */
[C---:B------:R-:W-:Y:S01]  /*6780*/  VIADD R10, R17.reuse, 0x20 ;  /* 0x00000020110a7836 */ /* 0x040fe20000000000 */
[CC--:B------:R-:W-:Y:S01]  /*6790*/  ISETP.GE.U32.AND P6, PT, R17.reuse, R29.reuse, PT ;  /* 0x0000001d1100720c */ /* 0x0c0fe20003fc6070 */
[C---:B------:R-:W-:Y:S02]  /*67a0*/  IMAD.SHL.U32 R19, R17.reuse, 0x4, RZ ;  /* 0x0000000411137824 */ /* 0x040fe400078e00ff */
[C---:B------:R-:W-:Y:S01]  /*67b0*/  VIADD R14, R17.reuse, 0x60 ;  /* 0x00000060110e7836 */ /* 0x040fe20000000000 */
[-C--:B------:R-:W-:Y:S01]  /*67c0*/  ISETP.GE.U32.AND P0, PT, R10, R29.reuse, PT ;  /* 0x0000001d0a00720c */ /* 0x080fe20003f06070 */
[C---:B------:R-:W-:Y:S02]  /*67d0*/  VIADD R10, R17.reuse, 0x40 ;  /* 0x00000040110a7836 */ /* 0x040fe40000000000 */
[C---:B------:R-:W-:Y:S01]  /*67e0*/  VIADD R16, R17.reuse, 0x80 ;  /* 0x0000008011107836 */ /* 0x040fe20000000000 */
[-C--:B------:R-:W-:Y:S02]  /*67f0*/  ISETP.GE.U32.AND P2, PT, R14, R29.reuse, PT ;  /* 0x0000001d0e00720c */ /* 0x080fe40003f46070 */
[-C--:B------:R-:W-:Y:S01]  /*6800*/  ISETP.GE.U32.AND P1, PT, R10, R29.reuse, PT ;  /* 0x0000001d0a00720c */ /* 0x080fe20003f26070 */
[----:B------:R-:W-:Y:S01]  /*6810*/  VIADD R10, R17, 0xa0 ;  /* 0x000000a0110a7836 */ /* 0x000fe20000000000 */
[----:B------:R-:W-:Y:S01]  /*6820*/  ISETP.GE.U32.AND P3, PT, R16, R29, PT ;  /* 0x0000001d1000720c */ /* 0x000fe20003f66070 */
[----:B------:R-:W-:-:S03]  /*6830*/  @!P6 IMAD.IADD R11, R0, 0x1, R17 ;  /* 0x00000001000be824 */ /* 0x000fc600078e0211 */
[----:B------:R-:W-:Y:S01]  /*6840*/  ISETP.GE.U32.AND P4, PT, R10, R29, PT ;  /* 0x0000001d0a00720c */ /* 0x000fe20003f86070 */
[----:B------:R-:W-:Y:S01]  /*6850*/  @!P6 IMAD.WIDE.U32 R6, R11, 0x4, R6 ;  /* 0x000000040b06e825 */ /* 0x000fe200078e0006 */
[----:B------:R-:W-:-:S03]  /*6860*/  IADD3 R10, P5, PT, R2, R19, RZ ;  /* 0x00000013020a7210 */ /* 0x000fc60007fbe0ff */
[----:B------:R-:W-:-:S04]  /*6870*/  @!P6 IMAD.WIDE.U32 R8, R11, 0x4, R8 ;  /* 0x000000040b08e825 */ /* 0x000fc800078e0008 */
[----:B------:R-:W-:Y:S01]  /*6880*/  IMAD.X R11, RZ, RZ, R3, P5 ;  /* 0x000000ffff0b7224 */ /* 0x000fe200028e0603 */
[----:B0-----:R-:W-:Y:S01]  /*6890*/  IADD3 R12, P5, PT, R19, R12, RZ ;  /* 0x0000000c130c7210 */ /* 0x001fe20007fbe0ff */
[C---:B------:R-:W-:Y:S02]  /*68a0*/  VIADD R0, R17.reuse, 0xc0 ;  /* 0x000000c011007836 */ /* 0x040fe40000000000 */
[----:B------:R-:W-:Y:S02]  /*68b0*/  VIADD R14, R17, 0xe0 ;  /* 0x000000e0110e7836 */ /* 0x000fe40000000000 */
[----:B------:R-:W-:-:S03]  /*68c0*/  IMAD.X R13, RZ, RZ, R13, P5 ;  /* 0x000000ffff0d7224 */ /* 0x000fc600028e060d */
[----:B------:R-:W-:Y:S01]  /*68d0*/  ISETP.GE.U32.AND P5, PT, R14, R29, PT ;  /* 0x0000001d0e00720c */ /* 0x000fe20003fa6070 */
[----:B------:R-:W-:Y:S02]  /*68e0*/  IMAD.MOV.U32 R26, RZ, RZ, RZ ;  /* 0x000000ffff1a7224 */ /* 0x000fe400078e00ff */
[----:B--2---:R-:W-:Y:S02]  /*68f0*/  IMAD.MOV.U32 R15, RZ, RZ, R5 ;  /* 0x000000ffff0f7224 */ /* 0x004fe400078e0005 */
[----:B------:R0:W2:Y:S01]  /*6900*/  @!P6 LDG.E.CONSTANT R5, desc[UR8][R6.64] ;  /* 0x000000080605e981 */ /* 0x0000a2000c1e9900 */
[----:B---3--:R-:W-:-:S03]  /*6910*/  IMAD.MOV.U32 R30, RZ, RZ, R4 ;  /* 0x000000ffff1e7224 */ /* 0x008fc600078e0004 */
[----:B------:R1:W3:Y:S01]  /*6920*/  @!P6 LDG.E.CONSTANT R4, desc[UR8][R8.64] ;  /* 0x000000080804e981 */ /* 0x0002e2000c1e9900 */
[-C--:B------:R-:W-:Y:S01]  /*6930*/  ISETP.GE.U32.AND P6, PT, R0, R29.reuse, PT ;  /* 0x0000001d0000720c */ /* 0x080fe20003fc6070 */
[--C-:B0-----:R-:W-:Y:S02]  /*6940*/  IMAD.MOV.U32 R6, RZ, RZ, R15.reuse ;  /* 0x000000ffff067224 */ /* 0x101fe400078e000f */
[----:B------:R-:W-:Y:S02]  /*6950*/  IMAD.MOV.U32 R21, RZ, RZ, R30 ;  /* 0x000000ffff157224 */ /* 0x000fe400078e001e */
[----:B------:R-:W-:Y:S02]  /*6960*/  VIADD R0, R17, 0x100 ;  /* 0x0000010011007836 */ /* 0x000fe40000000000 */
[----:B------:R-:W4:Y:S04]  /*6970*/  @!P0 LDG.E.CONSTANT R6, desc[UR8][R10.64+0x80] ;  /* 0x000080080a068981 */ /* 0x000f28000c1e9900 */
[----:B------:R-:W5:Y:S01]  /*6980*/  @!P0 LDG.E.CONSTANT R21, desc[UR8][R12.64+0x80] ;  /* 0x000080080c158981 */ /* 0x000f62000c1e9900 */
[----:B------:R-:W-:Y:S01]  /*6990*/  ISETP.GE.U32.AND P0, PT, R0, R29, PT ;  /* 0x0000001d0000720c */ /* 0x000fe20003f06070 */
[----:B------:R-:W-:-:S02]  /*69a0*/  IMAD.MOV.U32 R7, RZ, RZ, R15 ;  /* 0x000000ffff077224 */ /* 0x000fc400078e000f */
[--C-:B-1----:R-:W-:Y:S02]  /*69b0*/  IMAD.MOV.U32 R8, RZ, RZ, R15.reuse ;  /* 0x000000ffff087224 */ /* 0x102fe400078e000f */
        /* <DEDUP_REMOVED lines=36> */
[----:B--2---:R-:W-:Y:S04]  /*6c00*/  STS [R40], R5 ;  /* 0x0000000528007388 */ /* 0x004fe80000000800 */
[----:B----4-:R-:W-:Y:S04]  /*6c10*/  STS [R40+0x80], R6 ;  /* 0x0000800628007388 */ /* 0x010fe80000000800 */
[----:B---3--:R-:W-:Y:S04]  /*6c20*/  STS [R40+0x100], R7 ;  /* 0x0001000728007388 */ /* 0x008fe80000000800 */
[----:B-----5:R0:W-:Y:S04]  /*6c30*/  STS [R40+0x180], R8 ;  /* 0x0001800828007388 */ /* 0x0201e80000000800 */
        /* <DEDUP_REMOVED lines=27> */
[----:B------:R-:W-:Y:S04]  /*6df0*/  LDS R25, [R11] ;  /* 0x000000000b197984 */ /* 0x000fe80000000800 */
[----:B------:R-:W2:Y:S04]  /*6e00*/  LDS R23, [R11+0x4] ;  /* 0x000004000b177984 */ /* 0x000ea80000000800 */
[----:B------:R-:W-:Y:S04]  /*6e10*/  LDS R4, [R11+0x20] ;  /* 0x000020000b047984 */ /* 0x000fe80000000800 */
[----:B------:R-:W3:Y:S04]  /*6e20*/  LDS R21, [R11+0x8] ;  /* 0x000008000b157984 */ /* 0x000ee80000000800 */
[----:B------:R-:W4:Y:S04]  /*6e30*/  LDS R19, [R11+0xc] ;  /* 0x00000c000b137984 */ /* 0x000f280000000800 */
[----:B------:R-:W-:Y:S04]  /*6e40*/  LDS R17, [R11+0x10] ;  /* 0x000010000b117984 */ /* 0x000fe80000000800 */
[----:B------:R-:W-:Y:S04]  /*6e50*/  LDS R15, [R11+0x14] ;  /* 0x000014000b0f7984 */ /* 0x000fe80000000800 */
[----:B------:R-:W-:Y:S04]  /*6e60*/  LDS R13, [R11+0x18] ;  /* 0x000018000b0d7984 */ /* 0x000fe80000000800 */
[----:B------:R-:W-:Y:S01]  /*6e70*/  LDS R3, [R11+0x1c] ;  /* 0x00001c000b037984 */ /* 0x000fe20000000800 */
[----:B------:R-:W-:Y:S06]  /*6e80*/  BAR.SYNC.DEFER_BLOCKING 0x0 ;  /* 0x0000000000007b1d */ /* 0x000fec0000010000 */
[----:B-1----:R-:W-:Y:S02]  /*6e90*/  STS [R8+0x47c], R5 ;  /* 0x00047c0508007388 */ /* 0x002fe40000000800 */
[----:B------:R-:W-:Y:S01]  /*6ea0*/  BAR.SYNC.DEFER_BLOCKING 0x0 ;  /* 0x0000000000007b1d */ /* 0x000fe20000010000 */
[----:B0-----:R-:W-:-:S04]  /*6eb0*/  IMAD R30, R28, 0x9, RZ ;  /* 0x000000091c1e7824 */ /* 0x001fc800078e02ff */
[----:B------:R-:W-:Y:S02]  /*6ec0*/  VIADD R32, R30, 0x1 ;  /* 0x000000011e207836 */ /* 0x000fe40000000000 */
[----:B--2---:R-:W-:Y:S01]  /*6ed0*/  FADD R6, R25, R23 ;  /* 0x0000001719067221 */ /* 0x004fe20000000000 */
[----:B------:R0:W1:Y:S01]  /*6ee0*/  @P0 LDS R26, [R8+0x478] ;  /* 0x00047800081a0984 */ /* 0x0000620000000800 */
[----:B------:R-:W-:-:S04]  /*6ef0*/  ISETP.NE.AND P0, PT, R24, R22, PT ;  /* 0x000000161800720c */ /* 0x000fc80003f05270 */
[-C--:B------:R-:W-:Y:S01]  /*6f00*/  ISETP.EQ.OR P4, PT, R32, R29.reuse, P0 ;  /* 0x0000001d2000720c */ /* 0x080fe20000782670 */
[----:B------:R-:W-:Y:S01]  /*6f10*/  VIADD R34, R30, 0x2 ;  /* 0x000000021e227836 */ /* 0x000fe20000000000 */
[----:B------:R-:W-:Y:S02]  /*6f20*/  ISETP.NE.AND P0, PT, R22, R20, PT ;  /* 0x000000141600720c */ /* 0x000fe40003f05270 */
[----:B------:R-:W-:Y:S02]  /*6f30*/  FSEL R6, R23, R6, P4 ;  /* 0x0000000617067208 */ /* 0x000fe40002000000 */
[----:B------:R-:W-:-:S03]  /*6f40*/  ISETP.EQ.OR P2, PT, R34, R29, P0 ;  /* 0x0000001d2200720c */ /* 0x000fc60000742670 */
[----:B---3--:R-:W-:Y:S01]  /*6f50*/  FADD R6, R21, R6 ;  /* 0x0000000615067221 */ /* 0x008fe20000000000 */
[----:B0-----:R-:W-:Y:S01]  /*6f60*/  VIADD R8, R30, 0x3 ;  /* 0x000000031e087836 */ /* 0x001fe20000000000 */
[----:B------:R-:W-:-:S03]  /*6f70*/  ISETP.NE.AND P0, PT, R20, R18, PT ;  /* 0x000000121400720c */ /* 0x000fc60003f05270 */
[----:B------:R-:W-:Y:S02]  /*6f80*/  FSEL R6, R21, R6, P2 ;  /* 0x0000000615067208 */ /* 0x000fe40001000000 */
[----:B------:R-:W-:-:S03]  /*6f90*/  ISETP.EQ.OR P3, PT, R8, R29, P0 ;  /* 0x0000001d0800720c */ /* 0x000fc60000762670 */
[----:B----4-:R-:W-:Y:S01]  /*6fa0*/  FADD R6, R19, R6 ;  /* 0x0000000613067221 */ /* 0x010fe20000000000 */
[----:B------:R-:W-:Y:S01]  /*6fb0*/  VIADD R8, R30, 0x4 ;  /* 0x000000041e087836 */ /* 0x000fe20000000000 */
[----:B------:R-:W-:-:S03]  /*6fc0*/  ISETP.NE.AND P0, PT, R18, R16, PT ;  /* 0x000000101200720c */ /* 0x000fc60003f05270 */
[----:B------:R-:W-:Y:S02]  /*6fd0*/  FSEL R6, R19, R6, P3 ;  /* 0x0000000613067208 */ /* 0x000fe40001800000 */
[----:B------:R-:W-:Y:S02]  /*6fe0*/  ISETP.EQ.OR P6, PT, R8, R29, P0 ;  /* 0x0000001d0800720c */ /* 0x000fe400007c2670 */
[----:B-1----:R-:W-:Y:S01]  /*6ff0*/  ISETP.NE.AND P1, PT, R26, R24, PT ;  /* 0x000000181a00720c */ /* 0x002fe20003f25270 */
[----:B------:R-:W-:-:S03]  /*7000*/  FADD R6, R17, R6 ;  /* 0x0000000611067221 */ /* 0x000fc60000000000 */
[CC--:B------:R-:W-:Y:S01]  /*7010*/  ISETP.EQ.OR P1, PT, R30.reuse, R29.reuse, P1 ;  /* 0x0000001d1e00720c */ /* 0x0c0fe20000f22670 */
[----:B------:R-:W-:Y:S01]  /*7020*/  VIADD R8, R30, 0x5 ;  /* 0x000000051e087836 */ /* 0x000fe20000000000 */
[----:B------:R-:W-:Y:S02]  /*7030*/  FSEL R6, R17, R6, P6 ;  /* 0x0000000611067208 */ /* 0x000fe40003000000 */
[----:B------:R-:W-:Y:S02]  /*7040*/  SEL R7, RZ, 0x1, !P1 ;  /* 0x00000001ff077807 */ /* 0x000fe40004800000 */
[----:B------:R-:W-:Y:S01]  /*7050*/  ISETP.NE.AND P0, PT, R16, R14, PT ;  /* 0x0000000e1000720c */ /* 0x000fe20003f05270 */
[----:B------:R-:W-:Y:S02]  /*7060*/  IMAD.MOV.U32 R9, RZ, RZ, 0x2 ;  /* 0x00000002ff097424 */ /* 0x000fe400078e00ff */
[----:B------:R-:W-:Y:S01]  /*7070*/  FADD R6, R15, R6 ;  /* 0x000000060f067221 */ /* 0x000fe20000000000 */
[----:B------:R-:W-:-:S03]  /*7080*/  ISETP.EQ.OR P5, PT, R8, R29, P0 ;  /* 0x0000001d0800720c */ /* 0x000fc600007a2670 */
[----:B------:R-:W-:Y:S02]  /*7090*/  @!P1 IMAD.MOV R9, RZ, RZ, 0x1 ;  /* 0x00000001ff099424 */ /* 0x000fe400078e02ff */
[----:B------:R-:W-:Y:S01]  /*70a0*/  @!P4 IMAD.MOV R9, RZ, RZ, R7 ;  /* 0x000000ffff09c224 */ /* 0x000fe200078e0207 */
[----:B------:R-:W-:Y:S01]  /*70b0*/  FSEL R6, R15, R6, P5 ;  /* 0x000000060f067208 */ /* 0x000fe20002800000 */
[----:B------:R-:W-:Y:S01]  /*70c0*/  VIADD R8, R30, 0x6 ;  /* 0x000000061e087836 */ /* 0x000fe20000000000 */
[----:B------:R-:W-:Y:S01]  /*70d0*/  P2R R36, PR, RZ, 0x4 ;  /* 0x00000004ff247803 */ /* 0x000fe20000000000 */
[----:B------:R-:W-:Y:S02]  /*70e0*/  VIADD R7, R9, 0x1 ;  /* 0x0000000109077836 */ /* 0x000fe40000000000 */
[----:B------:R-:W-:Y:S01]  /*70f0*/  @!P2 IMAD.MOV R7, RZ, RZ, R9 ;  /* 0x000000ffff07a224 */ /* 0x000fe200078e0209 */
[----:B------:R-:W-:Y:S01]  /*7100*/  ISETP.NE.AND P2, PT, R14, R12, PT ;  /* 0x0000000c0e00720c */ /* 0x000fe20003f45270 */
[----:B------:R-:W-:Y:S01]  /*7110*/  FADD R6, R13, R6 ;  /* 0x000000060d067221 */ /* 0x000fe20000000000 */
[----:B------:R-:W-:-:S02]  /*7120*/  ISETP.NE.AND P0, PT, R2, R5, PT ;  /* 0x000000050200720c */ /* 0x000fc40003f05270 */
[-C--:B------:R-:W-:Y:S01]  /*7130*/  ISETP.EQ.OR P2, PT, R8, R29.reuse, P2 ;  /* 0x0000001d0800720c */ /* 0x080fe20001742670 */
[C---:B------:R-:W-:Y:S01]  /*7140*/  VIADD R8, R30.reuse, 0x8 ;  /* 0x000000081e087836 */ /* 0x040fe20000000000 */
[----:B------:R-:W-:Y:S01]  /*7150*/  P2R R32, PR, RZ, 0x10 ;  /* 0x00000010ff207803 */ /* 0x000fe20000000000 */
[----:B------:R-:W-:Y:S01]  /*7160*/  VIADD R9, R7, 0x1 ;  /* 0x0000000107097836 */ /* 0x000fe20000000000 */
[----:B------:R-:W-:Y:S01]  /*7170*/  FSEL R6, R13, R6, P2 ;  /* 0x000000060d067208 */ /* 0x000fe20001000000 */
[----:B------:R-:W-:Y:S01]  /*7180*/  @!P3 IMAD.MOV R9, RZ, RZ, R7 ;  /* 0x000000ffff09b224 */ /* 0x000fe200078e0207 */
[----:B------:R-:W-:Y:S01]  /*7190*/  P2R R33, PR, RZ, 0x8 ;  /* 0x00000008ff217803 */ /* 0x000fe20000000000 */
[----:B------:R-:W-:Y:S01]  /*71a0*/  VIADD R30, R30, 0x7 ;  /* 0x000000071e1e7836 */ /* 0x000fe20000000000 */
[----:B------:R-:W-:Y:S02]  /*71b0*/  ISETP.EQ.OR P4, PT, R8, R29, P0 ;  /* 0x0000001d0800720c */ /* 0x000fe40000782670 */
[----:B------:R-:W-:Y:S01]  /*71c0*/  ISETP.NE.AND P3, PT, R12, R2, PT ;  /* 0x000000020c00720c */ /* 0x000fe20003f65270 */
[----:B------:R-:W-:-:S03]  /*71d0*/  FADD R6, R3, R6 ;  /* 0x0000000603067221 */ /* 0x000fc60000000000 */
[----:B------:R-:W-:-:S04]  /*71e0*/  ISETP.EQ.OR P3, PT, R30, R29, P3 ;  /* 0x0000001d1e00720c */ /* 0x000fc80001f62670 */
[----:B------:R-:W-:Y:S01]  /*71f0*/  FSEL R5, R3, R6, P3 ;  /* 0x0000000603057208 */ /* 0x000fe20001800000 */
[----:B------:R-:W-:-:S04]  /*7200*/  VIADD R8, R9, 0x1 ;  /* 0x0000000109087836 */ /* 0x000fc80000000000 */
[----:B------:R-:W-:Y:S01]  /*7210*/  @!P4 FADD R4, R4, R5 ;  /* 0x000000050404c221 */ /* 0x000fe20000000000 */
[----:B------:R-:W-:-:S04]  /*7220*/  @!P6 IMAD.MOV R8, RZ, RZ, R9 ;  /* 0x000000ffff08e224 */ /* 0x000fc800078e0209 */
[----:B------:R-:W0:Y:S01]  /*7230*/  SHFL.UP PT, R7, R4, 0x1, RZ ;  /* 0x0420000004077989 */ /* 0x000e2200000e00ff */
[----:B------:R-:W-:Y:S02]  /*7240*/  VIADD R5, R8, 0x1 ;  /* 0x0000000108057836 */ /* 0x000fe40000000000 */
[----:B------:R-:W-:-:S04]  /*7250*/  @!P5 IMAD.MOV R5, RZ, RZ, R8 ;  /* 0x000000ffff05d224 */ /* 0x000fc800078e0208 */
[----:B------:R-:W-:Y:S02]  /*7260*/  VIADD R6, R5, 0x1 ;  /* 0x0000000105067836 */ /* 0x000fe40000000000 */
[----:B------:R-:W-:Y:S01]  /*7270*/  @!P2 IMAD.MOV R6, RZ, RZ, R5 ;  /* 0x000000ffff06a224 */ /* 0x000fe200078e0205 */
[----:B------:R-:W-:-:S03]  /*7280*/  ISETP.GE.AND P0, PT, R0, 0x1, PT ;  /* 0x000000010000780c */ /* 0x000fc60003f06270 */
[----:B------:R-:W-:Y:S02]  /*7290*/  VIADD R5, R6, 0x1 ;  /* 0x0000000106057836 */ /* 0x000fe40000000000 */
[----:B------:R-:W-:-:S04]  /*72a0*/  @!P3 IMAD.MOV R5, RZ, RZ, R6 ;  /* 0x000000ffff05b224 */ /* 0x000fc800078e0206 */
[----:B------:R-:W-:Y:S02]  /*72b0*/  VIADD R6, R5, 0x1 ;  /* 0x0000000105067836 */ /* 0x000fe40000000000 */
[----:B------:R-:W-:Y:S01]  /*72c0*/  @!P4 IMAD.MOV R6, RZ, RZ, R5 ;  /* 0x000000ffff06c224 */ /* 0x000fe200078e0205 */
[----:B------:R-:W-:Y:S01]  /*72d0*/  P2R R37, PR, RZ, 0x10 ;  /* 0x00000010ff257803 */ /* 0x000fe20000000000 */
[----:B0-----:R-:W-:-:S03]  /*72e0*/  FADD R7, R4, R7 ;  /* 0x0000000704077221 */ /* 0x001fc60000000000 */
[----:B------:R-:W-:Y:S01]  /*72f0*/  ISETP.NE.AND P4, PT, R6, RZ, PT ;  /* 0x000000ff0600720c */ /* 0x000fe20003f85270 */
[----:B------:R-:W0:Y:S03]  /*7300*/  SHFL.UP PT, R5, R6, 0x1, RZ ;  /* 0x0420000006057989 */ /* 0x000e2600000e00ff */
[----:B------:R-:W-:-:S05]  /*7310*/  @P0 FSEL R4, R7, R4, !P4 ;  /* 0x0000000407040208 */ /* 0x000fca0006000000 */
[----:B------:R-:W1:Y:S01]  /*7320*/  SHFL.UP PT, R7, R4, 0x2, RZ ;  /* 0x0440000004077989 */ /* 0x000e6200000e00ff */
[----:B0-----:R-:W-:Y:S02]  /*7330*/  SEL R5, R5, RZ, P0 ;  /* 0x000000ff05057207 */ /* 0x001fe40000000000 */
[----:B------:R-:W-:-:S03]  /*7340*/  ISETP.GE.AND P0, PT, R0, 0x2, PT ;  /* 0x000000020000780c */ /* 0x000fc60003f06270 */
[----:B------:R-:W-:Y:S02]  /*7350*/  IMAD.IADD R5, R5, 0x1, R6 ;  /* 0x0000000105057824 */ /* 0x000fe400078e0206 */
[----:B-1----:R-:W-:-:S03]  /*7360*/  FADD R7, R4, R7 ;  /* 0x0000000704077221 */ /* 0x002fc60000000000 */
[----:B------:R-:W-:-:S05]  /*7370*/  ISETP.NE.AND P4, PT, R5, RZ, PT ;  /* 0x000000ff0500720c */ /* 0x000fca0003f85270 */
        /* <DEDUP_REMOVED lines=32> */
[----:B------:R-:W-:Y:S01]  /*7580*/  BAR.SYNC.DEFER_BLOCKING 0x0 ;  /* 0x0000000000007b1d */ /* 0x000fe20000010000 */
[----:B------:R-:W-:Y:S02]  /*7590*/  P2R R35, PR, RZ, 0x40 ;  /* 0x00000040ff237803 */ /* 0x000fe40000000000 */
[----:B------:R-:W-:-:S03]  /*75a0*/  ISETP.NE.AND P6, PT, R10, RZ, PT ;  /* 0x000000ff0a00720c */ /* 0x000fc60003fc5270 */
[----:B------:R-:W0:Y:S04]  /*75b0*/  LDS.128 R8, [UR4] ;  /* 0x00000004ff087984 */ /* 0x000e280008000c00 */
[----:B------:R-:W1:Y:S04]  /*75c0*/  LDS.128 R4, [UR4+0x10] ;  /* 0x00001004ff047984 */ /* 0x000e680008000c00 */
[----:B------:R-:W2:Y:S01]  /*75d0*/  SHFL.UP PT, R39, R30, 0x1, RZ ;  /* 0x042000001e277989 */ /* 0x000ea200000e00ff */
[----:B0-----:R-:W-:Y:S01]  /*75e0*/  ISETP.NE.AND P0, PT, R10, RZ, PT ;  /* 0x000000ff0a00720c */ /* 0x001fe20003f05270 */
[----:B------:R-:W-:-:S12]  /*75f0*/  IMAD.IADD R41, R8, 0x1, R10 ;  /* 0x0000000108297824 */ /* 0x000fd800078e020a */
[----:B------:R-:W-:Y:S01]  /*7600*/  @!P0 FADD R11, R9, R11 ;  /* 0x0000000b090b8221 */ /* 0x000fe20000000000 */
[----:B------:R-:W-:-:S04]  /*7610*/  ISETP.NE.AND P0, PT, R27, 0x2, PT ;  /* 0x000000021b00780c */ /* 0x000fc80003f05270 */
[----:B------:R-:W-:Y:S02]  /*7620*/  SEL R8, R41, R8, !P0 ;  /* 0x0000000829087207 */ /* 0x000fe40004000000 */
[----:B------:R-:W-:Y:S02]  /*7630*/  FSEL R10, R11, R9, !P0 ;  /* 0x000000090b0a7208 */ /* 0x000fe40004000000 */
[----:B-1----:R-:W-:-:S13]  /*7640*/  ISETP.NE.AND P0, PT, R4, RZ, PT ;  /* 0x000000ff0400720c */ /* 0x002fda0003f05270 */
[----:B------:R-:W-:Y:S01]  /*7650*/  @!P0 FADD R5, R11, R5 ;  /* 0x000000050b058221 */ /* 0x000fe20000000000 */
[----:B------:R-:W-:Y:S02]  /*7660*/  ISETP.GE.U32.AND P0, PT, R28, 0x20, PT ;  /* 0x000000201c00780c */ /* 0x000fe40003f06070 */
[----:B------:R-:W-:Y:S02]  /*7670*/  P2R R34, PR, RZ, 0x20 ;  /* 0x00000020ff227803 */ /* 0x000fe40000000000 */
[----:B------:R-:W-:-:S09]  /*7680*/  PLOP3.LUT P5, PT, PT, PT, PT, 0x80, 0x8 ;  /* 0x000000000008781c */ /* 0x000fd20003faf070 */
[----:B--2---:R-:W-:-:S04]  /*7690*/  @P0 ISETP.NE.AND P4, PT, R39, RZ, PT ;  /* 0x000000ff2700020c */ /* 0x004fc80003f85270 */
[----:B------:R-:W-:Y:S02]  /*76a0*/  @P0 PLOP3.LUT P5, PT, P4, PT, PT, 0x80, 0x8 ;  /* 0x000000000008081c */ /* 0x000fe400027af070 */
[----:B------:R-:W-:Y:S01]  /*76b0*/  ISETP.NE.AND P4, PT, R6, RZ, PT ;  /* 0x000000ff0600720c */ /* 0x000fe20003f85270 */
[----:B------:R-:W-:-:S12]  /*76c0*/  IMAD.IADD R41, R41, 0x1, R4 ;  /* 0x0000000129297824 */ /* 0x000fd800078e0204 */
[----:B------:R-:W-:Y:S01]  /*76d0*/  @!P4 FADD R7, R7, R5 ;  /* 0x000000050707c221 */ /* 0x000fe20000000000 */
[----:B------:R-:W-:-:S04]  /*76e0*/  ISETP.NE.AND P4, PT, R27, 0x3, PT ;  /* 0x000000031b00780c */ /* 0x000fc80003f85270 */
[----:B------:R-:W-:Y:S02]  /*76f0*/  FSEL R42, R5, R10, !P4 ;  /* 0x0000000a052a7208 */ /* 0x000fe40006000000 */
[----:B------:R-:W-:Y:S02]  /*7700*/  SEL R4, R41, R8, !P4 ;  /* 0x0000000829047207 */ /* 0x000fe40006000000 */
[----:B------:R-:W0:Y:S01]  /*7710*/  LDS.128 R8, [UR4+0x20] ;  /* 0x00002004ff087984 */ /* 0x000e220008000c00 */
[----:B------:R-:W-:Y:S01]  /*7720*/  IMAD.IADD R41, R6, 0x1, R41 ;  /* 0x0000000106297824 */ /* 0x000fe200078e0229 */
[----:B0-----:R-:W-:-:S13]  /*7730*/  ISETP.NE.AND P4, PT, R8, RZ, PT ;  /* 0x000000ff0800720c */ /* 0x001fda0003f85270 */
        /* <DEDUP_REMOVED lines=8> */
[----:B------:R-:W-:Y:S02]  /*77c0*/  SEL R8, R41, R4, !P4 ;  /* 0x0000000429087207 */ /* 0x000fe40006000000 */
[----:B------:R-:W0:Y:S01]  /*77d0*/  LDS.128 R4, [UR4+0x30] ;  /* 0x00003004ff047984 */ /* 0x000e220008000c00 */
[----:B------:R-:W-:Y:S01]  /*77e0*/  FSEL R42, R9, R42, !P4 ;  /* 0x0000002a092a7208 */ /* 0x000fe20006000000 */
[----:B------:R-:W-:Y:S01]  /*77f0*/  IMAD.IADD R41, R10, 0x1, R41 ;  /* 0x000000010a297824 */ /* 0x000fe200078e0229 */
[----:B0-----:R-:W-:-:S13]  /*7800*/  ISETP.NE.AND P4, PT, R4, RZ, PT ;  /* 0x000000ff0400720c */ /* 0x001fda0003f85270 */
[----:B------:R-:W-:Y:S01]  /*7810*/  @!P4 FADD R5, R11, R5 ;  /* 0x000000050b05c221 */ /* 0x000fe20000000000 */
[----:B------:R-:W-:-:S04]  /*7820*/  ISETP.NE.AND P4, PT, R27, 0x6, PT ;  /* 0x000000061b00780c */ /* 0x000fc80003f85270 */
[----:B------:R-:W-:Y:S02]  /*7830*/  FSEL R42, R11, R42, !P4 ;  /* 0x0000002a0b2a7208 */ /* 0x000fe40006000000 */
[----:B------:R-:W-:Y:S02]  /*7840*/  SEL R8, R41, R8, !P4 ;  /* 0x0000000829087207 */ /* 0x000fe40006000000 */
[----:B------:R-:W-:Y:S02]  /*7850*/  ISETP.NE.AND P4, PT, R27, 0x7, PT ;  /* 0x000000071b00780c */ /* 0x000fe40003f85270 */
[----:B------:R-:W0:Y:S01]  /*7860*/  SHFL.UP PT, R27, R40, 0x1, RZ ;  /* 0x04200000281b7989 */ /* 0x000e2200000e00ff */
[----:B------:R-:W-:Y:S01]  /*7870*/  IMAD.IADD R41, R41, 0x1, R4 ;  /* 0x0000000129297824 */ /* 0x000fe200078e0204 */
[----:B------:R-:W-:-:S04]  /*7880*/  FSEL R42, R5, R42, !P4 ;  /* 0x0000002a052a7208 */ /* 0x000fc80006000000 */
[----:B------:R-:W-:Y:S02]  /*7890*/  SEL R8, R41, R8, !P4 ;  /* 0x0000000829087207 */ /* 0x000fe40006000000 */
[----:B------:R-:W-:-:S04]  /*78a0*/  @P0 ISETP.NE.AND P4, PT, R0, RZ, PT ;  /* 0x000000ff0000020c */ /* 0x000fc80003f85270 */
[----:B------:R-:W-:Y:S01]  /*78b0*/  @P0 SEL R9, R39, RZ, P4 ;  /* 0x000000ff27090207 */ /* 0x000fe20002000000 */
[----:B0-----:R-:W-:-:S05]  /*78c0*/  @!P5 FADD R27, R27, R42 ;  /* 0x0000002a1b1bd221 */ /* 0x001fca0000000000 */
[----:B------:R-:W-:Y:S02]  /*78d0*/  @P0 FSEL R27, R42, R27, !P4 ;  /* 0x0000001b2a1b0208 */ /* 0x000fe40006000000 */
[C---:B------:R-:W-:Y:S01]  /*78e0*/  ISETP.NE.AND P4, PT, R6.reuse, RZ, PT ;  /* 0x000000ff0600720c */ /* 0x040fe20003f85270 */
[----:B------:R-:W-:Y:S02]  /*78f0*/  IMAD.IADD R43, R6, 0x1, R41 ;  /* 0x00000001062b7824 */ /* 0x000fe400078e0229 */
[----:B------:R-:W-:-:S10]  /*7900*/  @P0 IMAD.IADD R39, R8, 0x1, R9 ;  /* 0x0000000108270824 */ /* 0x000fd400078e0209 */
[----:B------:R-:W-:Y:S01]  /*7910*/  @!P4 FADD R7, R7, R5 ;  /* 0x000000050707c221 */ /* 0x000fe20000000000 */
[----:B------:R-:W-:Y:S06]  /*7920*/  @P0 BRA `(.L_x_1325) ;  /* 0x0000000800f80947 */ /* 0x000fec0003800000 */
[----:B------:R-:W0:Y:S01]  /*7930*/  LDC.64 R30, c[0x0][0x3b0] ;  /* 0x0000ec00ff1e7b82 */ /* 0x000e220000000a00 */
[----:B------:R-:W1:Y:S01]  /*7940*/  LDCU UR5, c[0x0][0x370] ;  /* 0x00006e00ff0577ac */ /* 0x000e620008000800 */
        /* <DEDUP_REMOVED lines=12> */
.L_x_1326:
[----:B------:R-:W-:Y:S05]  /*7a10*/  NANOSLEEP 0x1c2 ;  /* 0x000001c20000795d */ /* 0x000fea0003800000 */
[----:B------:R-:W-:Y:S01]  /*7a20*/  NOP ;  /* 0x0000000000007918 */ /* 0x000fe20000000000 */
.L_x_1327:
[----:B------:R-:W-:-:S03]  /*7a30*/  IMAD.WIDE.U32 R4, R28, 0x10, RZ ;  /* 0x000000101c047825 */ /* 0x000fc600078e00ff */
[----:B------:R-:W-:Y:S02]  /*7a40*/  LOP3.LUT R41, R4, 0xfffffff0, RZ, 0x3c, !PT ;  /* 0xfffffff004297812 */ /* 0x000fe400078e3cff */
[----:B------:R-:W-:Y:S02]  /*7a50*/  LOP3.LUT R5, RZ, R5, RZ, 0x33, !PT ;  /* 0x00000005ff057212 */ /* 0x000fe400078e33ff */
[----:B------:R-:W-:-:S05]  /*7a60*/  IADD3 R40, P0, PT, R30, R41, RZ ;  /* 0x000000291e287210 */ /* 0x000fca0007f1e0ff */
[----:B------:R-:W-:-:S08]  /*7a70*/  IMAD.X R41, R31, 0x1, R5, P0 ;  /* 0x000000011f297824 */ /* 0x000fd000000e0605 */
.L_x_1329:
[----:B--2---:R-:W2:Y:S01]  /*7a80*/  LD.E.128.STRONG.GPU R8, desc[UR8][R40.64+0x200] ;  /* 0x0002000828087980 */ /* 0x004ea2000c10fd00 */
[----:B------:R-:W-:Y:S05]  /*7a90*/  YIELD ;  /* 0x0000000000007946 */ /* 0x000fea0003800000 */
[----:B------:R-:W-:Y:S01]  /*7aa0*/  UMOV UR5, 0xffffffff ;  /* 0xffffffff00057882 */ /* 0x000fe20000000000 */
[----:B--2---:R-:W-:-:S04]  /*7ab0*/  ISETP.NE.U32.AND P0, PT, R10, 0x63, PT ;  /* 0x000000630a00780c */ /* 0x004fc80003f05070 */
[----:B------:R-:W-:Y:S01]  /*7ac0*/  ISETP.NE.AND.EX P0, PT, R11, RZ, PT, P0 ;  /* 0x000000ff0b00720c */ /* 0x000fe20003f05300 */
[----:B------:R-:W-:-:S12]  /*7ad0*/  BRA.DIV UR5, `(.L_x_1328) ;  /* 0x0000002a05487947 */ /* 0x000fd8000b800000 */
[----:B------:R-:W-:-:S13]  /*7ae0*/  VOTE.ANY P0, !P0 ;  /* 0x0000000000ff7806 */ /* 0x000fda0004000100 */
.L_x_1385:
[----:B------:R-:W-:Y:S05]  /*7af0*/  @P0 BRA `(.L_x_1329) ;  /* 0xfffffffc00e00947 */ /* 0x000fea000383ffff */
[----:B------:R-:W-:Y:S01]  /*7b00*/  UMOV UR5, 0xffffffff ;  /* 0xffffffff00057882 */ /* 0x000fe20000000000 */
[----:B------:R-:W-:-:S04]  /*7b10*/  ISETP.NE.U32.AND P0, PT, R10, 0x65, PT ;  /* 0x000000650a00780c */ /* 0x000fc80003f05070 */
[----:B------:R-:W-:Y:S01]  /*7b20*/  ISETP.NE.AND.EX P0, PT, R11, RZ, PT, P0 ;  /* 0x000000ff0b00720c */ /* 0x000fe20003f05300 */
[----:B------:R-:W-:-:S12]  /*7b30*/  BRA.DIV UR5, `(.L_x_1330) ;  /* 0x0000002a05507947 */ /* 0x000fd8000b800000 */
[----:B------:R-:W0:Y:S01]  /*7b40*/  S2R R44, SR_GEMASK ;  /* 0x00000000002c7919 */ /* 0x000e220000003c00 */
[----:B------:R-:W-:Y:S01]  /*7b50*/  VOTE.ANY R4, PT, !P0 ;  /* 0x0000000000047806 */ /* 0x000fe200040e0100 */
[----:B------:R-:W1:Y:S01]  /*7b60*/  LDC.64 R46, c[0x0][0x3b0] ;  /* 0x0000ec00ff2e7b82 */ /* 0x000e620000000a00 */
[----:B------:R-:W-:Y:S01]  /*7b70*/  VIADD R50, R0, 0x10 ;  /* 0x0000001000327836 */ /* 0x000fe20000000000 */
[----:B------:R-:W-:-:S04]  /*7b80*/  ISETP.NE.U32.AND P5, PT, R10, 0x65, PT ;  /* 0x000000650a00780c */ /* 0x000fc80003fa5070 */
[----:B------:R-:W-:Y:S02]  /*7b90*/  ISETP.NE.AND.EX P5, PT, R11, RZ, PT, P5 ;  /* 0x000000ff0b00720c */ /* 0x000fe40003fa5350 */
[----:B-1----:R-:W-:-:S05]  /*7ba0*/  IADD3 R46, P0, PT, R46, 0x200, RZ ;  /* 0x000002002e2e7810 */ /* 0x002fca0007f1e0ff */
[----:B------:R-:W-:Y:S01]  /*7bb0*/  IMAD.X R47, RZ, RZ, R47, P0 ;  /* 0x000000ffff2f7224 */ /* 0x000fe200000e062f */
[----:B0-----:R-:W-:Y:S02]  /*7bc0*/  LOP3.LUT R4, R4, 0x80000000, R44, 0xec, !PT ;  /* 0x8000000004047812 */ /* 0x001fe400078eec2c */
[----:B------:R-:W-:-:S03]  /*7bd0*/  ISETP.NE.AND P0, PT, R8, RZ, PT ;  /* 0x000000ff0800720c */ /* 0x000fc60003f05270 */
[----:B------:R-:W-:-:S05]  /*7be0*/  VIADD R5, R4, 0xffffffff ;  /* 0xffffffff04057836 */ /* 0x000fca0000000000 */
[----:B------:R-:W-:Y:S01]  /*7bf0*/  LOP3.LUT R5, R4, R5, RZ, 0xc, !PT ;  /* 0x0000000504057212 */ /* 0x000fe200078e0cff */
[----:B------:R-:W-:-:S03]  /*7c00*/  VIADD R4, R0, 0x2 ;  /* 0x0000000200047836 */ /* 0x000fc60000000000 */
[----:B------:R-:W0:Y:S02]  /*7c10*/  POPC R41, R5 ;  /* 0x0000000500297309 */ /* 0x000e240000000000 */
[----:B0-----:R-:W0:Y:S04]  /*7c20*/  SHFL.DOWN PT, R42, R9, 0x1, R41 ;  /* 0x08200000092a7989 */ /* 0x001e2800000e0029 */
[----:B------:R-:W1:Y:S01]  /*7c30*/  SHFL.DOWN PT, R40, R8, 0x1, R41 ;  /* 0x0820000008287989 */ /* 0x000e6200000e0029 */
[----:B0-----:R-:W-:-:S05]  /*7c40*/  FADD R45, R9, R42 ;  /* 0x0000002a092d7221 */ /* 0x001fca0000000000 */
[----:B------:R-:W-:Y:S02]  /*7c50*/  FSEL R45, R45, R9, !P0 ;  /* 0x000000092d2d7208 */ /* 0x000fe40004000000 */
[----:B------:R-:W-:-:S04]  /*7c60*/  ISETP.GE.AND P0, PT, R0, R41, PT ;  /* 0x000000290000720c */ /* 0x000fc80003f06270 */
[----:B------:R-:W-:Y:S02]  /*7c70*/  FSEL R48, R45, R9, !P0 ;  /* 0x000000092d307208 */ /* 0x000fe40004000000 */
[----:B-1----:R-:W-:Y:S02]  /*7c80*/  SEL R45, R40, RZ, !P0 ;  /* 0x000000ff282d7207 */ /* 0x002fe40004000000 */
[----:B------:R-:W-:Y:S01]  /*7c90*/  ISETP.GT.AND P0, PT, R4, R41, PT ;  /* 0x000000290400720c */ /* 0x000fe20003f04270 */
[----:B------:R-:W0:Y:S01]  /*7ca0*/  SHFL.DOWN PT, R42, R48, 0x2, R41 ;  /* 0x08400000302a7989 */ /* 0x000e2200000e0029 */
[----:B------:R-:W-:Y:S02]  /*7cb0*/  VIADD R4, R0, 0x4 ;  /* 0x0000000400047836 */ /* 0x000fe40000000000 */
[----:B------:R-:W-:-:S05]  /*7cc0*/  IMAD.IADD R40, R8, 0x1, R45 ;  /* 0x0000000108287824 */ /* 0x000fca00078e022d */
[----:B------:R-:W1:Y:S01]  /*7cd0*/  SHFL.DOWN PT, R8, R40, 0x2, R41 ;  /* 0x0840000028087989 */ /* 0x000e6200000e0029 */
[----:B------:R-:W-:Y:S01]  /*7ce0*/  ISETP.NE.AND P4, PT, R40, RZ, PT ;  /* 0x000000ff2800720c */ /* 0x000fe20003f85270 */
[----:B0-----:R-:W-:-:S05]  /*7cf0*/  FADD R5, R48, R42 ;  /* 0x0000002a30057221 */ /* 0x001fca0000000000 */
[----:B------:R-:W-:Y:S02]  /*7d00*/  @!P0 FSEL R48, R5, R48, !P4 ;  /* 0x0000003005308208 */ /* 0x000fe40006000000 */
[----:B-1----:R-:W-:-:S03]  /*7d10*/  SEL R5, R8, RZ, !P0 ;  /* 0x000000ff08057207 */ /* 0x002fc60004000000 */
[----:B------:R-:W0:Y:S01]  /*7d20*/  SHFL.DOWN PT, R42, R48, 0x4, R41 ;  /* 0x08800000302a7989 */ /* 0x000e2200000e0029 */
[----:B------:R-:W-:Y:S01]  /*7d30*/  ISETP.GT.AND P0, PT, R4, R41, PT ;  /* 0x000000290400720c */ /* 0x000fe20003f04270 */
        /* <DEDUP_REMOVED lines=22> */
[----:B------:R-:W-:Y:S02]  /*7ea0*/  LOP3.LUT R5, RZ, R28, RZ, 0x33, !PT ;  /* 0x0000001cff057212 */ /* 0x000fe400078e33ff */
[----:B-1----:R-:W-:Y:S02]  /*7eb0*/  SEL R9, R9, RZ, !P0 ;  /* 0x000000ff09097207 */ /* 0x002fe40004000000 */
[----:B------:R-:W-:Y:S01]  /*7ec0*/  VOTE.ALL P0, P5 ;  /* 0x0000000000ff7806 */ /* 0x000fe20002800000 */
[----:B------:R-:W-:Y:S02]  /*7ed0*/  IMAD.IADD R38, R5, 0x1, R38 ;  /* 0x0000000105267824 */ /* 0x000fe400078e0226 */
[----:B------:R-:W-:-:S10]  /*7ee0*/  IMAD.IADD R40, R8, 0x1, R9 ;  /* 0x0000000108287824 */ /* 0x000fd400078e0209 */
.L_x_1399:
[----:B------:R-:W-:Y:S05]  /*7ef0*/  @!P0 BRA `(.L_x_1331) ;  /* 0x00000004001c8947 */ /* 0x000fea0003800000 */
.L_x_1335:
[----:B------:R-:W-:Y:S02]  /*7f00*/  IMAD.MOV.U32 R45, RZ, RZ, R48 ;  /* 0x000000ffff2d7224 */ /* 0x000fe400078e0030 */
[----:B------:R-:W-:-:S07]  /*7f10*/  IMAD.WIDE R48, R38, 0x10, R46 ;  /* 0x0000001026307825 */ /* 0x000fce00078e022e */
.L_x_1333:
[----:B------:R-:W2:Y:S01]  /*7f20*/  LD.E.128.STRONG.GPU R8, desc[UR8][R48.64+-0x200] ;  /* 0xfffe000830087980 */ /* 0x000ea2000c10fd00 */
[----:B------:R-:W-:Y:S05]  /*7f30*/  YIELD ;  /* 0x0000000000007946 */ /* 0x000fea0003800000 */
[----:B------:R-:W-:Y:S01]  /*7f40*/  UMOV UR5, 0xffffffff ;  /* 0xffffffff00057882 */ /* 0x000fe20000000000 */
[----:B--2---:R-:W-:-:S04]  /*7f50*/  ISETP.NE.U32.AND P0, PT, R10, 0x63, PT ;  /* 0x000000630a00780c */ /* 0x004fc80003f05070 */
[----:B------:R-:W-:Y:S01]  /*7f60*/  ISETP.NE.AND.EX P0, PT, R11, RZ, PT, P0 ;  /* 0x000000ff0b00720c */ /* 0x000fe20003f05300 */
[----:B------:R-:W-:-:S12]  /*7f70*/  BRA.DIV UR5, `(.L_x_1332) ;  /* 0x0000002a05f87947 */ /* 0x000fd8000b800000 */
[----:B------:R-:W-:-:S13]  /*7f80*/  VOTE.ANY P0, !P0 ;  /* 0x0000000000ff7806 */ /* 0x000fda0004000100 */
.L_x_1402:
        /* <DEDUP_REMOVED lines=8> */
[----:B------:R-:W-:-:S05]  /*8010*/  LOP3.LUT R4, R4, 0x80000000, R44, 0xec, !PT ;  /* 0x8000000004047812 */ /* 0x000fca00078eec2c */
[----:B------:R-:W-:-:S05]  /*8020*/  VIADD R5, R4, 0xffffffff ;  /* 0xffffffff04057836 */ /* 0x000fca0000000000 */
[----:B------:R-:W-:Y:S01]  /*8030*/  LOP3.LUT R5, R4, R5, RZ, 0xc, !PT ;  /* 0x0000000504057212 */ /* 0x000fe200078e0cff */
[----:B------:R-:W-:-:S03]  /*8040*/  VIADD R4, R0, 0x2 ;  /* 0x0000000200047836 */ /* 0x000fc60000000000 */
[----:B------:R-:W0:Y:S02]  /*8050*/  POPC R41, R5 ;  /* 0x0000000500297309 */ /* 0x000e240000000000 */
[----:B0-----:R-:W0:Y:S02]  /*8060*/  SHFL.DOWN PT, R42, R9, 0x1, R41 ;  /* 0x08200000092a7989 */ /* 0x001e2400000e0029 */
[----:B0-----:R-:W-:-:S05]  /*8070*/  FADD R49, R9, R42 ;  /* 0x0000002a09317221 */ /* 0x001fca0000000000 */
[----:B------:R-:W-:Y:S02]  /*8080*/  FSEL R51, R49, R9, !P0 ;  /* 0x0000000931337208 */ /* 0x000fe40004000000 */
[----:B------:R-:W0:Y:S01]  /*8090*/  SHFL.DOWN PT, R49, R8, 0x1, R41 ;  /* 0x0820000008317989 */ /* 0x000e2200000e0029 */
[----:B------:R-:W-:-:S04]  /*80a0*/  ISETP.GE.AND P0, PT, R0, R41, PT ;  /* 0x000000290000720c */ /* 0x000fc80003f06270 */
[----:B------:R-:W-:-:S05]  /*80b0*/  FSEL R48, R51, R9, !P0 ;  /* 0x0000000933307208 */ /* 0x000fca0004000000 */
[----:B------:R-:W1:Y:S01]  /*80c0*/  SHFL.DOWN PT, R42, R48, 0x2, R41 ;  /* 0x08400000302a7989 */ /* 0x000e6200000e0029 */
[----:B0-----:R-:W-:Y:S02]  /*80d0*/  SEL R49, R49, RZ, !P0 ;  /* 0x000000ff31317207 */ /* 0x001fe40004000000 */
[----:B------:R-:W-:Y:S01]  /*80e0*/  ISETP.GT.AND P0, PT, R4, R41, PT ;  /* 0x000000290400720c */ /* 0x000fe20003f04270 */
[----:B------:R-:W-:Y:S02]  /*80f0*/  VIADD R4, R0, 0x4 ;  /* 0x0000000400047836 */ /* 0x000fe40000000000 */
[----:B------:R-:W-:Y:S02]  /*8100*/  IMAD.IADD R52, R8, 0x1, R49 ;  /* 0x0000000108347824 */ /* 0x000fe400078e0231 */
[----:B-1----:R-:W-:-:S03]  /*8110*/  FADD R5, R48, R42 ;  /* 0x0000002a30057221 */ /* 0x002fc60000000000 */
[----:B------:R-:W-:Y:S01]  /*8120*/  ISETP.NE.AND P4, PT, R52, RZ, PT ;  /* 0x000000ff3400720c */ /* 0x000fe20003f85270 */
[----:B------:R-:W0:Y:S04]  /*8130*/  SHFL.DOWN PT, R42, R52, 0x2, R41 ;  /* 0x08400000342a7989 */ /* 0x000e2800000e0029 */
[----:B------:R-:W-:Y:S02]  /*8140*/  @!P0 FSEL R48, R5, R48, !P4 ;  /* 0x0000003005308208 */ /* 0x000fe40006000000 */
[----:B0-----:R-:W-:-:S03]  /*8150*/  SEL R5, R42, RZ, !P0 ;  /* 0x000000ff2a057207 */ /* 0x001fc60004000000 */
[----:B------:R-:W0:Y:S01]  /*8160*/  SHFL.DOWN PT, R42, R48, 0x4, R41 ;  /* 0x08800000302a7989 */ /* 0x000e2200000e0029 */
[----:B------:R-:W-:Y:S01]  /*8170*/  ISETP.GT.AND P0, PT, R4, R41, PT ;  /* 0x000000290400720c */ /* 0x000fe20003f04270 */
[----:B------:R-:W-:Y:S02]  /*8180*/  VIADD R4, R0, 0x8 ;  /* 0x0000000800047836 */ /* 0x000fe40000000000 */
[----:B------:R-:W-:-:S05]  /*8190*/  IMAD.IADD R8, R52, 0x1, R5 ;  /* 0x0000000134087824 */ /* 0x000fca00078e0205 */
[----:B------:R-:W-:Y:S01]  /*81a0*/  ISETP.NE.AND P4, PT, R8, RZ, PT ;  /* 0x000000ff0800720c */ /* 0x000fe20003f85270 */
[----:B0-----:R-:W-:Y:S02]  /*81b0*/  FADD R5, R48, R42 ;  /* 0x0000002a30057221 */ /* 0x001fe40000000000 */
[----:B------:R-:W0:Y:S03]  /*81c0*/  SHFL.DOWN PT, R42, R8, 0x4, R41 ;  /* 0x08800000082a7989 */ /* 0x000e2600000e0029 */
[----:B------:R-:W-:Y:S02]  /*81d0*/  @!P0 FSEL R48, R5, R48, !P4 ;  /* 0x0000003005308208 */ /* 0x000fe40006000000 */
[----:B0-----:R-:W-:-:S03]  /*81e0*/  SEL R5, R42, RZ, !P0 ;  /* 0x000000ff2a057207 */ /* 0x001fc60004000000 */
[----:B------:R-:W0:Y:S01]  /*81f0*/  SHFL.DOWN PT, R42, R48, 0x8, R41 ;  /* 0x09000000302a7989 */ /* 0x000e2200000e0029 */
[----:B------:R-:W-:Y:S01]  /*8200*/  ISETP.GT.AND P0, PT, R4, R41, PT ;  /* 0x000000290400720c */ /* 0x000fe20003f04270 */
[----:B------:R-:W-:-:S05]  /*8210*/  IMAD.IADD R52, R8, 0x1, R5 ;  /* 0x0000000108347824 */ /* 0x000fca00078e0205 */
[----:B------:R-:W-:Y:S01]  /*8220*/  ISETP.NE.AND P4, PT, R52, RZ, PT ;  /* 0x000000ff3400720c */ /* 0x000fe20003f85270 */
[----:B0-----:R-:W-:Y:S02]  /*8230*/  FADD R5, R48, R42 ;  /* 0x0000002a30057221 */ /* 0x001fe40000000000 */
[----:B------:R-:W0:Y:S04]  /*8240*/  SHFL.DOWN PT, R42, R52, 0x8, R41 ;  /* 0x09000000342a7989 */ /* 0x000e2800000e0029 */
[----:B------:R-:W-:Y:S02]  /*8250*/  @!P0 FSEL R48, R5, R48, !P4 ;  /* 0x0000003005308208 */ /* 0x000fe40006000000 */
[----:B0-----:R-:W-:-:S03]  /*8260*/  SEL R5, R42, RZ, !P0 ;  /* 0x000000ff2a057207 */ /* 0x001fc60004000000 */
[----:B------:R-:W0:Y:S01]  /*8270*/  SHFL.DOWN PT, R42, R48, 0x10, R41 ;  /* 0x0a000000302a7989 */ /* 0x000e2200000e0029 */
[----:B------:R-:W-:Y:S01]  /*8280*/  ISETP.GT.AND P0, PT, R50, R41, PT ;  /* 0x000000293200720c */ /* 0x000fe20003f04270 */
[----:B------:R-:W-:-:S05]  /*8290*/  IMAD.IADD R9, R52, 0x1, R5 ;  /* 0x0000000134097824 */ /* 0x000fca00078e0205 */
[----:B------:R-:W1:Y:S01]  /*82a0*/  SHFL.DOWN PT, R8, R9, 0x10, R41 ;  /* 0x0a00000009087989 */ /* 0x000e6200000e0029 */
[----:B------:R-:W-:Y:S01]  /*82b0*/  ISETP.NE.AND P4, PT, R9, RZ, PT ;  /* 0x000000ff0900720c */ /* 0x000fe20003f85270 */
[----:B0-----:R-:W-:-:S05]  /*82c0*/  FADD R5, R48, R42 ;  /* 0x0000002a30057221 */ /* 0x001fca0000000000 */
[----:B------:R-:W-:Y:S02]  /*82d0*/  @!P0 FSEL R48, R5, R48, !P4 ;  /* 0x0000003005308208 */ /* 0x000fe40006000000 */
[----:B------:R-:W-:Y:S02]  /*82e0*/  ISETP.NE.U32.AND P4, PT, R10, 0x65, PT ;  /* 0x000000650a00780c */ /* 0x000fe40003f85070 */
[----:B-1----:R-:W-:Y:S02]  /*82f0*/  SEL R8, R8, RZ, !P0 ;  /* 0x000000ff08087207 */ /* 0x002fe40004000000 */
[----:B------:R-:W-:Y:S02]  /*8300*/  ISETP.NE.AND P0, PT, R40, RZ, PT ;  /* 0x000000ff2800720c */ /* 0x000fe40003f05270 */
[----:B------:R-:W-:Y:S02]  /*8310*/  ISETP.NE.AND.EX P4, PT, R11, RZ, PT, P4 ;  /* 0x000000ff0b00720c */ /* 0x000fe40003f85340 */
[----:B------:R-:W-:-:S09]  /*8320*/  IADD3 R40, PT, PT, R9, R8, R40 ;  /* 0x0000000809287210 */ /* 0x000fd20007ffe028 */
[----:B------:R-:W-:Y:S02]  /*8330*/  @!P0 FADD R45, R48, R45 ;  /* 0x0000002d302d8221 */ /* 0x000fe40000000000 */
[----:B------:R-:W-:Y:S02]  /*8340*/  VOTE.ALL P0, P4 ;  /* 0x0000000000ff7806 */ /* 0x000fe40002000000 */
[----:B------:R-:W-:-:S11]  /*8350*/  IMAD.MOV.U32 R48, RZ, RZ, R45 ;  /* 0x000000ffff307224 */ /* 0x000fd600078e002d */
.L_x_1416:
[----:B------:R-:W-:Y:S05]  /*8360*/  @P0 BRA `(.L_x_1335) ;  /* 0xfffffff800e40947 */ /* 0x000fea000383ffff */
.L_x_1331:
[----:B------:R-:W-:Y:S01]  /*8370*/  ISETP.NE.AND P0, PT, R28, RZ, PT ;  /* 0x000000ff1c00720c */ /* 0x000fe20003f05270 */
[----:B------:R-:W-:-:S12]  /*8380*/  BSSY.RECONVERGENT B0, `(.L_x_1336) ;  /* 0x0000010000007945 */ /* 0x000fd80003800200 */
[----:B------:R-:W-:Y:S05]  /*8390*/  @P0 BRA `(.L_x_1337) ;  /* 0x0000000000380947 */ /* 0x000fea0003800000 */
        /* <DEDUP_REMOVED lines=14> */
.L_x_1337:
[----:B------:R-:W-:Y:S05]  /*8480*/  BSYNC.RECONVERGENT B0 ;  /* 0x0000000000007941 */ /* 0x000fea0003800200 */
.L_x_1336:
[----:B------:R-:W-:Y:S01]  /*8490*/  ISETP.NE.AND P0, PT, R0, RZ, PT ;  /* 0x000000ff0000720c */ /* 0x000fe20003f05270 */
[----:B------:R-:W-:-:S12]  /*84a0*/  IMAD.MOV.U32 R41, RZ, RZ, R48 ;  /* 0x000000ffff297224 */ /* 0x000fd800078e0030 */
[----:B-1----:R-:W0:Y:S01]  /*84b0*/  @!P0 S2R R5, SR_CgaCtaId ;  /* 0x0000000000058919 */ /* 0x002e220000008800 */
[----:B------:R-:W-:Y:S01]  /*84c0*/  @!P0 MOV R0, 0x400 ;  /* 0x0000040000008802 */ /* 0x000fe20000000f00 */
[----:B------:R-:W-:Y:S02]  /*84d0*/  @!P0 IMAD.MOV.U32 R39, RZ, RZ, R40 ;  /* 0x000000ffff278224 */ /* 0x000fe400078e0028 */
[----:B------:R-:W-:Y:S01]  /*84e0*/  @!P0 IMAD.MOV.U32 R27, RZ, RZ, R48 ;  /* 0x000000ffff1b8224 */ /* 0x000fe200078e0030 */
[----:B0-----:R-:W-:-:S05]  /*84f0*/  @!P0 LEA R0, R5, R0, 0x18 ;  /* 0x0000000005008211 */ /* 0x001fca00078ec0ff */
[----:B------:R0:W-:Y:S02]  /*8500*/  @!P0 STS.64 [R0+0x48], R40 ;  /* 0x0000482800008388 */ /* 0x0001e40000000a00 */
.L_x_1325:
[----:B------:R-:W-:Y:S05]  /*8510*/  WARPSYNC.ALL ;  /* 0x0000000000007948 */ /* 0x000fea0003800000 */
[----:B------:R-:W-:Y:S01]  /*8520*/  ISETP.NE.AND P0, PT, R28, RZ, PT ;  /* 0x000000ff1c00720c */ /* 0x000fe20003f05270 */
[----:B------:R-:W1:Y:S08]  /*8530*/  S2UR UR5, SR_CgaCtaId ;  /* 0x00000000000579c3 */ /* 0x000e700000008800 */
[----:B------:R-:W-:Y:S01]  /*8540*/  BAR.SYNC.DEFER_BLOCKING 0x0 ;  /* 0x0000000000007b1d */ /* 0x000fe20000010000 */
[----:B------:R-:W-:-:S02]  /*8550*/  ISETP.NE.OR P4, PT, R39, RZ, !P0 ;  /* 0x000000ff2700720c */ /* 0x000fc40004785670 */
[----:B------:R-:W-:Y:S02]  /*8560*/  P2R R6, PR, RZ, 0x8 ;  /* 0x00000008ff067803 */ /* 0x000fe40000000000 */
[----:B------:R-:W-:Y:S01]  /*8570*/  ISETP.NE.AND P3, PT, R32, RZ, PT ;  /* 0x000000ff2000720c */ /* 0x000fe20003f65270 */
[----:B------:R-:W-:Y:S01]  /*8580*/  UMOV UR4, 0x400 ;  /* 0x0000040000047882 */ /* 0x000fe20000000000 */
[----:B------:R-:W-:Y:S01]  /*8590*/  SEL R30, RZ, 0x1, !P1 ;  /* 0x00000001ff1e7807 */ /* 0x000fe20004800000 */
[----:B------:R-:W-:Y:S01]  /*85a0*/  BSSY.RECONVERGENT B0, `(.L_x_1338) ;  /* 0x00000f0000007945 */ /* 0x000fe20003800200 */
[----:B------:R-:W-:Y:S02]  /*85b0*/  ISETP.NE.AND P5, PT, R33, RZ, PT ;  /* 0x000000ff2100720c */ /* 0x000fe40003fa5270 */
[----:B------:R-:W-:Y:S01]  /*85c0*/  ISETP.NE.AND P6, PT, R34, RZ, PT ;  /* 0x000000ff2200720c */ /* 0x000fe20003fc5270 */
[----:B------:R-:W-:-:S06]  /*85d0*/  VIADD R38, R30, 0x1 ;  /* 0x000000011e267836 */ /* 0x000fcc0000000000 */
[----:B------:R-:W-:Y:S01]  /*85e0*/  @!P3 IMAD.MOV R38, RZ, RZ, R30 ;  /* 0x000000ffff26b224 */ /* 0x000fe200078e021e */
[----:B-1----:R-:W-:-:S09]  /*85f0*/  ULEA UR4, UR5, UR4, 0x18 ;  /* 0x0000000405047291 */ /* 0x002fd2000f8ec0ff */
[----:B------:R-:W1:Y:S04]  /*8600*/  @P0 LDS.64 R4, [UR4+0x48] ;  /* 0x00004804ff040984 */ /* 0x000e680008000a00 */
[----:B0-----:R-:W-:Y:S01]  /*8610*/  LDS R0, [UR4+0x6c] ;  /* 0x00006c04ff007984 */ /* 0x001fe20008000800 */
[----:B-1----:R-:W-:Y:S02]  /*8620*/  @P0 IMAD.IADD R4, R39, 0x1, R4 ;  /* 0x0000000127040824 */ /* 0x002fe400078e0204 */
[----:B------:R-:W-:Y:S01]  /*8630*/  @!P4 FADD R27, R27, R5 ;  /* 0x000000051b1bc221 */ /* 0x000fe20000000000 */
[----:B------:R-:W-:Y:S01]  /*8640*/  ISETP.NE.AND P4, PT, R35, RZ, PT ;  /* 0x000000ff2300720c */ /* 0x000fe20003f85270 */
[----:B------:R-:W-:Y:S01]  /*8650*/  @P0 IMAD.MOV.U32 R39, RZ, RZ, R4 ;  /* 0x000000ffff270224 */ /* 0x000fe200078e0004 */
[----:B------:R-:W-:Y:S01]  /*8660*/  ISETP.NE.AND P0, PT, R36, RZ, PT ;  /* 0x000000ff2400720c */ /* 0x000fe20003f05270 */
[----:B------:R-:W0:Y:S01]  /*8670*/  LDS.64 R4, [UR4+0x70] ;  /* 0x00007004ff047984 */ /* 0x000e220008000a00 */
[----:B------:R-:W-:Y:S01]  /*8680*/  @!P1 FADD R25, R25, R27 ;  /* 0x0000001b19199221 */ /* 0x000fe20000000000 */
[----:B------:R-:W-:-:S02]  /*8690*/  IMAD.IADD R38, R39, 0x1, R38 ;  /* 0x0000000127267824 */ /* 0x000fc400078e0226 */
[----:B------:R-:W-:Y:S02]  /*86a0*/  IMAD.IADD R30, R30, 0x1, R39 ;  /* 0x000000011e1e7824 */ /* 0x000fe400078e0227 */
[----:B------:R-:W-:Y:S01]  /*86b0*/  @!P3 FADD R23, R23, R25 ;  /* 0x000000191717b221 */ /* 0x000fe20000000000 */
[----:B------:R-:W-:Y:S01]  /*86c0*/  VIADD R11, R38, 0x1 ;  /* 0x00000001260b7836 */ /* 0x000fe20000000000 */
[----:B------:R-:W-:-:S04]  /*86d0*/  ISETP.NE.AND P3, PT, R6, RZ, PT ;  /* 0x000000ff0600720c */ /* 0x000fc80003f65270 */
[----:B------:R-:W-:Y:S02]  /*86e0*/  @!P0 IMAD.MOV R11, RZ, RZ, R38 ;  /* 0x000000ffff0b8224 */ /* 0x000fe400078e0226 */
[----:B------:R-:W-:Y:S02]  /*86f0*/  @!P0 FADD R21, R21, R23 ;  /* 0x0000001715158221 */ /* 0x000fe40000000000 */
[----:B------:R-:W-:Y:S02]  /*8700*/  VIADD R10, R11, 0x1 ;  /* 0x000000010b0a7836 */ /* 0x000fe40000000000 */
[----:B------:R-:W-:Y:S01]  /*8710*/  @!P5 FADD R19, R19, R21 ;  /* 0x000000151313d221 */ /* 0x000fe20000000000 */
[----:B------:R-:W-:-:S03]  /*8720*/  @!P5 IMAD.MOV R10, RZ, RZ, R11 ;  /* 0x000000ffff0ad224 */ /* 0x000fc600078e020b */
[----:B------:R-:W-:Y:S01]  /*8730*/  @!P4 FADD R17, R17, R19 ;  /* 0x000000131111c221 */ /* 0x000fe20000000000 */
[----:B------:R-:W-:Y:S02]  /*8740*/  VIADD R9, R10, 0x1 ;  /* 0x000000010a097836 */ /* 0x000fe40000000000 */
[----:B------:R-:W-:Y:S02]  /*8750*/  @!P4 IMAD.MOV R9, RZ, RZ, R10 ;  /* 0x000000ffff09c224 */ /* 0x000fe400078e020a */
[----:B------:R-:W-:Y:S02]  /*8760*/  @!P6 FADD R15, R15, R17 ;  /* 0x000000110f0fe221 */ /* 0x000fe40000000000 */
[----:B------:R-:W-:Y:S02]  /*8770*/  VIADD R8, R9, 0x1 ;  /* 0x0000000109087836 */ /* 0x000fe40000000000 */
[----:B------:R-:W-:Y:S01]  /*8780*/  @!P2 FADD R13, R13, R15 ;  /* 0x0000000f0d0da221 */ /* 0x000fe20000000000 */
[----:B------:R-:W-:-:S03]  /*8790*/  @!P6 IMAD.MOV R8, RZ, RZ, R9 ;  /* 0x000000ffff08e224 */ /* 0x000fc600078e0209 */
[----:B------:R-:W-:Y:S01]  /*87a0*/  @!P3 FADD R3, R3, R13 ;  /* 0x0000000d0303b221 */ /* 0x000fe20000000000 */
[----:B------:R-:W-:Y:S02]  /*87b0*/  VIADD R7, R8, 0x1 ;  /* 0x0000000108077836 */ /* 0x000fe40000000000 */
[----:B------:R-:W-:Y:S01]  /*87c0*/  @!P2 IMAD.MOV R7, RZ, RZ, R8 ;  /* 0x000000ffff07a224 */ /* 0x000fe200078e0208 */
[----:B0-----:R-:W-:-:S03]  /*87d0*/  ISETP.GE.AND P0, PT, R5, 0x101, PT ;  /* 0x000001010500780c */ /* 0x001fc60003f06270 */
[----:B------:R-:W-:Y:S02]  /*87e0*/  VIADD R6, R7, 0x1 ;  /* 0x0000000107067836 */ /* 0x000fe40000000000 */
[----:B------:R-:W-:-:S08]  /*87f0*/  @!P3 IMAD.MOV R6, RZ, RZ, R7 ;  /* 0x000000ffff06b224 */ /* 0x000fd000078e0207 */
[----:B------:R-:W-:Y:S05]  /*8800*/  @!P0 BRA `(.L_x_1339) ;  /* 0x0000000800988947 */ /* 0x000fea0003800000 */
[----:B------:R-:W0:Y:S01]  /*8810*/  LDS R31, [UR4+0x64] ;  /* 0x00006404ff1f7984 */ /* 0x000e220008000800 */
[----:B------:R-:W-:Y:S01]  /*8820*/  P2R R34, PR, RZ, 0x8 ;  /* 0x00000008ff227803 */ /* 0x000fe20000000000 */
[----:B------:R-:W-:Y:S01]  /*8830*/  BAR.SYNC.DEFER_BLOCKING 0x0 ;  /* 0x0000000000007b1d */ /* 0x000fe20000010000 */
[----:B------:R-:W-:Y:S02]  /*8840*/  ISETP.NE.AND P3, PT, R32, RZ, PT ;  /* 0x000000ff2000720c */ /* 0x000fe40003f65270 */
[----:B------:R-:W-:Y:S02]  /*8850*/  ISETP.NE.AND P0, PT, R33, RZ, PT ;  /* 0x000000ff2100720c */ /* 0x000fe40003f05270 */
[----:B------:R-:W-:Y:S01]  /*8860*/  ISETP.NE.AND P5, PT, R37, RZ, PT ;  /* 0x000000ff2500720c */ /* 0x000fe20003fa5270 */
[----:B0-----:R-:W-:-:S08]  /*8870*/  @P1 IMAD.IADD R39, R39, 0x1, -R31 ;  /* 0x0000000127271824 */ /* 0x001fd000078e0a1f */
        /* <DEDUP_REMOVED lines=8> */
[----:B------:R-:W-:Y:S01]  /*8900*/  ISETP.NE.AND P1, PT, R36, RZ, PT ;  /* 0x000000ff2400720c */ /* 0x000fe20003f25270 */
[--C-:B------:R-:W-:Y:S01]  /*8910*/  @P2 IMAD.IADD R8, R8, 0x1, -R31.reuse ;  /* 0x0000000108082824 */ /* 0x100fe200078e0a1f */
[----:B------:R-:W-:Y:S01]  /*8920*/  @P4 LEA R10, R10, UR4, 0x3 ;  /* 0x000000040a0a4c11 */ /* 0x000fe2000f8e18ff */
[----:B------:R0:W-:Y:S01]  /*8930*/  @P3 STS.64 [R30], R24 ;  /* 0x000000181e003388 */ /* 0x0001e20000000a00 */
[----:B------:R-:W-:Y:S01]  /*8940*/  ISETP.NE.AND P3, PT, R34, RZ, PT ;  /* 0x000000ff2200720c */ /* 0x000fe20003f65270 */
[----:B------:R-:W-:Y:S01]  /*8950*/  @P5 IMAD.IADD R6, R6, 0x1, -R31 ;  /* 0x0000000106065824 */ /* 0x000fe200078e0a1f */
[----:B------:R-:W-:-:S02]  /*8960*/  @P6 LEA R9, R9, UR4, 0x3 ;  /* 0x0000000409096c11 */ /* 0x000fc4000f8e18ff */
[----:B------:R-:W-:Y:S02]  /*8970*/  @P2 LEA R8, R8, UR4, 0x3 ;  /* 0x0000000408082c11 */ /* 0x000fe4000f8e18ff */
[----:B------:R-:W-:-:S03]  /*8980*/  @P5 LEA R6, R6, UR4, 0x3 ;  /* 0x0000000406065c11 */ /* 0x000fc6000f8e18ff */
[----:B------:R-:W-:-:S04]  /*8990*/  @P1 IMAD.IADD R38, R38, 0x1, -R31 ;  /* 0x0000000126261824 */ /* 0x000fc800078e0a1f */
[----:B------:R-:W-:Y:S01]  /*89a0*/  @P3 IMAD.IADD R7, R7, 0x1, -R31 ;  /* 0x0000000107073824 */ /* 0x000fe200078e0a1f */
[----:B------:R-:W-:-:S04]  /*89b0*/  @P1 LEA R38, R38, UR4, 0x3 ;  /* 0x0000000426261c11 */ /* 0x000fc8000f8e18ff */
[----:B------:R-:W-:Y:S01]  /*89c0*/  @P3 LEA R7, R7, UR4, 0x3 ;  /* 0x0000000407073c11 */ /* 0x000fe2000f8e18ff */
[----:B------:R0:W-:Y:S04]  /*89d0*/  @P1 STS.64 [R38], R22 ;  /* 0x0000001626001388 */ /* 0x0001e80000000a00 */
[----:B------:R0:W-:Y:S01]  /*89e0*/  @P0 STS.64 [R11], R20 ;  /* 0x000000140b000388 */ /* 0x0001e20000000a00 */
[----:B------:R-:W-:-:S03]  /*89f0*/  ISETP.GE.AND P0, PT, R28, R5, PT ;  /* 0x000000051c00720c */ /* 0x000fc60003f06270 */
[----:B------:R0:W-:Y:S04]  /*8a00*/  @P4 STS.64 [R10], R18 ;  /* 0x000000120a004388 */ /* 0x0001e80000000a00 */
[----:B------:R0:W-:Y:S04]  /*8a10*/  @P6 STS.64 [R9], R16 ;  /* 0x0000001009006388 */ /* 0x0001e80000000a00 */
[----:B------:R0:W-:Y:S04]  /*8a20*/  @P2 STS.64 [R8], R14 ;  /* 0x0000000e08002388 */ /* 0x0001e80000000a00 */
[----:B------:R0:W-:Y:S04]  /*8a30*/  @P3 STS.64 [R7], R12 ;  /* 0x0000000c07003388 */ /* 0x0001e80000000a00 */
[----:B------:R0:W-:Y:S01]  /*8a40*/  @P5 STS.64 [R6], R2 ;  /* 0x0000000206005388 */ /* 0x0001e20000000a00 */
[----:B------:R-:W-:Y:S06]  /*8a50*/  BAR.SYNC.DEFER_BLOCKING 0x0 ;  /* 0x0000000000007b1d */ /* 0x000fec0000010000 */
[----:B------:R-:W-:Y:S05]  /*8a60*/  @P0 BRA `(.L_x_1340) ;  /* 0x00000008008c0947 */ /* 0x000fea0003800000 */
[----:B0-----:R-:W-:Y:S01]  /*8a70*/  LOP3.LUT R2, RZ, R28, RZ, 0x33, !PT ;  /* 0x0000001cff027212 */ /* 0x001fe200078e33ff */
[----:B------:R-:W-:Y:S01]  /*8a80*/  BSSY.RECONVERGENT B1, `(.L_x_1341) ;  /* 0x0000019000017945 */ /* 0x000fe20003800200 */
[----:B------:R-:W-:-:S03]  /*8a90*/  IMAD.MOV.U32 R6, RZ, RZ, R28 ;  /* 0x000000ffff067224 */ /* 0x000fc600078e001c */
[----:B------:R-:W-:-:S05]  /*8aa0*/  IMAD.IADD R2, R2, 0x1, R5 ;  /* 0x0000000102027824 */ /* 0x000fca00078e0205 */
[C---:B------:R-:W-:Y:S02]  /*8ab0*/  LOP3.LUT R3, R2.reuse, 0x300, RZ, 0xc0, !PT ;  /* 0x0000030002037812 */ /* 0x040fe400078ec0ff */
[----:B------:R-:W-:Y:S02]  /*8ac0*/  ISETP.GE.U32.AND P1, PT, R2, 0x300, PT ;  /* 0x000003000200780c */ /* 0x000fe40003f26070 */
[----:B------:R-:W-:-:S13]  /*8ad0*/  ISETP.NE.AND P0, PT, R3, 0x300, PT ;  /* 0x000003000300780c */ /* 0x000fda0003f05270 */
[----:B------:R-:W-:Y:S05]  /*8ae0*/  @!P0 BRA `(.L_x_1342) ;  /* 0x0000000000488947 */ /* 0x000fea0003800000 */
[----:B------:R-:W0:Y:S01]  /*8af0*/  LDC.64 R8, c[0x0][0x3a0] ;  /* 0x0000e800ff087b82 */ /* 0x000e220000000a00 */
[----:B------:R-:W-:Y:S01]  /*8b00*/  LEA.HI R2, R2, 0x1, RZ, 0x18 ;  /* 0x0000000102027811 */ /* 0x000fe200078fc0ff */
[C---:B------:R-:W-:Y:S01]  /*8b10*/  IMAD.IADD R11, R28.reuse, 0x1, R31 ;  /* 0x000000011c0b7824 */ /* 0x040fe200078e021f */
[----:B------:R-:W-:-:S03]  /*8b20*/  LEA R7, R28, UR4, 0x3 ;  /* 0x000000041c077c11 */ /* 0x000fc6000f8e18ff */
[C---:B------:R-:W-:Y:S01]  /*8b30*/  IMAD.SHL.U32 R3, R2.reuse, 0x100, RZ ;  /* 0x0000010002037824 */ /* 0x040fe200078e00ff */
[----:B------:R-:W-:Y:S01]  /*8b40*/  LOP3.LUT R2, R2, 0x3, RZ, 0xc0, !PT ;  /* 0x0000000302027812 */ /* 0x000fe200078ec0ff */
[----:B------:R-:W-:-:S03]  /*8b50*/  VIADD R7, R7, 0x4 ;  /* 0x0000000407077836 */ /* 0x000fc60000000000 */
[----:B------:R-:W-:Y:S01]  /*8b60*/  LOP3.LUT R3, R3, 0x300, RZ, 0xc0, !PT ;  /* 0x0000030003037812 */ /* 0x000fe200078ec0ff */
[----:B------:R-:W-:-:S04]  /*8b70*/  IMAD.MOV R10, RZ, RZ, -R2 ;  /* 0x000000ffff0a7224 */ /* 0x000fc800078e0a02 */
[----:B------:R-:W-:-:S07]  /*8b80*/  IMAD.IADD R6, R3, 0x1, R28 ;  /* 0x0000000103067824 */ /* 0x000fce00078e021c */
.L_x_1343:
        /* <DEDUP_REMOVED lines=8> */
.L_x_1342:
[----:B------:R-:W-:Y:S05]  /*8c10*/  BSYNC.RECONVERGENT B1 ;  /* 0x0000000000017941 */ /* 0x000fea0003800200 */
.L_x_1341:
[----:B------:R-:W-:Y:S05]  /*8c20*/  @!P1 BRA `(.L_x_1340) ;  /* 0x00000008001c9947 */ /* 0x000fea0003800000 */
        /* <DEDUP_REMOVED lines=15> */
.L_x_1346:
        /* <DEDUP_REMOVED lines=44> */
.L_x_1345:
[----:B------:R-:W-:Y:S05]  /*8fe0*/  BSYNC.RECONVERGENT B1 ;  /* 0x0000000000017941 */ /* 0x000fea0003800200 */
.L_x_1344:
        /* <DEDUP_REMOVED lines=27> */
.L_x_1348:
[----:B------:R-:W-:Y:S05]  /*91a0*/  BSYNC.RECONVERGENT B1 ;  /* 0x0000000000017941 */ /* 0x000fea0003800200 */
.L_x_1347:
[----:B------:R-:W-:-:S13]  /*91b0*/  ISETP.LT.OR P0, PT, R6, R5, P0 ;  /* 0x000000050600720c */ /* 0x000fda0000701670 */
[----:B------:R-:W-:Y:S05]  /*91c0*/  @!P0 BRA `(.L_x_1340) ;  /* 0x0000000000b48947 */ /* 0x000fea0003800000 */
[----:B------:R-:W1:Y:S01]  /*91d0*/  LDS R5, [R7+-0x1000] ;  /* 0xfff0000007057984 */ /* 0x000e620000000800 */
[----:B------:R-:W-:-:S03]  /*91e0*/  IMAD.WIDE R2, R31, 0x4, R2 ;  /* 0x000000041f027825 */ /* 0x000fc600078e0202 */
[----:B0-----:R-:W0:Y:S04]  /*91f0*/  LDS R9, [R7+-0x800] ;  /* 0xfff8000007097984 */ /* 0x001e280000000800 */
[----:B------:R-:W2:Y:S04]  /*9200*/  LDS R11, [R7] ;  /* 0x00000000070b7984 */ /* 0x000ea80000000800 */
[----:B------:R-:W3:Y:S04]  /*9210*/  LDS R13, [R7+0x800] ;  /* 0x00080000070d7984 */ /* 0x000ee80000000800 */
[----:B-1----:R4:W-:Y:S04]  /*9220*/  STG.E desc[UR8][R2.64+-0x800], R5 ;  /* 0xfff8000502007986 */ /* 0x0029e8000c101908 */
[----:B0-----:R4:W-:Y:S04]  /*9230*/  STG.E desc[UR8][R2.64+-0x400], R9 ;  /* 0xfffc000902007986 */ /* 0x0019e8000c101908 */
[----:B--2---:R4:W-:Y:S04]  /*9240*/  STG.E desc[UR8][R2.64], R11 ;  /* 0x0000000b02007986 */ /* 0x0049e8000c101908 */
[----:B---3--:R4:W-:Y:S01]  /*9250*/  STG.E desc[UR8][R2.64+0x400], R13 ;  /* 0x0004000d02007986 */ /* 0x0089e2000c101908 */
[----:B------:R-:W-:Y:S05]  /*9260*/  BRA `(.L_x_1340) ;  /* 0x00000000008c7947 */ /* 0x000fea0003800000 */
.L_x_1339:
[----:B------:R-:W-:Y:S01]  /*9270*/  P2R R2, PR, RZ, 0x8 ;  /* 0x00000008ff027803 */ /* 0x000fe20000000000 */
[----:B------:R-:W0:Y:S01]  /*9280*/  @P2 LDC.64 R46, c[0x0][0x3a0] ;  /* 0x0000e800ff2e2b82 */ /* 0x000e220000000a00 */
[----:B------:R-:W-:Y:S02]  /*9290*/  ISETP.NE.AND P3, PT, R32, RZ, PT ;  /* 0x000000ff2000720c */ /* 0x000fe40003f65270 */
[----:B------:R-:W-:Y:S02]  /*92a0*/  ISETP.NE.AND P6, PT, R33, RZ, PT ;  /* 0x000000ff2100720c */ /* 0x000fe40003fc5270 */
[----:B------:R-:W-:Y:S02]  /*92b0*/  ISETP.NE.AND P5, PT, R35, RZ, PT ;  /* 0x000000ff2300720c */ /* 0x000fe40003fa5270 */
[----:B------:R-:W-:Y:S01]  /*92c0*/  ISETP.NE.AND P4, PT, R34, RZ, PT ;  /* 0x000000ff2200720c */ /* 0x000fe20003f85270 */
[----:B------:R-:W1:Y:S01]  /*92d0*/  @P1 LDC.64 R32, c[0x0][0x3a0] ;  /* 0x0000e800ff201b82 */ /* 0x000e620000000a00 */
[----:B------:R-:W-:-:S07]  /*92e0*/  ISETP.NE.AND P0, PT, R37, RZ, PT ;  /* 0x000000ff2500720c */ /* 0x000fce0003f05270 */
[----:B------:R-:W2:Y:S08]  /*92f0*/  @P3 LDC.64 R34, c[0x0][0x3a0] ;  /* 0x0000e800ff223b82 */ /* 0x000eb00000000a00 */
[----:B------:R-:W3:Y:S01]  /*9300*/  @P6 LDC.64 R40, c[0x0][0x3a0] ;  /* 0x0000e800ff286b82 */ /* 0x000ee20000000a00 */
[----:B-1----:R-:W-:-:S07]  /*9310*/  @P1 IMAD.WIDE R32, R39, 0x4, R32 ;  /* 0x0000000427201825 */ /* 0x002fce00078e0220 */
[----:B------:R-:W1:Y:S01]  /*9320*/  @P5 LDC.64 R42, c[0x0][0x3a0] ;  /* 0x0000e800ff2a5b82 */ /* 0x000e620000000a00 */
[----:B------:R3:W-:Y:S01]  /*9330*/  @P1 STG.E desc[UR8][R32.64], R27 ;  /* 0x0000001b20001986 */ /* 0x0007e2000c101908 */
[----:B------:R-:W-:Y:S01]  /*9340*/  ISETP.NE.AND P1, PT, R36, RZ, PT ;  /* 0x000000ff2400720c */ /* 0x000fe20003f25270 */
[----:B--2---:R-:W-:-:S05]  /*9350*/  @P3 IMAD.WIDE R34, R30, 0x4, R34 ;  /* 0x000000041e223825 */ /* 0x004fca00078e0222 */
[----:B------:R-:W2:Y:S01]  /*9360*/  @P4 LDC.64 R44, c[0x0][0x3a0] ;  /* 0x0000e800ff2c4b82 */ /* 0x000ea20000000a00 */
[----:B------:R2:W-:Y:S01]  /*9370*/  @P3 STG.E desc[UR8][R34.64], R25 ;  /* 0x0000001922003986 */ /* 0x0005e2000c101908 */
[----:B------:R-:W-:-:S06]  /*9380*/  ISETP.NE.AND P3, PT, R2, RZ, PT ;  /* 0x000000ff0200720c */ /* 0x000fcc0003f65270 */
[----:B------:R-:W4:Y:S01]  /*9390*/  @P0 LDC.64 R30, c[0x0][0x3a0] ;  /* 0x0000e800ff1e0b82 */ /* 0x000f220000000a00 */
[----:B---3--:R-:W-:-:S07]  /*93a0*/  @P6 IMAD.WIDE R26, R11, 0x4, R40 ;  /* 0x000000040b1a6825 */ /* 0x008fce00078e0228 */
[----:B------:R-:W3:Y:S01]  /*93b0*/  @P1 LDC.64 R36, c[0x0][0x3a0] ;  /* 0x0000e800ff241b82 */ /* 0x000ee20000000a00 */
[----:B-1----:R-:W-:-:S07]  /*93c0*/  @P5 IMAD.WIDE R10, R10, 0x4, R42 ;  /* 0x000000040a0a5825 */ /* 0x002fce00078e022a */
[----:B------:R-:W1:Y:S01]  /*93d0*/  @P3 LDC.64 R48, c[0x0][0x3a0] ;  /* 0x0000e800ff303b82 */ /* 0x000e620000000a00 */
[----:B--2---:R-:W-:-:S04]  /*93e0*/  @P4 IMAD.WIDE R24, R9, 0x4, R44 ;  /* 0x0000000409184825 */ /* 0x004fc800078e022c */
[----:B0-----:R-:W-:-:S04]  /*93f0*/  @P2 IMAD.WIDE R8, R8, 0x4, R46 ;  /* 0x0000000408082825 */ /* 0x001fc800078e022e */
[----:B----4-:R-:W-:-:S04]  /*9400*/  @P0 IMAD.WIDE R30, R6, 0x4, R30 ;  /* 0x00000004061e0825 */ /* 0x010fc800078e021e */
[----:B---3--:R-:W-:-:S05]  /*9410*/  @P1 IMAD.WIDE R38, R38, 0x4, R36 ;  /* 0x0000000426261825 */ /* 0x008fca00078e0224 */
[----:B------:R2:W-:Y:S01]  /*9420*/  @P1 STG.E desc[UR8][R38.64], R23 ;  /* 0x0000001726001986 */ /* 0x0005e2000c101908 */
[----:B-1----:R-:W-:-:S03]  /*9430*/  @P3 IMAD.WIDE R32, R7, 0x4, R48 ;  /* 0x0000000407203825 */ /* 0x002fc600078e0230 */
[----:B------:R2:W-:Y:S04]  /*9440*/  @P6 STG.E desc[UR8][R26.64], R21 ;  /* 0x000000151a006986 */ /* 0x0005e8000c101908 */
[----:B------:R2:W-:Y:S04]  /*9450*/  @P5 STG.E desc[UR8][R10.64], R19 ;  /* 0x000000130a005986 */ /* 0x0005e8000c101908 */
[----:B------:R2:W-:Y:S04]  /*9460*/  @P4 STG.E desc[UR8][R24.64], R17 ;  /* 0x0000001118004986 */ /* 0x0005e8000c101908 */
[----:B------:R2:W-:Y:S04]  /*9470*/  @P2 STG.E desc[UR8][R8.64], R15 ;  /* 0x0000000f08002986 */ /* 0x0005e8000c101908 */
[----:B------:R2:W-:Y:S04]  /*9480*/  @P3 STG.E desc[UR8][R32.64], R13 ;  /* 0x0000000d20003986 */ /* 0x0005e8000c101908 */
[----:B------:R2:W-:Y:S02]  /*9490*/  @P0 STG.E desc[UR8][R30.64], R3 ;  /* 0x000000031e000986 */ /* 0x0005e4000c101908 */
.L_x_1340:
[----:B------:R-:W-:Y:S05]  /*94a0*/  BSYNC.RECONVERGENT B0 ;  /* 0x0000000000007941 */ /* 0x000fea0003800200 */
.L_x_1338:
[----:B------:R-:W-:-:S13]  /*94b0*/  ISETP.NE.AND P0, PT, R28, 0xff, PT ;  /* 0x000000ff1c00780c */ /* 0x000fda0003f05270 */
[----:B------:R-:W-:Y:S05]  /*94c0*/  @P0 EXIT ;  /* 0x000000000000094d */ /* 0x000fea0003800000 */
[----:B------:R-:W-:Y:S01]  /*94d0*/  ISETP.NE.AND P0, PT, R29, 0x900, PT ;  /* 0x000009001d00780c */ /* 0x000fe20003f05270 */
[----:B0-----:R-:W0:-:S12]  /*94e0*/  LDC.64 R6, c[0x0][0x3a8] ;  /* 0x0000ea00ff067b82 */ /* 0x001e180000000a00 */
[----:B-12-4-:R-:W1:Y:S02]  /*94f0*/  @!P0 LDC.64 R2, c[0x0][0x3a0] ;  /* 0x0000e800ff028b82 */ /* 0x016e640000000a00 */
[----:B-1----:R-:W-:-:S04]  /*9500*/  @!P0 IMAD.WIDE R2, R0, 0x4, R2 ;  /* 0x0000000400028825 */ /* 0x002fc800078e0202 */
[----:B------:R-:W-:Y:S01]  /*9510*/  @!P0 VIADD R0, R0, 0x1 ;  /* 0x0000000100008836 */ /* 0x000fe20000000000 */
[----:B------:R-:W-:Y:S04]  /*9520*/  @!P0 STG.E desc[UR8][R2.64], R4 ;  /* 0x0000000402008986 */ /* 0x000fe8000c101908 */
[----:B0-----:R-:W-:Y:S01]  /*9530*/  STG.E desc[UR8][R6.64], R0 ;  /* 0x0000000006007986 */ /* 0x001fe2000c101908 */
[----:B------:R-:W-:Y:S05]  /*9540*/  EXIT ;  /* 0x000000000000794d */ /* 0x000fea0003800000 */
.L_x_1294:
[----:B------:R-:W-:Y:S01]  /*9550*/  BSSY B0, `(.L_x_1349) ;  /* 0x0000006000007945 */ /* 0x000fe20003800000 */
[----:B------:R-:W-:Y:S01]  /*9560*/  PLOP3.LUT P0, PT, P0, PT, PT, 0x8, 0x80 ;  /* 0x000000000080781c */ /* 0x000fe2000070e170 */
[----:B------:R-:W-:-:S12]  /*9570*/  IMAD.MOV.U32 R4, RZ, RZ, -0x1 ;  /* 0xffffffffff047424 */ /* 0x000fd800078e00ff */
[----:B------:R-:W-:Y:S05]  /*9580*/  WARPSYNC.COLLECTIVE R4, `(.L_x_1350) ;  /* 0x0000000004087348 */ /* 0x000fea0003c00000 */
[----:B------:R-:W-:Y:S01]  /*9590*/  VOTE.ANY P0, P0 ;  /* 0x0000000000ff7806 */ /* 0x000fe20000000100 */
[----:B------:R-:W-:-:S12]  /*95a0*/  ENDCOLLECTIVE ;  /* 0x000000000000791b */ /* 0x000fd80003800000 */
.L_x_1350:
[----:B------:R-:W-:Y:S05]  /*95b0*/  BSYNC B0 ;  /* 0x0000000000007941 */ /* 0x000fea0003800000 */
.L_x_1349:
[----:B------:R-:W-:Y:S05]  /*95c0*/  BRA `(.L_x_1351) ;  /* 0xffffff9400b47947 */ /* 0x000fea000383ffff */
.L_x_1296:
[----:B------:R-:W0:Y:S01]  /*95d0*/  S2R R31, SR_GEMASK ;  /* 0x00000000001f7919 */ /* 0x000e220000003c00 */
[----:B------:R-:W-:Y:S01]  /*95e0*/  BSSY B0, `(.L_x_1352) ;  /* 0x0000006000007945 */ /* 0x000fe20003800000 */
[----:B------:R-:W-:Y:S01]  /*95f0*/  PLOP3.LUT P0, PT, P0, PT, PT, 0x8, 0x80 ;  /* 0x000000000080781c */ /* 0x000fe2000070e170 */
[----:B------:R-:W-:-:S12]  /*9600*/  IMAD.MOV.U32 R4, RZ, RZ, -0x1 ;  /* 0xffffffffff047424 */ /* 0x000fd800078e00ff */
[----:B0-----:R-:W-:Y:S05]  /*9610*/  WARPSYNC.COLLECTIVE R4, `(.L_x_1353) ;  /* 0x0000000004087348 */ /* 0x001fea0003c00000 */
[----:B------:R-:W-:Y:S01]  /*9620*/  VOTE.ANY R4, PT, P0 ;  /* 0x0000000000047806 */ /* 0x000fe200000e0100 */
[----:B0-----:R-:W-:Y:S06]  /*9630*/  ENDCOLLECTIVE ;  /* 0x000000000000791b */ /* 0x001fec0003800000 */
.L_x_1353:
[----:B------:R-:W-:Y:S05]  /*9640*/  BSYNC B0 ;  /* 0x0000000000007941 */ /* 0x000fea0003800000 */
.L_x_1352:
[----:B------:R-:W-:Y:S01]  /*9650*/  LOP3.LUT R4, R4, 0x80000000, R31, 0xec, !PT ;  /* 0x8000000004047812 */ /* 0x000fe200078eec1f */
[----:B------:R-:W-:Y:S01]  /*9660*/  IMAD.MOV.U32 R6, RZ, RZ, 0x1 ;  /* 0x00000001ff067424 */ /* 0x000fe200078e00ff */
[----:B------:R-:W-:-:S03]  /*9670*/  ISETP.NE.AND P1, PT, R8, RZ, PT ;  /* 0x000000ff0800720c */ /* 0x000fc60003f25270 */
        /* <DEDUP_REMOVED lines=8> */
.L_x_1354:
[----:B------:R-:W-:Y:S02]  /*9700*/  IMAD.MOV.U32 R5, RZ, RZ, R9 ;  /* 0x000000ffff057224 */ /* 0x000fe400078e0009 */
[----:B------:R-:W-:-:S07]  /*9710*/  IMAD.MOV.U32 R30, RZ, RZ, R42 ;  /* 0x000000ffff1e7224 */ /* 0x000fce00078e002a */
[----:B------:R-:W-:Y:S05]  /*9720*/  WARPSYNC.COLLECTIVE R4, `(.L_x_1355) ;  /* 0x0000000004087348 */ /* 0x000fea0003c00000 */
[----:B------:R0:W1:Y:S02]  /*9730*/  SHFL.DOWN P0, R42, R5, R6, R41 ;  /* 0x08000006052a7389 */ /* 0x0000640000000029 */
[----:B01----:R-:W-:Y:S05]  /*9740*/  ENDCOLLECTIVE ;  /* 0x000000000000791b */ /* 0x003fea0003800000 */
.L_x_1355:
[----:B------:R-:W-:Y:S01]  /*9750*/  IMAD.MOV.U32 R6, RZ, RZ, 0x2 ;  /* 0x00000002ff067424 */ /* 0x000fe200078e00ff */
[----:B------:R-:W-:Y:S01]  /*9760*/  ISETP.GE.AND P0, PT, R36, R41, PT ;  /* 0x000000292400720c */ /* 0x000fe20003f06270 */
[----:B------:R-:W-:-:S03]  /*9770*/  FADD R33, R9, R42 ;  /* 0x0000002a09217221 */ /* 0x000fc60000000000 */
[----:B------:R-:W-:Y:S02]  /*9780*/  SEL R35, R30, RZ, !P0 ;  /* 0x000000ff1e237207 */ /* 0x000fe40004000000 */
[----:B------:R-:W-:-:S03]  /*9790*/  FSEL R33, R33, R9, !P1 ;  /* 0x0000000921217208 */ /* 0x000fc60004800000 */
[----:B------:R-:W-:Y:S01]  /*97a0*/  IMAD.IADD R30, R8, 0x1, R35 ;  /* 0x00000001081e7824 */ /* 0x000fe200078e0223 */
[----:B------:R-:W-:Y:S01]  /*97b0*/  FSEL R33, R33, R9, !P0 ;  /* 0x0000000921217208 */ /* 0x000fe20004000000 */
[----:B------:R-:W-:Y:S02]  /*97c0*/  VIADD R8, R36, 0x2 ;  /* 0x0000000224087836 */ /* 0x000fe40000000000 */
[----:B------:R-:W-:Y:S01]  /*97d0*/  IMAD.MOV.U32 R5, RZ, RZ, R30 ;  /* 0x000000ffff057224 */ /* 0x000fe200078e001e */
[----:B------:R-:W-:Y:S02]  /*97e0*/  ISETP.NE.AND P2, PT, R30, RZ, PT ;  /* 0x000000ff1e00720c */ /* 0x000fe40003f45270 */
[----:B------:R-:W-:-:S13]  /*97f0*/  ISETP.GT.AND P1, PT, R8, R41, PT ;  /* 0x000000290800720c */ /* 0x000fda0003f24270 */
[----:B------:R-:W-:Y:S05]  /*9800*/  WARPSYNC.COLLECTIVE R4, `(.L_x_1356) ;  /* 0x0000000004087348 */ /* 0x000fea0003c00000 */
[----:B------:R0:W1:Y:S02]  /*9810*/  SHFL.DOWN P0, R42, R5, R6, R41 ;  /* 0x08000006052a7389 */ /* 0x0000640000000029 */
[----:B01----:R-:W-:Y:S05]  /*9820*/  ENDCOLLECTIVE ;  /* 0x000000000000791b */ /* 0x003fea0003800000 */
.L_x_1356:
[----:B------:R-:W-:Y:S01]  /*9830*/  IMAD.MOV.U32 R5, RZ, RZ, R33 ;  /* 0x000000ffff057224 */ /* 0x000fe200078e0021 */
[----:B------:R-:W-:-:S07]  /*9840*/  SEL R9, R42, RZ, !P1 ;  /* 0x000000ff2a097207 */ /* 0x000fce0004800000 */
[----:B------:R-:W-:Y:S05]  /*9850*/  WARPSYNC.COLLECTIVE R4, `(.L_x_1357) ;  /* 0x0000000004087348 */ /* 0x000fea0003c00000 */
[----:B------:R0:W1:Y:S02]  /*9860*/  SHFL.DOWN P0, R42, R5, R6, R41 ;  /* 0x08000006052a7389 */ /* 0x0000640000000029 */
[----:B01----:R-:W-:Y:S05]  /*9870*/  ENDCOLLECTIVE ;  /* 0x000000000000791b */ /* 0x003fea0003800000 */
.L_x_1357:
[----:B------:R-:W-:-:S04]  /*9880*/  IMAD.IADD R8, R30, 0x1, R9 ;  /* 0x000000011e087824 */ /* 0x000fc800078e0209 */
[----:B------:R-:W-:Y:S02]  /*9890*/  IMAD.MOV.U32 R5, RZ, RZ, R8 ;  /* 0x000000ffff057224 */ /* 0x000fe400078e0008 */
[----:B------:R-:W-:Y:S02]  /*98a0*/  IMAD.MOV.U32 R6, RZ, RZ, 0x4 ;  /* 0x00000004ff067424 */ /* 0x000fe400078e00ff */
[----:B------:R-:W-:-:S07]  /*98b0*/  IMAD.MOV.U32 R34, RZ, RZ, R42 ;  /* 0x000000ffff227224 */ /* 0x000fce00078e002a */
[----:B------:R-:W-:Y:S05]  /*98c0*/  WARPSYNC.COLLECTIVE R4, `(.L_x_1358) ;  /* 0x0000000004087348 */ /* 0x000fea0003c00000 */
[----:B------:R0:W1:Y:S02]  /*98d0*/  SHFL.DOWN P0, R42, R5, R6, R41 ;  /* 0x08000006052a7389 */ /* 0x0000640000000029 */
[----:B01----:R-:W-:Y:S05]  /*98e0*/  ENDCOLLECTIVE ;  /* 0x000000000000791b */ /* 0x003fea0003800000 */
.L_x_1358:
[----:B------:R-:W-:-:S05]  /*98f0*/  FADD R34, R33, R34 ;  /* 0x0000002221227221 */ /* 0x000fca0000000000 */
[----:B------:R-:W-:Y:S02]  /*9900*/  @!P1 FSEL R33, R34, R33, !P2 ;  /* 0x0000002122219208 */ /* 0x000fe40005000000 */
[----:B------:R-:W-:Y:S01]  /*9910*/  ISETP.NE.U32.AND P1, PT, R10, 0x65, PT ;  /* 0x000000650a00780c */ /* 0x000fe20003f25070 */
[----:B------:R-:W-:Y:S01]  /*9920*/  VIADD R10, R36, 0x4 ;  /* 0x00000004240a7836 */ /* 0x000fe20000000000 */
[----:B------:R-:W0:Y:S02]  /*9930*/  LDC.64 R34, c[0x0][0x3b0] ;  /* 0x0000ec00ff227b82 */ /* 0x000e240000000a00 */
[----:B------:R-:W-:Y:S01]  /*9940*/  ISETP.NE.AND.EX P1, PT, R11, RZ, PT, P1 ;  /* 0x000000ff0b00720c */ /* 0x000fe20003f25310 */
[----:B------:R-:W-:Y:S01]  /*9950*/  IMAD.MOV.U32 R5, RZ, RZ, R33 ;  /* 0x000000ffff057224 */ /* 0x000fe200078e0021 */
[----:B------:R-:W-:Y:S01]  /*9960*/  ISETP.GT.AND P2, PT, R10, R41, PT ;  /* 0x000000290a00720c */ /* 0x000fe20003f44270 */
[----:B------:R-:W-:Y:S02]  /*9970*/  VIADD R10, R36, 0x10 ;  /* 0x00000010240a7836 */ /* 0x000fe40000000000 */
[----:B------:R-:W-:-:S10]  /*9980*/  IMAD.MOV.U32 R9, RZ, RZ, R42 ;  /* 0x000000ffff097224 */ /* 0x000fd400078e002a */
[----:B0-----:R-:W-:Y:S05]  /*9990*/  WARPSYNC.COLLECTIVE R4, `(.L_x_1359) ;  /* 0x0000000004087348 */ /* 0x001fea0003c00000 */
[----:B------:R1:W2:Y:S02]  /*99a0*/  SHFL.DOWN P0, R42, R5, R6, R41 ;  /* 0x08000006052a7389 */ /* 0x0002a40000000029 */
[----:B012---:R-:W-:Y:S05]  /*99b0*/  ENDCOLLECTIVE ;  /* 0x000000000000791b */ /* 0x007fea0003800000 */
.L_x_1359:
[----:B------:R-:W-:-:S05]  /*99c0*/  SEL R9, R9, RZ, !P2 ;  /* 0x000000ff09097207 */ /* 0x000fca0005000000 */
[----:B------:R-:W-:-:S04]  /*99d0*/  IMAD.IADD R30, R8, 0x1, R9 ;  /* 0x00000001081e7824 */ /* 0x000fc800078e0209 */
[----:B------:R-:W-:Y:S02]  /*99e0*/  IMAD.MOV.U32 R5, RZ, RZ, R30 ;  /* 0x000000ffff057224 */ /* 0x000fe400078e001e */
[----:B------:R-:W-:Y:S01]  /*99f0*/  IMAD.MOV.U32 R6, RZ, RZ, 0x8 ;  /* 0x00000008ff067424 */ /* 0x000fe200078e00ff */
[----:B------:R-:W-:Y:S01]  /*9a00*/  ISETP.NE.AND P0, PT, R8, RZ, PT ;  /* 0x000000ff0800720c */ /* 0x000fe20003f05270 */
[----:B------:R-:W-:Y:S01]  /*9a10*/  FADD R42, R33, R42 ;  /* 0x0000002a212a7221 */ /* 0x000fe20000000000 */
[----:B------:R-:W-:-:S04]  /*9a20*/  VIADD R8, R36, 0x8 ;  /* 0x0000000824087836 */ /* 0x000fc80000000000 */
[----:B------:R-:W-:Y:S02]  /*9a30*/  @!P2 FSEL R33, R42, R33, !P0 ;  /* 0x000000212a21a208 */ /* 0x000fe40004000000 */
[----:B------:R-:W-:-:S13]  /*9a40*/  ISETP.GT.AND P2, PT, R8, R41, PT ;  /* 0x000000290800720c */ /* 0x000fda0003f44270 */
[----:B------:R-:W-:Y:S05]  /*9a50*/  WARPSYNC.COLLECTIVE R4, `(.L_x_1360) ;  /* 0x0000000004087348 */ /* 0x000fea0003c00000 */
[----:B------:R0:W1:Y:S02]  /*9a60*/  SHFL.DOWN P0, R42, R5, R6, R41 ;  /* 0x08000006052a7389 */ /* 0x0000640000000029 */
[----:B01----:R-:W-:Y:S05]  /*9a70*/  ENDCOLLECTIVE ;  /* 0x000000000000791b */ /* 0x003fea0003800000 */
.L_x_1360:
[----:B------:R-:W-:Y:S02]  /*9a80*/  IMAD.MOV.U32 R5, RZ, RZ, R33 ;  /* 0x000000ffff057224 */ /* 0x000fe400078e0021 */
[----:B------:R-:W-:-:S07]  /*9a90*/  IMAD.MOV.U32 R9, RZ, RZ, R42 ;  /* 0x000000ffff097224 */ /* 0x000fce00078e002a */
[----:B------:R-:W-:Y:S05]  /*9aa0*/  WARPSYNC.COLLECTIVE R4, `(.L_x_1361) ;  /* 0x0000000004087348 */ /* 0x000fea0003c00000 */
[----:B------:R0:W1:Y:S02]  /*9ab0*/  SHFL.DOWN P0, R42, R5, R6, R41 ;  /* 0x08000006052a7389 */ /* 0x0000640000000029 */
[----:B01----:R-:W-:Y:S05]  /*9ac0*/  ENDCOLLECTIVE ;  /* 0x000000000000791b */ /* 0x003fea0003800000 */
.L_x_1361:
[----:B------:R-:W-:-:S05]  /*9ad0*/  SEL R9, R9, RZ, !P2 ;  /* 0x000000ff09097207 */ /* 0x000fca0005000000 */
[----:B------:R-:W-:-:S04]  /*9ae0*/  IMAD.IADD R8, R30, 0x1, R9 ;  /* 0x000000011e087824 */ /* 0x000fc800078e0209 */
[----:B------:R-:W-:Y:S02]  /*9af0*/  IMAD.MOV.U32 R5, RZ, RZ, R8 ;  /* 0x000000ffff057224 */ /* 0x000fe400078e0008 */
[----:B------:R-:W-:Y:S01]  /*9b00*/  IMAD.MOV.U32 R6, RZ, RZ, 0x10 ;  /* 0x00000010ff067424 */ /* 0x000fe200078e00ff */
[----:B------:R-:W-:Y:S01]  /*9b10*/  ISETP.NE.AND P0, PT, R30, RZ, PT ;  /* 0x000000ff1e00720c */ /* 0x000fe20003f05270 */
[----:B------:R-:W-:-:S05]  /*9b20*/  FADD R42, R33, R42 ;  /* 0x0000002a212a7221 */ /* 0x000fca0000000000 */
[----:B------:R-:W-:Y:S02]  /*9b30*/  @!P2 FSEL R33, R42, R33, !P0 ;  /* 0x000000212a21a208 */ /* 0x000fe40004000000 */
[----:B------:R-:W-:-:S13]  /*9b40*/  ISETP.NE.AND P2, PT, R8, RZ, PT ;  /* 0x000000ff0800720c */ /* 0x000fda0003f45270 */
[----:B------:R-:W-:Y:S05]  /*9b50*/  WARPSYNC.COLLECTIVE R4, `(.L_x_1362) ;  /* 0x0000000004087348 */ /* 0x000fea0003c00000 */
[----:B------:R0:W1:Y:S02]  /*9b60*/  SHFL.DOWN P0, R42, R5, R6, R41 ;  /* 0x08000006052a7389 */ /* 0x0000640000000029 */
[----:B01----:R-:W-:Y:S05]  /*9b70*/  ENDCOLLECTIVE ;  /* 0x000000000000791b */ /* 0x003fea0003800000 */
.L_x_1362:
[----:B------:R-:W-:Y:S02]  /*9b80*/  IMAD.MOV.U32 R5, RZ, RZ, R33 ;  /* 0x000000ffff057224 */ /* 0x000fe400078e0021 */
[----:B------:R-:W-:-:S07]  /*9b90*/  IMAD.MOV.U32 R9, RZ, RZ, R42 ;  /* 0x000000ffff097224 */ /* 0x000fce00078e002a */
[----:B------:R-:W-:Y:S05]  /*9ba0*/  WARPSYNC.COLLECTIVE R4, `(.L_x_1363) ;  /* 0x0000000004087348 */ /* 0x000fea0003c00000 */
[----:B------:R0:W1:Y:S02]  /*9bb0*/  SHFL.DOWN P0, R42, R5, R6, R41 ;  /* 0x08000006052a7389 */ /* 0x0000640000000029 */
[----:B01----:R-:W-:Y:S05]  /*9bc0*/  ENDCOLLECTIVE ;  /* 0x000000000000791b */ /* 0x003fea0003800000 */
.L_x_1363:
[----:B------:R-:W-:-:S05]  /*9bd0*/  LOP3.LUT R5, RZ, R0, RZ, 0x33, !PT ;  /* 0x00000000ff057212 */ /* 0x000fca00078e33ff */
[----:B------:R-:W-:Y:S01]  /*9be0*/  IMAD.IADD R38, R5, 0x1, R38 ;  /* 0x0000000105267824 */ /* 0x000fe200078e0226 */
[----:B------:R-:W-:Y:S01]  /*9bf0*/  ISETP.GT.AND P0, PT, R10, R41, PT ;  /* 0x000000290a00720c */ /* 0x000fe20003f04270 */
[----:B------:R-:W-:-:S03]  /*9c00*/  FADD R42, R33, R42 ;  /* 0x0000002a212a7221 */ /* 0x000fc60000000000 */
[----:B------:R-:W-:-:S05]  /*9c10*/  SEL R9, R9, RZ, !P0 ;  /* 0x000000ff09097207 */ /* 0x000fca0004000000 */
[----:B------:R-:W-:-:S04]  /*9c20*/  IMAD.IADD R30, R8, 0x1, R9 ;  /* 0x00000001081e7824 */ /* 0x000fc800078e0209 */
[----:B------:R-:W-:Y:S02]  /*9c30*/  @!P0 FSEL R33, R42, R33, !P2 ;  /* 0x000000212a218208 */ /* 0x000fe40005000000 */
[----:B------:R-:W-:Y:S02]  /*9c40*/  PLOP3.LUT P0, PT, P1, PT, PT, 0x80, 0x8 ;  /* 0x000000000008781c */ /* 0x000fe40000f0f070 */
[----:B------:R-:W-:Y:S01]  /*9c50*/  IADD3 R34, P2, PT, R34, 0x200, RZ ;  /* 0x0000020022227810 */ /* 0x000fe20007f5e0ff */
[----:B------:R-:W-:-:S04]  /*9c60*/  IMAD.MOV.U32 R8, RZ, RZ, R33 ;  /* 0x000000ffff087224 */ /* 0x000fc800078e0021 */
[----:B------:R-:W-:-:S08]  /*9c70*/  IMAD.X R35, RZ, RZ, R35, P2 ;  /* 0x000000ffff237224 */ /* 0x000fd000010e0623 */
[----:B------:R-:W-:Y:S05]  /*9c80*/  WARPSYNC.COLLECTIVE R4, `(.L_x_1364) ;  /* 0x0000000004087348 */ /* 0x000fea0003c00000 */
[----:B------:R-:W-:Y:S01]  /*9c90*/  VOTE.ALL P0, P0 ;  /* 0x0000000000ff7806 */ /* 0x000fe20000000000 */
[----:B------:R-:W-:-:S12]  /*9ca0*/  ENDCOLLECTIVE ;  /* 0x000000000000791b */ /* 0x000fd80003800000 */
.L_x_1364:
[----:B------:R-:W-:Y:S05]  /*9cb0*/  BRA `(.L_x_1365) ;  /* 0xffffff9000fc7947 */ /* 0x000fea000383ffff */
.L_x_1298:
[----:B------:R-:W-:Y:S01]  /*9cc0*/  BSSY B0, `(.L_x_1366) ;  /* 0x0000006000007945 */ /* 0x000fe20003800000 */
[----:B------:R-:W-:Y:S01]  /*9cd0*/  PLOP3.LUT P0, PT, P0, PT, PT, 0x8, 0x80 ;  /* 0x000000000080781c */ /* 0x000fe2000070e170 */
[----:B------:R-:W-:-:S12]  /*9ce0*/  IMAD.MOV.U32 R4, RZ, RZ, -0x1 ;  /* 0xffffffffff047424 */ /* 0x000fd800078e00ff */
[----:B------:R-:W-:Y:S05]  /*9cf0*/  WARPSYNC.COLLECTIVE R4, `(.L_x_1367) ;  /* 0x0000000004087348 */ /* 0x000fea0003c00000 */
[----:B------:R-:W-:Y:S01]  /*9d00*/  VOTE.ANY P0, P0 ;  /* 0x0000000000ff7806 */ /* 0x000fe20000000100 */
[----:B------:R-:W-:-:S12]  /*9d10*/  ENDCOLLECTIVE ;  /* 0x000000000000791b */ /* 0x000fd80003800000 */
.L_x_1367:
[----:B------:R-:W-:Y:S05]  /*9d20*/  BSYNC B0 ;  /* 0x0000000000007941 */ /* 0x000fea0003800000 */
.L_x_1366:
[----:B------:R-:W-:Y:S05]  /*9d30*/  BRA `(.L_x_1368) ;  /* 0xffffff9400087947 */ /* 0x000fea000383ffff */
.L_x_1300:
[----:B------:R-:W-:Y:S01]  /*9d40*/  BSSY B0, `(.L_x_1369) ;  /* 0x0000006000007945 */ /* 0x000fe20003800000 */
[----:B------:R-:W-:Y:S01]  /*9d50*/  PLOP3.LUT P0, PT, P0, PT, PT, 0x8, 0x80 ;  /* 0x000000000080781c */ /* 0x000fe2000070e170 */
[----:B------:R-:W-:-:S12]  /*9d60*/  IMAD.MOV.U32 R4, RZ, RZ, -0x1 ;  /* 0xffffffffff047424 */ /* 0x000fd800078e00ff */
[----:B------:R-:W-:Y:S05]  /*9d70*/  WARPSYNC.COLLECTIVE R4, `(.L_x_1370) ;  /* 0x0000000004087348 */ /* 0x000fea0003c00000 */
[----:B------:R-:W-:Y:S01]  /*9d80*/  VOTE.ANY R4, PT, P0 ;  /* 0x0000000000047806 */ /* 0x000fe200000e0100 */
[----:B------:R-:W-:Y:S06]  /*9d90*/  ENDCOLLECTIVE ;  /* 0x000000000000791b */ /* 0x000fec0003800000 */
.L_x_1370:
[----:B------:R-:W-:Y:S05]  /*9da0*/  BSYNC B0 ;  /* 0x0000000000007941 */ /* 0x000fea0003800000 */
.L_x_1369:
[----:B------:R-:W-:Y:S01]  /*9db0*/  LOP3.LUT R4, R4, 0x80000000, R31, 0xec, !PT ;  /* 0x8000000004047812 */ /* 0x000fe200078eec1f */
[----:B------:R-:W-:Y:S01]  /*9dc0*/  IMAD.MOV.U32 R6, RZ, RZ, 0x1 ;  /* 0x00000001ff067424 */ /* 0x000fe200078e00ff */
[----:B------:R-:W-:Y:S01]  /*9dd0*/  ISETP.NE.AND P1, PT, R8, RZ, PT ;  /* 0x000000ff0800720c */ /* 0x000fe20003f25270 */
[----:B------:R-:W-:Y:S02]  /*9de0*/  VIADD R33, R33, 0xffffffe0 ;  /* 0xffffffe021217836 */ /* 0x000fe40000000000 */
        /* <DEDUP_REMOVED lines=8> */
.L_x_1371:
[----:B------:R-:W-:Y:S02]  /*9e70*/  IMAD.MOV.U32 R5, RZ, RZ, R9 ;  /* 0x000000ffff057224 */ /* 0x000fe400078e0009 */
[----:B------:R-:W-:-:S07]  /*9e80*/  IMAD.MOV.U32 R40, RZ, RZ, R42 ;  /* 0x000000ffff287224 */ /* 0x000fce00078e002a */
[----:B------:R-:W-:Y:S05]  /*9e90*/  WARPSYNC.COLLECTIVE R4, `(.L_x_1372) ;  /* 0x0000000004087348 */ /* 0x000fea0003c00000 */
[----:B------:R0:W1:Y:S02]  /*9ea0*/  SHFL.DOWN P0, R42, R5, R6, R41 ;  /* 0x08000006052a7389 */ /* 0x0000640000000029 */
[----:B01----:R-:W-:Y:S05]  /*9eb0*/  ENDCOLLECTIVE ;  /* 0x000000000000791b */ /* 0x003fea0003800000 */
.L_x_1372:
        /* <DEDUP_REMOVED lines=14> */
.L_x_1373:
[----:B------:R-:W-:Y:S01]  /*9fa0*/  IMAD.MOV.U32 R5, RZ, RZ, R40 ;  /* 0x000000ffff057224 */ /* 0x000fe200078e0028 */
[----:B------:R-:W-:-:S07]  /*9fb0*/  SEL R9, R42, RZ, !P1 ;  /* 0x000000ff2a097207 */ /* 0x000fce0004800000 */
[----:B------:R-:W-:Y:S05]  /*9fc0*/  WARPSYNC.COLLECTIVE R4, `(.L_x_1374) ;  /* 0x0000000004087348 */ /* 0x000fea0003c00000 */
[----:B------:R0:W1:Y:S02]  /*9fd0*/  SHFL.DOWN P0, R42, R5, R6, R41 ;  /* 0x08000006052a7389 */ /* 0x0000640000000029 */
[----:B01----:R-:W-:Y:S05]  /*9fe0*/  ENDCOLLECTIVE ;  /* 0x000000000000791b */ /* 0x003fea0003800000 */
.L_x_1374:
[----:B------:R-:W-:-:S05]  /*9ff0*/  IMAD.IADD R8, R44, 0x1, R9 ;  /* 0x000000012c087824 */ /* 0x000fca00078e0209 */
[----:B------:R-:W-:Y:S01]  /*a000*/  ISETP.NE.AND P3, PT, R8, RZ, PT ;  /* 0x000000ff0800720c */ /* 0x000fe20003f65270 */
[----:B------:R-:W-:Y:S02]  /*a010*/  IMAD.MOV.U32 R5, RZ, RZ, R8 ;  /* 0x000000ffff057224 */ /* 0x000fe400078e0008 */
[----:B------:R-:W-:Y:S02]  /*a020*/  IMAD.MOV.U32 R6, RZ, RZ, 0x4 ;  /* 0x00000004ff067424 */ /* 0x000fe400078e00ff */
[----:B------:R-:W-:-:S08]  /*a030*/  IMAD.MOV.U32 R43, RZ, RZ, R42 ;  /* 0x000000ffff2b7224 */ /* 0x000fd000078e002a */
[----:B------:R-:W-:Y:S05]  /*a040*/  WARPSYNC.COLLECTIVE R4, `(.L_x_1375) ;  /* 0x0000000004087348 */ /* 0x000fea0003c00000 */
[----:B------:R0:W1:Y:S02]  /*a050*/  SHFL.DOWN P0, R42, R5, R6, R41 ;  /* 0x08000006052a7389 */ /* 0x0000640000000029 */
[----:B01----:R-:W-:Y:S05]  /*a060*/  ENDCOLLECTIVE ;  /* 0x000000000000791b */ /* 0x003fea0003800000 */
.L_x_1375:
[----:B------:R-:W-:-:S05]  /*a070*/  FADD R43, R40, R43 ;  /* 0x0000002b282b7221 */ /* 0x000fca0000000000 */
[----:B------:R-:W-:Y:S02]  /*a080*/  @!P1 FSEL R40, R43, R40, !P2 ;  /* 0x000000282b289208 */ /* 0x000fe40005000000 */
[----:B------:R-:W-:Y:S01]  /*a090*/  ISETP.NE.U32.AND P1, PT, R10, 0x65, PT ;  /* 0x000000650a00780c */ /* 0x000fe20003f25070 */
[----:B------:R-:W-:-:S03]  /*a0a0*/  VIADD R10, R36, 0x4 ;  /* 0x00000004240a7836 */ /* 0x000fc60000000000 */
[----:B------:R-:W-:Y:S01]  /*a0b0*/  ISETP.NE.AND.EX P1, PT, R11, RZ, PT, P1 ;  /* 0x000000ff0b00720c */ /* 0x000fe20003f25310 */
[----:B------:R-:W-:Y:S01]  /*a0c0*/  IMAD.MOV.U32 R5, RZ, RZ, R40 ;  /* 0x000000ffff057224 */ /* 0x000fe200078e0028 */
[----:B------:R-:W-:Y:S01]  /*a0d0*/  ISETP.GT.AND P2, PT, R10, R41, PT ;  /* 0x000000290a00720c */ /* 0x000fe20003f44270 */
[----:B------:R-:W-:-:S03]  /*a0e0*/  VIADD R10, R36, 0x10 ;  /* 0x00000010240a7836 */ /* 0x000fc60000000000 */
[----:B------:R-:W-:-:S09]  /*a0f0*/  SEL R9, R42, RZ, !P2 ;  /* 0x000000ff2a097207 */ /* 0x000fd20005000000 */
[----:B------:R-:W-:Y:S05]  /*a100*/  WARPSYNC.COLLECTIVE R4, `(.L_x_1376) ;  /* 0x0000000004087348 */ /* 0x000fea0003c00000 */
[----:B------:R0:W1:Y:S02]  /*a110*/  SHFL.DOWN P0, R42, R5, R6, R41 ;  /* 0x08000006052a7389 */ /* 0x0000640000000029 */
[----:B01----:R-:W-:Y:S05]  /*a120*/  ENDCOLLECTIVE ;  /* 0x000000000000791b */ /* 0x003fea0003800000 */
.L_x_1376:
[----:B------:R-:W-:Y:S02]  /*a130*/  IMAD.IADD R44, R8, 0x1, R9 ;  /* 0x00000001082c7824 */ /* 0x000fe400078e0209 */
[----:B------:R-:W-:Y:S02]  /*a140*/  VIADD R8, R36, 0x8 ;  /* 0x0000000824087836 */ /* 0x000fe40000000000 */
[----:B------:R-:W-:Y:S02]  /*a150*/  IMAD.MOV.U32 R5, RZ, RZ, R44 ;  /* 0x000000ffff057224 */ /* 0x000fe400078e002c */
[----:B------:R-:W-:Y:S02]  /*a160*/  IMAD.MOV.U32 R6, RZ, RZ, 0x8 ;  /* 0x00000008ff067424 */ /* 0x000fe400078e00ff */
[----:B------:R-:W-:-:S07]  /*a170*/  IMAD.MOV.U32 R9, RZ, RZ, R42 ;  /* 0x000000ffff097224 */ /* 0x000fce00078e002a */
[----:B------:R-:W-:Y:S05]  /*a180*/  WARPSYNC.COLLECTIVE R4, `(.L_x_1377) ;  /* 0x0000000004087348 */ /* 0x000fea0003c00000 */
[----:B------:R0:W1:Y:S02]  /*a190*/  SHFL.DOWN P0, R42, R5, R6, R41 ;  /* 0x08000006052a7389 */ /* 0x0000640000000029 */
[----:B01----:R-:W-:Y:S05]  /*a1a0*/  ENDCOLLECTIVE ;  /* 0x000000000000791b */ /* 0x003fea0003800000 */
.L_x_1377:
[----:B------:R-:W-:-:S05]  /*a1b0*/  FADD R9, R40, R9 ;  /* 0x0000000928097221 */ /* 0x000fca0000000000 */
[----:B------:R-:W-:Y:S02]  /*a1c0*/  @!P2 FSEL R40, R9, R40, !P3 ;  /* 0x000000280928a208 */ /* 0x000fe40005800000 */
[----:B------:R-:W-:Y:S02]  /*a1d0*/  ISETP.GT.AND P2, PT, R8, R41, PT ;  /* 0x000000290800720c */ /* 0x000fe40003f44270 */
[----:B------:R-:W-:Y:S01]  /*a1e0*/  ISETP.NE.AND P3, PT, R44, RZ, PT ;  /* 0x000000ff2c00720c */ /* 0x000fe20003f65270 */
[----:B------:R-:W-:Y:S01]  /*a1f0*/  IMAD.MOV.U32 R5, RZ, RZ, R40 ;  /* 0x000000ffff057224 */ /* 0x000fe200078e0028 */
[----:B------:R-:W-:-:S11]  /*a200*/  SEL R43, R42, RZ, !P2 ;  /* 0x000000ff2a2b7207 */ /* 0x000fd60005000000 */
[----:B------:R-:W-:Y:S05]  /*a210*/  WARPSYNC.COLLECTIVE R4, `(.L_x_1378) ;  /* 0x0000000004087348 */ /* 0x000fea0003c00000 */
[----:B------:R0:W1:Y:S02]  /*a220*/  SHFL.DOWN P0, R42, R5, R6, R41 ;  /* 0x08000006052a7389 */ /* 0x0000640000000029 */
[----:B01----:R-:W-:Y:S05]  /*a230*/  ENDCOLLECTIVE ;  /* 0x000000000000791b */ /* 0x003fea0003800000 */
.L_x_1378:
[----:B------:R-:W-:-:S04]  /*a240*/  IMAD.IADD R43, R44, 0x1, R43 ;  /* 0x000000012c2b7824 */ /* 0x000fc800078e022b */
[----:B------:R-:W-:Y:S02]  /*a250*/  IMAD.MOV.U32 R5, RZ, RZ, R43 ;  /* 0x000000ffff057224 */ /* 0x000fe400078e002b */
[----:B------:R-:W-:Y:S02]  /*a260*/  IMAD.MOV.U32 R6, RZ, RZ, 0x10 ;  /* 0x00000010ff067424 */ /* 0x000fe400078e00ff */
[----:B------:R-:W-:-:S07]  /*a270*/  IMAD.MOV.U32 R9, RZ, RZ, R42 ;  /* 0x000000ffff097224 */ /* 0x000fce00078e002a */
[----:B------:R-:W-:Y:S05]  /*a280*/  WARPSYNC.COLLECTIVE R4, `(.L_x_1379) ;  /* 0x0000000004087348 */ /* 0x000fea0003c00000 */
[----:B------:R0:W1:Y:S02]  /*a290*/  SHFL.DOWN P0, R42, R5, R6, R41 ;  /* 0x08000006052a7389 */ /* 0x0000640000000029 */
[----:B01----:R-:W-:Y:S05]  /*a2a0*/  ENDCOLLECTIVE ;  /* 0x000000000000791b */ /* 0x003fea0003800000 */
.L_x_1379:
[----:B------:R-:W-:-:S05]  /*a2b0*/  FADD R9, R40, R9 ;  /* 0x0000000928097221 */ /* 0x000fca0000000000 */
[----:B------:R-:W-:Y:S02]  /*a2c0*/  @!P2 FSEL R40, R9, R40, !P3 ;  /* 0x000000280928a208 */ /* 0x000fe40005800000 */
[----:B------:R-:W-:-:S03]  /*a2d0*/  ISETP.NE.AND P2, PT, R43, RZ, PT ;  /* 0x000000ff2b00720c */ /* 0x000fc60003f45270 */
[----:B------:R-:W-:Y:S02]  /*a2e0*/  IMAD.MOV.U32 R5, RZ, RZ, R40 ;  /* 0x000000ffff057224 */ /* 0x000fe400078e0028 */
[----:B------:R-:W-:-:S08]  /*a2f0*/  IMAD.MOV.U32 R8, RZ, RZ, R42 ;  /* 0x000000ffff087224 */ /* 0x000fd000078e002a */
[----:B------:R-:W-:Y:S05]  /*a300*/  WARPSYNC.COLLECTIVE R4, `(.L_x_1380) ;  /* 0x0000000004087348 */ /* 0x000fea0003c00000 */
[----:B------:R0:W1:Y:S02]  /*a310*/  SHFL.DOWN P0, R42, R5, R6, R41 ;  /* 0x08000006052a7389 */ /* 0x0000640000000029 */
[----:B01----:R-:W-:Y:S05]  /*a320*/  ENDCOLLECTIVE ;  /* 0x000000000000791b */ /* 0x003fea0003800000 */
.L_x_1380:
[----:B------:R-:W-:Y:S01]  /*a330*/  ISETP.GT.AND P0, PT, R10, R41, PT ;  /* 0x000000290a00720c */ /* 0x000fe20003f04270 */
[----:B------:R-:W-:-:S03]  /*a340*/  FADD R9, R40, R42 ;  /* 0x0000002a28097221 */ /* 0x000fc60000000000 */
[----:B------:R-:W-:-:S09]  /*a350*/  SEL R8, R8, RZ, !P0 ;  /* 0x000000ff08087207 */ /* 0x000fd20004000000 */
[----:B------:R-:W-:Y:S02]  /*a360*/  @!P0 FSEL R40, R9, R40, !P2 ;  /* 0x0000002809288208 */ /* 0x000fe40005000000 */
[----:B------:R-:W-:Y:S02]  /*a370*/  ISETP.NE.AND P2, PT, R30, RZ, PT ;  /* 0x000000ff1e00720c */ /* 0x000fe40003f45270 */
[----:B------:R-:W-:Y:S02]  /*a380*/  PLOP3.LUT P0, PT, P1, PT, PT, 0x80, 0x8 ;  /* 0x000000000008781c */ /* 0x000fe40000f0f070 */
[----:B------:R-:W-:-:S09]  /*a390*/  IADD3 R30, PT, PT, R43, R8, R30 ;  /* 0x000000082b1e7210 */ /* 0x000fd20007ffe01e */
[----:B------:R-:W-:-:S07]  /*a3a0*/  @!P2 FADD R38, R40, R38 ;  /* 0x000000262826a221 */ /* 0x000fce0000000000 */
[----:B------:R-:W-:Y:S05]  /*a3b0*/  WARPSYNC.COLLECTIVE R4, `(.L_x_1381) ;  /* 0x0000000004087348 */ /* 0x000fea0003c00000 */
[----:B------:R-:W-:Y:S01]  /*a3c0*/  VOTE.ALL P0, P0 ;  /* 0x0000000000ff7806 */ /* 0x000fe20000000000 */
[----:B------:R-:W-:-:S12]  /*a3d0*/  ENDCOLLECTIVE ;  /* 0x000000000000791b */ /* 0x000fd80003800000 */
.L_x_1381:
[----:B------:R-:W-:Y:S01]  /*a3e0*/  IMAD.MOV.U32 R8, RZ, RZ, R38 ;  /* 0x000000ffff087224 */ /* 0x000fe200078e0026 */
[----:B------:R-:W-:Y:S06]  /*a3f0*/  BRA `(.L_x_1382) ;  /* 0xffffff9000507947 */ /* 0x000fec000383ffff */
.L_x_1328:
[----:B------:R-:W-:Y:S01]  /*a400*/  BSSY B0, `(.L_x_1383) ;  /* 0x0000006000007945 */ /* 0x000fe20003800000 */
[----:B------:R-:W-:Y:S01]  /*a410*/  PLOP3.LUT P0, PT, P0, PT, PT, 0x8, 0x80 ;  /* 0x000000000080781c */ /* 0x000fe2000070e170 */
[----:B------:R-:W-:-:S12]  /*a420*/  IMAD.MOV.U32 R4, RZ, RZ, -0x1 ;  /* 0xffffffffff047424 */ /* 0x000fd800078e00ff */
[----:B------:R-:W-:Y:S05]  /*a430*/  WARPSYNC.COLLECTIVE R4, `(.L_x_1384) ;  /* 0x0000000004087348 */ /* 0x000fea0003c00000 */
[----:B------:R-:W-:Y:S01]  /*a440*/  VOTE.ANY P0, P0 ;  /* 0x0000000000ff7806 */ /* 0x000fe20000000100 */
[----:B------:R-:W-:-:S12]  /*a450*/  ENDCOLLECTIVE ;  /* 0x000000000000791b */ /* 0x000fd80003800000 */
.L_x_1384:
[----:B------:R-:W-:Y:S05]  /*a460*/  BSYNC B0 ;  /* 0x0000000000007941 */ /* 0x000fea0003800000 */
.L_x_1383:
[----:B------:R-:W-:Y:S05]  /*a470*/  BRA `(.L_x_1385) ;  /* 0xffffffd4009c7947 */ /* 0x000fea000383ffff */
.L_x_1330:
[----:B------:R-:W-:Y:S01]  /*a480*/  BSSY B0, `(.L_x_1386) ;  /* 0x0000006000007945 */ /* 0x000fe20003800000 */
[----:B------:R-:W-:Y:S01]  /*a490*/  PLOP3.LUT P0, PT, P0, PT, PT, 0x8, 0x80 ;  /* 0x000000000080781c */ /* 0x000fe2000070e170 */
[----:B------:R-:W-:-:S12]  /*a4a0*/  IMAD.MOV.U32 R4, RZ, RZ, -0x1 ;  /* 0xffffffffff047424 */ /* 0x000fd800078e00ff */
[----:B------:R-:W-:Y:S05]  /*a4b0*/  WARPSYNC.COLLECTIVE R4, `(.L_x_1387) ;  /* 0x0000000004087348 */ /* 0x000fea0003c00000 */
[----:B------:R-:W-:Y:S01]  /*a4c0*/  VOTE.ANY R4, PT, P0 ;  /* 0x0000000000047806 */ /* 0x000fe200000e0100 */
[----:B------:R-:W-:Y:S06]  /*a4d0*/  ENDCOLLECTIVE ;  /* 0x000000000000791b */ /* 0x000fec0003800000 */
.L_x_1387:
[----:B------:R-:W-:Y:S05]  /*a4e0*/  BSYNC B0 ;  /* 0x0000000000007941 */ /* 0x000fea0003800000 */
.L_x_1386:
[----:B------:R-:W0:Y:S01]  /*a4f0*/  S2R R44, SR_GEMASK ;  /* 0x00000000002c7919 */ /* 0x000e220000003c00 */
[----:B------:R-:W-:Y:S01]  /*a500*/  ISETP.NE.U32.AND P5, PT, R10, 0x65, PT ;  /* 0x000000650a00780c */ /* 0x000fe20003fa5070 */
[----:B------:R-:W-:Y:S01]  /*a510*/  IMAD.MOV.U32 R6, RZ, RZ, 0x1 ;  /* 0x00000001ff067424 */ /* 0x000fe200078e00ff */
[----:B------:R-:W1:Y:S01]  /*a520*/  LDC.64 R46, c[0x0][0x3b0] ;  /* 0x0000ec00ff2e7b82 */ /* 0x000e620000000a00 */
[----:B------:R-:W-:Y:S01]  /*a530*/  VIADD R50, R0, 0x10 ;  /* 0x0000001000327836 */ /* 0x000fe20000000000 */
[----:B------:R-:W-:Y:S02]  /*a540*/  ISETP.NE.AND.EX P5, PT, R11, RZ, PT, P5 ;  /* 0x000000ff0b00720c */ /* 0x000fe40003fa5350 */
[----:B0-----:R-:W-:-:S05]  /*a550*/  LOP3.LUT R4, R4, 0x80000000, R44, 0xec, !PT ;  /* 0x8000000004047812 */ /* 0x001fca00078eec2c */
[----:B------:R-:W-:-:S05]  /*a560*/  VIADD R5, R4, 0xffffffff ;  /* 0xffffffff04057836 */ /* 0x000fca0000000000 */
[----:B------:R-:W-:Y:S01]  /*a570*/  LOP3.LUT R10, R4, R5, RZ, 0xc, !PT ;  /* 0x00000005040a7212 */ /* 0x000fe200078e0cff */
[----:B------:R-:W-:Y:S02]  /*a580*/  IMAD.MOV.U32 R5, RZ, RZ, R8 ;  /* 0x000000ffff057224 */ /* 0x000fe400078e0008 */
[----:B------:R-:W-:Y:S01]  /*a590*/  IMAD.MOV.U32 R4, RZ, RZ, -0x1 ;  /* 0xffffffffff047424 */ /* 0x000fe200078e00ff */
[----:B------:R0:W2:Y:S02]  /*a5a0*/  POPC R41, R10 ;  /* 0x0000000a00297309 */ /* 0x0000a40000000000 */
[----:B01----:R-:W-:-:S07]  /*a5b0*/  VIADD R10, R0, 0x2 ;  /* 0x00000002000a7836 */ /* 0x003fce0000000000 */
[----:B--2---:R-:W-:Y:S05]  /*a5c0*/  WARPSYNC.COLLECTIVE R4, `(.L_x_1388) ;  /* 0x0000000004087348 */ /* 0x004fea0003c00000 */
[----:B--2---:R0:W1:Y:S02]  /*a5d0*/  SHFL.DOWN P0, R42, R5, R6, R41 ;  /* 0x08000006052a7389 */ /* 0x0040640000000029 */
[----:B01----:R-:W-:Y:S05]  /*a5e0*/  ENDCOLLECTIVE ;  /* 0x000000000000791b */ /* 0x003fea0003800000 */
.L_x_1388:
[----:B------:R-:W-:Y:S01]  /*a5f0*/  ISETP.GT.AND P4, PT, R10, R41, PT ;  /* 0x000000290a00720c */ /* 0x000fe20003f84270 */
[----:B------:R-:W-:Y:S02]  /*a600*/  VIADD R10, R0, 0x4 ;  /* 0x00000004000a7836 */ /* 0x000fe40000000000 */
[----:B------:R-:W-:Y:S02]  /*a610*/  IMAD.MOV.U32 R5, RZ, RZ, R9 ;  /* 0x000000ffff057224 */ /* 0x000fe400078e0009 */
[----:B------:R-:W-:-:S08]  /*a620*/  IMAD.MOV.U32 R40, RZ, RZ, R42 ;  /* 0x000000ffff287224 */ /* 0x000fd000078e002a */
[----:B------:R-:W-:Y:S05]  /*a630*/  WARPSYNC.COLLECTIVE R4, `(.L_x_1389) ;  /* 0x0000000004087348 */ /* 0x000fea0003c00000 */
[----:B------:R0:W1:Y:S02]  /*a640*/  SHFL.DOWN P0, R42, R5, R6, R41 ;  /* 0x08000006052a7389 */ /* 0x0000640000000029 */
[----:B01----:R-:W-:Y:S05]  /*a650*/  ENDCOLLECTIVE ;  /* 0x000000000000791b */ /* 0x003fea0003800000 */
.L_x_1389:
[----:B------:R-:W-:Y:S02]  /*a660*/  IMAD.MOV.U32 R6, RZ, RZ, 0x2 ;  /* 0x00000002ff067424 */ /* 0x000fe400078e00ff */
[----:B------:R-:W-:Y:S01]  /*a670*/  FADD R11, R9, R42 ;  /* 0x0000002a090b7221 */ /* 0x000fe20000000000 */
[----:B------:R-:W-:-:S04]  /*a680*/  ISETP.NE.AND P0, PT, R8, RZ, PT ;  /* 0x000000ff0800720c */ /* 0x000fc80003f05270 */
[----:B------:R-:W-:Y:S02]  /*a690*/  FSEL R45, R11, R9, !P0 ;  /* 0x000000090b2d7208 */ /* 0x000fe40004000000 */
[----:B------:R-:W-:-:S04]  /*a6a0*/  ISETP.GE.AND P0, PT, R0, R41, PT ;  /* 0x000000290000720c */ /* 0x000fc80003f06270 */
[----:B------:R-:W-:Y:S02]  /*a6b0*/  SEL R11, R40, RZ, !P0 ;  /* 0x000000ff280b7207 */ /* 0x000fe40004000000 */
[----:B------:R-:W-:-:S03]  /*a6c0*/  FSEL R48, R45, R9, !P0 ;  /* 0x000000092d307208 */ /* 0x000fc60004000000 */
[----:B------:R-:W-:-:S04]  /*a6d0*/  IMAD.IADD R40, R8, 0x1, R11 ;  /* 0x0000000108287824 */ /* 0x000fc800078e020b */
[----:B------:R-:W-:-:S07]  /*a6e0*/  IMAD.MOV.U32 R5, RZ, RZ, R40 ;  /* 0x000000ffff057224 */ /* 0x000fce00078e0028 */
[----:B------:R-:W-:Y:S05]  /*a6f0*/  WARPSYNC.COLLECTIVE R4, `(.L_x_1390) ;  /* 0x0000000004087348 */ /* 0x000fea0003c00000 */
[----:B------:R0:W1:Y:S02]  /*a700*/  SHFL.DOWN P0, R42, R5, R6, R41 ;  /* 0x08000006052a7389 */ /* 0x0000640000000029 */
[----:B01----:R-:W-:Y:S05]  /*a710*/  ENDCOLLECTIVE ;  /* 0x000000000000791b */ /* 0x003fea0003800000 */
.L_x_1390:
[----:B------:R-:W-:Y:S02]  /*a720*/  IMAD.MOV.U32 R5, RZ, RZ, R48 ;  /* 0x000000ffff057224 */ /* 0x000fe400078e0030 */
[----:B------:R-:W-:-:S07]  /*a730*/  IMAD.MOV.U32 R8, RZ, RZ, R42 ;  /* 0x000000ffff087224 */ /* 0x000fce00078e002a */
[----:B------:R-:W-:Y:S05]  /*a740*/  WARPSYNC.COLLECTIVE R4, `(.L_x_1391) ;  /* 0x0000000004087348 */ /* 0x000fea0003c00000 */
[----:B------:R0:W1:Y:S02]  /*a750*/  SHFL.DOWN P0, R42, R5, R6, R41 ;  /* 0x08000006052a7389 */ /* 0x0000640000000029 */
[----:B01----:R-:W-:Y:S05]  /*a760*/  ENDCOLLECTIVE ;  /* 0x000000000000791b */ /* 0x003fea0003800000 */
.L_x_1391:
[----:B------:R-:W-:Y:S02]  /*a770*/  IMAD.MOV.U32 R6, RZ, RZ, 0x4 ;  /* 0x00000004ff067424 */ /* 0x000fe400078e00ff */
[----:B------:R-:W-:Y:S01]  /*a780*/  FADD R9, R48, R42 ;  /* 0x0000002a30097221 */ /* 0x000fe20000000000 */
[----:B------:R-:W-:-:S04]  /*a790*/  ISETP.NE.AND P0, PT, R40, RZ, PT ;  /* 0x000000ff2800720c */ /* 0x000fc80003f05270 */
[----:B------:R-:W-:Y:S02]  /*a7a0*/  @!P4 FSEL R48, R9, R48, !P0 ;  /* 0x000000300930c208 */ /* 0x000fe40004000000 */
[----:B------:R-:W-:Y:S02]  /*a7b0*/  SEL R9, R8, RZ, !P4 ;  /* 0x000000ff08097207 */ /* 0x000fe40006000000 */
[----:B------:R-:W-:-:S03]  /*a7c0*/  ISETP.GT.AND P4, PT, R10, R41, PT ;  /* 0x000000290a00720c */ /* 0x000fc60003f84270 */
[----:B------:R-:W-:-:S04]  /*a7d0*/  IMAD.IADD R8, R40, 0x1, R9 ;  /* 0x0000000128087824 */ /* 0x000fc800078e0209 */
[----:B------:R-:W-:-:S07]  /*a7e0*/  IMAD.MOV.U32 R5, RZ, RZ, R8 ;  /* 0x000000ffff057224 */ /* 0x000fce00078e0008 */
[----:B------:R-:W-:Y:S05]  /*a7f0*/  WARPSYNC.COLLECTIVE R4, `(.L_x_1392) ;  /* 0x0000000004087348 */ /* 0x000fea0003c00000 */
[----:B------:R0:W1:Y:S02]  /*a800*/  SHFL.DOWN P0, R42, R5, R6, R41 ;  /* 0x08000006052a7389 */ /* 0x0000640000000029 */
[----:B01----:R-:W-:Y:S05]  /*a810*/  ENDCOLLECTIVE ;  /* 0x000000000000791b */ /* 0x003fea0003800000 */
.L_x_1392:
[----:B------:R-:W-:Y:S02]  /*a820*/  IMAD.MOV.U32 R5, RZ, RZ, R48 ;  /* 0x000000ffff057224 */ /* 0x000fe400078e0030 */
[----:B------:R-:W-:-:S07]  /*a830*/  IMAD.MOV.U32 R9, RZ, RZ, R42 ;  /* 0x000000ffff097224 */ /* 0x000fce00078e002a */
[----:B------:R-:W-:Y:S05]  /*a840*/  WARPSYNC.COLLECTIVE R4, `(.L_x_1393) ;  /* 0x0000000004087348 */ /* 0x000fea0003c00000 */
[----:B------:R0:W1:Y:S02]  /*a850*/  SHFL.DOWN P0, R42, R5, R6, R41 ;  /* 0x08000006052a7389 */ /* 0x0000640000000029 */
[----:B01----:R-:W-:Y:S05]  /*a860*/  ENDCOLLECTIVE ;  /* 0x000000000000791b */ /* 0x003fea0003800000 */
.L_x_1393:
        /* <DEDUP_REMOVED lines=12> */
.L_x_1394:
[----:B------:R-:W-:Y:S02]  /*a930*/  IMAD.MOV.U32 R5, RZ, RZ, R48 ;  /* 0x000000ffff057224 */ /* 0x000fe400078e0030 */
[----:B------:R-:W-:-:S07]  /*a940*/  IMAD.MOV.U32 R9, RZ, RZ, R42 ;  /* 0x000000ffff097224 */ /* 0x000fce00078e002a */
[----:B------:R-:W-:Y:S05]  /*a950*/  WARPSYNC.COLLECTIVE R4, `(.L_x_1395) ;  /* 0x0000000004087348 */ /* 0x000fea0003c00000 */
[----:B------:R0:W1:Y:S02]  /*a960*/  SHFL.DOWN P0, R42, R5, R6, R41 ;  /* 0x08000006052a7389 */ /* 0x0000640000000029 */
[----:B01----:R-:W-:Y:S05]  /*a970*/  ENDCOLLECTIVE ;  /* 0x000000000000791b */ /* 0x003fea0003800000 */
.L_x_1395:
        /* <DEDUP_REMOVED lines=11> */
.L_x_1396:
[----:B------:R-:W-:Y:S02]  /*aa30*/  IMAD.MOV.U32 R5, RZ, RZ, R48 ;  /* 0x000000ffff057224 */ /* 0x000fe400078e0030 */
[----:B------:R-:W-:-:S07]  /*aa40*/  IMAD.MOV.U32 R9, RZ, RZ, R42 ;  /* 0x000000ffff097224 */ /* 0x000fce00078e002a */
[----:B------:R-:W-:Y:S05]  /*aa50*/  WARPSYNC.COLLECTIVE R4, `(.L_x_1397) ;  /* 0x0000000004087348 */ /* 0x000fea0003c00000 */
[----:B------:R0:W1:Y:S02]  /*aa60*/  SHFL.DOWN P0, R42, R5, R6, R41 ;  /* 0x08000006052a7389 */ /* 0x0000640000000029 */
[----:B01----:R-:W-:Y:S05]  /*aa70*/  ENDCOLLECTIVE ;  /* 0x000000000000791b */ /* 0x003fea0003800000 */
.L_x_1397:
[----:B------:R-:W-:Y:S01]  /*aa80*/  ISETP.GT.AND P0, PT, R50, R41, PT ;  /* 0x000000293200720c */ /* 0x000fe20003f04270 */
[----:B------:R-:W-:-:S03]  /*aa90*/  FADD R11, R48, R42 ;  /* 0x0000002a300b7221 */ /* 0x000fc60000000000 */
[----:B------:R-:W-:-:S05]  /*aaa0*/  SEL R9, R9, RZ, !P0 ;  /* 0x000000ff09097207 */ /* 0x000fca0004000000 */
[----:B------:R-:W-:Y:S01]  /*aab0*/  IMAD.IADD R40, R8, 0x1, R9 ;  /* 0x0000000108287824 */ /* 0x000fe200078e0209 */
[----:B------:R-:W-:-:S03]  /*aac0*/  LOP3.LUT R9, RZ, R28, RZ, 0x33, !PT ;  /* 0x0000001cff097212 */ /* 0x000fc600078e33ff */
[----:B------:R-:W-:Y:S02]  /*aad0*/  @!P0 FSEL R48, R11, R48, !P4 ;  /* 0x000000300b308208 */ /* 0x000fe40006000000 */
[----:B------:R-:W-:Y:S01]  /*aae0*/  IADD3 R46, P0, PT, R46, 0x200, RZ ;  /* 0x000002002e2e7810 */ /* 0x000fe20007f1e0ff */
[----:B------:R-:W-:-:S04]  /*aaf0*/  IMAD.IADD R38, R9, 0x1, R38 ;  /* 0x0000000109267824 */ /* 0x000fc800078e0226 */
[----:B------:R-:W-:Y:S01]  /*ab00*/  IMAD.X R47, RZ, RZ, R47, P0 ;  /* 0x000000ffff2f7224 */ /* 0x000fe200000e062f */
[----:B------:R-:W-:-:S13]  /*ab10*/  PLOP3.LUT P0, PT, P5, PT, PT, 0x80, 0x8 ;  /* 0x000000000008781c */ /* 0x000fda0002f0f070 */
[----:B------:R-:W-:Y:S05]  /*ab20*/  WARPSYNC.COLLECTIVE R4, `(.L_x_1398) ;  /* 0x0000000004087348 */ /* 0x000fea0003c00000 */
[----:B------:R-:W-:Y:S01]  /*ab30*/  VOTE.ALL P0, P0 ;  /* 0x0000000000ff7806 */ /* 0x000fe20000000000 */
[----:B------:R-:W-:-:S12]  /*ab40*/  ENDCOLLECTIVE ;  /* 0x000000000000791b */ /* 0x000fd80003800000 */
.L_x_1398:
[----:B------:R-:W-:Y:S05]  /*ab50*/  BRA `(.L_x_1399) ;  /* 0xffffffd000e47947 */ /* 0x000fea000383ffff */
.L_x_1332:
[----:B------:R-:W-:Y:S01]  /*ab60*/  BSSY B0, `(.L_x_1400) ;  /* 0x0000006000007945 */ /* 0x000fe20003800000 */
[----:B------:R-:W-:Y:S01]  /*ab70*/  PLOP3.LUT P0, PT, P0, PT, PT, 0x8, 0x80 ;  /* 0x000000000080781c */ /* 0x000fe2000070e170 */
[----:B------:R-:W-:-:S12]  /*ab80*/  IMAD.MOV.U32 R4, RZ, RZ, -0x1 ;  /* 0xffffffffff047424 */ /* 0x000fd800078e00ff */
[----:B------:R-:W-:Y:S05]  /*ab90*/  WARPSYNC.COLLECTIVE R4, `(.L_x_1401) ;  /* 0x0000000004087348 */ /* 0x000fea0003c00000 */
[----:B------:R-:W-:Y:S01]  /*aba0*/  VOTE.ANY P0, P0 ;  /* 0x0000000000ff7806 */ /* 0x000fe20000000100 */
[----:B------:R-:W-:-:S12]  /*abb0*/  ENDCOLLECTIVE ;  /* 0x000000000000791b */ /* 0x000fd80003800000 */
.L_x_1401:
[----:B------:R-:W-:Y:S05]  /*abc0*/  BSYNC B0 ;  /* 0x0000000000007941 */ /* 0x000fea0003800000 */
.L_x_1400:
[----:B------:R-:W-:Y:S05]  /*abd0*/  BRA `(.L_x_1402) ;  /* 0xffffffd000ec7947 */ /* 0x000fea000383ffff */
.L_x_1334:
[----:B------:R-:W-:Y:S01]  /*abe0*/  ISETP.NE.U32.AND P4, PT, R10, 0x65, PT ;  /* 0x000000650a00780c */ /* 0x000fe20003f85070 */
[----:B------:R-:W-:Y:S01]  /*abf0*/  BSSY B0, `(.L_x_1403) ;  /* 0x0000007000007945 */ /* 0x000fe20003800000 */
[----:B------:R-:W-:Y:S01]  /*ac00*/  PLOP3.LUT P0, PT, P0, PT, PT, 0x8, 0x80 ;  /* 0x000000000080781c */ /* 0x000fe2000070e170 */
[----:B------:R-:W-:Y:S01]  /*ac10*/  IMAD.MOV.U32 R4, RZ, RZ, -0x1 ;  /* 0xffffffffff047424 */ /* 0x000fe200078e00ff */
[----:B------:R-:W-:-:S13]  /*ac20*/  ISETP.NE.AND.EX P4, PT, R11, RZ, PT, P4 ;  /* 0x000000ff0b00720c */ /* 0x000fda0003f85340 */
[----:B------:R-:W-:Y:S05]  /*ac30*/  WARPSYNC.COLLECTIVE R4, `(.L_x_1404) ;  /* 0x0000000004087348 */ /* 0x000fea0003c00000 */
[----:B------:R-:W-:Y:S01]  /*ac40*/  VOTE.ANY R4, PT, P0 ;  /* 0x0000000000047806 */ /* 0x000fe200000e0100 */
[----:B------:R-:W-:Y:S06]  /*ac50*/  ENDCOLLECTIVE ;  /* 0x000000000000791b */ /* 0x000fec0003800000 */
.L_x_1404:
[----:B------:R-:W-:Y:S05]  /*ac60*/  BSYNC B0 ;  /* 0x0000000000007941 */ /* 0x000fea0003800000 */
.L_x_1403:
[----:B------:R-:W-:Y:S01]  /*ac70*/  LOP3.LUT R4, R4, 0x80000000, R44, 0xec, !PT ;  /* 0x8000000004047812 */ /* 0x000fe200078eec2c */
[----:B------:R-:W-:Y:S02]  /*ac80*/  IMAD.MOV.U32 R6, RZ, RZ, 0x1 ;  /* 0x00000001ff067424 */ /* 0x000fe400078e00ff */
[----:B------:R-:W-:Y:S02]  /*ac90*/  VIADD R38, R38, 0xffffffe0 ;  /* 0xffffffe026267836 */ /* 0x000fe40000000000 */
[----:B------:R-:W-:-:S05]  /*aca0*/  VIADD R5, R4, 0xffffffff ;  /* 0xffffffff04057836 */ /* 0x000fca0000000000 */
[----:B------:R-:W-:Y:S01]  /*acb0*/  LOP3.LUT R10, R4, R5, RZ, 0xc, !PT ;  /* 0x00000005040a7212 */ /* 0x000fe200078e0cff */
[----:B------:R-:W-:Y:S02]  /*acc0*/  IMAD.MOV.U32 R5, RZ, RZ, R8 ;  /* 0x000000ffff057224 */ /* 0x000fe400078e0008 */
[----:B------:R-:W-:Y:S01]  /*acd0*/  IMAD.MOV.U32 R4, RZ, RZ, -0x1 ;  /* 0xffffffffff047424 */ /* 0x000fe200078e00ff */
[----:B------:R0:W1:Y:S02]  /*ace0*/  POPC R41, R10 ;  /* 0x0000000a00297309 */ /* 0x0000640000000000 */
[----:B0-----:R-:W-:-:S07]  /*acf0*/  VIADD R10, R0, 0x4 ;  /* 0x00000004000a7836 */ /* 0x001fce0000000000 */
[----:B-1----:R-:W-:Y:S05]  /*ad00*/  WARPSYNC.COLLECTIVE R4, `(.L_x_1405) ;  /* 0x0000000004087348 */ /* 0x002fea0003c00000 */
[----:B-1----:R0:W1:Y:S02]  /*ad10*/  SHFL.DOWN P0, R42, R5, R6, R41 ;  /* 0x08000006052a7389 */ /* 0x0020640000000029 */
[----:B01----:R-:W-:Y:S05]  /*ad20*/  ENDCOLLECTIVE ;  /* 0x000000000000791b */ /* 0x003fea0003800000 */
.L_x_1405:
[----:B------:R-:W-:Y:S02]  /*ad30*/  IMAD.MOV.U32 R5, RZ, RZ, R9 ;  /* 0x000000ffff057224 */ /* 0x000fe400078e0009 */
[----:B------:R-:W-:-:S07]  /*ad40*/  IMAD.MOV.U32 R49, RZ, RZ, R42 ;  /* 0x000000ffff317224 */ /* 0x000fce00078e002a */
[----:B------:R-:W-:Y:S05]  /*ad50*/  WARPSYNC.COLLECTIVE R4, `(.L_x_1406) ;  /* 0x0000000004087348 */ /* 0x000fea0003c00000 */
[----:B------:R0:W1:Y:S02]  /*ad60*/  SHFL.DOWN P0, R42, R5, R6, R41 ;  /* 0x08000006052a7389 */ /* 0x0000640000000029 */
[----:B01----:R-:W-:Y:S05]  /*ad70*/  ENDCOLLECTIVE ;  /* 0x000000000000791b */ /* 0x003fea0003800000 */
.L_x_1406:
[----:B------:R-:W-:Y:S02]  /*ad80*/  IMAD.MOV.U32 R6, RZ, RZ, 0x2 ;  /* 0x00000002ff067424 */ /* 0x000fe400078e00ff */
[----:B------:R-:W-:Y:S01]  /*ad90*/  FADD R11, R9, R42 ;  /* 0x0000002a090b7221 */ /* 0x000fe20000000000 */
[----:B------:R-:W-:-:S04]  /*ada0*/  ISETP.NE.AND P0, PT, R8, RZ, PT ;  /* 0x000000ff0800720c */ /* 0x000fc80003f05270 */
[----:B------:R-:W-:Y:S02]  /*adb0*/  FSEL R11, R11, R9, !P0 ;  /* 0x000000090b0b7208 */ /* 0x000fe40004000000 */
[----:B------:R-:W-:-:S04]  /*adc0*/  ISETP.GE.AND P0, PT, R0, R41, PT ;  /* 0x000000290000720c */ /* 0x000fc80003f06270 */
[----:B------:R-:W-:Y:S02]  /*add0*/  SEL R49, R49, RZ, !P0 ;  /* 0x000000ff31317207 */ /* 0x000fe40004000000 */
[----:B------:R-:W-:-:S03]  /*ade0*/  FSEL R48, R11, R9, !P0 ;  /* 0x000000090b307208 */ /* 0x000fc60004000000 */
[----:B------:R-:W-:Y:S02]  /*adf0*/  IMAD.IADD R52, R8, 0x1, R49 ;  /* 0x0000000108347824 */ /* 0x000fe400078e0231 */
[----:B------:R-:W-:Y:S02]  /*ae00*/  VIADD R8, R0, 0x2 ;  /* 0x0000000200087836 */ /* 0x000fe40000000000 */
[----:B------:R-:W-:Y:S01]  /*ae10*/  IMAD.MOV.U32 R5, RZ, RZ, R52 ;  /* 0x000000ffff057224 */ /* 0x000fe200078e0034 */
[----:B------:R-:W-:Y:S02]  /*ae20*/  ISETP.NE.AND P6, PT, R52, RZ, PT ;  /* 0x000000ff3400720c */ /* 0x000fe40003fc5270 */
[----:B------:R-:W-:-:S13]  /*ae30*/  ISETP.GT.AND P5, PT, R8, R41, PT ;  /* 0x000000290800720c */ /* 0x000fda0003fa4270 */
[----:B------:R-:W-:Y:S05]  /*ae40*/  WARPSYNC.COLLECTIVE R4, `(.L_x_1407) ;  /* 0x0000000004087348 */ /* 0x000fea0003c00000 */
[----:B------:R0:W1:Y:S02]  /*ae50*/  SHFL.DOWN P0, R42, R5, R6, R41 ;  /* 0x08000006052a7389 */ /* 0x0000640000000029 */
[----:B01----:R-:W-:Y:S05]  /*ae60*/  ENDCOLLECTIVE ;  /* 0x000000000000791b */ /* 0x003fea0003800000 */
.L_x_1407:
[----:B------:R-:W-:Y:S01]  /*ae70*/  IMAD.MOV.U32 R5, RZ, RZ, R48 ;  /* 0x000000ffff057224 */ /* 0x000fe200078e0030 */
[----:B------:R-:W-:-:S07]  /*ae80*/  SEL R9, R42, RZ, !P5 ;  /* 0x000000ff2a097207 */ /* 0x000fce0006800000 */
[----:B------:R-:W-:Y:S05]  /*ae90*/  WARPSYNC.COLLECTIVE R4, `(.L_x_1408) ;  /* 0x0000000004087348 */ /* 0x000fea0003c00000 */
[----:B------:R0:W1:Y:S02]  /*aea0*/  SHFL.DOWN P0, R42, R5, R6, R41 ;  /* 0x08000006052a7389 */ /* 0x0000640000000029 */
[----:B01----:R-:W-:Y:S05]  /*aeb0*/  ENDCOLLECTIVE ;  /* 0x000000000000791b */ /* 0x003fea0003800000 */
.L_x_1408:
[----:B------:R-:W-:-:S04]  /*aec0*/  IMAD.IADD R8, R52, 0x1, R9 ;  /* 0x0000000134087824 */ /* 0x000fc800078e0209 */
[----:B------:R-:W-:Y:S02]  /*aed0*/  IMAD.MOV.U32 R5, RZ, RZ, R8 ;  /* 0x000000ffff057224 */ /* 0x000fe400078e0008 */
[----:B------:R-:W-:Y:S02]  /*aee0*/  IMAD.MOV.U32 R6, RZ, RZ, 0x4 ;  /* 0x00000004ff067424 */ /* 0x000fe400078e00ff */
[----:B------:R-:W-:-:S07]  /*aef0*/  FADD R9, R48, R42 ;  /* 0x0000002a30097221 */ /* 0x000fce0000000000 */
[----:B------:R-:W-:Y:S05]  /*af00*/  WARPSYNC.COLLECTIVE R4, `(.L_x_1409) ;  /* 0x0000000004087348 */ /* 0x000fea0003c00000 */
[----:B------:R0:W1:Y:S02]  /*af10*/  SHFL.DOWN P0, R42, R5, R6, R41 ;  /* 0x08000006052a7389 */ /* 0x0000640000000029 */
[----:B01----:R-:W-:Y:S05]  /*af20*/  ENDCOLLECTIVE ;  /* 0x000000000000791b */ /* 0x003fea0003800000 */
.L_x_1409:
        /* <DEDUP_REMOVED lines=8> */
.L_x_1410:
[----:B------:R-:W-:Y:S02]  /*afb0*/  IMAD.IADD R52, R8, 0x1, R9 ;  /* 0x0000000108347824 */ /* 0x000fe400078e0209 */
[----:B------:R-:W-:Y:S02]  /*afc0*/  VIADD R8, R0, 0x8 ;  /* 0x0000000800087836 */ /* 0x000fe40000000000 */
[----:B------:R-:W-:Y:S02]  /*afd0*/  IMAD.MOV.U32 R5, RZ, RZ, R52 ;  /* 0x000000ffff057224 */ /* 0x000fe400078e0034 */
[----:B------:R-:W-:Y:S02]  /*afe0*/  IMAD.MOV.U32 R6, RZ, RZ, 0x8 ;  /* 0x00000008ff067424 */ /* 0x000fe400078e00ff */
[----:B------:R-:W-:-:S07]  /*aff0*/  FADD R9, R48, R42 ;  /* 0x0000002a30097221 */ /* 0x000fce0000000000 */
[----:B------:R-:W-:Y:S05]  /*b000*/  WARPSYNC.COLLECTIVE R4, `(.L_x_1411) ;  /* 0x0000000004087348 */ /* 0x000fea0003c00000 */
[----:B------:R0:W1:Y:S02]  /*b010*/  SHFL.DOWN P0, R42, R5, R6, R41 ;  /* 0x08000006052a7389 */ /* 0x0000640000000029 */
[----:B01----:R-:W-:Y:S05]  /*b020*/  ENDCOLLECTIVE ;  /* 0x000000000000791b */ /* 0x003fea0003800000 */
.L_x_1411:
        /* <DEDUP_REMOVED lines=8> */
.L_x_1412:
[----:B------:R-:W-:-:S04]  /*b0b0*/  IMAD.IADD R9, R52, 0x1, R9 ;  /* 0x0000000134097824 */ /* 0x000fc800078e0209 */
[----:B------:R-:W-:Y:S02]  /*b0c0*/  IMAD.MOV.U32 R5, RZ, RZ, R9 ;  /* 0x000000ffff057224 */ /* 0x000fe400078e0009 */
[----:B------:R-:W-:Y:S02]  /*b0d0*/  IMAD.MOV.U32 R6, RZ, RZ, 0x10 ;  /* 0x00000010ff067424 */ /* 0x000fe400078e00ff */
[----:B------:R-:W-:-:S07]  /*b0e0*/  FADD R11, R48, R42 ;  /* 0x0000002a300b7221 */ /* 0x000fce0000000000 */
[----:B------:R-:W-:Y:S05]  /*b0f0*/  WARPSYNC.COLLECTIVE R4, `(.L_x_1413) ;  /* 0x0000000004087348 */ /* 0x000fea0003c00000 */
[----:B------:R0:W1:Y:S02]  /*b100*/  SHFL.DOWN P0, R42, R5, R6, R41 ;  /* 0x08000006052a7389 */ /* 0x0000640000000029 */
[----:B01----:R-:W-:Y:S05]  /*b110*/  ENDCOLLECTIVE ;  /* 0x000000000000791b */ /* 0x003fea0003800000 */
.L_x_1413:
[----:B------:R-:W-:Y:S02]  /*b120*/  @!P5 FSEL R48, R11, R48, !P6 ;  /* 0x000000300b30d208 */ /* 0x000fe40007000000 */
[----:B------:R-:W-:-:S03]  /*b130*/  ISETP.NE.AND P5, PT, R9, RZ, PT ;  /* 0x000000ff0900720c */ /* 0x000fc60003fa5270 */
[----:B------:R-:W-:Y:S02]  /*b140*/  IMAD.MOV.U32 R5, RZ, RZ, R48 ;  /* 0x000000ffff057224 */ /* 0x000fe400078e0030 */
[----:B------:R-:W-:-:S08]  /*b150*/  IMAD.MOV.U32 R8, RZ, RZ, R42 ;  /* 0x000000ffff087224 */ /* 0x000fd000078e002a */
[----:B------:R-:W-:Y:S05]  /*b160*/  WARPSYNC.COLLECTIVE R4, `(.L_x_1414) ;  /* 0x0000000004087348 */ /* 0x000fea0003c00000 */
[----:B------:R0:W1:Y:S02]  /*b170*/  SHFL.DOWN P0, R42, R5, R6, R41 ;  /* 0x08000006052a7389 */ /* 0x0000640000000029 */
[----:B01----:R-:W-:Y:S05]  /*b180*/  ENDCOLLECTIVE ;  /* 0x000000000000791b */ /* 0x003fea0003800000 */
.L_x_1414:
[----:B------:R-:W-:Y:S01]  /*b190*/  ISETP.GT.AND P0, PT, R50, R41, PT ;  /* 0x000000293200720c */ /* 0x000fe20003f04270 */
[----:B------:R-:W-:-:S03]  /*b1a0*/  FADD R11, R48, R42 ;  /* 0x0000002a300b7221 */ /* 0x000fc60000000000 */
[----:B------:R-:W-:-:S09]  /*b1b0*/  SEL R8, R8, RZ, !P0 ;  /* 0x000000ff08087207 */ /* 0x000fd20004000000 */
[----:B------:R-:W-:Y:S02]  /*b1c0*/  @!P0 FSEL R48, R11, R48, !P5 ;  /* 0x000000300b308208 */ /* 0x000fe40006800000 */
[----:B------:R-:W-:Y:S02]  /*b1d0*/  ISETP.NE.AND P0, PT, R40, RZ, PT ;  /* 0x000000ff2800720c */ /* 0x000fe40003f05270 */
[----:B------:R-:W-:-:S11]  /*b1e0*/  IADD3 R40, PT, PT, R9, R8, R40 ;  /* 0x0000000809287210 */ /* 0x000fd60007ffe028 */
[----:B------:R-:W-:Y:S01]  /*b1f0*/  @!P0 FADD R45, R48, R45 ;  /* 0x0000002d302d8221 */ /* 0x000fe20000000000 */
[----:B------:R-:W-:-:S03]  /*b200*/  PLOP3.LUT P0, PT, P4, PT, PT, 0x80, 0x8 ;  /* 0x000000000008781c */ /* 0x000fc6000270f070 */
[----:B------:R-:W-:-:S10]  /*b210*/  IMAD.MOV.U32 R48, RZ, RZ, R45 ;  /* 0x000000ffff307224 */ /* 0x000fd400078e002d */
[----:B------:R-:W-:Y:S05]  /*b220*/  WARPSYNC.COLLECTIVE R4, `(.L_x_1415) ;  /* 0x0000000004087348 */ /* 0x000fea0003c00000 */
[----:B------:R-:W-:Y:S01]  /*b230*/  VOTE.ALL P0, P0 ;  /* 0x0000000000ff7806 */ /* 0x000fe20000000000 */
[----:B------:R-:W-:-:S12]  /*b240*/  ENDCOLLECTIVE ;  /* 0x000000000000791b */ /* 0x000fd80003800000 */
.L_x_1415:
[----:B------:R-:W-:Y:S05]  /*b250*/  BRA `(.L_x_1416) ;  /* 0xffffffd000407947 */ /* 0x000fea000383ffff */
.L_x_1417:
        /* <DEDUP_REMOVED lines=10> */
.L_x_2182:


//--------------------- .text._ZN6thrust24THRUST_300001_SM_1000_NS8cuda_cub4core6detail13_kernel_agentINS1_15__reduce_by_key9InitAgentIN3cub18CUB_300001_SM_100024ReduceByKeyScanTileStateIfiLb1EEEiPiEEJSA_iSB_EEEvDpT0_ --------------------------
	.section	.text._ZN6thrust24THRUST_300001_SM_1000_NS8cuda_cub4core6detail13_kernel_agentINS1_15__reduce_by_key9InitAgentIN3cub18CUB_300001_SM_100024ReduceByKeyScanTileStateIfiLb1EEEiPiEEJSA_iSB_EEEvDpT0_,"ax",@progbits
	.align	128
        .global         _ZN6thrust24THRUST_300001_SM_1000_NS8cuda_cub4core6detail13_kernel_agentINS1_15__reduce_by_key9InitAgentIN3cub18CUB_300001_SM_100024ReduceByKeyScanTileStateIfiLb1EEEiPiEEJSA_iSB_EEEvDpT0_
        .type           _ZN6thrust24THRUST_300001_SM_1000_NS8cuda_cub4core6detail13_kernel_agentINS1_15__reduce_by_key9InitAgentIN3cub18CUB_300001_SM_100024ReduceByKeyScanTileStateIfiLb1EEEiPiEEJSA_iSB_EEEvDpT0_,@function
        .size           _ZN6thrust24THRUST_300001_SM_1000_NS8cuda_cub4core6detail13_kernel_agentINS1_15__reduce_by_key9InitAgentIN3cub18CUB_300001_SM_100024ReduceByKeyScanTileStateIfiLb1EEEiPiEEJSA_iSB_EEEvDpT0_,(.L_x_2183 - _ZN6thrust24THRUST_300001_SM_1000_NS8cuda_cub4core6detail13_kernel_agentINS1_15__reduce_by_key9InitAgentIN3cub18CUB_300001_SM_100024ReduceByKeyScanTileStateIfiLb1EEEiPiEEJSA_iSB_EEEvDpT0_)
        .other          _ZN6thrust24THRUST_300001_SM_1000_NS8cuda_cub4core6detail13_kernel_agentINS1_15__reduce_by_key9InitAgentIN3cub18CUB_300001_SM_100024ReduceByKeyScanTileStateIfiLb1EEEiPiEEJSA_iSB_EEEvDpT0_,@"STO_CUDA_ENTRY STV_DEFAULT"
_ZN6thrust24THRUST_300001_SM_1000_NS8cuda_cub4core6detail13_kernel_agentINS1_15__reduce_by_key9InitAgentIN3cub18CUB_300001_SM_100024ReduceByKeyScanTileStateIfiLb1EEEiPiEEJSA_iSB_EEEvDpT0_:
.text._ZN6thrust24THRUST_300001_SM_1000_NS8cuda_cub4core6detail13_kernel_agentINS1_15__reduce_by_key9InitAgentIN3cub18CUB_300001_SM_100024ReduceByKeyScanTileStateIfiLb1EEEiPiEEJSA_iSB_EEEvDpT0_:
        /* <DEDUP_REMOVED lines=22> */
[----:B0-----:R-:W-:Y:S01]  /*0160*/  STG.E desc[UR4][R2.64], RZ ;  /* 0x000000ff02007986 */ /* 0x001fe2000c101904 */
[----:B------:R-:W-:Y:S05]  /*0170*/  EXIT ;  /* 0x000000000000794d */ /* 0x000fea0003800000 */
.L_x_1418:
        /* <DEDUP_REMOVED lines=16> */
.L_x_2183:


//--------------------- .text._ZN6thrust24THRUST_300001_SM_1000_NS8cuda_cub4core6detail13_kernel_agentINS1_15__reduce_by_key16ReduceByKeyAgentIPiNS0_17constant_iteratorIiNS0_11use_defaultES9_EES7_S7_N4cuda3std3__48equal_toIiEENSD_4plusIiEEPllEEJS7_SA_S7_S7_SI_N3cub18CUB_300001_SM_100024ReduceByKeyScanTileStateIilLb1EEESF_SH_llEEEvDpT0_ --------------------------
	.section	.text._ZN6thrust24THRUST_300001_SM_1000_NS8cuda_cub4core6detail13_kernel_agentINS1_15__reduce_by_key16ReduceByKeyAgentIPiNS0_17constant_iteratorIiNS0_11use_defaultES9_EES7_S7_N4cuda3std3__48equal_toIiEENSD_4plusIiEEPllEEJS7_SA_S7_S7_SI_N3cub18CUB_300001_SM_100024ReduceByKeyScanTileStateIilLb1EEESF_SH_llEEEvDpT0_,"ax",@progbits
	.align	128
        .global         _ZN6thrust24THRUST_300001_SM_1000_NS8cuda_cub4core6detail13_kernel_agentINS1_15__reduce_by_key16ReduceByKeyAgentIPiNS0_17constant_iteratorIiNS0_11use_defaultES9_EES7_S7_N4cuda3std3__48equal_toIiEENSD_4plusIiEEPllEEJS7_SA_S7_S7_SI_N3cub18CUB_300001_SM_100024ReduceByKeyScanTileStateIilLb1EEESF_SH_llEEEvDpT0_
        .type           _ZN6thrust24THRUST_300001_SM_1000_NS8cuda_cub4core6detail13_kernel_agentINS1_15__reduce_by_key16ReduceByKeyAgentIPiNS0_17constant_iteratorIiNS0_11use_defaultES9_EES7_S7_N4cuda3std3__48equal_toIiEENSD_4plusIiEEPllEEJS7_SA_S7_S7_SI_N3cub18CUB_300001_SM_100024ReduceByKeyScanTileStateIilLb1EEESF_SH_llEEEvDpT0_,@function
        .size           _ZN6thrust24THRUST_300001_SM_1000_NS8cuda_cub4core6detail13_kernel_agentINS1_15__reduce_by_key16ReduceByKeyAgentIPiNS0_17constant_iteratorIiNS0_11use_defaultES9_EES7_S7_N4cuda3std3__48equal_toIiEENSD_4plusIiEEPllEEJS7_SA_S7_S7_SI_N3cub18CUB_300001_SM_100024ReduceByKeyScanTileStateIilLb1EEESF_SH_llEEEvDpT0_,(.L_x_2184 - _ZN6thrust24THRUST_300001_SM_1000_NS8cuda_cub4core6detail13_kernel_agentINS1_15__reduce_by_key16ReduceByKeyAgentIPiNS0_17constant_iteratorIiNS0_11use_defaultES9_EES7_S7_N4cuda3std3__48equal_toIiEENSD_4plusIiEEPllEEJS7_SA_S7_S7_SI_N3cub18CUB_300001_SM_100024ReduceByKeyScanTileStateIilLb1EEESF_SH_llEEEvDpT0_)
        .other          _ZN6thrust24THRUST_300001_SM_1000_NS8cuda_cub4core6detail13_kernel_agentINS1_15__reduce_by_key16ReduceByKeyAgentIPiNS0_17constant_iteratorIiNS0_11use_defaultES9_EES7_S7_N4cuda3std3__48equal_toIiEENSD_4plusIiEEPllEEJS7_SA_S7_S7_SI_N3cub18CUB_300001_SM_100024ReduceByKeyScanTileStateIilLb1EEESF_SH_llEEEvDpT0_,@"STO_CUDA_ENTRY STV_DEFAULT"
_ZN6thrust24THRUST_300001_SM_1000_NS8cuda_cub4core6detail13_kernel_agentINS1_15__reduce_by_key16ReduceByKeyAgentIPiNS0_17constant_iteratorIiNS0_11use_defaultES9_EES7_S7_N4cuda3std3__48equal_toIiEENSD_4plusIiEEPllEEJS7_SA_S7_S7_SI_N3cub18CUB_300001_SM_100024ReduceByKeyScanTileStateIilLb1EEESF_SH_llEEEvDpT0_:
.text._ZN6thrust24THRUST_300001_SM_1000_NS8cuda_cub4core6detail13_kernel_agentINS1_15__reduce_by_key16ReduceByKeyAgentIPiNS0_17constant_iteratorIiNS0_11use_defaultES9_EES7_S7_N4cuda3std3__48equal_toIiEENSD_4plusIiEEPllEEJS7_SA_S7_S7_SI_N3cub18CUB_300001_SM_100024ReduceByKeyScanTileStateIilLb1EEESF_SH_llEEEvDpT0_:
        /* <DEDUP_REMOVED lines=14> */
[----:B------:R-:W2:Y:S01]  /*00e0*/  LDC R21, c[0x0][0x390] ;  /* 0x0000e400ff157b82 */ /* 0x000ea20000000800 */
[C---:B0-----:R-:W-:Y:S02]  /*00f0*/  LOP3.LUT R4, R0.reuse, 0x1f, RZ, 0xc0, !PT ;  /* 0x0000001f00047812 */ /* 0x041fe400078ec0ff */
[----:B------:R-:W-:-:S05]  /*0100*/  LOP3.LUT R5, R0, 0x3e0, RZ, 0xc0, !PT ;  /* 0x000003e000057812 */ /* 0x000fca00078ec0ff */
[----:B------:R-:W-:-:S05]  /*0110*/  IMAD R5, R5, 0x9, R4 ;  /* 0x0000000905057824 */ /* 0x000fca00078e0204 */
[----:B------:R-:W-:-:S05]  /*0120*/  IADD3 R5, P0, PT, R2, R5, RZ ;  /* 0x0000000502057210 */ /* 0x000fca0007f1e0ff */
[----:B------:R-:W-:Y:S01]  /*0130*/  IMAD.X R2, RZ, RZ, R3, P0 ;  /* 0x000000ffff027224 */ /* 0x000fe200000e0603 */
[----:B-1----:R-:W-:-:S04]  /*0140*/  LEA R4, P0, R5, UR4, 0x2 ;  /* 0x0000000405047c11 */ /* 0x002fc8000f8010ff */
[----:B------:R-:W-:-:S05]  /*0150*/  LEA.HI.X R5, R5, UR5, R2, 0x2, P0 ;  /* 0x0000000505057c11 */ /* 0x000fca00080f1402 */
[----:B------:R-:W3:Y:S04]  /*0160*/  LDG.E.CONSTANT R2, desc[UR8][R4.64] ;  /* 0x0000000804027981 */ /* 0x000ee8000c1e9900 */
[----:B------:R-:W4:Y:S04]  /*0170*/  LDG.E.CONSTANT R6, desc[UR8][R4.64+0x80] ;  /* 0x0000800804067981 */ /* 0x000f28000c1e9900 */
[----:B------:R-:W5:Y:S04]  /*0180*/  LDG.E.CONSTANT R7, desc[UR8][R4.64+0x100] ;  /* 0x0001000804077981 */ /* 0x000f68000c1e9900 */
[----:B------:R-:W2:Y:S04]  /*0190*/  LDG.E.CONSTANT R8, desc[UR8][R4.64+0x180] ;  /* 0x0001800804087981 */ /* 0x000ea8000c1e9900 */
[----:B------:R-:W2:Y:S04]  /*01a0*/  LDG.E.CONSTANT R9, desc[UR8][R4.64+0x200] ;  /* 0x0002000804097981 */ /* 0x000ea8000c1e9900 */
[----:B------:R-:W2:Y:S04]  /*01b0*/  LDG.E.CONSTANT R11, desc[UR8][R4.64+0x280] ;  /* 0x00028008040b7981 */ /* 0x000ea8000c1e9900 */
[----:B------:R-:W2:Y:S04]  /*01c0*/  LDG.E.CONSTANT R13, desc[UR8][R4.64+0x300] ;  /* 0x00030008040d7981 */ /* 0x000ea8000c1e9900 */
[----:B------:R-:W2:Y:S04]  /*01d0*/  LDG.E.CONSTANT R15, desc[UR8][R4.64+0x380] ;  /* 0x00038008040f7981 */ /* 0x000ea8000c1e9900 */
[----:B------:R0:W2:Y:S01]  /*01e0*/  LDG.E.CONSTANT R17, desc[UR8][R4.64+0x400] ;  /* 0x0004000804117981 */ /* 0x0000a2000c1e9900 */
[----:B------:R-:W1:Y:S01]  /*01f0*/  S2UR UR5, SR_CgaCtaId ;  /* 0x00000000000579c3 */ /* 0x000e620000008800 */
[----:B------:R-:W-:Y:S01]  /*0200*/  SHF.R.U32.HI R40, RZ, 0x5, R0 ;  /* 0x00000005ff287819 */ /* 0x000fe20000011600 */
[----:B------:R-:W-:Y:S01]  /*0210*/  UMOV UR4, 0x400 ;  /* 0x0000040000047882 */ /* 0x000fe20000000000 */
[----:B------:R-:W0:Y:S01]  /*0220*/  S2R R3, SR_LANEID ;  /* 0x0000000000037919 */ /* 0x000e220000000000 */
[----:B------:R-:W-:Y:S01]  /*0230*/  ISETP.NE.AND P1, PT, R0, RZ, PT ;  /* 0x000000ff0000720c */ /* 0x000fe20003f25270 */
[----:B------:R-:W-:Y:S01]  /*0240*/  IMAD.MOV.U32 R31, RZ, RZ, RZ ;  /* 0x000000ffff1f7224 */ /* 0x000fe200078e00ff */
[----:B-1----:R-:W-:-:S03]  /*0250*/  ULEA UR5, UR5, UR4, 0x18 ;  /* 0x0000000405057291 */ /* 0x002fc6000f8ec0ff */
[----:B------:R-:W-:Y:S01]  /*0260*/  UMOV UR4, URZ ;  /* 0x000000ff00047c82 */ /* 0x000fe20008000000 */
[----:B0-----:R-:W-:-:S05]  /*0270*/  IMAD R10, R40, 0x120, R3 ;  /* 0x00000120280a7824 */ /* 0x001fca00078e0203 */
[----:B------:R-:W-:-:S05]  /*0280*/  LEA R24, R10, UR5, 0x2 ;  /* 0x000000050a187c11 */ /* 0x000fca000f8e10ff */
[----:B------:R-:W-:Y:S01]  /*0290*/  IMAD R5, R3, 0x20, R24 ;  /* 0x0000002003057824 */ /* 0x000fe200078e0218 */
[----:B---3--:R-:W-:Y:S04]  /*02a0*/  STS [R24], R2 ;  /* 0x0000000218007388 */ /* 0x008fe80000000800 */
[----:B----4-:R0:W-:Y:S04]  /*02b0*/  STS [R24+0x80], R6 ;  /* 0x0000800618007388 */ /* 0x0101e80000000800 */
[----:B-----5:R-:W-:Y:S04]  /*02c0*/  STS [R24+0x100], R7 ;  /* 0x0001000718007388 */ /* 0x020fe80000000800 */
[----:B--2---:R-:W-:Y:S01]  /*02d0*/  STS [R24+0x180], R8 ;  /* 0x0001800818007388 */ /* 0x004fe20000000800 */
[----:B0-----:R-:W-:-:S03]  /*02e0*/  LEA R6, R0, UR5, 0x2 ;  /* 0x0000000500067c11 */ /* 0x001fc6000f8e10ff */
        /* <DEDUP_REMOVED lines=16> */
[----:B0-----:R-:W-:-:S02]  /*03f0*/  ISETP.NE.AND P4, PT, R2, R8, PT ;  /* 0x000000080200720c */ /* 0x001fc40003f85270 */
[----:B-1----:R-:W-:-:S04]  /*0400*/  ISETP.NE.AND P2, PT, R8, R10, PT ;  /* 0x0000000a0800720c */ /* 0x002fc80003f45270 */
[----:B------:R-:W-:Y:S02]  /*0410*/  SEL R32, RZ, 0x1, !P2 ;  /* 0x00000001ff207807 */ /* 0x000fe40005000000 */
[----:B--2---:R-:W-:Y:S01]  /*0420*/  ISETP.NE.AND P5, PT, R10, R12, PT ;  /* 0x0000000c0a00720c */ /* 0x004fe20003fa5270 */
[----:B------:R-:W-:Y:S01]  /*0430*/  STS [R24], R21 ;  /* 0x0000001518007388 */ /* 0x000fe20000000800 */
[----:B---3--:R-:W-:Y:S02]  /*0440*/  ISETP.NE.AND P2, PT, R12, R14, PT ;  /* 0x0000000e0c00720c */ /* 0x008fe40003f45270 */
[----:B------:R-:W-:Y:S01]  /*0450*/  SEL R33, RZ, 0x1, !P5 ;  /* 0x00000001ff217807 */ /* 0x000fe20006800000 */
[----:B------:R-:W-:Y:S01]  /*0460*/  STS [R24+0x80], R21 ;  /* 0x0000801518007388 */ /* 0x000fe20000000800 */
[----:B------:R-:W-:-:S03]  /*0470*/  P2R R44, PR, RZ, 0x20 ;  /* 0x00000020ff2c7803 */ /* 0x000fc60000000000 */
        /* <DEDUP_REMOVED lines=8> */
[----:B------:R-:W-:Y:S01]  /*0500*/  LDS R42, [R5] ;  /* 0x00000000052a7984 */ /* 0x000fe20000000800 */
[----:B0-----:R-:W-:-:S03]  /*0510*/  SEL R24, RZ, 0x1, !P4 ;  /* 0x00000001ff187807 */ /* 0x001fc60006000000 */
        /* <DEDUP_REMOVED lines=9> */
[----:B------:R-:W-:Y:S02]  /*05b0*/  STS [R6+0x4d8], R27 ;  /* 0x0004d81b06007388 */ /* 0x000fe40000000800 */
[----:B------:R-:W-:Y:S06]  /*05c0*/  BAR.SYNC.DEFER_BLOCKING 0x0 ;  /* 0x0000000000007b1d */ /* 0x000fec0000010000 */
[----:B------:R0:W1:Y:S02]  /*05d0*/  @P1 LDS R22, [R6+0x4d4] ;  /* 0x0004d40006161984 */ /* 0x0000640000000800 */
[----:B0-----:R-:W-:-:S02]  /*05e0*/  SEL R6, RZ, 0x1, !P2 ;  /* 0x00000001ff067807 */ /* 0x001fc40005000000 */
[----:B-1----:R-:W-:-:S04]  /*05f0*/  @P1 ISETP.NE.AND P0, PT, R22, R2, PT ;  /* 0x000000021600120c */ /* 0x002fc80003f05270 */
[----:B------:R-:W-:-:S04]  /*0600*/  @P1 SEL R31, RZ, 0x1, !P0 ;  /* 0x00000001ff1f1807 */ /* 0x000fc80004000000 */
[----:B------:R-:W-:-:S04]  /*0610*/  IADD3 R5, P0, PT, R31, R24, RZ ;  /* 0x000000181f057210 */ /* 0x000fc80007f1e0ff */
[----:B------:R-:W-:Y:S01]  /*0620*/  IADD3 R32, P3, PT, R5, R32, RZ ;  /* 0x0000002005207210 */ /* 0x000fe20007f7e0ff */
[----:B------:R-:W-:-:S03]  /*0630*/  IMAD.X R34, RZ, RZ, UR4, P0 ;  /* 0x00000004ff227e24 */ /* 0x000fc600080e06ff */
[----:B------:R-:W-:Y:S01]  /*0640*/  IADD3 R33, P1, PT, R32, R33, RZ ;  /* 0x0000002120217210 */ /* 0x000fe20007f3e0ff */
[----:B------:R-:W-:Y:S01]  /*0650*/  IMAD.X R34, RZ, RZ, R34, P3 ;  /* 0x000000ffff227224 */ /* 0x000fe200018e0622 */
[----:B------:R-:W-:Y:S02]  /*0660*/  ISETP.NE.AND P3, PT, R14, R16, PT ;  /* 0x000000100e00720c */ /* 0x000fe40003f65270 */
[----:B------:R-:W-:Y:S01]  /*0670*/  IADD3 R35, P0, PT, R33, R6, RZ ;  /* 0x0000000621237210 */ /* 0x000fe20007f1e0ff */
[----:B------:R-:W-:Y:S01]  /*0680*/  IMAD.X R36, RZ, RZ, R34, P1 ;  /* 0x000000ffff247224 */ /* 0x000fe200008e0622 */
[----:B------:R-:W-:Y:S02]  /*0690*/  SEL R6, RZ, 0x1, !P3 ;  /* 0x00000001ff067807 */ /* 0x000fe40005800000 */
[----:B------:R-:W-:Y:S01]  /*06a0*/  ISETP.NE.AND P1, PT, R16, R18, PT ;  /* 0x000000121000720c */ /* 0x000fe20003f25270 */
[----:B------:R-:W-:Y:S01]  /*06b0*/  IMAD.X R26, RZ, RZ, R36, P0 ;  /* 0x000000ffff1a7224 */ /* 0x000fe200000e0624 */
[----:B------:R-:W-:-:S02]  /*06c0*/  IADD3 R37, P0, PT, R35, R6, RZ ;  /* 0x0000000623257210 */ /* 0x000fc40007f1e0ff */
[----:B------:R-:W-:Y:S02]  /*06d0*/  SEL R38, RZ, 0x1, !P1 ;  /* 0x00000001ff267807 */ /* 0x000fe40004800000 */
[----:B------:R-:W-:Y:S01]  /*06e0*/  SEL R6, R42, RZ, !P4 ;  /* 0x000000ff2a067207 */ /* 0x000fe20006000000 */
[----:B------:R-:W-:Y:S01]  /*06f0*/  IMAD.X R28, RZ, RZ, R26, P0 ;  /* 0x000000ffff1c7224 */ /* 0x000fe200000e061a */
[----:B------:R-:W-:-:S03]  /*0700*/  IADD3 R38, P0, PT, R37, R38, RZ ;  /* 0x0000002625267210 */ /* 0x000fc60007f1e0ff */
[----:B------:R-:W-:Y:S02]  /*0710*/  IMAD.IADD R6, R9, 0x1, R6 ;  /* 0x0000000109067824 */ /* 0x000fe400078e0206 */
[----:B------:R-:W-:Y:S01]  /*0720*/  IMAD.X R29, RZ, RZ, R28, P0 ;  /* 0x000000ffff1d7224 */ /* 0x000fe200000e061c */
[----:B------:R-:W-:-:S04]  /*0730*/  ISETP.NE.AND P0, PT, R18, R20, PT ;  /* 0x000000141200720c */ /* 0x000fc80003f05270 */
[----:B------:R-:W-:-:S04]  /*0740*/  SEL R39, RZ, 0x1, !P0 ;  /* 0x00000001ff277807 */ /* 0x000fc80004000000 */
[----:B------:R-:W-:-:S05]  /*0750*/  IADD3 R39, P6, PT, R38, R39, RZ ;  /* 0x0000002726277210 */ /* 0x000fca0007fde0ff */
[----:B------:R-:W-:Y:S01]  /*0760*/  IMAD.X R30, RZ, RZ, R29, P6 ;  /* 0x000000ffff1e7224 */ /* 0x000fe200030e061d */
[----:B------:R-:W-:-:S04]  /*0770*/  ISETP.NE.AND P6, PT, R8, R10, PT ;  /* 0x0000000a0800720c */ /* 0x000fc80003fc5270 */
[----:B------:R-:W-:Y:S02]  /*0780*/  SEL R6, R6, RZ, !P6 ;  /* 0x000000ff06067207 */ /* 0x000fe40007000000 */
[----:B------:R-:W-:-:S03]  /*0790*/  ISETP.NE.AND P6, PT, R20, R27, PT ;  /* 0x0000001b1400720c */ /* 0x000fc60003fc5270 */
[----:B------:R-:W-:Y:S01]  /*07a0*/  IMAD.IADD R6, R11, 0x1, R6 ;  /* 0x000000010b067824 */ /* 0x000fe200078e0206 */
[----:B------:R-:W-:-:S04]  /*07b0*/  SEL R24, RZ, 0x1, !P6 ;  /* 0x00000001ff187807 */ /* 0x000fc80007000000 */
[----:B------:R-:W-:Y:S02]  /*07c0*/  SEL R6, R6, RZ, !P5 ;  /* 0x000000ff06067207 */ /* 0x000fe40006800000 */
[----:B------:R-:W-:-:S03]  /*07d0*/  ISETP.GE.AND P5, PT, R3, 0x10, PT ;  /* 0x000000100300780c */ /* 0x000fc60003fa6270 */
[----:B------:R-:W-:-:S05]  /*07e0*/  IMAD.IADD R6, R13, 0x1, R6 ;  /* 0x000000010d067824 */ /* 0x000fca00078e0206 */
[----:B------:R-:W-:-:S05]  /*07f0*/  SEL R6, R6, RZ, !P2 ;  /* 0x000000ff06067207 */ /* 0x000fca0005000000 */
[----:B------:R-:W-:-:S05]  /*0800*/  IMAD.IADD R6, R15, 0x1, R6 ;  /* 0x000000010f067824 */ /* 0x000fca00078e0206 */
[----:B------:R-:W-:-:S05]  /*0810*/  SEL R6, R6, RZ, !P3 ;  /* 0x000000ff06067207 */ /* 0x000fca0005800000 */
[----:B------:R-:W-:-:S05]  /*0820*/  IMAD.IADD R6, R17, 0x1, R6 ;  /* 0x0000000111067824 */ /* 0x000fca00078e0206 */
[----:B------:R-:W-:-:S05]  /*0830*/  SEL R6, R6, RZ, !P1 ;  /* 0x000000ff06067207 */ /* 0x000fca0004800000 */
[----:B------:R-:W-:-:S05]  /*0840*/  IMAD.IADD R6, R19, 0x1, R6 ;  /* 0x0000000113067824 */ /* 0x000fca00078e0206 */
[----:B------:R-:W-:-:S05]  /*0850*/  SEL R6, R6, RZ, !P0 ;  /* 0x000000ff06067207 */ /* 0x000fca0004000000 */
[----:B------:R-:W-:-:S05]  /*0860*/  IMAD.IADD R6, R21, 0x1, R6 ;  /* 0x0000000115067824 */ /* 0x000fca00078e0206 */
[----:B------:R-:W-:Y:S02]  /*0870*/  SEL R5, R6, RZ, !P6 ;  /* 0x000000ff06057207 */ /* 0x000fe40007000000 */
[----:B------:R-:W-:-:S03]  /*0880*/  IADD3 R24, P6, PT, R39, R24, RZ ;  /* 0x0000001827187210 */ /* 0x000fc60007fde0ff */
[----:B------:R-:W-:Y:S02]  /*0890*/  IMAD.IADD R4, R4, 0x1, R5 ;  /* 0x0000000104047824 */ /* 0x000fe400078e0205 */
[----:B------:R-:W-:Y:S01]  /*08a0*/  IMAD.X R25, RZ, RZ, R30, P6 ;  /* 0x000000ffff197224 */ /* 0x000fe200030e061e */
[----:B------:R-:W-:Y:S02]  /*08b0*/  ISETP.NE.U32.AND P6, PT, R24, RZ, PT ;  /* 0x000000ff1800720c */ /* 0x000fe40003fc5070 */
[----:B------:R-:W0:Y:S02]  /*08c0*/  SHFL.UP PT, R5, R4, 0x1, RZ ;  /* 0x0420000004057989 */ /* 0x000e2400000e00ff */
[----:B------:R-:W-:Y:S02]  /*08d0*/  ISETP.NE.AND.EX P6, PT, R25, RZ, PT, P6 ;  /* 0x000000ff1900720c */ /* 0x000fe40003fc5360 */
[----:B------:R-:W1:Y:S02]  /*08e0*/  SHFL.UP PT, R6, R25, 0x1, RZ ;  /* 0x0420000019067989 */ /* 0x000e6400000e00ff */
[----:B0-----:R-:W-:-:S02]  /*08f0*/  SEL R7, R5, RZ, !P6 ;  /* 0x000000ff05077207 */ /* 0x001fc40007000000 */
[----:B------:R-:W0:Y:S01]  /*0900*/  SHFL.UP PT, R5, R24, 0x1, RZ ;  /* 0x0420000018057989 */ /* 0x000e2200000e00ff */
[----:B------:R-:W-:-:S04]  /*0910*/  ISETP.GE.AND P6, PT, R3, 0x1, PT ;  /* 0x000000010300780c */ /* 0x000fc80003fc6270 */
[----:B------:R-:W-:Y:S02]  /*0920*/  SEL R7, R7, RZ, P6 ;  /* 0x000000ff07077207 */ /* 0x000fe40003000000 */
[----:B-1----:R-:W-:-:S03]  /*0930*/  SEL R6, R6, RZ, P6 ;  /* 0x000000ff06067207 */ /* 0x002fc60003000000 */
[----:B------:R-:W-:-:S05]  /*0940*/  IMAD.IADD R7, R4, 0x1, R7 ;  /* 0x0000000104077824 */ /* 0x000fca00078e0207 */
[----:B------:R-:W1:Y:S01]  /*0950*/  SHFL.UP PT, R4, R7, 0x2, RZ ;  /* 0x0440000007047989 */ /* 0x000e6200000e00ff */
[----:B0-----:R-:W-:-:S04]  /*0960*/  SEL R5, R5, RZ, P6 ;  /* 0x000000ff05057207 */ /* 0x001fc80003000000 */
[----:B------:R-:W-:-:S05]  /*0970*/  IADD3 R23, P6, PT, R5, R24, RZ ;  /* 0x0000001805177210 */ /* 0x000fca0007fde0ff */
[----:B------:R-:W-:Y:S01]  /*0980*/  IMAD.X R46, R6, 0x1, R25, P6 ;  /* 0x00000001062e7824 */ /* 0x000fe200030e0619 */
[----:B------:R-:W-:-:S04]  /*0990*/  ISETP.NE.U32.AND P6, PT, R23, RZ, PT ;  /* 0x000000ff1700720c */ /* 0x000fc80003fc5070 */
[----:B------:R-:W-:Y:S01]  /*09a0*/  ISETP.NE.AND.EX P6, PT, R46, RZ, PT, P6 ;  /* 0x000000ff2e00720c */ /* 0x000fe20003fc5360 */
[----:B------:R-:W0:Y:S03]  /*09b0*/  SHFL.UP PT, R5, R46, 0x2, RZ ;  /* 0x044000002e057989 */ /* 0x000e2600000e00ff */
[----:B-1----:R-:W-:Y:S02]  /*09c0*/  SEL R6, R4, RZ, !P6 ;  /* 0x000000ff04067207 */ /* 0x002fe40007000000 */
[----:B------:R-:W1:Y:S01]  /*09d0*/  SHFL.UP PT, R4, R23, 0x2, RZ ;  /* 0x0440000017047989 */ /* 0x000e6200000e00ff */
[----:B------:R-:W-:-:S04]  /*09e0*/  ISETP.GE.AND P6, PT, R3, 0x2, PT ;  /* 0x000000020300780c */ /* 0x000fc80003fc6270 */
[----:B------:R-:W-:-:S05]  /*09f0*/  SEL R6, R6, RZ, P6 ;  /* 0x000000ff06067207 */ /* 0x000fca0003000000 */
[----:B------:R-:W-:Y:S01]  /*0a00*/  IMAD.IADD R6, R7, 0x1, R6 ;  /* 0x0000000107067824 */ /* 0x000fe200078e0206 */
[----:B0-----:R-:W-:Y:S02]  /*0a10*/  SEL R5, R5, RZ, P6 ;  /* 0x000000ff05057207 */ /* 0x001fe40003000000 */
[----:B-1----:R-:W-:-:S04]  /*0a20*/  SEL R4, R4, RZ, P6 ;  /* 0x000000ff04047207 */ /* 0x002fc80003000000 */
[----:B------:R-:W-:Y:S02]  /*0a30*/  IADD3 R25, P6, PT, R4, R23, RZ ;  /* 0x0000001704197210 */ /* 0x000fe40007fde0ff */
[----:B------:R-:W0:Y:S03]  /*0a40*/  SHFL.UP PT, R4, R6, 0x4, RZ ;  /* 0x0480000006047989 */ /* 0x000e2600000e00ff */
[----:B------:R-:W-:Y:S01]  /*0a50*/  IMAD.X R24, R5, 0x1, R46, P6 ;  /* 0x0000000105187824 */ /* 0x000fe200030e062e */
[----:B------:R-:W-:-:S04]  /*0a60*/  ISETP.NE.U32.AND P6, PT, R25, RZ, PT ;  /* 0x000000ff1900720c */ /* 0x000fc80003fc5070 */
[----:B------:R-:W-:Y:S01]  /*0a70*/  ISETP.NE.AND.EX P6, PT, R24, RZ, PT, P6 ;  /* 0x000000ff1800720c */ /* 0x000fe20003fc5360 */
[----:B------:R-:W1:Y:S03]  /*0a80*/  SHFL.UP PT, R5, R24, 0x4, RZ ;  /* 0x0480000018057989 */ /* 0x000e6600000e00ff */
[----:B0-----:R-:W-:Y:S02]  /*0a90*/  SEL R7, R4, RZ, !P6 ;  /* 0x000000ff04077207 */ /* 0x001fe40007000000 */
[----:B------:R-:W0:Y:S01]  /*0aa0*/  SHFL.UP PT, R4, R25, 0x4, RZ ;  /* 0x0480000019047989 */ /* 0x000e2200000e00ff */
[----:B------:R-:W-:-:S04]  /*0ab0*/  ISETP.GE.AND P6, PT, R3, 0x4, PT ;  /* 0x000000040300780c */ /* 0x000fc80003fc6270 */
[----:B------:R-:W-:Y:S02]  /*0ac0*/  SEL R7, R7, RZ, P6 ;  /* 0x000000ff07077207 */ /* 0x000fe40003000000 */
[----:B-1----:R-:W-:-:S03]  /*0ad0*/  SEL R5, R5, RZ, P6 ;  /* 0x000000ff05057207 */ /* 0x002fc60003000000 */
[----:B------:R-:W-:Y:S01]  /*0ae0*/  IMAD.IADD R7, R6, 0x1, R7 ;  /* 0x0000000106077824 */ /* 0x000fe200078e0207 */
[----:B0-----:R-:W-:-:S04]  /*0af0*/  SEL R4, R4, RZ, P6 ;  /* 0x000000ff04047207 */ /* 0x001fc80003000000 */
        /* <DEDUP_REMOVED lines=20> */
[----:B------:R-:W0:Y:S02]  /*0c40*/  SHFL.UP PT, R4, R25, 0x10, RZ ;  /* 0x0600000019047989 */ /* 0x000e2400000e00ff */
[----:B------:R-:W-:Y:S02]  /*0c50*/  SEL R7, R7, RZ, P5 ;  /* 0x000000ff07077207 */ /* 0x000fe40002800000 */
[----:B-1----:R-:W-:-:S03]  /*0c60*/  SEL R5, R5, RZ, P5 ;  /* 0x000000ff05057207 */ /* 0x002fc60002800000 */
[----:B------:R-:W-:Y:S01]  /*0c70*/  IMAD.IADD R43, R6, 0x1, R7 ;  /* 0x00000001062b7824 */ /* 0x000fe200078e0207 */
[----:B0-----:R-:W-:Y:S02]  /*0c80*/  SEL R4, R4, RZ, P5 ;  /* 0x000000ff04047207 */ /* 0x001fe40002800000 */
[----:B------:R-:W-:Y:S02]  /*0c90*/  ISETP.NE.AND P5, PT, R3, RZ, PT ;  /* 0x000000ff0300720c */ /* 0x000fe40003fa5270 */
[----:B------:R-:W-:-:S05]  /*0ca0*/  IADD3 R4, P6, PT, R4, R25, RZ ;  /* 0x0000001904047210 */ /* 0x000fca0007fde0ff */
[----:B------:R-:W-:Y:S01]  /*0cb0*/  IMAD.X R5, R5, 0x1, R24, P6 ;  /* 0x0000000105057824 */ /* 0x000fe200030e0618 */
[----:B------:R-:W-:-:S13]  /*0cc0*/  ISETP.NE.AND P6, PT, R3, 0x1f, PT ;  /* 0x0000001f0300780c */ /* 0x000fda0003fc5270 */
[----:B------:R-:W-:-:S05]  /*0cd0*/  @!P6 LEA R23, R40, UR5, 0x4 ;  /* 0x000000052817ec11 */ /* 0x000fca000f8e20ff */
[----:B------:R-:W-:Y:S04]  /*0ce0*/  @!P6 STS.64 [R23], R4 ;  /* 0x000000041700e388 */ /* 0x000fe80000000a00 */
[----:B------:R-:W-:Y:S01]  /*0cf0*/  @!P6 STS [R23+0x8], R43 ;  /* 0x0000082b1700e388 */ /* 0x000fe20000000800 */
[----:B------:R-:W-:Y:S06]  /*0d00*/  BAR.SYNC.DEFER_BLOCKING 0x0 ;  /* 0x0000000000007b1d */ /* 0x000fec0000010000 */
[----:B------:R-:W-:Y:S04]  /*0d10*/  SHFL.UP PT, R4, R4, 0x1, RZ ;  /* 0x0420000004047989 */ /* 0x000fe800000e00ff */
[----:B------:R-:W-:Y:S04]  /*0d20*/  SHFL.UP PT, R5, R5, 0x1, RZ ;  /* 0x0420000005057989 */ /* 0x000fe800000e00ff */
[----:B------:R-:W-:Y:S04]  /*0d30*/  LDS.64 R24, [UR5+0x10] ;  /* 0x00001005ff187984 */ /* 0x000fe80008000a00 */
[----:B------:R-:W0:Y:S04]  /*0d40*/  LDS.64 R6, [UR5] ;  /* 0x00000005ff067984 */ /* 0x000e280008000a00 */
[----:B------:R-:W1:Y:S04]  /*0d50*/  LDS R41, [UR5+0x8] ;  /* 0x00000805ff297984 */ /* 0x000e680008000800 */
[----:B------:R-:W2:Y:S01]  /*0d60*/  LDS R23, [UR5+0x18] ;  /* 0x00001805ff177984 */ /* 0x000ea20008000800 */
[----:B0-----:R-:W-:-:S05]  /*0d70*/  IADD3 R49, P6, PT, R6, R24, RZ ;  /* 0x0000001806317210 */ /* 0x001fca0007fde0ff */
[----:B------:R-:W-:Y:S01]  /*0d80*/  IMAD.X R51, R7, 0x1, R25, P6 ;  /* 0x0000000107337824 */ /* 0x000fe200030e0619 */
[----:B------:R-:W-:-:S04]  /*0d90*/  ISETP.NE.U32.AND P6, PT, R24, RZ, PT ;  /* 0x000000ff1800720c */ /* 0x000fc80003fc5070 */
[----:B------:R-:W-:Y:S02]  /*0da0*/  ISETP.NE.AND.EX P6, PT, R25, RZ, PT, P6 ;  /* 0x000000ff1900720c */ /* 0x000fe40003fc5360 */
[----:B------:R-:W0:Y:S02]  /*0db0*/  LDS.64 R24, [UR5+0x20] ;  /* 0x00002005ff187984 */ /* 0x000e240008000a00 */
[----:B-1----:R-:W-:-:S05]  /*0dc0*/  SEL R46, R41, RZ, !P6 ;  /* 0x000000ff292e7207 */ /* 0x002fca0007000000 */
[----:B--2---:R-:W-:Y:S02]  /*0dd0*/  IMAD.IADD R46, R23, 0x1, R46 ;  /* 0x00000001172e7824 */ /* 0x004fe400078e022e */
[----:B------:R-:W1:Y:S01]  /*0de0*/  LDS R23, [UR5+0x28] ;  /* 0x00002805ff177984 */ /* 0x000e620008000800 */
[----:B0-----:R-:W-:-:S05]  /*0df0*/  IADD3 R45, P6, PT, R24, R49, RZ ;  /* 0x00000031182d7210 */ /* 0x001fca0007fde0ff */
[----:B------:R-:W-:Y:S01]  /*0e00*/  IMAD.X R47, R25, 0x1, R51, P6 ;  /* 0x00000001192f7824 */ /* 0x000fe200030e0633 */
[----:B------:R-:W-:-:S04]  /*0e10*/  ISETP.NE.AND P6, PT, R40, 0x2, PT ;  /* 0x000000022800780c */ /* 0x000fc80003fc5270 */
[----:B------:R-:W-:Y:S02]  /*0e20*/  SEL R48, R49, R6, !P6 ;  /* 0x0000000631307207 */ /* 0x000fe40007000000 */
[----:B------:R-:W-:Y:S02]  /*0e30*/  SEL R50, R51, R7, !P6 ;  /* 0x0000000733327207 */ /* 0x000fe40007000000 */
[----:B------:R-:W0:Y:S01]  /*0e40*/  LDS.64 R6, [UR5+0x30] ;  /* 0x00003005ff067984 */ /* 0x000e220008000a00 */
[----:B------:R-:W-:Y:S02]  /*0e50*/  SEL R41, R46, R41, !P6 ;  /* 0x000000292e297207 */ /* 0x000fe40007000000 */
[----:B------:R-:W-:-:S04]  /*0e60*/  ISETP.NE.U32.AND P6, PT, R24, RZ, PT ;  /* 0x000000ff1800720c */ /* 0x000fc80003fc5070 */
[----:B------:R-:W-:-:S04]  /*0e70*/  ISETP.NE.AND.EX P6, PT, R25, RZ, PT, P6 ;  /* 0x000000ff1900720c */ /* 0x000fc80003fc5360 */
[----:B------:R-:W-:-:S05]  /*0e80*/  SEL R46, R46, RZ, !P6 ;  /* 0x000000ff2e2e7207 */ /* 0x000fca0007000000 */
[----:B-1----:R-:W-:Y:S02]  /*0e90*/  IMAD.IADD R46, R23, 0x1, R46 ;  /* 0x00000001172e7824 */ /* 0x002fe400078e022e */
[----:B------:R-:W1:Y:S01]  /*0ea0*/  LDS R23, [UR5+0x38] ;  /* 0x00003805ff177984 */ /* 0x000e620008000800 */
[----:B0-----:R-:W-:-:S05]  /*0eb0*/  IADD3 R25, P6, PT, R6, R45, RZ ;  /* 0x0000002d06197210 */ /* 0x001fca0007fde0ff */
[----:B------:R-:W-:Y:S01]  /*0ec0*/  IMAD.X R49, R7, 0x1, R47, P6 ;  /* 0x0000000107317824 */ /* 0x000fe200030e062f */
[----:B------:R-:W-:-:S04]  /*0ed0*/  ISETP.NE.AND P6, PT, R40, 0x3, PT ;  /* 0x000000032800780c */ /* 0x000fc80003fc5270 */
[----:B------:R-:W-:Y:S02]  /*0ee0*/  SEL R48, R45, R48, !P6 ;  /* 0x000000302d307207 */ /* 0x000fe40007000000 */
[----:B------:R-:W-:Y:S02]  /*0ef0*/  SEL R50, R47, R50, !P6 ;  /* 0x000000322f327207 */ /* 0x000fe40007000000 */
[----:B------:R-:W-:Y:S02]  /*0f00*/  SEL R41, R46, R41, !P6 ;  /* 0x000000292e297207 */ /* 0x000fe40007000000 */
[----:B------:R-:W-:-:S04]  /*0f10*/  ISETP.NE.U32.AND P6, PT, R6, RZ, PT ;  /* 0x000000ff0600720c */ /* 0x000fc80003fc5070 */
[----:B------:R-:W-:Y:S02]  /*0f20*/  ISETP.NE.AND.EX P6, PT, R7, RZ, PT, P6 ;  /* 0x000000ff0700720c */ /* 0x000fe40003fc5360 */
[----:B------:R-:W0:Y:S02]  /*0f30*/  LDS.64 R6, [UR5+0x40] ;  /* 0x00004005ff067984 */ /* 0x000e240008000a00 */
        /* <DEDUP_REMOVED lines=25> */
[----:B-1----:R-:W-:Y:S01]  /*10d0*/  IMAD.IADD R46, R23, 0x1, R46 ;  /* 0x00000001172e7824 */ /* 0x002fe200078e022e */
[----:B0-----:R-:W-:-:S05]  /*10e0*/  IADD3 R47, P6, PT, R6, R25, RZ ;  /* 0x00000019062f7210 */ /* 0x001fca0007fde0ff */
[----:B------:R-:W-:Y:S01]  /*10f0*/  IMAD.X R45, R7, 0x1, R49, P6 ;  /* 0x00000001072d7824 */ /* 0x000fe200030e0631 */
[----:B------:R-:W-:-:S04]  /*1100*/  ISETP.NE.AND P6, PT, R40, 0x6, PT ;  /* 0x000000062800780c */ /* 0x000fc80003fc5270 */
[----:B------:R-:W-:Y:S02]  /*1110*/  SEL R48, R25, R48, !P6 ;  /* 0x0000003019307207 */ /* 0x000fe40007000000 */
[----:B------:R-:W-:Y:S02]  /*1120*/  SEL R50, R49, R50, !P6 ;  /* 0x0000003231327207 */ /* 0x000fe40007000000 */
[----:B------:R-:W-:Y:S02]  /*1130*/  SEL R24, R46, R41, !P6 ;  /* 0x000000292e187207 */ /* 0x000fe40007000000 */
[----:B------:R-:W-:Y:S02]  /*1140*/  ISETP.NE.U32.AND P6, PT, R6, RZ, PT ;  /* 0x000000ff0600720c */ /* 0x000fe40003fc5070 */
[----:B------:R-:W-:Y:S02]  /*1150*/  SEL R41, R5, RZ, P5 ;  /* 0x000000ff05297207 */ /* 0x000fe40002800000 */
[----:B------:R-:W-:-:S02]  /*1160*/  ISETP.NE.AND.EX P6, PT, R7, RZ, PT, P6 ;  /* 0x000000ff0700720c */ /* 0x000fc40003fc5360 */
[----:B------:R-:W0:Y:S02]  /*1170*/  LDS R7, [UR5+0x68] ;  /* 0x00006805ff077984 */ /* 0x000e240008000800 */
[----:B------:R-:W-:Y:S02]  /*1180*/  SEL R46, R46, RZ, !P6 ;  /* 0x000000ff2e2e7207 */ /* 0x000fe40007000000 */
[----:B------:R-:W-:Y:S02]  /*1190*/  ISETP.NE.AND P6, PT, R40, 0x7, PT ;  /* 0x000000072800780c */ /* 0x000fe40003fc5270 */
[----:B------:R-:W-:Y:S02]  /*11a0*/  SEL R40, R4, RZ, P5 ;  /* 0x000000ff04287207 */ /* 0x000fe40002800000 */
[----:B------:R-:W-:Y:S02]  /*11b0*/  SEL R6, R47, R48, !P6 ;  /* 0x000000302f067207 */ /* 0x000fe40007000000 */
[----:B------:R-:W-:Y:S01]  /*11c0*/  SEL R23, R45, R50, !P6 ;  /* 0x000000322d177207 */ /* 0x000fe20007000000 */
[----:B0-----:R-:W-:Y:S01]  /*11d0*/  IMAD.IADD R7, R7, 0x1, R46 ;  /* 0x0000000107077824 */ /* 0x001fe200078e022e */
[----:B------:R-:W-:-:S04]  /*11e0*/  SEL R46, RZ, 0x1, !P4 ;  /* 0x00000001ff2e7807 */ /* 0x000fc80006000000 */
[----:B------:R-:W-:Y:S02]  /*11f0*/  SEL R24, R7, R24, !P6 ;  /* 0x0000001807187207 */ /* 0x000fe40007000000 */
[----:B------:R-:W-:-:S04]  /*1200*/  ISETP.GE.U32.AND P6, PT, R0, 0x20, PT ;  /* 0x000000200000780c */ /* 0x000fc80003fc6070 */
[----:B------:R-:W-:Y:S02]  /*1210*/  SEL R3, R6, RZ, P6 ;  /* 0x000000ff06037207 */ /* 0x000fe40003000000 */
[----:B------:R-:W-:Y:S02]  /*1220*/  SEL R6, R23, RZ, P6 ;  /* 0x000000ff17067207 */ /* 0x000fe40003000000 */
[----:B------:R-:W-:-:S05]  /*1230*/  IADD3 R40, P6, PT, R40, R3, RZ ;  /* 0x0000000328287210 */ /* 0x000fca0007fde0ff */
[----:B------:R-:W-:Y:S01]  /*1240*/  IMAD.X R41, R41, 0x1, R6, P6 ;  /* 0x0000000129297824 */ /* 0x000fe200030e0606 */
[----:B------:R-:W-:-:S04]  /*1250*/  ISETP.GE.U32.AND P6, PT, R0, 0x20, PT ;  /* 0x000000200000780c */ /* 0x000fc80003fc6070 */
[----:B------:R-:W-:Y:S02]  /*1260*/  SEL R23, R24, RZ, P6 ;  /* 0x000000ff18177207 */ /* 0x000fe40003000000 */
[----:B------:R-:W-:Y:S02]  /*1270*/  ISETP.NE.U32.AND P6, PT, R4, RZ, PT ;  /* 0x000000ff0400720c */ /* 0x000fe40003fc5070 */
[----:B------:R-:W0:Y:S02]  /*1280*/  SHFL.UP PT, R4, R43, 0x1, RZ ;  /* 0x042000002b047989 */ /* 0x000e2400000e00ff */
[----:B------:R-:W-:-:S04]  /*1290*/  ISETP.NE.AND.EX P6, PT, R5, RZ, PT, P6 ;  /* 0x000000ff0500720c */ /* 0x000fc80003fc5360 */
[----:B------:R-:W-:Y:S02]  /*12a0*/  SEL R3, R23, RZ, !P6 ;  /* 0x000000ff17037207 */ /* 0x000fe40007000000 */
[----:B------:R-:W-:-:S04]  /*12b0*/  ISETP.NE.U32.AND P6, PT, R31, RZ, PT ;  /* 0x000000ff1f00720c */ /* 0x000fc80003fc5070 */
[----:B------:R-:W-:Y:S01]  /*12c0*/  ISETP.NE.AND.EX P6, PT, RZ, UR4, PT, P6 ;  /* 0x00000004ff007c0c */ /* 0x000fe2000bfc5360 */
[----:B0-----:R-:W-:Y:S01]  /*12d0*/  @P5 IMAD.IADD R23, R4, 0x1, R3 ;  /* 0x0000000104175824 */ /* 0x001fe200078e0203 */
[----:B------:R-:W-:-:S04]  /*12e0*/  ISETP.NE.AND P5, PT, R8, R10, PT ;  /* 0x0000000a0800720c */ /* 0x000fc80003fa5270 */
[----:B------:R-:W-:-:S05]  /*12f0*/  SEL R3, R23, RZ, !P6 ;  /* 0x000000ff17037207 */ /* 0x000fca0007000000 */
[----:B------:R-:W-:Y:S02]  /*1300*/  IMAD.IADD R3, R42, 0x1, R3 ;  /* 0x000000012a037824 */ /* 0x000fe400078e0203 */
[----:B------:R-:W-:Y:S03]  /*1310*/  LDS R42, [UR5+0x78] ;  /* 0x00007805ff2a7984 */ /* 0x000fe60008000800 */
[----:B------:R-:W-:Y:S02]  /*1320*/  SEL R4, R3, RZ, !P4 ;  /* 0x000000ff03047207 */ /* 0x000fe40006000000 */
[----:B------:R-:W-:-:S03]  /*1330*/  IADD3 R32, P4, PT, R40, R32, RZ ;  /* 0x0000002028207210 */ /* 0x000fc60007f9e0ff */
[----:B------:R-:W-:Y:S02]  /*1340*/  IMAD.IADD R9, R9, 0x1, R4 ;  /* 0x0000000109097824 */ /* 0x000fe400078e0204 */
[----:B------:R-:W0:Y:S03]  /*1350*/  LDS.64 R4, [UR5+0x70] ;  /* 0x00007005ff047984 */ /* 0x000e260008000a00 */
[----:B------:R-:W-:Y:S02]  /*1360*/  SEL R6, R9, RZ, !P5 ;  /* 0x000000ff09067207 */ /* 0x000fe40006800000 */
[----:B------:R-:W-:-:S03]  /*1370*/  ISETP.NE.AND P5, PT, R44, RZ, PT ;  /* 0x000000ff2c00720c */ /* 0x000fc60003fa5270 */
[----:B------:R-:W-:-:S05]  /*1380*/  IMAD.IADD R11, R11, 0x1, R6 ;  /* 0x000000010b0b7824 */ /* 0x000fca00078e0206 */
[----:B------:R-:W-:Y:S02]  /*1390*/  SEL R6, R11, RZ, !P5 ;  /* 0x000000ff0b067207 */ /* 0x000fe40006800000 */
[----:B------:R-:W-:-:S03]  /*13a0*/  ISETP.NE.AND P5, PT, R0, RZ, PT ;  /* 0x000000ff0000720c */ /* 0x000fc60003fa5270 */
[----:B------:R-:W-:-:S05]  /*13b0*/  IMAD.IADD R13, R13, 0x1, R6 ;  /* 0x000000010d0d7824 */ /* 0x000fca00078e0206 */
[----:B------:R-:W-:-:S05]  /*13c0*/  SEL R6, R13, RZ, !P2 ;  /* 0x000000ff0d067207 */ /* 0x000fca0005000000 */
[----:B------:R-:W1:Y:S01]  /*13d0*/  @!P5 LDC.64 R24, c[0x0][0x3b0] ;  /* 0x0000ec00ff18db82 */ /* 0x000e620000000a00 */
[----:B------:R-:W-:-:S05]  /*13e0*/  IMAD.IADD R15, R15, 0x1, R6 ;  /* 0x000000010f0f7824 */ /* 0x000fca00078e0206 */
[----:B------:R-:W-:-:S05]  /*13f0*/  SEL R44, R15, RZ, !P3 ;  /* 0x000000ff0f2c7207 */ /* 0x000fca0005800000 */
[----:B------:R-:W-:Y:S01]  /*1400*/  IMAD.IADD R17, R17, 0x1, R44 ;  /* 0x0000000111117824 */ /* 0x000fe200078e022c */
[C---:B0-----:R-:W-:Y:S02]  /*1410*/  ISETP.NE.U32.AND P2, PT, R4.reuse, RZ, PT ;  /* 0x000000ff0400720c */ /* 0x041fe40003f45070 */
[----:B------:R-:W-:Y:S02]  /*1420*/  IADD3 R6, P3, PT, R4, R47, RZ ;  /* 0x0000002f04067210 */ /* 0x000fe40007f7e0ff */
[----:B------:R-:W-:-:S04]  /*1430*/  ISETP.NE.AND.EX P2, PT, R5, RZ, PT, P2 ;  /* 0x000000ff0500720c */ /* 0x000fc80003f45320 */
[----:B------:R-:W-:Y:S01]  /*1440*/  SEL R43, R7, RZ, !P2 ;  /* 0x000000ff072b7207 */ /* 0x000fe20005000000 */
[----:B------:R-:W-:Y:S01]  /*1450*/  IMAD.X R7, R5, 0x1, R45, P3 ;  /* 0x0000000105077824 */ /* 0x000fe200018e062d */
[----:B------:R-:W-:Y:S01]  /*1460*/  ISETP.GE.U32.AND P2, PT, R6, 0x101, PT ;  /* 0x000001010600780c */ /* 0x000fe20003f46070 */
[----:B------:R-:W-:Y:S01]  /*1470*/  @!P5 IMAD.MOV.U32 R5, RZ, RZ, 0x65 ;  /* 0x00000065ff05d424 */ /* 0x000fe200078e00ff */
[----:B------:R-:W-:Y:S01]  /*1480*/  IADD3 R45, P3, PT, R31, R46, RZ ;  /* 0x0000002e1f2d7210 */ /* 0x000fe20007f7e0ff */
[----:B------:R-:W-:Y:S01]  /*1490*/  IMAD.IADD R4, R42, 0x1, R43 ;  /* 0x000000012a047824 */ /* 0x000fe200078e022b */
[----:B------:R-:W-:Y:S02]  /*14a0*/  SEL R42, R17, RZ, !P1 ;  /* 0x000000ff112a7207 */ /* 0x000fe40004800000 */
[----:B------:R-:W-:Y:S02]  /*14b0*/  ISETP.GE.AND.EX P1, PT, R7, RZ, PT, P2 ;  /* 0x000000ff0700720c */ /* 0x000fe40003f26320 */
[----:B-1----:R0:W-:Y:S01]  /*14c0*/  @!P5 ST.E.128.STRONG.GPU desc[UR8][R24.64+0x200], R4 ;  /* 0x000200041800d985 */ /* 0x0021e2000c10fd08 */
[----:B------:R-:W-:Y:S01]  /*14d0*/  IMAD.IADD R19, R19, 0x1, R42 ;  /* 0x0000000113137824 */ /* 0x000fe200078e022a */
[----:B------:R-:W-:Y:S01]  /*14e0*/  IADD3 R43, P2, PT, R31, R40, RZ ;  /* 0x000000281f2b7210 */ /* 0x000fe20007f5e0ff */
[----:B------:R-:W-:Y:S01]  /*14f0*/  IMAD.X R42, RZ, RZ, UR4, P3 ;  /* 0x00000004ff2a7e24 */ /* 0x000fe200098e06ff */
[----:B------:R-:W-:-:S02]  /*1500*/  IADD3 R31, P3, PT, R40, R45, RZ ;  /* 0x0000002d281f7210 */ /* 0x000fc40007f7e0ff */
[C---:B------:R-:W-:Y:S02]  /*1510*/  IADD3 R33, P5, PT, R40.reuse, R33, RZ ;  /* 0x0000002128217210 */ /* 0x040fe40007fbe0ff */
[----:B------:R-:W-:Y:S01]  /*1520*/  SEL R44, R19, RZ, !P0 ;  /* 0x000000ff132c7207 */ /* 0x000fe20004000000 */
[C---:B------:R-:W-:Y:S01]  /*1530*/  IMAD.X R42, R41.reuse, 0x1, R42, P3 ;  /* 0x00000001292a7824 */ /* 0x040fe200018e062a */
[C---:B------:R-:W-:Y:S01]  /*1540*/  IADD3 R35, P0, PT, R40.reuse, R35, RZ ;  /* 0x0000002328237210 */ /* 0x040fe20007f1e0ff */
[----:B------:R-:W-:Y:S01]  /*1550*/  IMAD.X R36, R41, 0x1, R36, P5 ;  /* 0x0000000129247824 */ /* 0x000fe200028e0624 */
[C---:B------:R-:W-:Y:S01]  /*1560*/  IADD3 R37, P3, PT, R40.reuse, R37, RZ ;  /* 0x0000002528257210 */ /* 0x040fe20007f7e0ff */
[----:B------:R-:W-:Y:S01]  /*1570*/  IMAD.IADD R21, R21, 0x1, R44 ;  /* 0x0000000115157824 */ /* 0x000fe200078e022c */
[C---:B------:R-:W-:Y:S01]  /*1580*/  IADD3 R39, P5, PT, R40.reuse, R39, RZ ;  /* 0x0000002728277210 */ /* 0x040fe20007fbe0ff */
[C---:B------:R-:W-:Y:S02]  /*1590*/  IMAD.X R26, R41.reuse, 0x1, R26, P0 ;  /* 0x00000001291a7824 */ /* 0x040fe400000e061a */
[C---:B------:R-:W-:Y:S01]  /*15a0*/  IMAD.X R28, R41.reuse, 0x1, R28, P3 ;  /* 0x00000001291c7824 */ /* 0x040fe200018e061c */
[C---:B0-----:R-:W-:Y:S01]  /*15b0*/  IADD3.X R4, PT, PT, R41.reuse, UR4, RZ, P2, !PT ;  /* 0x0000000429047c10 */ /* 0x041fe200097fe4ff */
[C---:B------:R-:W-:Y:S01]  /*15c0*/  IMAD.X R5, R41.reuse, 0x1, R34, P4 ;  /* 0x0000000129057824 */ /* 0x040fe200020e0622 */
[----:B------:R-:W-:Y:S01]  /*15d0*/  IADD3 R38, P4, PT, R40, R38, RZ ;  /* 0x0000002628267210 */ /* 0x000fe20007f9e0ff */
[----:B------:R-:W-:-:S04]  /*15e0*/  IMAD.X R30, R41, 0x1, R30, P5 ;  /* 0x00000001291e7824 */ /* 0x000fc800028e061e */
[----:B------:R-:W-:Y:S01]  /*15f0*/  IMAD.X R29, R41, 0x1, R29, P4 ;  /* 0x00000001291d7824 */ /* 0x000fe200020e061d */
[----:B------:R-:W-:Y:S07]  /*1600*/  @!P1 BRA `(.L_x_1421) ;  /* 0x0000000400bc9947 */ /* 0x000fee0003800000 */
        /* <DEDUP_REMOVED lines=35> */
[----:B------:R-:W-:Y:S01]  /*1840*/  LOP3.LUT R3, RZ, R21, RZ, 0x33, !PT ;  /* 0x00000015ff037212 */ /* 0x000fe200078e33ff */
[----:B------:R-:W1:Y:S01]  /*1850*/  LDCU.64 UR14, c[0x0][0x3a0] ;  /* 0x00007400ff0e77ac */ /* 0x000e620008000a00 */
        /* <DEDUP_REMOVED lines=8> */
[----:B01----:R-:W-:Y:S05]  /*18e0*/  @!P1 BRA `(.L_x_1423) ;  /* 0x0000000000809947 */ /* 0x003fea0003800000 */
[----:B------:R-:W0:Y:S01]  /*18f0*/  LDCU.64 UR6, c[0x0][0x3a0] ;  /* 0x00007400ff0677ac */ /* 0x000e220008000a00 */
[----:B------:R-:W-:Y:S01]  /*1900*/  SHF.R.U64 R14, R3, 0x8, R2 ;  /* 0x00000008030e7819 */ /* 0x000fe20000001202 */
[C---:B------:R-:W-:Y:S01]  /*1910*/  IMAD.SHL.U32 R10, R21.reuse, 0x4, RZ ;  /* 0x00000004150a7824 */ /* 0x040fe200078e00ff */
[----:B------:R-:W-:Y:S01]  /*1920*/  SHF.L.U64.HI R11, R21, 0x2, R20 ;  /* 0x00000002150b7819 */ /* 0x000fe20000010214 */
[----:B------:R-:W1:Y:S01]  /*1930*/  LDCU.64 UR10, c[0x0][0x398] ;  /* 0x00007300ff0a77ac */ /* 0x000e620008000a00 */
[----:B------:R-:W-:Y:S01]  /*1940*/  IMAD.MOV.U32 R15, RZ, RZ, RZ ;  /* 0x000000ffff0f7224 */ /* 0x000fe200078e00ff */
[----:B------:R-:W-:Y:S01]  /*1950*/  LEA R0, R0, UR5, 0x3 ;  /* 0x0000000500007c11 */ /* 0x000fe2000f8e18ff */
[----:B------:R-:W-:-:S05]  /*1960*/  VIADD R14, R14, 0x1 ;  /* 0x000000010e0e7836 */ /* 0x000fca0000000000 */
[----:B------:R-:W-:-:S04]  /*1970*/  LOP3.LUT R14, R14, 0x3, RZ, 0xc0, !PT ;  /* 0x000000030e0e7812 */ /* 0x000fc800078ec0ff */
[----:B------:R-:W-:Y:S02]  /*1980*/  LEA R21, P3, R14, R21, 0x8 ;  /* 0x000000150e157211 */ /* 0x000fe400078640ff */
[----:B0-----:R-:W-:Y:S02]  /*1990*/  IADD3 R12, P1, PT, R10, UR6, RZ ;  /* 0x000000060a0c7c10 */ /* 0x001fe4000ff3e0ff */
[----:B------:R-:W-:Y:S02]  /*19a0*/  LEA.HI.X R20, R14, R20, R15, 0x8, P3 ;  /* 0x000000140e147211 */ /* 0x000fe400018f440f */
[----:B-1----:R-:W-:Y:S02]  /*19b0*/  IADD3 R10, P2, PT, R10, UR10, RZ ;  /* 0x0000000a0a0a7c10 */ /* 0x002fe4000ff5e0ff */
[C---:B------:R-:W-:Y:S02]  /*19c0*/  IADD3.X R13, PT, PT, R11.reuse, UR7, RZ, P1, !PT ;  /* 0x000000070b0d7c10 */ /* 0x040fe40008ffe4ff */
[----:B------:R-:W-:-:S09]  /*19d0*/  IADD3.X R11, PT, PT, R11, UR11, RZ, P2, !PT ;  /* 0x0000000b0b0b7c10 */ /* 0x000fd200097fe4ff */
.L_x_1424:
[----:B0-----:R0:W1:Y:S01]  /*19e0*/  LDS.64 R8, [R0] ;  /* 0x0000000000087984 */ /* 0x0010620000000a00 */
[----:B------:R-:W-:Y:S01]  /*19f0*/  IMAD.MOV.U32 R2, RZ, RZ, R10 ;  /* 0x000000ffff027224 */ /* 0x000fe200078e000a */
[----:B------:R-:W-:Y:S01]  /*1a00*/  IADD3 R14, P1, PT, R14, -0x1, RZ ;  /* 0xffffffff0e0e7810 */ /* 0x000fe20007f3e0ff */
[----:B------:R-:W-:Y:S01]  /*1a10*/  IMAD.MOV.U32 R3, RZ, RZ, R11 ;  /* 0x000000ffff037224 */ /* 0x000fe200078e000b */
[----:B------:R-:W-:Y:S01]  /*1a20*/  IADD3 R10, P3, PT, R10, 0x400, RZ ;  /* 0x000004000a0a7810 */ /* 0x000fe20007f7e0ff */
[----:B------:R-:W-:Y:S01]  /*1a30*/  IMAD.MOV.U32 R4, RZ, RZ, R12 ;  /* 0x000000ffff047224 */ /* 0x000fe200078e000c */
[----:B------:R-:W-:Y:S01]  /*1a40*/  IADD3.X R15, PT, PT, R15, -0x1, RZ, P1, !PT ;  /* 0xffffffff0f0f7810 */ /* 0x000fe20000ffe4ff */
[----:B------:R-:W-:Y:S01]  /*1a50*/  IMAD.MOV.U32 R5, RZ, RZ, R13 ;  /* 0x000000ffff057224 */ /* 0x000fe200078e000d */
[----:B------:R-:W-:Y:S01]  /*1a60*/  ISETP.NE.U32.AND P1, PT, R14, RZ, PT ;  /* 0x000000ff0e00720c */ /* 0x000fe20003f25070 */
[----:B0-----:R-:W-:Y:S01]  /*1a70*/  VIADD R0, R0, 0x800 ;  /* 0x0000080000007836 */ /* 0x001fe20000000000 */
[----:B------:R-:W-:Y:S01]  /*1a80*/  IADD3 R12, P2, PT, R12, 0x400, RZ ;  /* 0x000004000c0c7810 */ /* 0x000fe20007f5e0ff */
[----:B------:R-:W-:Y:S01]  /*1a90*/  IMAD.X R11, RZ, RZ, R11, P3 ;  /* 0x000000ffff0b7224 */ /* 0x000fe200018e060b */
[----:B------:R-:W-:-:S03]  /*1aa0*/  ISETP.NE.AND.EX P1, PT, R15, RZ, PT, P1 ;  /* 0x000000ff0f00720c */ /* 0x000fc60003f25310 */
[----:B------:R-:W-:Y:S01]  /*1ab0*/  IMAD.X R13, RZ, RZ, R13, P2 ;  /* 0x000000ffff0d7224 */ /* 0x000fe200010e060d */
[----:B-1----:R0:W-:Y:S04]  /*1ac0*/  STG.E desc[UR8][R2.64], R8 ;  /* 0x0000000802007986 */ /* 0x0021e8000c101908 */
[----:B------:R0:W-:Y:S05]  /*1ad0*/  STG.E desc[UR8][R4.64], R9 ;  /* 0x0000000904007986 */ /* 0x0001ea000c101908 */
[----:B------:R-:W-:Y:S05]  /*1ae0*/  @P1 BRA `(.L_x_1424) ;  /* 0xfffffffc00bc1947 */ /* 0x000fea000383ffff */
.L_x_1423:
[----:B------:R-:W-:Y:S05]  /*1af0*/  BSYNC.RECONVERGENT B0 ;  /* 0x0000000000007941 */ /* 0x000fea0003800200 */
.L_x_1422:
[----:B------:R-:W-:Y:S05]  /*1b00*/  @!P0 EXIT ;  /* 0x000000000000894d */ /* 0x000fea0003800000 */
.L_x_1425:
[C---:B------:R-:W-:Y:S01]  /*1b10*/  LEA R0, R21.reuse, UR5, 0x3 ;  /* 0x0000000515007c11 */ /* 0x040fe2000f8e18ff */
[C---:B----4-:R-:W-:Y:S01]  /*1b20*/  IMAD.SHL.U32 R10, R21.reuse, 0x4, RZ ;  /* 0x00000004150a7824 */ /* 0x050fe200078e00ff */
[C---:B0-----:R-:W-:Y:S01]  /*1b30*/  SHF.L.U64.HI R3, R21.reuse, 0x2, R20 ;  /* 0x0000000215037819 */ /* 0x041fe20000010214 */
[----:B------:R-:W-:Y:S02]  /*1b40*/  VIADD R21, R21, 0x400 ;  /* 0x0000040015157836 */ /* 0x000fe40000000000 */
[----:B------:R-:W0:Y:S01]  /*1b50*/  LDS.64 R12, [R0] ;  /* 0x00000000000c7984 */ /* 0x000e220000000a00 */
[C---:B------:R-:W-:Y:S01]  /*1b60*/  IADD3 R8, P0, PT, R10.reuse, UR12, RZ ;  /* 0x0000000c0a087c10 */ /* 0x040fe2000ff1e0ff */
[----:B------:R-:W-:Y:S01]  /*1b70*/  IMAD.MOV.U32 R20, RZ, RZ, RZ ;  /* 0x000000ffff147224 */ /* 0x000fe200078e00ff */
[C---:B------:R-:W-:Y:S01]  /*1b80*/  LOP3.LUT R4, R10.reuse, 0xfffffffc, RZ, 0xc0, !PT ;  /* 0xfffffffc0a047812 */ /* 0x040fe200078ec0ff */
[----:B------:R-:W1:Y:S01]  /*1b90*/  LDS.64 R14, [R0+0x800] ;  /* 0x00080000000e7984 */ /* 0x000e620000000a00 */
[----:B------:R-:W-:-:S02]  /*1ba0*/  IADD3 R10, P1, PT, R10, UR14, RZ ;  /* 0x0000000e0a0a7c10 */ /* 0x000fc4000ff3e0ff */
[C---:B------:R-:W-:Y:S01]  /*1bb0*/  IADD3.X R9, PT, PT, R3.reuse, UR13, RZ, P0, !PT ;  /* 0x0000000d03097c10 */ /* 0x040fe200087fe4ff */
[----:B------:R-:W2:Y:S01]  /*1bc0*/  LDS.64 R16, [R0+0x1000] ;  /* 0x0010000000107984 */ /* 0x000ea20000000a00 */
[C---:B------:R-:W-:Y:S02]  /*1bd0*/  LOP3.LUT R5, R3.reuse, 0x3, RZ, 0xc0, !PT ;  /* 0x0000000303057812 */ /* 0x040fe400078ec0ff */
[C---:B------:R-:W-:Y:S01]  /*1be0*/  IADD3 R2, P0, PT, R4.reuse, UR12, RZ ;  /* 0x0000000c04027c10 */ /* 0x040fe2000ff1e0ff */
[----:B------:R-:W3:Y:S01]  /*1bf0*/  LDS.64 R18, [R0+0x1800] ;  /* 0x0018000000127984 */ /* 0x000ee20000000a00 */
[----:B------:R-:W-:Y:S02]  /*1c00*/  IADD3.X R11, PT, PT, R3, UR15, RZ, P1, !PT ;  /* 0x0000000f030b7c10 */ /* 0x000fe40008ffe4ff */
[----:B------:R-:W-:Y:S02]  /*1c10*/  IADD3 R4, P1, PT, R4, UR14, RZ ;  /* 0x0000000e04047c10 */ /* 0x000fe4000ff3e0ff */
[----:B------:R-:W-:-:S02]  /*1c20*/  IADD3.X R3, PT, PT, R5, UR13, RZ, P0, !PT ;  /* 0x0000000d05037c10 */ /* 0x000fc400087fe4ff */
[----:B------:R-:W-:Y:S02]  /*1c30*/  IADD3.X R5, PT, PT, R5, UR15, RZ, P1, !PT ;  /* 0x0000000f05057c10 */ /* 0x000fe40008ffe4ff */
[----:B------:R-:W-:-:S04]  /*1c40*/  ISETP.GT.U32.AND P0, PT, R6, R21, PT ;  /* 0x000000150600720c */ /* 0x000fc80003f04070 */
[----:B------:R-:W-:Y:S01]  /*1c50*/  ISETP.GT.U32.AND.EX P0, PT, R7, RZ, PT, P0 ;  /* 0x000000ff0700720c */ /* 0x000fe20003f04100 */
[----:B0-----:R4:W-:Y:S04]  /*1c60*/  STG.E desc[UR8][R8.64], R12 ;  /* 0x0000000c08007986 */ /* 0x0019e8000c101908 */
[----:B------:R4:W-:Y:S04]  /*1c70*/  STG.E desc[UR8][R10.64], R13 ;  /* 0x0000000d0a007986 */ /* 0x0009e8000c101908 */
[----:B-1----:R4:W-:Y:S04]  /*1c80*/  STG.E desc[UR8][R2.64+0x400], R14 ;  /* 0x0004000e02007986 */ /* 0x0029e8000c101908 */
[----:B------:R4:W-:Y:S04]  /*1c90*/  STG.E desc[UR8][R4.64+0x400], R15 ;  /* 0x0004000f04007986 */ /* 0x0009e8000c101908 */
[----:B--2---:R4:W-:Y:S04]  /*1ca0*/  STG.E desc[UR8][R2.64+0x800], R16 ;  /* 0x0008001002007986 */ /* 0x0049e8000c101908 */
[----:B------:R4:W-:Y:S04]  /*1cb0*/  STG.E desc[UR8][R4.64+0x800], R17 ;  /* 0x0008001104007986 */ /* 0x0009e8000c101908 */
[----:B---3--:R4:W-:Y:S04]  /*1cc0*/  STG.E desc[UR8][R2.64+0xc00], R18 ;  /* 0x000c001202007986 */ /* 0x0089e8000c101908 */
[----:B------:R4:W-:Y:S01]  /*1cd0*/  STG.E desc[UR8][R4.64+0xc00], R19 ;  /* 0x000c001304007986 */ /* 0x0009e2000c101908 */
[----:B------:R-:W-:Y:S05]  /*1ce0*/  @P0 BRA `(.L_x_1425) ;  /* 0xfffffffc00880947 */ /* 0x000fea000383ffff */
[----:B------:R-:W-:Y:S05]  /*1cf0*/  EXIT ;  /* 0x000000000000794d */ /* 0x000fea0003800000 */
.L_x_1421:
[----:B------:R-:W-:Y:S01]  /*1d00*/  BSSY.RECONVERGENT B0, `(.L_x_1426) ;  /* 0x000000f000007945 */ /* 0x000fe20003800200 */
[----:B------:R-:W-:Y:S02]  /*1d10*/  ISETP.NE.AND P1, PT, R20, R27, PT ;  /* 0x0000001b1400720c */ /* 0x000fe40003f25270 */
[----:B------:R-:W-:Y:S02]  /*1d20*/  ISETP.NE.AND P4, PT, R2, R8, PT ;  /* 0x000000080200720c */ /* 0x000fe40003f85270 */
[----:B------:R-:W-:Y:S01]  /*1d30*/  ISETP.NE.AND P0, PT, R8, R10, PT ;  /* 0x0000000a0800720c */ /* 0x000fe20003f05270 */
[----:B------:R-:W-:-:S12]  /*1d40*/  @!P6 BRA `(.L_x_1427) ;  /* 0x000000000028e947 */ /* 0x000fd80003800000 */
[----:B------:R-:W0:Y:S01]  /*1d50*/  LDCU.64 UR4, c[0x0][0x398] ;  /* 0x00007300ff0477ac */ /* 0x000e220008000a00 */
[C---:B------:R-:W-:Y:S01]  /*1d60*/  IMAD.SHL.U32 R24, R40.reuse, 0x4, RZ ;  /* 0x0000000428187824 */ /* 0x040fe200078e00ff */
[----:B------:R-:W-:Y:S01]  /*1d70*/  SHF.L.U64.HI R40, R40, 0x2, R41 ;  /* 0x0000000228287819 */ /* 0x000fe20000010229 */
[----:B------:R-:W1:Y:S03]  /*1d80*/  LDCU.64 UR6, c[0x0][0x3a0] ;  /* 0x00007400ff0677ac */ /* 0x000e660008000a00 */
[C---:B0-----:R-:W-:Y:S02]  /*1d90*/  IADD3 R6, P2, PT, R24.reuse, UR4, RZ ;  /* 0x0000000418067c10 */ /* 0x041fe4000ff5e0ff */
[----:B-1----:R-:W-:Y:S02]  /*1da0*/  IADD3 R24, P3, PT, R24, UR6, RZ ;  /* 0x0000000618187c10 */ /* 0x002fe4000ff7e0ff */
[----:B------:R-:W-:-:S02]  /*1db0*/  IADD3.X R7, PT, PT, R40, UR5, RZ, P2, !PT ;  /* 0x0000000528077c10 */ /* 0x000fc400097fe4ff */
[----:B------:R-:W-:-:S03]  /*1dc0*/  IADD3.X R25, PT, PT, R40, UR7, RZ, P3, !PT ;  /* 0x0000000728197c10 */ /* 0x000fc60009ffe4ff */
[----:B------:R0:W-:Y:S04]  /*1dd0*/  STG.E desc[UR8][R6.64], R22 ;  /* 0x0000001606007986 */ /* 0x0001e8000c101908 */
[----:B------:R0:W-:Y:S02]  /*1de0*/  STG.E desc[UR8][R24.64], R23 ;  /* 0x0000001718007986 */ /* 0x0001e4000c101908 */
.L_x_1427:
[----:B------:R-:W-:Y:S05]  /*1df0*/  BSYNC.RECONVERGENT B0 ;  /* 0x0000000000007941 */ /* 0x000fea0003800200 */
.L_x_1426:
[----:B------:R-:W-:Y:S04]  /*1e00*/  BSSY.RECONVERGENT B0, `(.L_x_1428) ;  /* 0x000000c000007945 */ /* 0x000fe80003800200 */
[----:B------:R-:W-:Y:S05]  /*1e10*/  @!P4 BRA `(.L_x_1429) ;  /* 0x000000000028c947 */ /* 0x000fea0003800000 */
[----:B------:R-:W1:Y:S01]  /*1e20*/  LDCU.64 UR4, c[0x0][0x398] ;  /* 0x00007300ff0477ac */ /* 0x000e620008000a00 */
[C---:B0-----:R-:W-:Y:S01]  /*1e30*/  IMAD.SHL.U32 R22, R43.reuse, 0x4, RZ ;  /* 0x000000042b167824 */ /* 0x041fe200078e00ff */
[----:B------:R-:W-:Y:S01]  /*1e40*/  SHF.L.U64.HI R43, R43, 0x2, R4 ;  /* 0x000000022b2b7819 */ /* 0x000fe20000010204 */
[----:B------:R-:W0:Y:S03]  /*1e50*/  LDCU.64 UR6, c[0x0][0x3a0] ;  /* 0x00007400ff0677ac */ /* 0x000e260008000a00 */
[C---:B-1----:R-:W-:Y:S02]  /*1e60*/  IADD3 R6, P2, PT, R22.reuse, UR4, RZ ;  /* 0x0000000416067c10 */ /* 0x042fe4000ff5e0ff */
[----:B0-----:R-:W-:Y:S02]  /*1e70*/  IADD3 R22, P3, PT, R22, UR6, RZ ;  /* 0x0000000616167c10 */ /* 0x001fe4000ff7e0ff */
[----:B------:R-:W-:-:S02]  /*1e80*/  IADD3.X R7, PT, PT, R43, UR5, RZ, P2, !PT ;  /* 0x000000052b077c10 */ /* 0x000fc400097fe4ff */
[----:B------:R-:W-:-:S03]  /*1e90*/  IADD3.X R23, PT, PT, R43, UR7, RZ, P3, !PT ;  /* 0x000000072b177c10 */ /* 0x000fc60009ffe4ff */
[----:B------:R1:W-:Y:S04]  /*1ea0*/  STG.E desc[UR8][R6.64], R2 ;  /* 0x0000000206007986 */ /* 0x0003e8000c101908 */
[----:B------:R1:W-:Y:S02]  /*1eb0*/  STG.E desc[UR8][R22.64], R3 ;  /* 0x0000000316007986 */ /* 0x0003e4000c101908 */
.L_x_1429:
[----:B------:R-:W-:Y:S05]  /*1ec0*/  BSYNC.RECONVERGENT B0 ;  /* 0x0000000000007941 */ /* 0x000fea0003800200 */
.L_x_1428:
[----:B------:R-:W-:Y:S01]  /*1ed0*/  BSSY.RECONVERGENT B0, `(.L_x_1430) ;  /* 0x0000011000007945 */ /* 0x000fe20003800200 */
[----:B------:R-:W-:Y:S02]  /*1ee0*/  ISETP.NE.AND P2, PT, R10, R12, PT ;  /* 0x0000000c0a00720c */ /* 0x000fe40003f45270 */
[----:B------:R-:W-:Y:S02]  /*1ef0*/  ISETP.NE.AND P3, PT, R12, R14, PT ;  /* 0x0000000e0c00720c */ /* 0x000fe40003f65270 */
[----:B------:R-:W-:Y:S02]  /*1f00*/  ISETP.NE.AND P4, PT, R14, R16, PT ;  /* 0x000000100e00720c */ /* 0x000fe40003f85270 */
[----:B------:R-:W-:Y:S02]  /*1f10*/  ISETP.NE.AND P5, PT, R16, R18, PT ;  /* 0x000000121000720c */ /* 0x000fe40003fa5270 */
[----:B------:R-:W-:Y:S01]  /*1f20*/  ISETP.NE.AND P6, PT, R18, R20, PT ;  /* 0x000000141200720c */ /* 0x000fe20003fc5270 */
[----:B------:R-:W-:-:S12]  /*1f30*/  @!P0 BRA `(.L_x_1431) ;  /* 0x0000000000288947 */ /* 0x000fd80003800000 */
[----:B------:R-:W2:Y:S01]  /*1f40*/  LDCU.64 UR4, c[0x0][0x398] ;  /* 0x00007300ff0477ac */ /* 0x000ea20008000a00 */
[C---:B01----:R-:W-:Y:S01]  /*1f50*/  IMAD.SHL.U32 R6, R31.reuse, 0x4, RZ ;  /* 0x000000041f067824 */ /* 0x043fe200078e00ff */
[----:B------:R-:W-:Y:S01]  /*1f60*/  SHF.L.U64.HI R42, R31, 0x2, R42 ;  /* 0x000000021f2a7819 */ /* 0x000fe2000001022a */
[----:B------:R-:W0:Y:S03]  /*1f70*/  LDCU.64 UR6, c[0x0][0x3a0] ;  /* 0x00007400ff0677ac */ /* 0x000e260008000a00 */
[----:B--2---:R-:W-:-:S04]  /*1f80*/  IADD3 R2, P0, PT, R6, UR4, RZ ;  /* 0x0000000406027c10 */ /* 0x004fc8000ff1e0ff */
[----:B------:R-:W-:Y:S02]  /*1f90*/  IADD3.X R3, PT, PT, R42, UR5, RZ, P0, !PT ;  /* 0x000000052a037c10 */ /* 0x000fe400087fe4ff */
[----:B0-----:R-:W-:-:S03]  /*1fa0*/  IADD3 R6, P0, PT, R6, UR6, RZ ;  /* 0x0000000606067c10 */ /* 0x001fc6000ff1e0ff */
[----:B------:R2:W-:Y:S01]  /*1fb0*/  STG.E desc[UR8][R2.64], R8 ;  /* 0x0000000802007986 */ /* 0x0005e2000c101908 */
[----:B------:R-:W-:-:S05]  /*1fc0*/  IADD3.X R7, PT, PT, R42, UR7, RZ, P0, !PT ;  /* 0x000000072a077c10 */ /* 0x000fca00087fe4ff */
[----:B------:R2:W-:Y:S04]  /*1fd0*/  STG.E desc[UR8][R6.64], R9 ;  /* 0x0000000906007986 */ /* 0x0005e8000c101908 */
.L_x_1431:
[----:B------:R-:W-:Y:S05]  /*1fe0*/  BSYNC.RECONVERGENT B0 ;  /* 0x0000000000007941 */ /* 0x000fea0003800200 */
.L_x_1430:
[----:B------:R-:W-:Y:S04]  /*1ff0*/  BSSY.RECONVERGENT B0, `(.L_x_1432) ;  /* 0x000000c000007945 */ /* 0x000fe80003800200 */
[----:B------:R-:W-:Y:S05]  /*2000*/  @!P2 BRA `(.L_x_1433) ;  /* 0x000000000028a947 */ /* 0x000fea0003800000 */
[----:B------:R-:W1:Y:S01]  /*2010*/  LDCU.64 UR4, c[0x0][0x398] ;  /* 0x00007300ff0477ac */ /* 0x000e620008000a00 */
[C---:B------:R-:W-:Y:S01]  /*2020*/  IMAD.SHL.U32 R4, R32.reuse, 0x4, RZ ;  /* 0x0000000420047824 */ /* 0x040fe200078e00ff */
[----:B------:R-:W-:Y:S01]  /*2030*/  SHF.L.U64.HI R5, R32, 0x2, R5 ;  /* 0x0000000220057819 */ /* 0x000fe20000010205 */
[----:B------:R-:W3:Y:S03]  /*2040*/  LDCU.64 UR6, c[0x0][0x3a0] ;  /* 0x00007400ff0677ac */ /* 0x000ee60008000a00 */
[C---:B-12---:R-:W-:Y:S02]  /*2050*/  IADD3 R2, P0, PT, R4.reuse, UR4, RZ ;  /* 0x0000000404027c10 */ /* 0x046fe4000ff1e0ff */
[----:B---3--:R-:W-:Y:S02]  /*2060*/  IADD3 R4, P2, PT, R4, UR6, RZ ;  /* 0x0000000604047c10 */ /* 0x008fe4000ff5e0ff */
[----:B------:R-:W-:-:S02]  /*2070*/  IADD3.X R3, PT, PT, R5, UR5, RZ, P0, !PT ;  /* 0x0000000505037c10 */ /* 0x000fc400087fe4ff */
[----:B------:R-:W-:-:S03]  /*2080*/  IADD3.X R5, PT, PT, R5, UR7, RZ, P2, !PT ;  /* 0x0000000705057c10 */ /* 0x000fc600097fe4ff */
[----:B------:R3:W-:Y:S04]  /*2090*/  STG.E desc[UR8][R2.64], R10 ;  /* 0x0000000a02007986 */ /* 0x0007e8000c101908 */
[----:B------:R3:W-:Y:S02]  /*20a0*/  STG.E desc[UR8][R4.64], R11 ;  /* 0x0000000b04007986 */ /* 0x0007e4000c101908 */
.L_x_1433:
[----:B------:R-:W-:Y:S05]  /*20b0*/  BSYNC.RECONVERGENT B0 ;  /* 0x0000000000007941 */ /* 0x000fea0003800200 */
.L_x_1432:
[----:B------:R-:W-:Y:S04]  /*20c0*/  BSSY.RECONVERGENT B0, `(.L_x_1434) ;  /* 0x000000c000007945 */ /* 0x000fe80003800200 */
[----:B------:R-:W-:Y:S05]  /*20d0*/  @!P3 BRA `(.L_x_1435) ;  /* 0x000000000028b947 */ /* 0x000fea0003800000 */
[----:B------:R-:W1:Y:S01]  /*20e0*/  LDCU.64 UR4, c[0x0][0x398] ;  /* 0x00007300ff0477ac */ /* 0x000e620008000a00 */
[C---:B---3--:R-:W-:Y:S01]  /*20f0*/  IMAD.SHL.U32 R4, R33.reuse, 0x4, RZ ;  /* 0x0000000421047824 */ /* 0x048fe200078e00ff */
        /* <DEDUP_REMOVED lines=8> */
.L_x_1435:
[----:B------:R-:W-:Y:S05]  /*2180*/  BSYNC.RECONVERGENT B0 ;  /* 0x0000000000007941 */ /* 0x000fea0003800200 */
.L_x_1434:
[----:B------:R-:W-:Y:S04]  /*2190*/  BSSY.RECONVERGENT B0, `(.L_x_1436) ;  /* 0x000000c000007945 */ /* 0x000fe80003800200 */
[----:B------:R-:W-:Y:S05]  /*21a0*/  @!P4 BRA `(.L_x_1437) ;  /* 0x000000000028c947 */ /* 0x000fea0003800000 */
[----:B------:R-:W1:Y:S01]  /*21b0*/  LDCU.64 UR4, c[0x0][0x398] ;  /* 0x00007300ff0477ac */ /* 0x000e620008000a00 */
[C---:B---34-:R-:W-:Y:S01]  /*21c0*/  IMAD.SHL.U32 R4, R35.reuse, 0x4, RZ ;  /* 0x0000000423047824 */ /* 0x058fe200078e00ff */
        /* <DEDUP_REMOVED lines=8> */
.L_x_1437:
[----:B------:R-:W-:Y:S05]  /*2250*/  BSYNC.RECONVERGENT B0 ;  /* 0x0000000000007941 */ /* 0x000fea0003800200 */
.L_x_1436:
[----:B------:R-:W-:Y:S04]  /*2260*/  BSSY.RECONVERGENT B0, `(.L_x_1438) ;  /* 0x000000c000007945 */ /* 0x000fe80003800200 */
[----:B------:R-:W-:Y:S05]  /*2270*/  @!P5 BRA `(.L_x_1439) ;  /* 0x000000000028d947 */ /* 0x000fea0003800000 */
[----:B------:R-:W2:Y:S01]  /*2280*/  LDCU.64 UR4, c[0x0][0x398] ;  /* 0x00007300ff0477ac */ /* 0x000ea20008000a00 */
[C---:B-1-34-:R-:W-:Y:S01]  /*2290*/  IMAD.SHL.U32 R4, R37.reuse, 0x4, RZ ;  /* 0x0000000425047824 */ /* 0x05afe200078e00ff */
[----:B------:R-:W-:Y:S01]  /*22a0*/  SHF.L.U64.HI R28, R37, 0x2, R28 ;  /* 0x00000002251c7819 */ /* 0x000fe2000001021c */
[----:B------:R-:W1:Y:S03]  /*22b0*/  LDCU.64 UR6, c[0x0][0x3a0] ;  /* 0x00007400ff0677ac */ /* 0x000e660008000a00 */
[C---:B--2---:R-:W-:Y:S02]  /*22c0*/  IADD3 R2, P0, PT, R4.reuse, UR4, RZ ;  /* 0x0000000404027c10 */ /* 0x044fe4000ff1e0ff */
[----:B-1----:R-:W-:Y:S02]  /*22d0*/  IADD3 R4, P2, PT, R4, UR6, RZ ;  /* 0x0000000604047c10 */ /* 0x002fe4000ff5e0ff */
[----:B------:R-:W-:-:S02]  /*22e0*/  IADD3.X R3, PT, PT, R28, UR5, RZ, P0, !PT ;  /* 0x000000051c037c10 */ /* 0x000fc400087fe4ff */
[----:B------:R-:W-:-:S03]  /*22f0*/  IADD3.X R5, PT, PT, R28, UR7, RZ, P2, !PT ;  /* 0x000000071c057c10 */ /* 0x000fc600097fe4ff */
[----:B------:R1:W-:Y:S04]  /*2300*/  STG.E desc[UR8][R2.64], R16 ;  /* 0x0000001002007986 */ /* 0x0003e8000c101908 */
[----:B------:R1:W-:Y:S02]  /*2310*/  STG.E desc[UR8][R4.64], R17 ;  /* 0x0000001104007986 */ /* 0x0003e4000c101908 */
.L_x_1439:
[----:B------:R-:W-:Y:S05]  /*2320*/  BSYNC.RECONVERGENT B0 ;  /* 0x0000000000007941 */ /* 0x000fea0003800200 */
.L_x_1438:
        /* <DEDUP_REMOVED lines=12> */
.L_x_1441:
[----:B------:R-:W-:Y:S05]  /*23f0*/  BSYNC.RECONVERGENT B0 ;  /* 0x0000000000007941 */ /* 0x000fea0003800200 */
.L_x_1440:
[----:B------:R-:W-:Y:S05]  /*2400*/  @!P1 EXIT ;  /* 0x000000000000994d */ /* 0x000fea0003800000 */
        /* <DEDUP_REMOVED lines=8> */
[----:B------:R-:W-:Y:S04]  /*2490*/  STG.E desc[UR8][R2.64], R20 ;  /* 0x0000001402007986 */ /* 0x000fe8000c101908 */
[----:B------:R-:W-:Y:S01]  /*24a0*/  STG.E desc[UR8][R4.64], R21 ;  /* 0x0000001504007986 */ /* 0x000fe2000c101908 */
[----:B------:R-:W-:Y:S05]  /*24b0*/  EXIT ;  /* 0x000000000000794d */ /* 0x000fea0003800000 */
.L_x_1420:
[----:B------:R-:W0:Y:S01]  /*24c0*/  S2R R40, SR_TID.X ;  /* 0x0000000000287919 */ /* 0x000e220000002100 */
        /* <DEDUP_REMOVED lines=17> */
[----:B------:R-:W-:Y:S01]  /*25e0*/  ISETP.NE.AND P1, PT, R40, RZ, PT ;  /* 0x000000ff2800720c */ /* 0x000fe20003f25270 */
[----:B------:R-:W-:Y:S01]  /*25f0*/  IMAD.MOV.U32 R2, RZ, RZ, RZ ;  /* 0x000000ffff027224 */ /* 0x000fe200078e00ff */
[----:B------:R-:W1:Y:S01]  /*2600*/  S2R R38, SR_LANEID ;  /* 0x0000000000267919 */ /* 0x000e620000000000 */
[----:B------:R-:W1:Y:S01]  /*2610*/  S2UR UR5, SR_CgaCtaId ;  /* 0x00000000000579c3 */ /* 0x000e620000008800 */
[----:B------:R-:W-:Y:S01]  /*2620*/  SHF.R.U32.HI R3, RZ, 0x5, R40 ;  /* 0x00000005ff037819 */ /* 0x000fe20000011628 */
[----:B------:R-:W-:-:S06]  /*2630*/  UMOV UR4, 0x400 ;  /* 0x0000040000047882 */ /* 0x000fcc0000000000 */
[----:B0-----:R-:W0:Y:S08]  /*2640*/  LDC R7, c[0x0][0x390] ;  /* 0x0000e400ff077b82 */ /* 0x001e300000000800 */
[----:B------:R-:W1:Y:S02]  /*2650*/  @!P1 LDC.64 R4, c[0x0][0x380] ;  /* 0x0000e000ff049b82 */ /* 0x000e640000000a00 */
[----:B-1----:R-:W-:-:S05]  /*2660*/  @!P1 IMAD.WIDE.U32 R4, R39, 0x2400, R4 ;  /* 0x0000240027049825 */ /* 0x002fca00078e0004 */
[----:B------:R1:W5:Y:S01]  /*2670*/  @!P1 LDG.E.CONSTANT R2, desc[UR8][R4.64+-0x4] ;  /* 0xfffffc0804029981 */ /* 0x000362000c1e9900 */
[----:B------:R-:W-:Y:S01]  /*2680*/  ULEA UR4, UR5, UR4, 0x18 ;  /* 0x0000000405047291 */ /* 0x000fe2000f8ec0ff */
[----:B------:R-:W-:Y:S01]  /*2690*/  IMAD R6, R3, 0x120, R38 ;  /* 0x0000012003067824 */ /* 0x000fe200078e0226 */
[----:B------:R-:W-:-:S04]  /*26a0*/  ISETP.NE.AND P0, PT, R40, RZ, PT ;  /* 0x000000ff2800720c */ /* 0x000fc80003f05270 */
[----:B------:R-:W-:Y:S02]  /*26b0*/  LEA R6, R6, UR4, 0x2 ;  /* 0x0000000406067c11 */ /* 0x000fe4000f8e10ff */
[----:B------:R-:W-:-:S03]  /*26c0*/  LEA R24, R40, UR4, 0x2 ;  /* 0x0000000428187c11 */ /* 0x000fc6000f8e10ff */
[----:B-1----:R-:W-:Y:S01]  /*26d0*/  IMAD R5, R38, 0x20, R6 ;  /* 0x0000002026057824 */ /* 0x002fe200078e0206 */
        /* <DEDUP_REMOVED lines=12> */
[----:B------:R-:W1:Y:S04]  /*27a0*/  LDS R10, [R5+0x4] ;  /* 0x00000400050a7984 */ /* 0x000e680000000800 */
[----:B------:R-:W2:Y:S04]  /*27b0*/  LDS R12, [R5+0x8] ;  /* 0x00000800050c7984 */ /* 0x000ea80000000800 */
[----:B------:R-:W3:Y:S04]  /*27c0*/  LDS R14, [R5+0xc] ;  /* 0x00000c00050e7984 */ /* 0x000ee80000000800 */
[----:B------:R-:W4:Y:S04]  /*27d0*/  LDS R16, [R5+0x10] ;  /* 0x0000100005107984 */ /* 0x000f280000000800 */
[----:B------:R-:W5:Y:S04]  /*27e0*/  LDS R18, [R5+0x14] ;  /* 0x0000140005127984 */ /* 0x000f680000000800 */
[----:B------:R-:W-:Y:S04]  /*27f0*/  LDS R20, [R5+0x18] ;  /* 0x0000180005147984 */ /* 0x000fe80000000800 */
[----:B------:R-:W-:Y:S01]  /*2800*/  LDS R22, [R5+0x1c] ;  /* 0x00001c0005167984 */ /* 0x000fe20000000800 */
[----:B------:R-:W-:Y:S01]  /*2810*/  BAR.SYNC.DEFER_BLOCKING 0x0 ;  /* 0x0000000000007b1d */ /* 0x000fe20000010000 */
[----:B-1----:R-:W-:-:S02]  /*2820*/  ISETP.NE.AND P2, PT, R8, R10, PT ;  /* 0x0000000a0800720c */ /* 0x002fc40003f45270 */
[----:B--2---:R-:W-:Y:S02]  /*2830*/  ISETP.NE.AND P3, PT, R10, R12, PT ;  /* 0x0000000c0a00720c */ /* 0x004fe40003f65270 */
[----:B---3--:R-:W-:Y:S01]  /*2840*/  ISETP.NE.AND P4, PT, R12, R14, PT ;  /* 0x0000000e0c00720c */ /* 0x008fe20003f85270 */
[----:B0-----:R-:W-:Y:S01]  /*2850*/  STS [R6], R7 ;  /* 0x0000000706007388 */ /* 0x001fe20000000800 */
[----:B----4-:R-:W-:-:S03]  /*2860*/  ISETP.NE.AND P6, PT, R14, R16, PT ;  /* 0x000000100e00720c */ /* 0x010fc60003fc5270 */
[----:B------:R-:W-:Y:S01]  /*2870*/  STS [R6+0x80], R7 ;  /* 0x0000800706007388 */ /* 0x000fe20000000800 */
[----:B-----5:R-:W-:-:S03]  /*2880*/  ISETP.NE.AND P5, PT, R16, R18, PT ;  /* 0x000000121000720c */ /* 0x020fc60003fa5270 */
        /* <DEDUP_REMOVED lines=8> */
[----:B------:R-:W1:Y:S01]  /*2910*/  LDS R9, [R5] ;  /* 0x0000000005097984 */ /* 0x000e620000000800 */
[----:B0-----:R-:W-:-:S03]  /*2920*/  SEL R6, RZ, 0x1, !P4 ;  /* 0x00000001ff067807 */ /* 0x001fc60006000000 */
[----:B------:R-:W0:Y:S04]  /*2930*/  LDS R11, [R5+0x4] ;  /* 0x00000400050b7984 */ /* 0x000e280000000800 */
[----:B------:R-:W2:Y:S04]  /*2940*/  LDS R13, [R5+0x8] ;  /* 0x00000800050d7984 */ /* 0x000ea80000000800 */
[----:B------:R-:W3:Y:S04]  /*2950*/  LDS R15, [R5+0xc] ;  /* 0x00000c00050f7984 */ /* 0x000ee80000000800 */
[----:B------:R-:W4:Y:S04]  /*2960*/  LDS R17, [R5+0x10] ;  /* 0x0000100005117984 */ /* 0x000f280000000800 */
[----:B------:R-:W5:Y:S04]  /*2970*/  LDS R19, [R5+0x14] ;  /* 0x0000140005137984 */ /* 0x000f680000000800 */
[----:B------:R-:W5:Y:S04]  /*2980*/  LDS R21, [R5+0x18] ;  /* 0x0000180005157984 */ /* 0x000f680000000800 */
[----:B------:R-:W-:Y:S04]  /*2990*/  LDS R23, [R5+0x1c] ;  /* 0x00001c0005177984 */ /* 0x000fe80000000800 */
[----:B------:R0:W-:Y:S01]  /*29a0*/  LDS R4, [R5+0x20] ;  /* 0x0000200005047984 */ /* 0x0001e20000000800 */
[----:B------:R-:W-:Y:S01]  /*29b0*/  BAR.SYNC.DEFER_BLOCKING 0x0 ;  /* 0x0000000000007b1d */ /* 0x000fe20000010000 */
[----:B-1----:R-:W-:-:S02]  /*29c0*/  SEL R0, R9, RZ, !P2 ;  /* 0x000000ff09007207 */ /* 0x002fc40005000000 */
[----:B0-----:R-:W-:-:S03]  /*29d0*/  SEL R5, RZ, 0x1, !P3 ;  /* 0x00000001ff057807 */ /* 0x001fc60005800000 */
[----:B------:R-:W-:-:S05]  /*29e0*/  IMAD.IADD R0, R11, 0x1, R0 ;  /* 0x000000010b007824 */ /* 0x000fca00078e0200 */
[----:B------:R-:W-:Y:S02]  /*29f0*/  SEL R0, R0, RZ, !P3 ;  /* 0x000000ff00007207 */ /* 0x000fe40005800000 */
[----:B------:R-:W-:-:S03]  /*2a00*/  ISETP.NE.AND P3, PT, R18, R20, PT ;  /* 0x000000141200720c */ /* 0x000fc60003f65270 */
[----:B--2---:R-:W-:Y:S01]  /*2a10*/  IMAD.IADD R0, R13, 0x1, R0 ;  /* 0x000000010d007824 */ /* 0x004fe200078e0200 */
[----:B------:R-:W-:Y:S04]  /*2a20*/  STS [R24+0x4d8], R25 ;  /* 0x0004d81918007388 */ /* 0x000fe80000000800 */
[----:B------:R-:W-:Y:S01]  /*2a30*/  SEL R0, R0, RZ, !P4 ;  /* 0x000000ff00007207 */ /* 0x000fe20006000000 */
[----:B------:R-:W-:Y:S04]  /*2a40*/  BAR.SYNC.DEFER_BLOCKING 0x0 ;  /* 0x0000000000007b1d */ /* 0x000fe80000010000 */
[----:B---3--:R-:W-:-:S05]  /*2a50*/  IMAD.IADD R0, R15, 0x1, R0 ;  /* 0x000000010f007824 */ /* 0x008fca00078e0200 */
[----:B------:R-:W-:-:S05]  /*2a60*/  SEL R0, R0, RZ, !P6 ;  /* 0x000000ff00007207 */ /* 0x000fca0007000000 */
[----:B----4-:R-:W-:-:S05]  /*2a70*/  IMAD.IADD R0, R17, 0x1, R0 ;  /* 0x0000000111007824 */ /* 0x010fca00078e0200 */
[----:B------:R-:W-:-:S05]  /*2a80*/  SEL R0, R0, RZ, !P5 ;  /* 0x000000ff00007207 */ /* 0x000fca0006800000 */
[----:B-----5:R-:W-:Y:S01]  /*2a90*/  IMAD.IADD R0, R19, 0x1, R0 ;  /* 0x0000000113007824 */ /* 0x020fe200078e0200 */
[----:B------:R0:W1:Y:S04]  /*2aa0*/  @P0 LDS R2, [R24+0x4d4] ;  /* 0x0004d40018020984 */ /* 0x0000680000000800 */
[----:B------:R-:W-:Y:S02]  /*2ab0*/  SEL R0, R0, RZ, !P3 ;  /* 0x000000ff00007207 */ /* 0x000fe40005800000 */
[----:B0-----:R-:W-:-:S03]  /*2ac0*/  SEL R24, RZ, 0x1, !P2 ;  /* 0x00000001ff187807 */ /* 0x001fc60005000000 */
[----:B------:R-:W-:Y:S01]  /*2ad0*/  IMAD.IADD R0, R21, 0x1, R0 ;  /* 0x0000000115007824 */ /* 0x000fe200078e0200 */
[----:B-1----:R-:W-:-:S04]  /*2ae0*/  ISETP.NE.AND P0, PT, R2, R8, PT ;  /* 0x000000080200720c */ /* 0x002fc80003f05270 */
[----:B------:R-:W-:-:S04]  /*2af0*/  SEL R7, RZ, 0x1, !P0 ;  /* 0x00000001ff077807 */ /* 0x000fc80004000000 */
[----:B------:R-:W-:-:S04]  /*2b00*/  IADD3 R5, P0, P2, R5, R24, R7 ;  /* 0x0000001805057210 */ /* 0x000fc80007a1e007 */
[----:B------:R-:W-:Y:S02]  /*2b10*/  IADD3 R24, P4, PT, R5, R6, RZ ;  /* 0x0000000605187210 */ /* 0x000fe40007f9e0ff */
[----:B------:R-:W-:Y:S02]  /*2b20*/  SEL R5, RZ, 0x1, !P6 ;  /* 0x00000001ff057807 */ /* 0x000fe40007000000 */
[----:B------:R-:W-:Y:S02]  /*2b30*/  ISETP.NE.AND P6, PT, R20, R22, PT ;  /* 0x000000161400720c */ /* 0x000fe40003fc5270 */
[----:B------:R-:W-:Y:S02]  /*2b40*/  SEL R6, RZ, 0x1, !P5 ;  /* 0x00000001ff067807 */ /* 0x000fe40006800000 */
[----:B------:R-:W-:Y:S02]  /*2b50*/  IADD3 R7, P5, PT, R24, R5, RZ ;  /* 0x0000000518077210 */ /* 0x000fe40007fbe0ff */
[----:B------:R-:W-:-:S02]  /*2b60*/  IADD3.X R5, PT, PT, RZ, RZ, RZ, P0, P2 ;  /* 0x000000ffff057210 */ /* 0x000fc400007e44ff */
[----:B------:R-:W-:Y:S02]  /*2b70*/  SEL R0, R0, RZ, !P6 ;  /* 0x000000ff00007207 */ /* 0x000fe40007000000 */
[----:B------:R-:W-:Y:S01]  /*2b80*/  IADD3 R7, P2, PT, R7, R6, RZ ;  /* 0x0000000607077210 */ /* 0x000fe20007f5e0ff */
[----:B------:R-:W-:Y:S01]  /*2b90*/  IMAD.X R5, RZ, RZ, R5, P4 ;  /* 0x000000ffff057224 */ /* 0x000fe200020e0605 */
[----:B------:R-:W-:Y:S01]  /*2ba0*/  SEL R6, RZ, 0x1, !P3 ;  /* 0x00000001ff067807 */ /* 0x000fe20005800000 */
[----:B------:R-:W-:Y:S01]  /*2bb0*/  IMAD.IADD R0, R23, 0x1, R0 ;  /* 0x0000000117007824 */ /* 0x000fe200078e0200 */
[----:B------:R-:W-:Y:S02]  /*2bc0*/  ISETP.NE.AND P0, PT, R22, R25, PT ;  /* 0x000000191600720c */ /* 0x000fe40003f05270 */
[----:B------:R-:W-:Y:S01]  /*2bd0*/  IADD3 R7, P3, PT, R7, R6, RZ ;  /* 0x0000000607077210 */ /* 0x000fe20007f7e0ff */
[----:B------:R-:W-:Y:S01]  /*2be0*/  IMAD.X R6, RZ, RZ, R5, P5 ;  /* 0x000000ffff067224 */ /* 0x000fe200028e0605 */
[----:B------:R-:W-:-:S02]  /*2bf0*/  SEL R5, R0, RZ, !P0 ;  /* 0x000000ff00057207 */ /* 0x000fc40004000000 */
[----:B------:R-:W-:Y:S01]  /*2c00*/  SEL R24, RZ, 0x1, !P6 ;  /* 0x00000001ff187807 */ /* 0x000fe20007000000 */
[----:B------:R-:W-:Y:S01]  /*2c10*/  IMAD.X R0, RZ, RZ, R6, P2 ;  /* 0x000000ffff007224 */ /* 0x000fe200010e0606 */
[----:B------:R-:W-:Y:S01]  /*2c20*/  ISETP.NE.AND P5, PT, R3, 0x4, PT ;  /* 0x000000040300780c */ /* 0x000fe20003fa5270 */
[----:B------:R-:W-:Y:S01]  /*2c30*/  IMAD.IADD R4, R4, 0x1, R5 ;  /* 0x0000000104047824 */ /* 0x000fe200078e0205 */
[----:B------:R-:W-:Y:S01]  /*2c40*/  IADD3 R24, P2, PT, R7, R24, RZ ;  /* 0x0000001807187210 */ /* 0x000fe20007f5e0ff */
[----:B------:R-:W-:Y:S01]  /*2c50*/  IMAD.X R26, RZ, RZ, R0, P3 ;  /* 0x000000ffff1a7224 */ /* 0x000fe200018e0600 */
[----:B------:R-:W-:Y:S02]  /*2c60*/  SEL R5, RZ, 0x1, !P0 ;  /* 0x00000001ff057807 */ /* 0x000fe40004000000 */
[----:B------:R-:W0:Y:S01]  /*2c70*/  SHFL.UP PT, R7, R4, 0x1, RZ ;  /* 0x0420000004077989 */ /* 0x000e2200000e00ff */
[----:B------:R-:W-:Y:S01]  /*2c80*/  IMAD.X R27, RZ, RZ, R26, P2 ;  /* 0x000000ffff1b7224 */ /* 0x000fe200010e061a */
[----:B------:R-:W-:-:S02]  /*2c90*/  IADD3 R30, P0, PT, R24, R5, RZ ;  /* 0x00000005181e7210 */ /* 0x000fc40007f1e0ff */
[C---:B------:R-:W-:Y:S02]  /*2ca0*/  ISETP.GE.AND P2, PT, R38.reuse, 0x1, PT ;  /* 0x000000012600780c */ /* 0x040fe40003f46270 */
[----:B------:R-:W-:Y:S01]  /*2cb0*/  ISETP.NE.AND P3, PT, R38, 0x1f, PT ;  /* 0x0000001f2600780c */ /* 0x000fe20003f65270 */
[----:B------:R-:W-:Y:S01]  /*2cc0*/  IMAD.X R29, RZ, RZ, R27, P0 ;  /* 0x000000ffff1d7224 */ /* 0x000fe200000e061b */
[----:B------:R-:W1:Y:S01]  /*2cd0*/  SHFL.UP PT, R5, R30, 0x1, RZ ;  /* 0x042000001e057989 */ /* 0x000e6200000e00ff */
[----:B------:R-:W-:Y:S02]  /*2ce0*/  ISETP.NE.U32.AND P0, PT, R30, RZ, PT ;  /* 0x000000ff1e00720c */ /* 0x000fe40003f05070 */
[----:B------:R-:W-:Y:S01]  /*2cf0*/  ISETP.NE.AND P4, PT, R3, 0x5, PT ;  /* 0x000000050300780c */ /* 0x000fe20003f85270 */
[----:B------:R-:W2:Y:S01]  /*2d00*/  SHFL.UP PT, R6, R29, 0x1, RZ ;  /* 0x042000001d067989 */ /* 0x000ea200000e00ff */
[----:B------:R-:W-:-:S04]  /*2d10*/  ISETP.NE.AND.EX P0, PT, R29, RZ, PT, P0 ;  /* 0x000000ff1d00720c */ /* 0x000fc80003f05300 */
[----:B0-----:R-:W-:-:S04]  /*2d20*/  SEL R7, R7, RZ, !P0 ;  /* 0x000000ff07077207 */ /* 0x001fc80004000000 */
[----:B------:R-:W-:Y:S02]  /*2d30*/  SEL R7, R7, RZ, P2 ;  /* 0x000000ff07077207 */ /* 0x000fe40001000000 */
[----:B-1----:R-:W-:-:S03]  /*2d40*/  SEL R5, R5, RZ, P2 ;  /* 0x000000ff05057207 */ /* 0x002fc60001000000 */
[----:B------:R-:W-:Y:S01]  /*2d50*/  IMAD.IADD R7, R4, 0x1, R7 ;  /* 0x0000000104077824 */ /* 0x000fe200078e0207 */
[----:B--2---:R-:W-:-:S04]  /*2d60*/  SEL R28, R6, RZ, P2 ;  /* 0x000000ff061c7207 */ /* 0x004fc80001000000 */
[----:B------:R-:W0:Y:S01]  /*2d70*/  SHFL.UP PT, R6, R7, 0x2, RZ ;  /* 0x0440000007067989 */ /* 0x000e2200000e00ff */
[----:B------:R-:W-:Y:S02]  /*2d80*/  IADD3 R31, P0, PT, R5, R30, RZ ;  /* 0x0000001e051f7210 */ /* 0x000fe40007f1e0ff */
[----:B------:R-:W-:-:S03]  /*2d90*/  ISETP.GE.AND P2, PT, R38, 0x2, PT ;  /* 0x000000022600780c */ /* 0x000fc60003f46270 */
[----:B------:R-:W-:Y:S01]  /*2da0*/  IMAD.X R28, R28, 0x1, R29, P0 ;  /* 0x000000011c1c7824 */ /* 0x000fe200000e061d */
[----:B------:R-:W1:Y:S01]  /*2db0*/  SHFL.UP PT, R4, R31, 0x2, RZ ;  /* 0x044000001f047989 */ /* 0x000e6200000e00ff */
[----:B------:R-:W-:-:S03]  /*2dc0*/  ISETP.NE.U32.AND P0, PT, R31, RZ, PT ;  /* 0x000000ff1f00720c */ /* 0x000fc60003f05070 */
[----:B------:R-:W2:Y:S01]  /*2dd0*/  SHFL.UP PT, R5, R28, 0x2, RZ ;  /* 0x044000001c057989 */ /* 0x000ea200000e00ff */
[----:B------:R-:W-:-:S04]  /*2de0*/  ISETP.NE.AND.EX P0, PT, R28, RZ, PT, P0 ;  /* 0x000000ff1c00720c */ /* 0x000fc80003f05300 */
[----:B0-----:R-:W-:-:S04]  /*2df0*/  SEL R6, R6, RZ, !P0 ;  /* 0x000000ff06067207 */ /* 0x001fc80004000000 */
[----:B------:R-:W-:Y:S02]  /*2e00*/  SEL R6, R6, RZ, P2 ;  /* 0x000000ff06067207 */ /* 0x000fe40001000000 */
[----:B-1----:R-:W-:-:S03]  /*2e10*/  SEL R4, R4, RZ, P2 ;  /* 0x000000ff04047207 */ /* 0x002fc60001000000 */
[----:B------:R-:W-:Y:S01]  /*2e20*/  IMAD.IADD R6, R7, 0x1, R6 ;  /* 0x0000000107067824 */ /* 0x000fe200078e0206 */
[----:B------:R-:W-:Y:S02]  /*2e30*/  IADD3 R29, P0, PT, R4, R31, RZ ;  /* 0x0000001f041d7210 */ /* 0x000fe40007f1e0ff */
[----:B--2---:R-:W-:Y:S02]  /*2e40*/  SEL R5, R5, RZ, P2 ;  /* 0x000000ff05057207 */ /* 0x004fe40001000000 */
[----:B------:R-:W0:Y:S01]  /*2e50*/  SHFL.UP PT, R7, R6, 0x4, RZ ;  /* 0x0480000006077989 */ /* 0x000e2200000e00ff */
[----:B------:R-:W-:Y:S02]  /*2e60*/  ISETP.GE.AND P2, PT, R38, 0x4, PT ;  /* 0x000000042600780c */ /* 0x000fe40003f46270 */
        /* <DEDUP_REMOVED lines=18> */
[----:B0-----:R-:W-:Y:S02]  /*2f90*/  SEL R6, R6, RZ, !P0 ;  /* 0x000000ff06067207 */ /* 0x001fe40004000000 */
[----:B-1----:R-:W-:Y:S02]  /*2fa0*/  SEL R4, R4, RZ, P2 ;  /* 0x000000ff04047207 */ /* 0x002fe40001000000 */
[----:B------:R-:W-:Y:S02]  /*2fb0*/  SEL R6, R6, RZ, P2 ;  /* 0x000000ff06067207 */ /* 0x000fe40001000000 */
[----:B------:R-:W-:Y:S02]  /*2fc0*/  IADD3 R29, P0, PT, R4, R31, RZ ;  /* 0x0000001f041d7210 */ /* 0x000fe40007f1e0ff */
[----:B--2---:R-:W-:Y:S01]  /*2fd0*/  SEL R5, R5, RZ, P2 ;  /* 0x000000ff05057207 */ /* 0x004fe20001000000 */
[----:B------:R-:W-:Y:S01]  /*2fe0*/  IMAD.IADD R6, R7, 0x1, R6 ;  /* 0x0000000107067824 */ /* 0x000fe200078e0206 */
[----:B------:R-:W-:Y:S01]  /*2ff0*/  ISETP.GE.AND P2, PT, R38, 0x10, PT ;  /* 0x000000102600780c */ /* 0x000fe20003f46270 */
[----:B------:R-:W0:Y:S02]  /*3000*/  SHFL.UP PT, R4, R29, 0x10, RZ ;  /* 0x060000001d047989 */ /* 0x000e2400000e00ff */
[----:B------:R-:W-:Y:S01]  /*3010*/  IMAD.X R28, R5, 0x1, R30, P0 ;  /* 0x00000001051c7824 */ /* 0x000fe200000e061e */
[----:B------:R-:W-:Y:S01]  /*3020*/  ISETP.NE.U32.AND P0, PT, R29, RZ, PT ;  /* 0x000000ff1d00720c */ /* 0x000fe20003f05070 */
[----:B------:R-:W1:Y:S03]  /*3030*/  SHFL.UP PT, R7, R6, 0x10, RZ ;  /* 0x0600000006077989 */ /* 0x000e6600000e00ff */
[----:B------:R-:W-:Y:S01]  /*3040*/  ISETP.NE.AND.EX P0, PT, R28, RZ, PT, P0 ;  /* 0x000000ff1c00720c */ /* 0x000fe20003f05300 */
[----:B------:R-:W2:Y:S01]  /*3050*/  SHFL.UP PT, R5, R28, 0x10, RZ ;  /* 0x060000001c057989 */ /* 0x000ea200000e00ff */
[----:B0-----:R-:W-:-:S02]  /*3060*/  SEL R4, R4, RZ, P2 ;  /* 0x000000ff04047207 */ /* 0x001fc40001000000 */
[----:B-1----:R-:W-:Y:S02]  /*3070*/  SEL R7, R7, RZ, !P0 ;  /* 0x000000ff07077207 */ /* 0x002fe40004000000 */
[----:B------:R-:W-:Y:S02]  /*3080*/  IADD3 R4, P0, PT, R4, R29, RZ ;  /* 0x0000001d04047210 */ /* 0x000fe40007f1e0ff */
[----:B--2---:R-:W-:Y:S02]  /*3090*/  SEL R5, R5, RZ, P2 ;  /* 0x000000ff05057207 */ /* 0x004fe40001000000 */
[----:B------:R-:W-:-:S03]  /*30a0*/  SEL R7, R7, RZ, P2 ;  /* 0x000000ff07077207 */ /* 0x000fc60001000000 */
[----:B------:R-:W-:Y:S01]  /*30b0*/  IMAD.X R5, R5, 0x1, R28, P0 ;  /* 0x0000000105057824 */ /* 0x000fe200000e061c */
[----:B------:R-:W-:Y:S01]  /*30c0*/  @!P3 LEA R28, R3, UR4, 0x4 ;  /* 0x00000004031cbc11 */ /* 0x000fe2000f8e20ff */
[----:B------:R-:W-:-:S04]  /*30d0*/  IMAD.IADD R41, R6, 0x1, R7 ;  /* 0x0000000106297824 */ /* 0x000fc800078e0207 */
[----:B------:R-:W-:Y:S04]  /*30e0*/  @!P3 STS.64 [R28], R4 ;  /* 0x000000041c00b388 */ /* 0x000fe80000000a00 */
[----:B------:R-:W-:Y:S01]  /*30f0*/  @!P3 STS [R28+0x8], R41 ;  /* 0x000008291c00b388 */ /* 0x000fe20000000800 */
[----:B------:R-:W-:Y:S01]  /*3100*/  BAR.SYNC.DEFER_BLOCKING 0x0 ;  /* 0x0000000000007b1d */ /* 0x000fe20000010000 */
[----:B------:R-:W-:-:S05]  /*3110*/  ISETP.NE.AND P3, PT, R3, 0x2, PT ;  /* 0x000000020300780c */ /* 0x000fca0003f65270 */
[----:B------:R-:W0:Y:S04]  /*3120*/  LDS.64 R32, [UR4+0x10] ;  /* 0x00001004ff207984 */ /* 0x000e280008000a00 */
[----:B------:R-:W1:Y:S04]  /*3130*/  LDS.64 R34, [UR4] ;  /* 0x00000004ff227984 */ /* 0x000e680008000a00 */
[----:B------:R-:W2:Y:S04]  /*3140*/  LDS R44, [UR4+0x8] ;  /* 0x00000804ff2c7984 */ /* 0x000ea80008000800 */
[----:B------:R-:W3:Y:S04]  /*3150*/  LDS.64 R36, [UR4+0x20] ;  /* 0x00002004ff247984 */ /* 0x000ee80008000a00 */
[----:B------:R-:W4:Y:S04]  /*3160*/  LDS R45, [UR4+0x18] ;  /* 0x00001804ff2d7984 */ /* 0x000f280008000800 */
[----:B------:R-:W5:Y:S04]  /*3170*/  LDS.64 R30, [UR4+0x30] ;  /* 0x00003004ff1e7984 */ /* 0x000f680008000a00 */
[----:B------:R-:W5:Y:S04]  /*3180*/  LDS R46, [UR4+0x28] ;  /* 0x00002804ff2e7984 */ /* 0x000f680008000800 */
[----:B------:R-:W5:Y:S04]  /*3190*/  LDS.64 R6, [UR4+0x40] ;  /* 0x00004004ff067984 */ /* 0x000f680008000a00 */
[----:B------:R-:W5:Y:S04]  /*31a0*/  LDS R43, [UR4+0x38] ;  /* 0x00003804ff2b7984 */ /* 0x000f680008000800 */
[----:B------:R-:W5:Y:S01]  /*31b0*/  LDS.64 R28, [UR4+0x50] ;  /* 0x00005004ff1c7984 */ /* 0x000f620008000a00 */
[----:B0-----:R-:W-:-:S03]  /*31c0*/  ISETP.NE.U32.AND P0, PT, R32, RZ, PT ;  /* 0x000000ff2000720c */ /* 0x001fc60003f05070 */
[----:B------:R-:W0:Y:S01]  /*31d0*/  LDS R42, [UR4+0x48] ;  /* 0x00004804ff2a7984 */ /* 0x000e220008000800 */
[----:B-1----:R-:W-:Y:S02]  /*31e0*/  IADD3 R47, P2, PT, R34, R32, RZ ;  /* 0x00000020222f7210 */ /* 0x002fe40007f5e0ff */
[----:B------:R-:W-:Y:S02]  /*31f0*/  ISETP.NE.AND.EX P0, PT, R33, RZ, PT, P0 ;  /* 0x000000ff2100720c */ /* 0x000fe40003f05300 */
[----:B------:R-:W-:Y:S01]  /*3200*/  SEL R48, R47, R34, !P3 ;  /* 0x000000222f307207 */ /* 0x000fe20005800000 */
[----:B------:R-:W-:Y:S01]  /*3210*/  IMAD.X R49, R35, 0x1, R33, P2 ;  /* 0x0000000123317824 */ /* 0x000fe200010e0621 */
[----:B--2---:R-:W-:Y:S02]  /*3220*/  SEL R32, R44, RZ, !P0 ;  /* 0x000000ff2c207207 */ /* 0x004fe40004000000 */
[C---:B---3--:R-:W-:Y:S02]  /*3230*/  ISETP.NE.U32.AND P0, PT, R36.reuse, RZ, PT ;  /* 0x000000ff2400720c */ /* 0x048fe40003f05070 */
[----:B------:R-:W-:-:S02]  /*3240*/  IADD3 R47, P2, PT, R36, R47, RZ ;  /* 0x0000002f242f7210 */ /* 0x000fc40007f5e0ff */
[----:B------:R-:W-:Y:S01]  /*3250*/  ISETP.NE.AND.EX P0, PT, R37, RZ, PT, P0 ;  /* 0x000000ff2500720c */ /* 0x000fe20003f05300 */
[----:B----4-:R-:W-:Y:S01]  /*3260*/  IMAD.IADD R45, R45, 0x1, R32 ;  /* 0x000000012d2d7824 */ /* 0x010fe200078e0220 */
[----:B------:R-:W-:Y:S01]  /*3270*/  SEL R34, R49, R35, !P3 ;  /* 0x0000002331227207 */ /* 0x000fe20005800000 */
[----:B------:R-:W-:Y:S01]  /*3280*/  IMAD.X R37, R37, 0x1, R49, P2 ;  /* 0x0000000125257824 */ /* 0x000fe200010e0631 */
[----:B------:R-:W-:Y:S01]  /*3290*/  ISETP.NE.AND P2, PT, R3, 0x3, PT ;  /* 0x000000030300780c */ /* 0x000fe20003f45270 */
[----:B------:R-:W1:Y:S01]  /*32a0*/  LDS.64 R32, [UR4+0x60] ;  /* 0x00006004ff207984 */ /* 0x000e620008000a00 */
[----:B------:R-:W-:Y:S02]  /*32b0*/  SEL R44, R45, R44, !P3 ;  /* 0x0000002c2d2c7207 */ /* 0x000fe40005800000 */
[----:B------:R-:W-:Y:S01]  /*32c0*/  SEL R48, R47, R48, !P2 ;  /* 0x000000302f307207 */ /* 0x000fe20005000000 */
[----:B------:R-:W2:Y:S01]  /*32d0*/  LDS R35, [UR4+0x58] ;  /* 0x00005804ff237984 */ /* 0x000ea20008000800 */
[----:B------:R-:W-:-:S02]  /*32e0*/  SEL R45, R45, RZ, !P0 ;  /* 0x000000ff2d2d7207 */ /* 0x000fc40004000000 */
[C---:B-----5:R-:W-:Y:S02]  /*32f0*/  IADD3 R47, P3, PT, R30.reuse, R47, RZ ;  /* 0x0000002f1e2f7210 */ /* 0x060fe40007f7e0ff */
[----:B------:R-:W-:Y:S01]  /*3300*/  ISETP.NE.U32.AND P0, PT, R30, RZ, PT ;  /* 0x000000ff1e00720c */ /* 0x000fe20003f05070 */
[----:B------:R-:W-:Y:S01]  /*3310*/  IMAD.IADD R45, R46, 0x1, R45 ;  /* 0x000000012e2d7824 */ /* 0x000fe200078e022d */
[----:B------:R-:W-:Y:S01]  /*3320*/  SEL R46, R37, R34, !P2 ;  /* 0x00000022252e7207 */ /* 0x000fe20005000000 */
[C---:B------:R-:W-:Y:S01]  /*3330*/  IMAD.X R49, R31.reuse, 0x1, R37, P3 ;  /* 0x000000011f317824 */ /* 0x040fe200018e0625 */
[----:B------:R-:W-:Y:S01]  /*3340*/  ISETP.NE.AND.EX P0, PT, R31, RZ, PT, P0 ;  /* 0x000000ff1f00720c */ /* 0x000fe20003f05300 */
[----:B------:R-:W-:Y:S01]  /*3350*/  LDS R34, [UR4+0x68] ;  /* 0x00006804ff227984 */ /* 0x000fe20008000800 */
[----:B------:R-:W-:Y:S02]  /*3360*/  ISETP.NE.U32.AND P6, PT, R6, RZ, PT ;  /* 0x000000ff0600720c */ /* 0x000fe40003fc5070 */
[C---:B------:R-:W-:Y:S01]  /*3370*/  SEL R36, R45.reuse, RZ, !P0 ;  /* 0x000000ff2d247207 */ /* 0x040fe20004000000 */
[----:B------:R-:W3:Y:S01]  /*3380*/  LDS.64 R30, [UR4+0x70] ;  /* 0x00007004ff1e7984 */ /* 0x000ee20008000a00 */
[----:B------:R-:W-:-:S02]  /*3390*/  SEL R44, R45, R44, !P2 ;  /* 0x0000002c2d2c7207 */ /* 0x000fc40005000000 */
[----:B------:R-:W-:Y:S01]  /*33a0*/  ISETP.NE.AND.EX P6, PT, R7, RZ, PT, P6 ;  /* 0x000000ff0700720c */ /* 0x000fe20003fc5360 */
[----:B------:R-:W-:Y:S01]  /*33b0*/  IMAD.IADD R43, R43, 0x1, R36 ;  /* 0x000000012b2b7824 */ /* 0x000fe200078e0224 */
[----:B------:R-:W4:Y:S01]  /*33c0*/  LDS R37, [UR4+0x78] ;  /* 0x00007804ff257984 */ /* 0x000f220008000800 */
[----:B------:R-:W-:Y:S02]  /*33d0*/  ISETP.NE.U32.AND P0, PT, R28, RZ, PT ;  /* 0x000000ff1c00720c */ /* 0x000fe40003f05070 */
[----:B------:R-:W-:Y:S02]  /*33e0*/  ISETP.NE.AND P3, PT, R3, 0x6, PT ;  /* 0x000000060300780c */ /* 0x000fe40003f65270 */
[C---:B------:R-:W-:Y:S02]  /*33f0*/  SEL R44, R43.reuse, R44, !P5 ;  /* 0x0000002c2b2c7207 */ /* 0x040fe40006800000 */
[----:B------:R-:W-:Y:S02]  /*3400*/  SEL R43, R43, RZ, !P6 ;  /* 0x000000ff2b2b7207 */ /* 0x000fe40007000000 */
[----:B------:R-:W-:-:S02]  /*3410*/  ISETP.NE.AND P2, PT, R3, 0x7, PT ;  /* 0x000000070300780c */ /* 0x000fc40003f45270 */
[----:B------:R-:W-:Y:S01]  /*3420*/  SEL R36, R47, R48, !P5 ;  /* 0x000000302f247207 */ /* 0x000fe20006800000 */
[----:B0-----:R-:W-:Y:S01]  /*3430*/  IMAD.IADD R43, R42, 0x1, R43 ;  /* 0x000000012a2b7824 */ /* 0x001fe200078e022b */
[----:B------:R-:W-:Y:S02]  /*3440*/  SEL R46, R49, R46, !P5 ;  /* 0x0000002e312e7207 */ /* 0x000fe40006800000 */
[----:B------:R-:W-:Y:S02]  /*3450*/  IADD3 R3, P5, PT, R6, R47, RZ ;  /* 0x0000002f06037210 */ /* 0x000fe40007fbe0ff */
[----:B------:R-:W-:Y:S02]  /*3460*/  ISETP.NE.AND.EX P0, PT, R29, RZ, PT, P0 ;  /* 0x000000ff1d00720c */ /* 0x000fe40003f05300 */
[----:B------:R-:W-:Y:S01]  /*3470*/  SEL R36, R3, R36, !P4 ;  /* 0x0000002403247207 */ /* 0x000fe20006000000 */
[----:B------:R-:W-:Y:S01]  /*3480*/  IMAD.X R45, R7, 0x1, R49, P5 ;  /* 0x00000001072d7824 */ /* 0x000fe200028e0631 */
[----:B------:R-:W-:-:S02]  /*3490*/  SEL R6, R43, RZ, !P0 ;  /* 0x000000ff2b067207 */ /* 0x000fc40004000000 */
[----:B------:R-:W-:Y:S02]  /*34a0*/  IADD3 R7, P5, PT, R28, R3, RZ ;  /* 0x000000031c077210 */ /* 0x000fe40007fbe0ff */
[C---:B-1----:R-:W-:Y:S01]  /*34b0*/  ISETP.NE.U32.AND P0, PT, R32.reuse, RZ, PT ;  /* 0x000000ff2000720c */ /* 0x042fe20003f05070 */
[----:B--2---:R-:W-:Y:S01]  /*34c0*/  IMAD.IADD R35, R35, 0x1, R6 ;  /* 0x0000000123237824 */ /* 0x004fe200078e0206 */
[----:B------:R-:W-:Y:S01]  /*34d0*/  SEL R44, R43, R44, !P4 ;  /* 0x0000002c2b2c7207 */ /* 0x000fe20006000000 */
[----:B------:R-:W0:Y:S01]  /*34e0*/  SHFL.UP PT, R28, R5, 0x1, RZ ;  /* 0x04200000051c7989 */ /* 0x000e2200000e00ff */
[----:B------:R-:W-:Y:S01]  /*34f0*/  SEL R42, R45, R46, !P4 ;  /* 0x0000002e2d2a7207 */ /* 0x000fe20006000000 */
[----:B------:R-:W-:Y:S01]  /*3500*/  IMAD.X R45, R29, 0x1, R45, P5 ;  /* 0x000000011d2d7824 */ /* 0x000fe200028e062d */
[----:B------:R-:W-:Y:S01]  /*3510*/  IADD3 R43, P4, PT, R32, R7, RZ ;  /* 0x00000007202b7210 */ /* 0x000fe20007f9e0ff */
[----:B------:R1:W2:Y:S01]  /*3520*/  SHFL.UP PT, R29, R4, 0x1, RZ ;  /* 0x04200000041d7989 */ /* 0x0002a200000e00ff */
[----:B------:R-:W-:-:S02]  /*3530*/  ISETP.NE.AND.EX P0, PT, R33, RZ, PT, P0 ;  /* 0x000000ff2100720c */ /* 0x000fc40003f05300 */
[----:B------:R-:W-:Y:S01]  /*3540*/  SEL R44, R35, R44, !P3 ;  /* 0x0000002c232c7207 */ /* 0x000fe20005800000 */
[----:B------:R-:W-:Y:S01]  /*3550*/  IMAD.X R33, R33, 0x1, R45, P4 ;  /* 0x0000000121217824 */ /* 0x000fe200020e062d */
[----:B------:R-:W-:Y:S01]  /*3560*/  SEL R35, R35, RZ, !P0 ;  /* 0x000000ff23237207 */ /* 0x000fe20004000000 */
[----:B------:R0:W0:Y:S01]  /*3570*/  SHFL.UP PT, R3, R41, 0x1, RZ ;  /* 0x0420000029037989 */ /* 0x00002200000e00ff */
[----:B------:R-:W-:Y:S02]  /*3580*/  ISETP.GE.U32.AND P4, PT, R40, 0x20, PT ;  /* 0x000000202800780c */ /* 0x000fe40003f86070 */
[----:B---3--:R-:W-:Y:S02]  /*3590*/  ISETP.NE.U32.AND P0, PT, R30, RZ, PT ;  /* 0x000000ff1e00720c */ /* 0x008fe40003f05070 */
[----:B------:R-:W-:Y:S01]  /*35a0*/  SEL R6, R7, R36, !P3 ;  /* 0x0000002407067207 */ /* 0x000fe20005800000 */
[----:B------:R-:W-:Y:S01]  /*35b0*/  IMAD.IADD R7, R34, 0x1, R35 ;  /* 0x0000000122077824 */ /* 0x000fe200078e0223 */
[----:B------:R-:W-:-:S02]  /*35c0*/  ISETP.NE.AND.EX P0, PT, R31, RZ, PT, P0 ;  /* 0x000000ff1f00720c */ /* 0x000fc40003f05300 */
[----:B------:R-:W-:Y:S02]  /*35d0*/  SEL R32, R45, R42, !P3 ;  /* 0x0000002a2d207207 */ /* 0x000fe40005800000 */
[----:B------:R-:W-:Y:S02]  /*35e0*/  IADD3 R35, P3, PT, R30, R43, RZ ;  /* 0x0000002b1e237210 */ /* 0x000fe40007f7e0ff */
[----:B-1----:R-:W-:Y:S02]  /*35f0*/  SEL R4, R7, RZ, !P0 ;  /* 0x000000ff07047207 */ /* 0x002fe40004000000 */
[----:B------:R-:W-:Y:S01]  /*3600*/  SEL R6, R43, R6, !P2 ;  /* 0x000000062b067207 */ /* 0x000fe20005000000 */
[----:B------:R-:W-:Y:S01]  /*3610*/  IMAD.X R36, R31, 0x1, R33, P3 ;  /* 0x000000011f247824 */ /* 0x000fe200018e0621 */
[----:B------:R-:W-:Y:S01]  /*3620*/  SEL R7, R7, R44, !P2 ;  /* 0x0000002c07077207 */ /* 0x000fe20005000000 */
[----:B----4-:R-:W-:Y:S01]  /*3630*/  IMAD.IADD R37, R37, 0x1, R4 ;  /* 0x0000000125257824 */ /* 0x010fe200078e0204 */
[----:B------:R-:W-:Y:S01]  /*3640*/  SEL R5, R33, R32, !P2 ;  /* 0x0000002021057207 */ /* 0x000fe20005000000 */
[----:B--2---:R-:W-:Y:S06]  /*3650*/  @!P4 BRA `(.L_x_1442) ;  /* 0x00000000002cc947 */ /* 0x004fec0003800000 */
[----:B------:R-:W-:Y:S02]  /*3660*/  ISETP.NE.AND P1, PT, R38, RZ, PT ;  /* 0x000000ff2600720c */ /* 0x000fe40003f25270 */
[C---:B------:R-:W-:Y:S02]  /*3670*/  ISETP.NE.U32.AND P0, PT, R29.reuse, RZ, PT ;  /* 0x000000ff1d00720c */ /* 0x040fe40003f05070 */
[----:B------:R-:W-:Y:S02]  /*3680*/  SEL R29, R29, RZ, P1 ;  /* 0x000000ff1d1d7207 */ /* 0x000fe40000800000 */
[C---:B0-----:R-:W-:Y:S02]  /*3690*/  ISETP.NE.AND.EX P0, PT, R28.reuse, RZ, PT, P0 ;  /* 0x000000ff1c00720c */ /* 0x041fe40003f05300 */
[----:B------:R-:W-:Y:S02]  /*36a0*/  SEL R28, R28, RZ, P1 ;  /* 0x000000ff1c1c7207 */ /* 0x000fe40000800000 */
[----:B------:R-:W-:-:S02]  /*36b0*/  SEL R4, R7, RZ, !P0 ;  /* 0x000000ff07047207 */ /* 0x000fc40004000000 */
[----:B------:R-:W-:-:S03]  /*36c0*/  IADD3 R29, P0, PT, R29, R6, RZ ;  /* 0x000000061d1d7210 */ /* 0x000fc60007f1e0ff */
[----:B------:R-:W-:Y:S02]  /*36d0*/  @P1 IMAD.IADD R7, R3, 0x1, R4 ;  /* 0x0000000103071824 */ /* 0x000fe400078e0204 */
[----:B------:R-:W-:Y:S02]  /*36e0*/  IMAD.X R28, R28, 0x1, R5, P0 ;  /* 0x000000011c1c7824 */ /* 0x000fe400000e0605 */
[----:B------:R-:W-:Y:S01]  /*36f0*/  IMAD.MOV.U32 R3, RZ, RZ, R7 ;  /* 0x000000ffff037224 */ /* 0x000fe200078e0007 */
[----:B------:R-:W-:Y:S06]  /*3700*/  BRA `(.L_x_1443) ;  /* 0x0000001000387947 */ /* 0x000fec0003800000 */
.L_x_1442:
[----:B------:R-:W1:Y:S01]  /*3710*/  LDC.64 R30, c[0x0][0x3b0] ;  /* 0x0000ec00ff1e7b82 */ /* 0x000e620000000a00 */
[----:B------:R-:W2:Y:S01]  /*3720*/  LDCU UR5, c[0x0][0x370] ;  /* 0x00006e00ff0577ac */ /* 0x000ea20008000800 */
[----:B------:R-:W-:Y:S01]  /*3730*/  @!P1 IMAD.MOV.U32 R6, RZ, RZ, R35 ;  /* 0x000000ffff069224 */ /* 0x000fe200078e0023 */
[----:B------:R3:W-:Y:S01]  /*3740*/  @!P1 STS [UR4+0xd0], R37 ;  /* 0x0000d025ff009988 */ /* 0x0007e20008000804 */
[----:B------:R-:W-:Y:S01]  /*3750*/  @!P1 IMAD.MOV.U32 R7, RZ, RZ, R36 ;  /* 0x000000ffff079224 */ /* 0x000fe200078e0024 */
[----:B------:R-:W-:Y:S01]  /*3760*/  LOP3.LUT R32, RZ, R40, RZ, 0x33, !PT ;  /* 0x00000028ff207212 */ /* 0x000fe200078e33ff */
[----:B------:R-:W-:Y:S02]  /*3770*/  @!P1 IMAD.MOV.U32 R4, RZ, RZ, R37 ;  /* 0x000000ffff049224 */ /* 0x000fe400078e0025 */
[----:B------:R-:W-:Y:S01]  /*3780*/  @!P1 IMAD.MOV.U32 R5, RZ, RZ, 0x64 ;  /* 0x00000064ff059424 */ /* 0x000fe200078e00ff */
[----:B------:R3:W-:Y:S01]  /*3790*/  @!P1 STS.64 [UR4+0xc8], R6 ;  /* 0x0000c806ff009988 */ /* 0x0007e20008000a04 */
[----:B--2---:R-:W-:Y:S01]  /*37a0*/  UISETP.GT.U32.AND UP0, UPT, UR5, 0x1f3, UPT ;  /* 0x000001f30500788c */ /* 0x004fe2000bf04070 */
[----:B-1----:R-:W-:-:S05]  /*37b0*/  IMAD.WIDE.U32 R30, R39, 0x10, R30 ;  /* 0x00000010271e7825 */ /* 0x002fca00078e001e */
[----:B------:R3:W-:Y:S03]  /*37c0*/  @!P1 ST.E.128.STRONG.GPU desc[UR8][R30.64+0x200], R4 ;  /* 0x000200041e009985 */ /* 0x0007e6000c10fd08 */
[----:B------:R-:W-:Y:S05]  /*37d0*/  BRA.U UP0, `(.L_x_1444) ;  /* 0x0000000100087547 */ /* 0x000fea000b800000 */
[----:B------:R1:W-:Y:S06]  /*37e0*/  MEMBAR.SC.CTA ;  /* 0x0000000000007992 */ /* 0x0003ec0000000000 */
[----:B-1----:R-:W-:Y:S05]  /*37f0*/  BRA `(.L_x_1445) ;  /* 0x0000000000087947 */ /* 0x002fea0003800000 */
.L_x_1444:
[----:B------:R-:W-:Y:S05]  /*3800*/  NANOSLEEP 0x1c2 ;  /* 0x000001c20000795d */ /* 0x000fea0003800000 */
[----:B------:R-:W-:Y:S01]  /*3810*/  NOP ;  /* 0x0000000000007918 */ /* 0x000fe20000000000 */
.L_x_1445:
[----:B---3--:R-:W-:-:S07]  /*3820*/  IMAD.WIDE R30, R32, 0x10, R30 ;  /* 0x00000010201e7825 */ /* 0x008fce00078e021e */
.L_x_1447:
[----:B------:R-:W2:Y:S01]  /*3830*/  LD.E.128.STRONG.GPU R4, desc[UR8][R30.64+0x200] ;  /* 0x000200081e047980 */ /* 0x000ea2000c10fd00 */
[----:B------:R-:W-:Y:S05]  /*3840*/  YIELD ;  /* 0x0000000000007946 */ /* 0x000fea0003800000 */
[----:B------:R-:W-:Y:S01]  /*3850*/  UMOV UR5, 0xffffffff ;  /* 0xffffffff00057882 */ /* 0x000fe20000000000 */
[----:B--2---:R-:W-:Y:S02]  /*3860*/  ISETP.NE.AND P0, PT, R5, 0x63, PT ;  /* 0x000000630500780c */ /* 0x004fe40003f05270 */
[----:B------:R-:W-:Y:S11]  /*3870*/  BRA.DIV UR5, `(.L_x_1446) ;  /* 0x0000008e05447947 */ /* 0x000ff6000b800000 */
[----:B------:R-:W-:-:S13]  /*3880*/  VOTE.ANY P0, !P0 ;  /* 0x0000000000ff7806 */ /* 0x000fda0004000100 */
.L_x_1590:
[----:B------:R-:W-:Y:S05]  /*3890*/  @P0 BRA `(.L_x_1447) ;  /* 0xfffffffc00e40947 */ /* 0x000fea000383ffff */
[----:B------:R-:W-:Y:S01]  /*38a0*/  UMOV UR5, 0xffffffff ;  /* 0xffffffff00057882 */ /* 0x000fe20000000000 */
[----:B------:R-:W-:Y:S01]  /*38b0*/  ISETP.NE.AND P0, PT, R5, 0x65, PT ;  /* 0x000000650500780c */ /* 0x000fe20003f05270 */
[----:B0-----:R-:W-:Y:S02]  /*38c0*/  IMAD.MOV.U32 R41, RZ, RZ, R6 ;  /* 0x000000ffff297224 */ /* 0x001fe400078e0006 */
[----:B------:R-:W-:Y:S02]  /*38d0*/  IMAD.MOV.U32 R42, RZ, RZ, R7 ;  /* 0x000000ffff2a7224 */ /* 0x000fe400078e0007 */
[----:B------:R-:W-:Y:S01]  /*38e0*/  IMAD.MOV.U32 R40, RZ, RZ, R4 ;  /* 0x000000ffff287224 */ /* 0x000fe200078e0004 */
[----:B------:R-:W-:Y:S07]  /*38f0*/  BRA.DIV UR5, `(.L_x_1448) ;  /* 0x0000008e05487947 */ /* 0x000fee000b800000 */
[----:B------:R-:W0:Y:S01]  /*3900*/  S2R R47, SR_GEMASK ;  /* 0x00000000002f7919 */ /* 0x000e220000003c00 */
[----:B------:R-:W-:-:S04]  /*3910*/  VOTE.ANY R34, PT, !P0 ;  /* 0x0000000000227806 */ /* 0x000fc800040e0100 */
[----:B0-----:R-:W-:-:S05]  /*3920*/  LOP3.LUT R34, R34, 0x80000000, R47, 0xec, !PT ;  /* 0x8000000022227812 */ /* 0x001fca00078eec2f */
[----:B------:R-:W-:-:S05]  /*3930*/  VIADD R7, R34, 0xffffffff ;  /* 0xffffffff22077836 */ /* 0x000fca0000000000 */
[----:B------:R-:W-:-:S04]  /*3940*/  LOP3.LUT R7, R34, R7, RZ, 0xc, !PT ;  /* 0x0000000722077212 */ /* 0x000fc800078e0cff */
[----:B------:R-:W0:Y:S02]  /*3950*/  POPC R33, R7 ;  /* 0x0000000700217309 */ /* 0x000e240000000000 */
[----:B0-----:R0:W1:Y:S04]  /*3960*/  SHFL.DOWN PT, R30, R41, 0x1, R33 ;  /* 0x08200000291e7989 */ /* 0x00106800000e0021 */
[----:B------:R0:W2:Y:S04]  /*3970*/  SHFL.DOWN PT, R31, R42, 0x1, R33 ;  /* 0x082000002a1f7989 */ /* 0x0000a800000e0021 */
[----:B------:R0:W3:Y:S02]  /*3980*/  SHFL.DOWN PT, R6, R40, 0x1, R33 ;  /* 0x0820000028067989 */ /* 0x0000e400000e0021 */
.L_x_1596:
[----:B------:R-:W-:Y:S01]  /*3990*/  ISETP.GE.AND P2, PT, R38, R33, PT ;  /* 0x000000212600720c */ /* 0x000fe20003f46270 */
[----:B------:R-:W-:-:S12]  /*39a0*/  UMOV UR5, 0xffffffff ;  /* 0xffffffff00057882 */ /* 0x000fd80000000000 */
[----:B------:R-:W-:Y:S02]  /*39b0*/  @!P2 ISETP.NE.U32.AND P0, PT, R41, RZ, PT ;  /* 0x000000ff2900a20c */ /* 0x000fe40003f05070 */
[----:B-1----:R-:W-:Y:S02]  /*39c0*/  @!P2 IADD3 R30, P3, PT, R30, R41, RZ ;  /* 0x000000291e1ea210 */ /* 0x002fe40007f7e0ff */
[----:B------:R-:W-:-:S03]  /*39d0*/  @!P2 ISETP.NE.AND.EX P0, PT, R42, RZ, PT, P0 ;  /* 0x000000ff2a00a20c */ /* 0x000fc60003f05300 */
[----:B0-----:R-:W-:Y:S02]  /*39e0*/  @!P2 IMAD.MOV.U32 R41, RZ, RZ, R30 ;  /* 0x000000ffff29a224 */ /* 0x001fe400078e001e */
[----:B--2---:R-:W-:Y:S01]  /*39f0*/  @!P2 IMAD.X R30, R31, 0x1, R42, P3 ;  /* 0x000000011f1ea824 */ /* 0x004fe200018e062a */
[----:B---3--:R-:W-:Y:S01]  /*3a00*/  @!P2 SEL R31, R6, RZ, !P0 ;  /* 0x000000ff061fa207 */ /* 0x008fe20004000000 */
[----:B------:R-:W-:Y:S06]  /*3a10*/  BRA.DIV UR5, `(.L_x_1449) ;  /* 0x0000008e05747947 */ /* 0x000fec000b800000 */
.L_x_1599:
[----:B------:R-:W-:Y:S01]  /*3a20*/  UMOV UR5, 0xffffffff ;  /* 0xffffffff00057882 */ /* 0x000fe20000000000 */
[----:B------:R-:W-:Y:S02]  /*3a30*/  @!P2 IMAD.MOV.U32 R42, RZ, RZ, R30 ;  /* 0x000000ffff2aa224 */ /* 0x000fe400078e001e */
[----:B------:R-:W-:Y:S01]  /*3a40*/  @!P2 IMAD.IADD R40, R40, 0x1, R31 ;  /* 0x000000012828a824 */ /* 0x000fe200078e021f */
[----:B------:R-:W-:Y:S06]  /*3a50*/  BRA.DIV UR5, `(.L_x_1450) ;  /* 0x0000008e05847947 */ /* 0x000fec000b800000 */
[----:B------:R0:W1:Y:S04]  /*3a60*/  SHFL.DOWN PT, R30, R41, 0x2, R33 ;  /* 0x08400000291e7989 */ /* 0x00006800000e0021 */
[----:B------:R0:W2:Y:S04]  /*3a70*/  SHFL.DOWN PT, R31, R42, 0x2, R33 ;  /* 0x084000002a1f7989 */ /* 0x0000a800000e0021 */
[----:B------:R0:W3:Y:S02]  /*3a80*/  SHFL.DOWN PT, R6, R40, 0x2, R33 ;  /* 0x0840000028067989 */ /* 0x0000e400000e0021 */
.L_x_1604:
[----:B------:R-:W-:Y:S01]  /*3a90*/  VIADD R46, R38, 0x2 ;  /* 0x00000002262e7836 */ /* 0x000fe20000000000 */
[----:B------:R-:W-:-:S04]  /*3aa0*/  UMOV UR5, 0xffffffff ;  /* 0xffffffff00057882 */ /* 0x000fc80000000000 */
[----:B------:R-:W-:-:S13]  /*3ab0*/  ISETP.GT.AND P2, PT, R46, R33, PT ;  /* 0x000000212e00720c */ /* 0x000fda0003f44270 */
[----:B------:R-:W-:Y:S02]  /*3ac0*/  @!P2 ISETP.NE.U32.AND P0, PT, R41, RZ, PT ;  /* 0x000000ff2900a20c */ /* 0x000fe40003f05070 */
[----:B-1----:R-:W-:Y:S02]  /*3ad0*/  @!P2 IADD3 R30, P3, PT, R30, R41, RZ ;  /* 0x000000291e1ea210 */ /* 0x002fe40007f7e0ff */
[----:B------:R-:W-:-:S03]  /*3ae0*/  @!P2 ISETP.NE.AND.EX P0, PT, R42, RZ, PT, P0 ;  /* 0x000000ff2a00a20c */ /* 0x000fc60003f05300 */
[----:B--2---:R-:W-:Y:S01]  /*3af0*/  @!P2 IMAD.X R43, R31, 0x1, R42, P3 ;  /* 0x000000011f2ba824 */ /* 0x004fe200018e062a */
[----:B---3--:R-:W-:Y:S01]  /*3b00*/  @!P2 SEL R31, R6, RZ, !P0 ;  /* 0x000000ff061fa207 */ /* 0x008fe20004000000 */
[----:B------:R-:W-:Y:S08]  /*3b10*/  BRA.DIV UR5, `(.L_x_1451) ;  /* 0x0000008e05a87947 */ /* 0x000ff0000b800000 */
.L_x_1607:
[----:B------:R-:W-:Y:S01]  /*3b20*/  UMOV UR5, 0xffffffff ;  /* 0xffffffff00057882 */ /* 0x000fe20000000000 */
[----:B0-----:R-:W-:Y:S02]  /*3b30*/  @!P2 IMAD.MOV.U32 R41, RZ, RZ, R30 ;  /* 0x000000ffff29a224 */ /* 0x001fe400078e001e */
[----:B------:R-:W-:Y:S02]  /*3b40*/  @!P2 IMAD.MOV.U32 R42, RZ, RZ, R43 ;  /* 0x000000ffff2aa224 */ /* 0x000fe400078e002b */
[----:B------:R-:W-:Y:S01]  /*3b50*/  @!P2 IMAD.IADD R40, R40, 0x1, R31 ;  /* 0x000000012828a824 */ /* 0x000fe200078e021f */
[----:B------:R-:W-:Y:S06]  /*3b60*/  BRA.DIV UR5, `(.L_x_1452) ;  /* 0x0000008e05b47947 */ /* 0x000fec000b800000 */
[----:B------:R0:W1:Y:S04]  /*3b70*/  SHFL.DOWN PT, R30, R41, 0x4, R33 ;  /* 0x08800000291e7989 */ /* 0x00006800000e0021 */
[----:B------:R0:W2:Y:S04]  /*3b80*/  SHFL.DOWN PT, R31, R42, 0x4, R33 ;  /* 0x088000002a1f7989 */ /* 0x0000a800000e0021 */
[----:B------:R0:W3:Y:S02]  /*3b90*/  SHFL.DOWN PT, R6, R40, 0x4, R33 ;  /* 0x0880000028067989 */ /* 0x0000e400000e0021 */
.L_x_1612:
        /* <DEDUP_REMOVED lines=9> */
.L_x_1615:
        /* <DEDUP_REMOVED lines=8> */
.L_x_1620:
        /* <DEDUP_REMOVED lines=9> */
.L_x_1623:
        /* <DEDUP_REMOVED lines=8> */
.L_x_1628:
[----:B------:R-:W-:Y:S01]  /*3dc0*/  VIADD R43, R38, 0x10 ;  /* 0x00000010262b7836 */ /* 0x000fe20000000000 */
[----:B------:R-:W4:Y:S01]  /*3dd0*/  LDC.64 R30, c[0x0][0x3b0] ;  /* 0x0000ec00ff1e7b82 */ /* 0x000f220000000a00 */
[----:B------:R-:W-:Y:S01]  /*3de0*/  UMOV UR5, 0xffffffff ;  /* 0xffffffff00057882 */ /* 0x000fe20000000000 */
[----:B------:R-:W-:Y:S02]  /*3df0*/  ISETP.NE.AND P0, PT, R5, 0x65, PT ;  /* 0x000000650500780c */ /* 0x000fe40003f05270 */
[----:B------:R-:W-:-:S13]  /*3e00*/  ISETP.GT.AND P3, PT, R43, R33, PT ;  /* 0x000000212b00720c */ /* 0x000fda0003f64270 */
[----:B------:R-:W-:Y:S02]  /*3e10*/  @!P3 ISETP.NE.U32.AND P2, PT, R41, RZ, PT ;  /* 0x000000ff2900b20c */ /* 0x000fe40003f45070 */
[----:B-1----:R-:W-:Y:S02]  /*3e20*/  @!P3 IADD3 R48, P4, PT, R48, R41, RZ ;  /* 0x000000293030b210 */ /* 0x002fe40007f9e0ff */
[----:B------:R-:W-:Y:S02]  /*3e30*/  @!P3 ISETP.NE.AND.EX P2, PT, R42, RZ, PT, P2 ;  /* 0x000000ff2a00b20c */ /* 0x000fe40003f45320 */
[----:B----4-:R-:W-:Y:S01]  /*3e40*/  IADD3 R30, P5, PT, R30, 0x200, RZ ;  /* 0x000002001e1e7810 */ /* 0x010fe20007fbe0ff */
[----:B--2---:R-:W-:Y:S01]  /*3e50*/  @!P3 IMAD.X R49, R49, 0x1, R42, P4 ;  /* 0x000000013131b824 */ /* 0x004fe200020e062a */
[----:B---3--:R-:W-:Y:S01]  /*3e60*/  @!P3 SEL R5, R6, RZ, !P2 ;  /* 0x000000ff0605b207 */ /* 0x008fe20005000000 */
[----:B------:R-:W-:Y:S10]  /*3e70*/  BRA.DIV UR5, `(.L_x_1457) ;  /* 0x00000092052c7947 */ /* 0x000ff4000b800000 */
.L_x_1631:
[----:B------:R-:W-:Y:S01]  /*3e80*/  UMOV UR5, 0xffffffff ;  /* 0xffffffff00057882 */ /* 0x000fe20000000000 */
[----:B0-----:R-:W-:Y:S02]  /*3e90*/  @!P3 IMAD.MOV.U32 R42, RZ, RZ, R49 ;  /* 0x000000ffff2ab224 */ /* 0x001fe400078e0031 */
[----:B------:R-:W-:Y:S02]  /*3ea0*/  @!P3 IMAD.MOV.U32 R41, RZ, RZ, R48 ;  /* 0x000000ffff29b224 */ /* 0x000fe400078e0030 */
[----:B------:R-:W-:Y:S02]  /*3eb0*/  @!P3 IMAD.IADD R40, R40, 0x1, R5 ;  /* 0x000000012828b824 */ /* 0x000fe400078e0205 */
[----:B------:R-:W-:Y:S02]  /*3ec0*/  IMAD.X R31, RZ, RZ, R31, P5 ;  /* 0x000000ffff1f7224 */ /* 0x000fe400028e061f */
[----:B------:R-:W-:Y:S01]  /*3ed0*/  IMAD.IADD R49, R32, 0x1, R39 ;  /* 0x0000000120317824 */ /* 0x000fe200078e0227 */
[----:B------:R-:W-:Y:S06]  /*3ee0*/  BRA.DIV UR5, `(.L_x_1458) ;  /* 0x0000009205307947 */ /* 0x000fec000b800000 */
[----:B------:R-:W-:-:S13]  /*3ef0*/  VOTE.ALL P0, P0 ;  /* 0x0000000000ff7806 */ /* 0x000fda0000000000 */
.L_x_1634:
[----:B------:R-:W-:Y:S05]  /*3f00*/  @!P0 BRA `(.L_x_1459) ;  /* 0x0000000400b48947 */ /* 0x000fea0003800000 */
.L_x_1473:
[----:B------:R-:W-:-:S07]  /*3f10*/  IMAD.WIDE R32, R49, 0x10, R30 ;  /* 0x0000001031207825 */ /* 0x000fce00078e021e */
.L_x_1461:
[----:B------:R-:W2:Y:S01]  /*3f20*/  LD.E.128.STRONG.GPU R4, desc[UR8][R32.64+-0x200] ;  /* 0xfffe000820047980 */ /* 0x000ea2000c10fd00 */
[----:B------:R-:W-:Y:S05]  /*3f30*/  YIELD ;  /* 0x0000000000007946 */ /* 0x000fea0003800000 */
[----:B------:R-:W-:Y:S01]  /*3f40*/  UMOV UR5, 0xffffffff ;  /* 0xffffffff00057882 */ /* 0x000fe20000000000 */
[----:B--2---:R-:W-:Y:S02]  /*3f50*/  ISETP.NE.AND P0, PT, R5, 0x63, PT ;  /* 0x000000630500780c */ /* 0x004fe40003f05270 */
[----:B------:R-:W-:Y:S11]  /*3f60*/  BRA.DIV UR5, `(.L_x_1460) ;  /* 0x0000009205347947 */ /* 0x000ff6000b800000 */
[----:B------:R-:W-:-:S13]  /*3f70*/  VOTE.ANY P0, !P0 ;  /* 0x0000000000ff7806 */ /* 0x000fda0004000100 */
.L_x_1637:
[----:B------:R-:W-:Y:S05]  /*3f80*/  @P0 BRA `(.L_x_1461) ;  /* 0xfffffffc00e40947 */ /* 0x000fea000383ffff */
[----:B------:R-:W-:Y:S01]  /*3f90*/  UMOV UR5, 0xffffffff ;  /* 0xffffffff00057882 */ /* 0x000fe20000000000 */
[----:B------:R-:W-:Y:S01]  /*3fa0*/  ISETP.NE.AND P0, PT, R5, 0x65, PT ;  /* 0x000000650500780c */ /* 0x000fe20003f05270 */
[----:B------:R-:W-:Y:S02]  /*3fb0*/  IMAD.MOV.U32 R32, RZ, RZ, R6 ;  /* 0x000000ffff207224 */ /* 0x000fe400078e0006 */
[----:B------:R-:W-:Y:S02]  /*3fc0*/  IMAD.MOV.U32 R51, RZ, RZ, R7 ;  /* 0x000000ffff337224 */ /* 0x000fe400078e0007 */
[----:B------:R-:W-:Y:S01]  /*3fd0*/  IMAD.MOV.U32 R48, RZ, RZ, R4 ;  /* 0x000000ffff307224 */ /* 0x000fe200078e0004 */
[----:B------:R-:W-:Y:S07]  /*3fe0*/  BRA.DIV UR5, `(.L_x_1462) ;  /* 0x0000009205387947 */ /* 0x000fee000b800000 */
        /* <DEDUP_REMOVED lines=8> */
.L_x_1643:
[----:B------:R-:W-:Y:S01]  /*4070*/  ISETP.GE.AND P2, PT, R38, R33, PT ;  /* 0x000000212600720c */ /* 0x000fe20003f46270 */
[----:B------:R-:W-:-:S12]  /*4080*/  UMOV UR5, 0xffffffff ;  /* 0xffffffff00057882 */ /* 0x000fd80000000000 */
[----:B-1----:R-:W-:Y:S02]  /*4090*/  @!P2 IADD3 R53, P3, PT, R53, R32, RZ ;  /* 0x000000203535a210 */ /* 0x002fe40007f7e0ff */
[----:B------:R-:W-:-:S03]  /*40a0*/  @!P2 ISETP.NE.U32.AND P0, PT, R32, RZ, PT ;  /* 0x000000ff2000a20c */ /* 0x000fc60003f05070 */
[----:B0-----:R-:W-:Y:S01]  /*40b0*/  @!P2 IMAD.MOV.U32 R32, RZ, RZ, R53 ;  /* 0x000000ffff20a224 */ /* 0x001fe200078e0035 */
[----:B------:R-:W-:Y:S09]  /*40c0*/  BRA.DIV UR5, `(.L_x_1463) ;  /* 0x0000009205747947 */ /* 0x000ff2000b800000 */
.L_x_1646:
[----:B------:R-:W-:Y:S01]  /*40d0*/  @!P2 ISETP.NE.AND.EX P0, PT, R51, RZ, PT, P0 ;  /* 0x000000ff3300a20c */ /* 0x000fe20003f05300 */
[----:B------:R-:W-:Y:S01]  /*40e0*/  UMOV UR5, 0xffffffff ;  /* 0xffffffff00057882 */ /* 0x000fe20000000000 */
[----:B--2---:R-:W-:Y:S02]  /*40f0*/  @!P2 IMAD.X R50, R50, 0x1, R51, P3 ;  /* 0x000000013232a824 */ /* 0x004fe400018e0633 */
[----:B---3--:R-:W-:Y:S02]  /*4100*/  @!P2 SEL R7, R52, RZ, !P0 ;  /* 0x000000ff3407a207 */ /* 0x008fe40004000000 */
[----:B------:R-:W-:-:S03]  /*4110*/  @!P2 IMAD.MOV.U32 R51, RZ, RZ, R50 ;  /* 0x000000ffff33a224 */ /* 0x000fc600078e0032 */
[----:B------:R-:W-:Y:S01]  /*4120*/  @!P2 IMAD.IADD R48, R48, 0x1, R7 ;  /* 0x000000013030a824 */ /* 0x000fe200078e0207 */
[----:B------:R-:W-:Y:S06]  /*4130*/  BRA.DIV UR5, `(.L_x_1464) ;  /* 0x0000009205787947 */ /* 0x000fec000b800000 */
[----:B------:R0:W1:Y:S04]  /*4140*/  SHFL.DOWN PT, R53, R32, 0x2, R33 ;  /* 0x0840000020357989 */ /* 0x00006800000e0021 */
[----:B------:R0:W2:Y:S04]  /*4150*/  SHFL.DOWN PT, R50, R51, 0x2, R33 ;  /* 0x0840000033327989 */ /* 0x0000a800000e0021 */
[----:B------:R0:W3:Y:S02]  /*4160*/  SHFL.DOWN PT, R52, R48, 0x2, R33 ;  /* 0x0840000030347989 */ /* 0x0000e400000e0021 */
.L_x_1651:
[----:B------:R-:W-:Y:S01]  /*4170*/  ISETP.GT.AND P2, PT, R46, R33, PT ;  /* 0x000000212e00720c */ /* 0x000fe20003f44270 */
[----:B------:R-:W-:-:S12]  /*4180*/  UMOV UR5, 0xffffffff ;  /* 0xffffffff00057882 */ /* 0x000fd80000000000 */
[----:B-1----:R-:W-:Y:S02]  /*4190*/  @!P2 IADD3 R53, P3, PT, R53, R32, RZ ;  /* 0x000000203535a210 */ /* 0x002fe40007f7e0ff */
[----:B------:R-:W-:-:S03]  /*41a0*/  @!P2 ISETP.NE.U32.AND P0, PT, R32, RZ, PT ;  /* 0x000000ff2000a20c */ /* 0x000fc60003f05070 */
[----:B0-----:R-:W-:Y:S01]  /*41b0*/  @!P2 IMAD.MOV.U32 R32, RZ, RZ, R53 ;  /* 0x000000ffff20a224 */ /* 0x001fe200078e0035 */
[----:B------:R-:W-:Y:S09]  /*41c0*/  BRA.DIV UR5, `(.L_x_1465) ;  /* 0x0000009205ac7947 */ /* 0x000ff2000b800000 */
.L_x_1654:
        /* <DEDUP_REMOVED lines=10> */
.L_x_1659:
[----:B------:R-:W-:Y:S01]  /*4270*/  ISETP.GT.AND P2, PT, R45, R33, PT ;  /* 0x000000212d00720c */ /* 0x000fe20003f44270 */
[----:B------:R-:W-:-:S12]  /*4280*/  UMOV UR5, 0xffffffff ;  /* 0xffffffff00057882 */ /* 0x000fd80000000000 */
[----:B-1----:R-:W-:Y:S02]  /*4290*/  @!P2 IADD3 R53, P3, PT, R53, R32, RZ ;  /* 0x000000203535a210 */ /* 0x002fe40007f7e0ff */
[----:B------:R-:W-:-:S03]  /*42a0*/  @!P2 ISETP.NE.U32.AND P0, PT, R32, RZ, PT ;  /* 0x000000ff2000a20c */ /* 0x000fc60003f05070 */
[----:B0-----:R-:W-:Y:S01]  /*42b0*/  @!P2 IMAD.MOV.U32 R32, RZ, RZ, R53 ;  /* 0x000000ffff20a224 */ /* 0x001fe200078e0035 */
[----:B------:R-:W-:Y:S09]  /*42c0*/  BRA.DIV UR5, `(.L_x_1467) ;  /* 0x0000009205e47947 */ /* 0x000ff2000b800000 */
.L_x_1662:
        /* <DEDUP_REMOVED lines=10> */
.L_x_1667:
[----:B------:R-:W-:Y:S01]  /*4370*/  ISETP.GT.AND P2, PT, R44, R33, PT ;  /* 0x000000212c00720c */ /* 0x000fe20003f44270 */
[----:B------:R-:W-:-:S12]  /*4380*/  UMOV UR5, 0xffffffff ;  /* 0xffffffff00057882 */ /* 0x000fd80000000000 */
[----:B-1----:R-:W-:Y:S02]  /*4390*/  @!P2 IADD3 R53, P3, PT, R53, R32, RZ ;  /* 0x000000203535a210 */ /* 0x002fe40007f7e0ff */
[----:B------:R-:W-:-:S03]  /*43a0*/  @!P2 ISETP.NE.U32.AND P0, PT, R32, RZ, PT ;  /* 0x000000ff2000a20c */ /* 0x000fc60003f05070 */
[----:B0-----:R-:W-:Y:S01]  /*43b0*/  @!P2 IMAD.MOV.U32 R32, RZ, RZ, R53 ;  /* 0x000000ffff20a224 */ /* 0x001fe200078e0035 */
[----:B------:R-:W-:Y:S09]  /*43c0*/  BRA.DIV UR5, `(.L_x_1469) ;  /* 0x00000096051c7947 */ /* 0x000ff2000b800000 */
.L_x_1670:
        /* <DEDUP_REMOVED lines=10> */
.L_x_1675:
[----:B------:R-:W-:Y:S01]  /*4470*/  ISETP.GT.AND P4, PT, R43, R33, PT ;  /* 0x000000212b00720c */ /* 0x000fe20003f84270 */
[----:B------:R-:W-:Y:S01]  /*4480*/  UMOV UR5, 0xffffffff ;  /* 0xffffffff00057882 */ /* 0x000fe20000000000 */
[----:B------:R-:W-:-:S11]  /*4490*/  ISETP.NE.AND P0, PT, R5, 0x65, PT ;  /* 0x000000650500780c */ /* 0x000fd60003f05270 */
[----:B------:R-:W-:Y:S02]  /*44a0*/  @!P4 ISETP.NE.U32.AND P2, PT, R32, RZ, PT ;  /* 0x000000ff2000c20c */ /* 0x000fe40003f45070 */
[----:B-1----:R-:W-:Y:S02]  /*44b0*/  @!P4 IADD3 R53, P5, PT, R53, R32, RZ ;  /* 0x000000203535c210 */ /* 0x002fe40007fbe0ff */
[----:B------:R-:W-:-:S03]  /*44c0*/  @!P4 ISETP.NE.AND.EX P2, PT, R51, RZ, PT, P2 ;  /* 0x000000ff3300c20c */ /* 0x000fc60003f45320 */
[----:B0-----:R-:W-:Y:S01]  /*44d0*/  @!P4 IMAD.MOV.U32 R32, RZ, RZ, R53 ;  /* 0x000000ffff20c224 */ /* 0x001fe200078e0035 */
[----:B---3--:R-:W-:Y:S01]  /*44e0*/  @!P4 SEL R5, R6, RZ, !P2 ;  /* 0x000000ff0605c207 */ /* 0x008fe20005000000 */
[----:B--2---:R-:W-:Y:S01]  /*44f0*/  @!P4 IMAD.X R50, R50, 0x1, R51, P5 ;  /* 0x000000013232c824 */ /* 0x004fe200028e0633 */
[C---:B------:R-:W-:Y:S02]  /*4500*/  ISETP.NE.U32.AND P2, PT, R41.reuse, RZ, PT ;  /* 0x000000ff2900720c */ /* 0x040fe40003f45070 */
[----:B------:R-:W-:Y:S01]  /*4510*/  IADD3 R41, P3, PT, R41, R32, RZ ;  /* 0x0000002029297210 */ /* 0x000fe20007f7e0ff */
[----:B------:R-:W-:Y:S01]  /*4520*/  @!P4 IMAD.IADD R48, R48, 0x1, R5 ;  /* 0x000000013030c824 */ /* 0x000fe200078e0205 */
[----:B------:R-:W-:Y:S01]  /*4530*/  ISETP.NE.AND.EX P2, PT, R42, RZ, PT, P2 ;  /* 0x000000ff2a00720c */ /* 0x000fe20003f45320 */
[----:B------:R-:W-:-:S03]  /*4540*/  @!P4 IMAD.MOV.U32 R51, RZ, RZ, R50 ;  /* 0x000000ffff33c224 */ /* 0x000fc600078e0032 */
[----:B------:R-:W-:Y:S01]  /*4550*/  SEL R5, R48, RZ, !P2 ;  /* 0x000000ff30057207 */ /* 0x000fe20005000000 */
[----:B------:R-:W-:Y:S08]  /*4560*/  BRA.DIV UR5, `(.L_x_1471) ;  /* 0x0000009605287947 */ /* 0x000ff0000b800000 */
.L_x_1678:
[----:B------:R-:W-:Y:S01]  /*4570*/  UMOV UR5, 0xffffffff ;  /* 0xffffffff00057882 */ /* 0x000fe20000000000 */
[----:B------:R-:W-:Y:S02]  /*4580*/  IMAD.X R42, R42, 0x1, R51, P3 ;  /* 0x000000012a2a7824 */ /* 0x000fe400018e0633 */
[----:B------:R-:W-:Y:S02]  /*4590*/  IMAD.IADD R40, R5, 0x1, R40 ;  /* 0x0000000105287824 */ /* 0x000fe400078e0228 */
[----:B------:R-:W-:Y:S01]  /*45a0*/  VIADD R49, R49, 0xffffffe0 ;  /* 0xffffffe031317836 */ /* 0x000fe20000000000 */
[----:B------:R-:W-:Y:S06]  /*45b0*/  BRA.DIV UR5, `(.L_x_1472) ;  /* 0x0000009605347947 */ /* 0x000fec000b800000 */
[----:B------:R-:W-:-:S13]  /*45c0*/  VOTE.ALL P0, P0 ;  /* 0x0000000000ff7806 */ /* 0x000fda0000000000 */
.L_x_1681:
[----:B------:R-:W-:Y:S05]  /*45d0*/  @P0 BRA `(.L_x_1473) ;  /* 0xfffffff8004c0947 */ /* 0x000fea000383ffff */
.L_x_1459:
[----:B------:R-:W-:Y:S01]  /*45e0*/  ISETP.NE.AND P2, PT, R38, RZ, PT ;  /* 0x000000ff2600720c */ /* 0x000fe20003f45270 */
[----:B------:R-:W-:Y:S01]  /*45f0*/  BSSY.RECONVERGENT B0, `(.L_x_1474) ;  /* 0x000001a000007945 */ /* 0x000fe20003800200 */
[----:B------:R-:W-:Y:S02]  /*4600*/  IMAD.MOV.U32 R30, RZ, RZ, R41 ;  /* 0x000000ffff1e7224 */ /* 0x000fe400078e0029 */
[----:B------:R-:W-:-:S09]  /*4610*/  IMAD.MOV.U32 R31, RZ, RZ, R42 ;  /* 0x000000ffff1f7224 */ /* 0x000fd200078e002a */
[----:B------:R-:W0:Y:S01]  /*4620*/  @!P2 S2R R5, SR_CgaCtaId ;  /* 0x000000000005a919 */ /* 0x000e220000008800 */
[----:B------:R-:W-:-:S04]  /*4630*/  @!P2 MOV R4, 0x400 ;  /* 0x000004000004a802 */ /* 0x000fc80000000f00 */
[----:B0-----:R-:W-:Y:S01]  /*4640*/  @!P2 LEA R43, R5, R4, 0x18 ;  /* 0x00000004052ba211 */ /* 0x001fe200078ec0ff */
[----:B------:R-:W-:Y:S06]  /*4650*/  @P1 BRA `(.L_x_1475) ;  /* 0x00000000004c1947 */ /* 0x000fec0003800000 */
[----:B------:R-:W0:Y:S01]  /*4660*/  S2UR UR6, SR_CgaCtaId ;  /* 0x00000000000679c3 */ /* 0x000e220000008800 */
[----:B------:R-:W-:Y:S01]  /*4670*/  ISETP.NE.U32.AND P0, PT, R35, RZ, PT ;  /* 0x000000ff2300720c */ /* 0x000fe20003f05070 */
[----:B------:R-:W-:Y:S01]  /*4680*/  UMOV UR5, 0x400 ;  /* 0x0000040000057882 */ /* 0x000fe20000000000 */
[----:B------:R-:W-:Y:S02]  /*4690*/  IADD3 R35, P1, PT, R30, R35, RZ ;  /* 0x000000231e237210 */ /* 0x000fe40007f3e0ff */
[----:B------:R-:W-:-:S03]  /*46a0*/  ISETP.NE.AND.EX P0, PT, R36, RZ, PT, P0 ;  /* 0x000000ff2400720c */ /* 0x000fc60003f05300 */
[----:B------:R-:W1:Y:S01]  /*46b0*/  LDC.64 R4, c[0x0][0x3b0] ;  /* 0x0000ec00ff047b82 */ /* 0x000e620000000a00 */
[----:B------:R-:W-:Y:S01]  /*46c0*/  SEL R6, R40, RZ, !P0 ;  /* 0x000000ff28067207 */ /* 0x000fe20004000000 */
[----:B------:R-:W-:-:S04]  /*46d0*/  IMAD.X R7, R31, 0x1, R36, P1 ;  /* 0x000000011f077824 */ /* 0x000fc800008e0624 */
[----:B------:R-:W-:Y:S02]  /*46e0*/  IMAD.IADD R37, R37, 0x1, R6 ;  /* 0x0000000125257824 */ /* 0x000fe400078e0206 */
[----:B------:R-:W-:Y:S01]  /*46f0*/  IMAD.MOV.U32 R6, RZ, RZ, R35 ;  /* 0x000000ffff067224 */ /* 0x000fe200078e0023 */
[----:B0-----:R-:W-:Y:S01]  /*4700*/  ULEA UR5, UR6, UR5, 0x18 ;  /* 0x0000000506057291 */ /* 0x001fe2000f8ec0ff */
[----:B-1----:R-:W-:-:S04]  /*4710*/  IMAD.WIDE.U32 R32, R39, 0x10, R4 ;  /* 0x0000001027207825 */ /* 0x002fc800078e0004 */
[----:B------:R-:W-:Y:S02]  /*4720*/  IMAD.MOV.U32 R4, RZ, RZ, R37 ;  /* 0x000000ffff047224 */ /* 0x000fe400078e0025 */
[----:B------:R-:W-:-:S05]  /*4730*/  IMAD.MOV.U32 R5, RZ, RZ, 0x65 ;  /* 0x00000065ff057424 */ /* 0x000fca00078e00ff */
[----:B------:R0:W-:Y:S04]  /*4740*/  ST.E.128.STRONG.GPU desc[UR8][R32.64+0x200], R4 ;  /* 0x0002000420007985 */ /* 0x0001e8000c10fd08 */
[----:B------:R0:W-:Y:S04]  /*4750*/  STS.64 [UR5+0xb8], R6 ;  /* 0x0000b806ff007988 */ /* 0x0001e80008000a05 */
[----:B------:R0:W-:Y:S04]  /*4760*/  STS [UR5+0xc0], R37 ;  /* 0x0000c025ff007988 */ /* 0x0001e80008000805 */
[----:B------:R0:W-:Y:S04]  /*4770*/  STS.64 [UR5+0xa8], R30 ;  /* 0x0000a81eff007988 */ /* 0x0001e80008000a05 */
[----:B------:R0:W-:Y:S02]  /*4780*/  STS [UR5+0xb0], R40 ;  /* 0x0000b028ff007988 */ /* 0x0001e40008000805 */
.L_x_1475:
[----:B------:R-:W-:Y:S05]  /*4790*/  BSYNC.RECONVERGENT B0 ;  /* 0x0000000000007941 */ /* 0x000fea0003800200 */
.L_x_1474:
[----:B------:R1:W-:Y:S01]  /*47a0*/  @!P2 STS.64 [R43+0x88], R30 ;  /* 0x0000881e2b00a388 */ /* 0x0003e20000000a00 */
[----:B------:R-:W-:Y:S02]  /*47b0*/  @!P2 IMAD.MOV.U32 R29, RZ, RZ, R30 ;  /* 0x000000ffff1da224 */ /* 0x000fe400078e001e */
[----:B------:R-:W-:Y:S01]  /*47c0*/  @!P2 IMAD.MOV.U32 R28, RZ, RZ, R31 ;  /* 0x000000ffff1ca224 */ /* 0x000fe200078e001f */
[----:B------:R1:W-:Y:S01]  /*47d0*/  @!P2 STS [R43+0x90], R40 ;  /* 0x000090282b00a388 */ /* 0x0003e20000000800 */
[----:B------:R-:W-:-:S07]  /*47e0*/  @!P2 IMAD.MOV.U32 R3, RZ, RZ, R40 ;  /* 0x000000ffff03a224 */ /* 0x000fce00078e0028 */
.L_x_1443:
[----:B0-----:R-:W0:Y:S01]  /*47f0*/  S2R R33, SR_TID.X ;  /* 0x0000000000217919 */ /* 0x001e220000002100 */
[----:B------:R-:W-:Y:S05]  /*4800*/  WARPSYNC.ALL ;  /* 0x0000000000007948 */ /* 0x000fea0003800000 */
[----:B------:R-:W-:Y:S01]  /*4810*/  BAR.SYNC.DEFER_BLOCKING 0x0 ;  /* 0x0000000000007b1d */ /* 0x000fe20000010000 */
[----:B------:R-:W-:-:S05]  /*4820*/  ISETP.NE.AND P1, PT, R2, R8, PT ;  /* 0x000000080200720c */ /* 0x000fca0003f25270 */
[----:B------:R-:W-:Y:S01]  /*4830*/  BSSY.RECONVERGENT B0, `(.L_x_1476) ;  /* 0x000000e000007945 */ /* 0x000fe20003800200 */
[----:B0-----:R-:W-:-:S13]  /*4840*/  ISETP.NE.AND P0, PT, R33, RZ, PT ;  /* 0x000000ff2100720c */ /* 0x001fda0003f05270 */
[----:B------:R-:W-:Y:S05]  /*4850*/  @!P0 BRA `(.L_x_1477) ;  /* 0x00000000002c8947 */ /* 0x000fea0003800000 */
[----:B------:R-:W0:Y:S01]  /*4860*/  S2UR UR6, SR_CgaCtaId ;  /* 0x00000000000679c3 */ /* 0x000e220000008800 */
[----:B------:R-:W-:Y:S01]  /*4870*/  UMOV UR5, 0x400 ;  /* 0x0000040000057882 */ /* 0x000fe20000000000 */
[----:B------:R-:W-:-:S04]  /*4880*/  ISETP.NE.U32.AND P0, PT, R29, RZ, PT ;  /* 0x000000ff1d00720c */ /* 0x000fc80003f05070 */
[----:B------:R-:W-:Y:S01]  /*4890*/  ISETP.NE.AND.EX P0, PT, R28, RZ, PT, P0 ;  /* 0x000000ff1c00720c */ /* 0x000fe20003f05300 */
[----:B0-----:R-:W-:-:S09]  /*48a0*/  ULEA UR5, UR6, UR5, 0x18 ;  /* 0x0000000506057291 */ /* 0x001fd2000f8ec0ff */
[----:B------:R-:W0:Y:S04]  /*48b0*/  LDS.64 R4, [UR5+0x88] ;  /* 0x00008805ff047984 */ /* 0x000e280008000a00 */
[----:B------:R-:W2:Y:S01]  /*48c0*/  LDS R6, [UR5+0x90] ;  /* 0x00009005ff067984 */ /* 0x000ea20008000800 */
[----:B0-----:R-:W-:Y:S02]  /*48d0*/  IADD3 R29, P2, PT, R4, R29, RZ ;  /* 0x0000001d041d7210 */ /* 0x001fe40007f5e0ff */
[----:B--2---:R-:W-:-:S03]  /*48e0*/  SEL R6, R6, RZ, !P0 ;  /* 0x000000ff06067207 */ /* 0x004fc60004000000 */
[----:B------:R-:W-:Y:S02]  /*48f0*/  IMAD.X R28, R5, 0x1, R28, P2 ;  /* 0x00000001051c7824 */ /* 0x000fe400010e061c */
[----:B------:R-:W-:-:S07]  /*4900*/  IMAD.IADD R3, R3, 0x1, R6 ;  /* 0x0000000103037824 */ /* 0x000fce00078e0206 */
.L_x_1477:
[----:B------:R-:W-:Y:S05]  /*4910*/  BSYNC.RECONVERGENT B0 ;  /* 0x0000000000007941 */ /* 0x000fea0003800200 */
.L_x_1476:
[----:B------:R-:W-:Y:S01]  /*4920*/  SEL R4, R3, RZ, !P1 ;  /* 0x000000ff03047207 */ /* 0x000fe20004800000 */
[----:B------:R-:W0:Y:S01]  /*4930*/  S2UR UR5, SR_CgaCtaId ;  /* 0x00000000000579c3 */ /* 0x000e220000008800 */
[----:B------:R-:W-:Y:S01]  /*4940*/  ISETP.NE.AND P6, PT, R8, R10, PT ;  /* 0x0000000a0800720c */ /* 0x000fe20003fc5270 */
[----:B------:R-:W-:Y:S01]  /*4950*/  UMOV UR4, 0x400 ;  /* 0x0000040000047882 */ /* 0x000fe20000000000 */
[----:B------:R-:W-:Y:S01]  /*4960*/  ISETP.NE.AND P2, PT, R10, R12, PT ;  /* 0x0000000c0a00720c */ /* 0x000fe20003f45270 */
[----:B------:R-:W-:Y:S01]  /*4970*/  IMAD.IADD R9, R9, 0x1, R4 ;  /* 0x0000000109097824 */ /* 0x000fe200078e0204 */
[----:B------:R-:W-:Y:S02]  /*4980*/  ISETP.NE.AND P0, PT, R12, R14, PT ;  /* 0x0000000e0c00720c */ /* 0x000fe40003f05270 */
[----:B------:R-:W-:Y:S02]  /*4990*/  ISETP.NE.AND P3, PT, R8, R10, PT ;  /* 0x0000000a0800720c */ /* 0x000fe40003f65270 */
[----:B------:R-:W-:-:S02]  /*49a0*/  SEL R4, R9, RZ, !P6 ;  /* 0x000000ff09047207 */ /* 0x000fc40007000000 */
[----:B------:R-:W-:Y:S02]  /*49b0*/  ISETP.NE.AND P4, PT, R10, R12, PT ;  /* 0x0000000c0a00720c */ /* 0x000fe40003f85270 */
[----:B------:R-:W-:Y:S01]  /*49c0*/  SEL R7, RZ, 0x1, !P3 ;  /* 0x00000001ff077807 */ /* 0x000fe20005800000 */
[----:B------:R-:W-:Y:S01]  /*49d0*/  IMAD.IADD R11, R11, 0x1, R4 ;  /* 0x000000010b0b7824 */ /* 0x000fe200078e0204 */
[----:B-1----:R-:W-:Y:S02]  /*49e0*/  SEL R30, RZ, 0x1, !P4 ;  /* 0x00000001ff1e7807 */ /* 0x002fe40006000000 */
[----:B------:R-:W-:Y:S02]  /*49f0*/  ISETP.NE.AND P3, PT, R12, R14, PT ;  /* 0x0000000e0c00720c */ /* 0x000fe40003f65270 */
[----:B------:R-:W-:Y:S02]  /*4a00*/  SEL R4, R11, RZ, !P2 ;  /* 0x000000ff0b047207 */ /* 0x000fe40005000000 */
[----:B------:R-:W-:-:S02]  /*4a10*/  SEL R41, RZ, 0x1, !P6 ;  /* 0x00000001ff297807 */ /* 0x000fc40007000000 */
[----:B------:R-:W-:Y:S01]  /*4a20*/  ISETP.NE.AND P6, PT, R18, R20, PT ;  /* 0x000000141200720c */ /* 0x000fe20003fc5270 */
[----:B------:R-:W-:Y:S01]  /*4a30*/  IMAD.IADD R13, R13, 0x1, R4 ;  /* 0x000000010d0d7824 */ /* 0x000fe200078e0204 */
[----:B0-----:R-:W-:Y:S02]  /*4a40*/  ULEA UR4, UR5, UR4, 0x18 ;  /* 0x0000000405047291 */ /* 0x001fe4000f8ec0ff */
[----:B------:R-:W-:Y:S02]  /*4a50*/  SEL R34, RZ, 0x1, !P6 ;  /* 0x00000001ff227807 */ /* 0x000fe40007000000 */
[----:B------:R-:W-:Y:S02]  /*4a60*/  SEL R4, R13, RZ, !P0 ;  /* 0x000000ff0d047207 */ /* 0x000fe40004000000 */
[----:B------:R-:W-:-:S03]  /*4a70*/  ISETP.NE.AND P0, PT, R14, R16, PT ;  /* 0x000000100e00720c */ /* 0x000fc60003f05270 */
[----:B------:R-:W-:-:S05]  /*4a80*/  IMAD.IADD R15, R15, 0x1, R4 ;  /* 0x000000010f0f7824 */ /* 0x000fca00078e0204 */
[----:B------:R-:W-:Y:S02]  /*4a90*/  SEL R4, R15, RZ, !P0 ;  /* 0x000000ff0f047207 */ /* 0x000fe40004000000 */
[----:B------:R-:W-:-:S03]  /*4aa0*/  ISETP.NE.AND P0, PT, R16, R18, PT ;  /* 0x000000121000720c */ /* 0x000fc60003f05270 */
[----:B------:R-:W-:-:S05]  /*4ab0*/  IMAD.IADD R17, R17, 0x1, R4 ;  /* 0x0000000111117824 */ /* 0x000fca00078e0204 */
[----:B------:R-:W-:Y:S02]  /*4ac0*/  SEL R4, R17, RZ, !P0 ;  /* 0x000000ff11047207 */ /* 0x000fe40004000000 */
[----:B------:R-:W-:-:S03]  /*4ad0*/  ISETP.NE.AND P0, PT, R18, R20, PT ;  /* 0x000000141200720c */ /* 0x000fc60003f05270 */
[----:B------:R-:W-:Y:S02]  /*4ae0*/  IMAD.IADD R19, R19, 0x1, R4 ;  /* 0x0000000113137824 */ /* 0x000fe400078e0204 */
[----:B------:R-:W0:Y:S03]  /*4af0*/  LDS.64 R4, [UR4+0xc8] ;  /* 0x0000c804ff047984 */ /* 0x000e260008000a00 */
[----:B------:R-:W-:Y:S02]  /*4b00*/  SEL R6, R19, RZ, !P0 ;  /* 0x000000ff13067207 */ /* 0x000fe40004000000 */
[----:B------:R-:W-:-:S03]  /*4b10*/  ISETP.NE.AND P0, PT, R2, R8, PT ;  /* 0x000000080200720c */ /* 0x000fc60003f05270 */
[----:B------:R-:W-:Y:S01]  /*4b20*/  IMAD.IADD R21, R21, 0x1, R6 ;  /* 0x0000000115157824 */ /* 0x000fe200078e0206 */
[----:B------:R-:W-:Y:S02]  /*4b30*/  SEL R6, RZ, 0x1, !P0 ;  /* 0x00000001ff067807 */ /* 0x000fe40004000000 */
[----:B------:R-:W-:Y:S02]  /*4b40*/  ISETP.NE.AND P0, PT, R20, R22, PT ;  /* 0x000000161400720c */ /* 0x000fe40003f05270 */
[----:B------:R-:W-:Y:S02]  /*4b50*/  IADD3 R30, P4, P5, R30, R7, R6 ;  /* 0x000000071e1e7210 */ /* 0x000fe40007d9e006 */
[----:B------:R-:W-:Y:S02]  /*4b60*/  SEL R7, RZ, 0x1, !P3 ;  /* 0x00000001ff077807 */ /* 0x000fe40005800000 */
[----:B------:R-:W-:Y:S02]  /*4b70*/  SEL R6, R21, RZ, !P0 ;  /* 0x000000ff15067207 */ /* 0x000fe40004000000 */
[----:B------:R-:W-:-:S02]  /*4b80*/  IADD3 R32, P0, PT, R30, R7, RZ ;  /* 0x000000071e207210 */ /* 0x000fc40007f1e0ff */
[----:B------:R-:W-:Y:S01]  /*4b90*/  IADD3.X R35, PT, PT, RZ, RZ, RZ, P4, P5 ;  /* 0x000000ffff237210 */ /* 0x000fe200027ea4ff */
[----:B------:R-:W-:Y:S01]  /*4ba0*/  IMAD.IADD R23, R23, 0x1, R6 ;  /* 0x0000000117177824 */ /* 0x000fe200078e0206 */
[----:B------:R-:W-:Y:S02]  /*4bb0*/  ISETP.NE.AND P3, PT, R14, R16, PT ;  /* 0x000000100e00720c */ /* 0x000fe40003f65270 */
[----:B------:R-:W-:Y:S01]  /*4bc0*/  SEL R6, RZ, 0x1, !P1 ;  /* 0x00000001ff067807 */ /* 0x000fe20004800000 */
[----:B------:R-:W-:Y:S01]  /*4bd0*/  IMAD.X R37, RZ, RZ, R35, P0 ;  /* 0x000000ffff257224 */ /* 0x000fe200000e0623 */
[----:B------:R-:W-:Y:S02]  /*4be0*/  SEL R7, RZ, 0x1, !P3 ;  /* 0x00000001ff077807 */ /* 0x000fe40005800000 */
[----:B------:R-:W-:Y:S02]  /*4bf0*/  IADD3 R35, P0, PT, R29, R32, RZ ;  /* 0x000000201d237210 */ /* 0x000fe40007f1e0ff */
[----:B------:R-:W-:-:S02]  /*4c00*/  ISETP.NE.AND P1, PT, R16, R18, PT ;  /* 0x000000121000720c */ /* 0x000fc40003f25270 */
[----:B------:R-:W-:Y:S02]  /*4c10*/  SEL R30, RZ, 0x1, !P2 ;  /* 0x00000001ff1e7807 */ /* 0x000fe40005000000 */
[----:B------:R-:W-:Y:S01]  /*4c20*/  IADD3 R36, P2, PT, R32, R7, RZ ;  /* 0x0000000720247210 */ /* 0x000fe20007f5e0ff */
[--C-:B------:R-:W-:Y:S01]  /*4c30*/  IMAD.X R32, R28, 0x1, R37.reuse, P0 ;  /* 0x000000011c207824 */ /* 0x100fe200000e0625 */
[----:B------:R-:W-:Y:S02]  /*4c40*/  SEL R31, RZ, 0x1, !P1 ;  /* 0x00000001ff1f7807 */ /* 0x000fe40004800000 */
[----:B------:R-:W-:Y:S01]  /*4c50*/  IADD3 R41, P3, P1, R29, R41, R6 ;  /* 0x000000291d297210 */ /* 0x000fe2000797e006 */
[----:B------:R-:W-:Y:S01]  /*4c60*/  IMAD.X R45, RZ, RZ, R37, P2 ;  /* 0x000000ffff2d7224 */ /* 0x000fe200010e0625 */
[----:B0-----:R-:W-:Y:S01]  /*4c70*/  ISETP.GE.U32.AND P0, PT, R4, 0x101, PT ;  /* 0x000001010400780c */ /* 0x001fe20003f06070 */
[----:B------:R-:W-:Y:S01]  /*4c80*/  IMAD.IADD R31, R36, 0x1, R31 ;  /* 0x00000001241f7824 */ /* 0x000fe200078e021f */
[----:B------:R-:W-:-:S02]  /*4c90*/  IADD3 R39, P2, PT, R41, R30, RZ ;  /* 0x0000001e29277210 */ /* 0x000fc40007f5e0ff */
[----:B------:R-:W-:Y:S01]  /*4ca0*/  ISETP.GE.AND.EX P0, PT, R5, RZ, PT, P0 ;  /* 0x000000ff0500720c */ /* 0x000fe20003f06300 */
[----:B------:R-:W-:Y:S01]  /*4cb0*/  IMAD.IADD R30, R31, 0x1, R34 ;  /* 0x000000011f1e7824 */ /* 0x000fe200078e0222 */
[C---:B------:R-:W-:Y:S02]  /*4cc0*/  IADD3 R43, P4, PT, R29.reuse, R6, RZ ;  /* 0x000000061d2b7210 */ /* 0x040fe40007f9e0ff */
[C---:B------:R-:W-:Y:S02]  /*4cd0*/  IADD3 R6, P6, PT, R29.reuse, R36, RZ ;  /* 0x000000241d067210 */ /* 0x040fe40007fde0ff */
[C---:B------:R-:W-:Y:S01]  /*4ce0*/  IADD3.X R36, PT, PT, R28.reuse, RZ, RZ, P3, P1 ;  /* 0x000000ff1c247210 */ /* 0x040fe20001fe24ff */
[----:B------:R-:W-:Y:S01]  /*4cf0*/  IMAD.X R34, RZ, RZ, R28, P4 ;  /* 0x000000ffff227224 */ /* 0x000fe200020e061c */
[C---:B------:R-:W-:Y:S01]  /*4d00*/  IADD3 R24, P5, PT, R29.reuse, R24, RZ ;  /* 0x000000181d187210 */ /* 0x040fe20007fbe0ff */
[C---:B------:R-:W-:Y:S01]  /*4d10*/  IMAD.X R37, R28.reuse, 0x1, R45, P6 ;  /* 0x000000011c257824 */ /* 0x040fe200030e062d */
[C---:B------:R-:W-:Y:S01]  /*4d20*/  IADD3 R7, P3, PT, R29.reuse, R31, RZ ;  /* 0x0000001f1d077210 */ /* 0x040fe20007f7e0ff */
[----:B------:R-:W-:Y:S01]  /*4d30*/  IMAD.X R38, RZ, RZ, R36, P2 ;  /* 0x000000ffff267224 */ /* 0x000fe200010e0624 */
[----:B------:R-:W-:Y:S01]  /*4d40*/  IADD3 R30, P1, PT, R29, R30, RZ ;  /* 0x0000001e1d1e7210 */ /* 0x000fe20007f3e0ff */
[----:B------:R-:W-:-:S02]  /*4d50*/  IMAD.X R27, R28, 0x1, R27, P5 ;  /* 0x000000011c1b7824 */ /* 0x000fc400028e061b */
[C---:B------:R-:W-:Y:S02]  /*4d60*/  IMAD.X R0, R28.reuse, 0x1, R0, P3 ;  /* 0x000000011c007824 */ /* 0x040fe400018e0600 */
[----:B------:R-:W-:Y:S01]  /*4d70*/  IMAD.X R31, R28, 0x1, R26, P1 ;  /* 0x000000011c1f7824 */ /* 0x000fe200008e061a */
[----:B------:R-:W-:Y:S07]  /*4d80*/  @!P0 BRA `(.L_x_1478) ;  /* 0x0000000400f88947 */ /* 0x000fee0003800000 */
        /* <DEDUP_REMOVED lines=47> */
[----:B------:R-:W1:Y:S03]  /*5080*/  LDCU.64 UR14, c[0x0][0x3a0] ;  /* 0x00007400ff0e77ac */ /* 0x000e660008000a00 */
[----:B------:R-:W-:Y:S02]  /*5090*/  IADD3 R14, P0, PT, R4, R3, RZ ;  /* 0x00000003040e7210 */ /* 0x000fe40007f1e0ff */
[----:B------:R-:W-:-:S02]  /*50a0*/  LOP3.LUT R3, RZ, R23, RZ, 0x33, !PT ;  /* 0x00000017ff037212 */ /* 0x000fc400078e33ff */
[----:B------:R-:W-:-:S03]  /*50b0*/  LOP3.LUT R0, R14, 0x300, RZ, 0xc0, !PT ;  /* 0x000003000e007812 */ /* 0x000fc600078ec0ff */
[----:B------:R-:W-:Y:S01]  /*50c0*/  IMAD.X R3, R5, 0x1, R3, P0 ;  /* 0x0000000105037824 */ /* 0x000fe200000e0603 */
[----:B------:R-:W-:Y:S02]  /*50d0*/  ISETP.NE.U32.AND P1, PT, R0, 0x300, PT ;  /* 0x000003000000780c */ /* 0x000fe40003f25070 */
[----:B------:R-:W-:Y:S02]  /*50e0*/  ISETP.GE.U32.AND P0, PT, R14, 0x300, PT ;  /* 0x000003000e00780c */ /* 0x000fe40003f06070 */
[----:B------:R-:W-:Y:S02]  /*50f0*/  ISETP.NE.AND.EX P1, PT, RZ, RZ, PT, P1 ;  /* 0x000000ffff00720c */ /* 0x000fe40003f25310 */
[----:B------:R-:W-:-:S11]  /*5100*/  ISETP.GE.U32.AND.EX P0, PT, R3, RZ, PT, P0 ;  /* 0x000000ff0300720c */ /* 0x000fd60003f06100 */
[----:B01----:R-:W-:Y:S05]  /*5110*/  @!P1 BRA `(.L_x_1480) ;  /* 0x0000000000889947 */ /* 0x003fea0003800000 */
[----:B------:R-:W0:Y:S01]  /*5120*/  LDCU.64 UR6, c[0x0][0x3a0] ;  /* 0x00007400ff0677ac */ /* 0x000e220008000a00 */
[----:B------:R-:W-:Y:S01]  /*5130*/  SHF.R.U64 R14, R14, 0x8, R3 ;  /* 0x000000080e0e7819 */ /* 0x000fe20000001203 */
[----:B------:R-:W-:Y:S01]  /*5140*/  IMAD.MOV.U32 R15, RZ, RZ, RZ ;  /* 0x000000ffff0f7224 */ /* 0x000fe200078e00ff */
[----:B------:R-:W-:Y:S01]  /*5150*/  IADD3 R11, P1, PT, R26, R21, RZ ;  /* 0x000000151a0b7210 */ /* 0x000fe20007f3e0ff */
[----:B------:R-:W1:Y:S02]  /*5160*/  LDCU.64 UR10, c[0x0][0x398] ;  /* 0x00007300ff0a77ac */ /* 0x000e640008000a00 */
[----:B------:R-:W-:Y:S02]  /*5170*/  VIADD R14, R14, 0x1 ;  /* 0x000000010e0e7836 */ /* 0x000fe40000000000 */
[----:B------:R-:W-:Y:S02]  /*5180*/  IMAD.X R0, R27, 0x1, R23, P1 ;  /* 0x000000011b007824 */ /* 0x000fe400008e0617 */
[----:B------:R-:W-:Y:S01]  /*5190*/  IMAD.SHL.U32 R10, R11, 0x4, RZ ;  /* 0x000000040b0a7824 */ /* 0x000fe200078e00ff */
[----:B------:R-:W-:-:S02]  /*51a0*/  LOP3.LUT R14, R14, 0x3, RZ, 0xc0, !PT ;  /* 0x000000030e0e7812 */ /* 0x000fc400078ec0ff */
[----:B------:R-:W-:Y:S02]  /*51b0*/  SHF.L.U64.HI R11, R11, 0x2, R0 ;  /* 0x000000020b0b7819 */ /* 0x000fe40000010200 */
[----:B------:R-:W-:Y:S02]  /*51c0*/  LEA R21, P3, R14, R21, 0x8 ;  /* 0x000000150e157211 */ /* 0x000fe400078640ff */
[----:B------:R-:W-:Y:S02]  /*51d0*/  LEA R0, R33, UR4, 0x3 ;  /* 0x0000000421007c11 */ /* 0x000fe4000f8e18ff */
[----:B0-----:R-:W-:Y:S02]  /*51e0*/  IADD3 R12, P1, PT, R10, UR6, RZ ;  /* 0x000000060a0c7c10 */ /* 0x001fe4000ff3e0ff */
[----:B------:R-:W-:Y:S02]  /*51f0*/  LEA.HI.X R23, R14, R23, R15, 0x8, P3 ;  /* 0x000000170e177211 */ /* 0x000fe400018f440f */
[----:B-1----:R-:W-:-:S02]  /*5200*/  IADD3 R10, P2, PT, R10, UR10, RZ ;  /* 0x0000000a0a0a7c10 */ /* 0x002fc4000ff5e0ff */
[C---:B------:R-:W-:Y:S02]  /*5210*/  IADD3.X R13, PT, PT, R11.reuse, UR7, RZ, P1, !PT ;  /* 0x000000070b0d7c10 */ /* 0x040fe40008ffe4ff */
[----:B------:R-:W-:-:S09]  /*5220*/  IADD3.X R11, PT, PT, R11, UR11, RZ, P2, !PT ;  /* 0x0000000b0b0b7c10 */ /* 0x000fd200097fe4ff */
.L_x_1481:
        /* <DEDUP_REMOVED lines=17> */
.L_x_1480:
[----:B------:R-:W-:Y:S05]  /*5340*/  BSYNC.RECONVERGENT B0 ;  /* 0x0000000000007941 */ /* 0x000fea0003800200 */
.L_x_1479:
[----:B------:R-:W-:Y:S05]  /*5350*/  @!P0 EXIT ;  /* 0x000000000000894d */ /* 0x000fea0003800000 */
.L_x_1482:
[C---:B------:R-:W-:Y:S02]  /*5360*/  LEA R0, R21.reuse, UR4, 0x3 ;  /* 0x0000000415007c11 */ /* 0x040fe4000f8e18ff */
[----:B0---4-:R-:W-:Y:S01]  /*5370*/  IADD3 R3, P0, PT, R26, R21, RZ ;  /* 0x000000151a037210 */ /* 0x011fe20007f1e0ff */
[----:B------:R-:W-:Y:S02]  /*5380*/  VIADD R21, R21, 0x400 ;  /* 0x0000040015157836 */ /* 0x000fe40000000000 */
[----:B------:R-:W0:Y:S02]  /*5390*/  LDS.64 R12, [R0] ;  /* 0x00000000000c7984 */ /* 0x000e240000000a00 */
[----:B------:R-:W-:Y:S02]  /*53a0*/  IMAD.X R2, R27, 0x1, R23, P0 ;  /* 0x000000011b027824 */ /* 0x000fe400000e0617 */
[----:B------:R-:W1:Y:S01]  /*53b0*/  LDS.64 R14, [R0+0x800] ;  /* 0x00080000000e7984 */ /* 0x000e620000000a00 */
[----:B------:R-:W-:-:S02]  /*53c0*/  IMAD.SHL.U32 R10, R3, 0x4, RZ ;  /* 0x00000004030a7824 */ /* 0x000fc400078e00ff */
[----:B------:R-:W-:Y:S01]  /*53d0*/  IMAD.X R6, RZ, RZ, R27, P0 ;  /* 0x000000ffff067224 */ /* 0x000fe200000e061b */
[----:B------:R-:W2:Y:S01]  /*53e0*/  LDS.64 R16, [R0+0x1000] ;  /* 0x0010000000107984 */ /* 0x000ea20000000a00 */
[C---:B------:R-:W-:Y:S01]  /*53f0*/  SHF.L.U64.HI R2, R3.reuse, 0x2, R2 ;  /* 0x0000000203027819 */ /* 0x040fe20000010202 */
[----:B------:R-:W-:Y:S01]  /*5400*/  IMAD.MOV.U32 R23, RZ, RZ, RZ ;  /* 0x000000ffff177224 */ /* 0x000fe200078e00ff */
[C---:B------:R-:W-:Y:S01]  /*5410*/  IADD3 R8, P0, PT, R10.reuse, UR12, RZ ;  /* 0x0000000c0a087c10 */ /* 0x040fe2000ff1e0ff */
[----:B------:R-:W3:Y:S01]  /*5420*/  LDS.64 R18, [R0+0x1800] ;  /* 0x0018000000127984 */ /* 0x000ee20000000a00 */
[----:B------:R-:W-:Y:S02]  /*5430*/  IADD3 R10, P1, PT, R10, UR14, RZ ;  /* 0x0000000e0a0a7c10 */ /* 0x000fe4000ff3e0ff */
[----:B------:R-:W-:Y:S02]  /*5440*/  SHF.L.U64.HI R6, R3, 0x2, R6 ;  /* 0x0000000203067819 */ /* 0x000fe40000010206 */
[----:B------:R-:W-:-:S02]  /*5450*/  IADD3.X R9, PT, PT, R2, UR13, RZ, P0, !PT ;  /* 0x0000000d02097c10 */ /* 0x000fc400087fe4ff */
[----:B------:R-:W-:Y:S01]  /*5460*/  IADD3.X R11, PT, PT, R2, UR15, RZ, P1, !PT ;  /* 0x0000000f020b7c10 */ /* 0x000fe20008ffe4ff */
[----:B------:R-:W-:Y:S01]  /*5470*/  IMAD.MOV.U32 R2, RZ, RZ, R8 ;  /* 0x000000ffff027224 */ /* 0x000fe200078e0008 */
[C---:B------:R-:W-:Y:S02]  /*5480*/  IADD3.X R3, PT, PT, R6.reuse, UR13, RZ, P0, !PT ;  /* 0x0000000d06037c10 */ /* 0x040fe400087fe4ff */
[----:B------:R-:W-:Y:S01]  /*5490*/  IADD3.X R7, PT, PT, R6, UR15, RZ, P1, !PT ;  /* 0x0000000f06077c10 */ /* 0x000fe20008ffe4ff */
[----:B------:R-:W-:Y:S01]  /*54a0*/  IMAD.MOV.U32 R6, RZ, RZ, R10 ;  /* 0x000000ffff067224 */ /* 0x000fe200078e000a */
        /* <DEDUP_REMOVED lines=12> */
.L_x_1478:
[----:B------:R-:W-:Y:S01]  /*5570*/  ISETP.NE.AND P2, PT, R2, R8, PT ;  /* 0x000000080200720c */ /* 0x000fe20003f45270 */
[----:B------:R-:W-:Y:S01]  /*5580*/  BSSY.RECONVERGENT B0, `(.L_x_1483) ;  /* 0x000000f000007945 */ /* 0x000fe20003800200 */
[----:B------:R-:W-:Y:S02]  /*5590*/  ISETP.NE.AND P0, PT, R22, R25, PT ;  /* 0x000000191600720c */ /* 0x000fe40003f05270 */
[----:B------:R-:W-:Y:S02]  /*55a0*/  ISETP.NE.AND P4, PT, R8, R10, PT ;  /* 0x0000000a0800720c */ /* 0x000fe40003f85270 */
[----:B------:R-:W-:-:S07]  /*55b0*/  ISETP.NE.AND P1, PT, R10, R12, PT ;  /* 0x0000000c0a00720c */ /* 0x000fce0003f25270 */
[----:B------:R-:W-:Y:S06]  /*55c0*/  @!P2 BRA `(.L_x_1484) ;  /* 0x000000000028a947 */ /* 0x000fec0003800000 */
        /* <DEDUP_REMOVED lines=10> */
.L_x_1484:
[----:B------:R-:W-:Y:S05]  /*5670*/  BSYNC.RECONVERGENT B0 ;  /* 0x0000000000007941 */ /* 0x000fea0003800200 */
.L_x_1483:
        /* <DEDUP_REMOVED lines=12> */
.L_x_1486:
[----:B------:R-:W-:Y:S05]  /*5740*/  BSYNC.RECONVERGENT B0 ;  /* 0x0000000000007941 */ /* 0x000fea0003800200 */
.L_x_1485:
        /* <DEDUP_REMOVED lines=17> */
.L_x_1488:
[----:B------:R-:W-:Y:S05]  /*5860*/  BSYNC.RECONVERGENT B0 ;  /* 0x0000000000007941 */ /* 0x000fea0003800200 */
.L_x_1487:
[----:B------:R-:W-:Y:S04]  /*5870*/  BSSY.RECONVERGENT B0, `(.L_x_1489) ;  /* 0x000000c000007945 */ /* 0x000fe80003800200 */
[----:B------:R-:W-:Y:S05]  /*5880*/  @!P2 BRA `(.L_x_1490) ;  /* 0x000000000028a947 */ /* 0x000fea0003800000 */
[----:B------:R-:W3:Y:S01]  /*5890*/  LDCU.64 UR4, c[0x0][0x398] ;  /* 0x00007300ff0477ac */ /* 0x000ee20008000a00 */
[C---:B012---:R-:W-:Y:S01]  /*58a0*/  IMAD.SHL.U32 R4, R39.reuse, 0x4, RZ ;  /* 0x0000000427047824 */ /* 0x047fe200078e00ff */
[----:B------:R-:W-:Y:S01]  /*58b0*/  SHF.L.U64.HI R39, R39, 0x2, R38 ;  /* 0x0000000227277819 */ /* 0x000fe20000010226 */
[----:B------:R-:W0:Y:S03]  /*58c0*/  LDCU.64 UR6, c[0x0][0x3a0] ;  /* 0x00007400ff0677ac */ /* 0x000e260008000a00 */
[C---:B---3--:R-:W-:Y:S02]  /*58d0*/  IADD3 R2, P1, PT, R4.reuse, UR4, RZ ;  /* 0x0000000404027c10 */ /* 0x048fe4000ff3e0ff */
[----:B0-----:R-:W-:Y:S02]  /*58e0*/  IADD3 R4, P2, PT, R4, UR6, RZ ;  /* 0x0000000604047c10 */ /* 0x001fe4000ff5e0ff */
[----:B------:R-:W-:-:S02]  /*58f0*/  IADD3.X R3, PT, PT, R39, UR5, RZ, P1, !PT ;  /* 0x0000000527037c10 */ /* 0x000fc40008ffe4ff */
[----:B------:R-:W-:-:S03]  /*5900*/  IADD3.X R5, PT, PT, R39, UR7, RZ, P2, !PT ;  /* 0x0000000727057c10 */ /* 0x000fc600097fe4ff */
[----:B------:R3:W-:Y:S04]  /*5910*/  STG.E desc[UR8][R2.64], R12 ;  /* 0x0000000c02007986 */ /* 0x0007e8000c101908 */
[----:B------:R3:W-:Y:S02]  /*5920*/  STG.E desc[UR8][R4.64], R13 ;  /* 0x0000000d04007986 */ /* 0x0007e4000c101908 */
.L_x_1490:
[----:B------:R-:W-:Y:S05]  /*5930*/  BSYNC.RECONVERGENT B0 ;  /* 0x0000000000007941 */ /* 0x000fea0003800200 */
.L_x_1489:
[----:B------:R-:W-:Y:S04]  /*5940*/  BSSY.RECONVERGENT B0, `(.L_x_1491) ;  /* 0x000000c000007945 */ /* 0x000fe80003800200 */
[----:B------:R-:W-:Y:S05]  /*5950*/  @!P3 BRA `(.L_x_1492) ;  /* 0x000000000028b947 */ /* 0x000fea0003800000 */
[----:B------:R-:W4:Y:S01]  /*5960*/  LDCU.64 UR4, c[0x0][0x398] ;  /* 0x00007300ff0477ac */ /* 0x000f220008000a00 */
[C---:B0123--:R-:W-:Y:S01]  /*5970*/  IMAD.SHL.U32 R4, R35.reuse, 0x4, RZ ;  /* 0x0000000423047824 */ /* 0x04ffe200078e00ff */
[----:B------:R-:W-:Y:S01]  /*5980*/  SHF.L.U64.HI R32, R35, 0x2, R32 ;  /* 0x0000000223207819 */ /* 0x000fe20000010220 */
[----:B------:R-:W0:Y:S03]  /*5990*/  LDCU.64 UR6, c[0x0][0x3a0] ;  /* 0x00007400ff0677ac */ /* 0x000e260008000a00 */
[C---:B----4-:R-:W-:Y:S02]  /*59a0*/  IADD3 R2, P1, PT, R4.reuse, UR4, RZ ;  /* 0x0000000404027c10 */ /* 0x050fe4000ff3e0ff */
[----:B0-----:R-:W-:Y:S02]  /*59b0*/  IADD3 R4, P2, PT, R4, UR6, RZ ;  /* 0x0000000604047c10 */ /* 0x001fe4000ff5e0ff */
[----:B------:R-:W-:-:S02]  /*59c0*/  IADD3.X R3, PT, PT, R32, UR5, RZ, P1, !PT ;  /* 0x0000000520037c10 */ /* 0x000fc40008ffe4ff */
[----:B------:R-:W-:-:S03]  /*59d0*/  IADD3.X R5, PT, PT, R32, UR7, RZ, P2, !PT ;  /* 0x0000000720057c10 */ /* 0x000fc600097fe4ff */
[----:B------:R4:W-:Y:S04]  /*59e0*/  STG.E desc[UR8][R2.64], R14 ;  /* 0x0000000e02007986 */ /* 0x0009e8000c101908 */
[----:B------:R4:W-:Y:S02]  /*59f0*/  STG.E desc[UR8][R4.64], R15 ;  /* 0x0000000f04007986 */ /* 0x0009e4000c101908 */
.L_x_1492:
[----:B------:R-:W-:Y:S05]  /*5a00*/  BSYNC.RECONVERGENT B0 ;  /* 0x0000000000007941 */ /* 0x000fea0003800200 */
.L_x_1491:
[----:B------:R-:W-:Y:S04]  /*5a10*/  BSSY.RECONVERGENT B0, `(.L_x_1493) ;  /* 0x000000c000007945 */ /* 0x000fe80003800200 */
[----:B------:R-:W-:Y:S05]  /*5a20*/  @!P4 BRA `(.L_x_1494) ;  /* 0x000000000028c947 */ /* 0x000fea0003800000 */
[----:B------:R-:W5:Y:S01]  /*5a30*/  LDCU.64 UR4, c[0x0][0x398] ;  /* 0x00007300ff0477ac */ /* 0x000f620008000a00 */
[C---:B01234-:R-:W-:Y:S01]  /*5a40*/  IMAD.SHL.U32 R4, R6.reuse, 0x4, RZ ;  /* 0x0000000406047824 */ /* 0x05ffe200078e00ff */
[----:B------:R-:W-:Y:S01]  /*5a50*/  SHF.L.U64.HI R37, R6, 0x2, R37 ;  /* 0x0000000206257819 */ /* 0x000fe20000010225 */
[----:B------:R-:W0:Y:S03]  /*5a60*/  LDCU.64 UR6, c[0x0][0x3a0] ;  /* 0x00007400ff0677ac */ /* 0x000e260008000a00 */
[C---:B-----5:R-:W-:Y:S02]  /*5a70*/  IADD3 R2, P1, PT, R4.reuse, UR4, RZ ;  /* 0x0000000404027c10 */ /* 0x060fe4000ff3e0ff */
[----:B0-----:R-:W-:Y:S02]  /*5a80*/  IADD3 R4, P2, PT, R4, UR6, RZ ;  /* 0x0000000604047c10 */ /* 0x001fe4000ff5e0ff */
[----:B------:R-:W-:-:S02]  /*5a90*/  IADD3.X R3, PT, PT, R37, UR5, RZ, P1, !PT ;  /* 0x0000000525037c10 */ /* 0x000fc40008ffe4ff */
[----:B------:R-:W-:-:S03]  /*5aa0*/  IADD3.X R5, PT, PT, R37, UR7, RZ, P2, !PT ;  /* 0x0000000725057c10 */ /* 0x000fc600097fe4ff */
[----:B------:R0:W-:Y:S04]  /*5ab0*/  STG.E desc[UR8][R2.64], R16 ;  /* 0x0000001002007986 */ /* 0x0001e8000c101908 */
[----:B------:R0:W-:Y:S02]  /*5ac0*/  STG.E desc[UR8][R4.64], R17 ;  /* 0x0000001104007986 */ /* 0x0001e4000c101908 */
.L_x_1494:
[----:B------:R-:W-:Y:S05]  /*5ad0*/  BSYNC.RECONVERGENT B0 ;  /* 0x0000000000007941 */ /* 0x000fea0003800200 */
.L_x_1493:
        /* <DEDUP_REMOVED lines=12> */
.L_x_1496:
[----:B------:R-:W-:Y:S05]  /*5ba0*/  BSYNC.RECONVERGENT B0 ;  /* 0x0000000000007941 */ /* 0x000fea0003800200 */
.L_x_1495:
        /* <DEDUP_REMOVED lines=12> */
.L_x_1498:
[----:B------:R-:W-:Y:S05]  /*5c70*/  BSYNC.RECONVERGENT B0 ;  /* 0x0000000000007941 */ /* 0x000fea0003800200 */
.L_x_1497:
[----:B------:R-:W-:Y:S05]  /*5c80*/  @!P0 EXIT ;  /* 0x000000000000894d */ /* 0x000fea0003800000 */
        /* <DEDUP_REMOVED lines=8> */
[----:B------:R-:W-:Y:S04]  /*5d10*/  STG.E desc[UR8][R2.64], R22 ;  /* 0x0000001602007986 */ /* 0x000fe8000c101908 */
[----:B------:R-:W-:Y:S01]  /*5d20*/  STG.E desc[UR8][R4.64], R23 ;  /* 0x0000001704007986 */ /* 0x000fe2000c101908 */
[----:B------:R-:W-:Y:S05]  /*5d30*/  EXIT ;  /* 0x000000000000794d */ /* 0x000fea0003800000 */
.L_x_1419:
[----:B------:R-:W-:-:S04]  /*5d40*/  ISETP.GE.U32.AND P0, PT, R26, 0x1, PT ;  /* 0x000000011a00780c */ /* 0x000fc80003f06070 */
[----:B------:R-:W-:-:S13]  /*5d50*/  ISETP.GE.AND.EX P0, PT, R30, RZ, PT, P0 ;  /* 0x000000ff1e00720c */ /* 0x000fda0003f06300 */
[----:B------:R-:W-:Y:S05]  /*5d60*/  @!P0 EXIT ;  /* 0x000000000000894d */ /* 0x000fea0003800000 */
[----:B------:R-:W-:-:S13]  /*5d70*/  ISETP.NE.AND P0, PT, R39, RZ, PT ;  /* 0x000000ff2700720c */ /* 0x000fda0003f05270 */
[----:B------:R-:W-:Y:S05]  /*5d80*/  @P0 BRA `(.L_x_1499) ;  /* 0x00000028008c0947 */ /* 0x000fea0003800000 */
[----:B------:R-:W0:Y:S01]  /*5d90*/  LDC.64 R2, c[0x0][0x380] ;  /* 0x0000e000ff027b82 */ /* 0x000e220000000a00 */
[----:B------:R-:W1:Y:S01]  /*5da0*/  S2R R21, SR_TID.X ;  /* 0x0000000000157919 */ /* 0x000e620000002100 */
[----:B------:R-:W2:Y:S06]  /*5db0*/  S2R R10, SR_LANEID ;  /* 0x00000000000a7919 */ /* 0x000eac0000000000 */
[----:B------:R-:W3:Y:S08]  /*5dc0*/  S2UR UR5, SR_CgaCtaId ;  /* 0x00000000000579c3 */ /* 0x000ef00000008800 */
[----:B------:R-:W4:Y:S01]  /*5dd0*/  LDC R22, c[0x0][0x390] ;  /* 0x0000e400ff167b82 */ /* 0x000f220000000800 */
[----:B0-----:R-:W-:-:S05]  /*5de0*/  IMAD.WIDE.U32 R2, RZ, 0x2400, R2 ;  /* 0x00002400ff027825 */ /* 0x001fca00078e0002 */
[----:B------:R0:W5:Y:S01]  /*5df0*/  LDG.E.CONSTANT R4, desc[UR8][R2.64] ;  /* 0x0000000802047981 */ /* 0x000162000c1e9900 */
[C---:B-1----:R-:W-:Y:S02]  /*5e00*/  LOP3.LUT R0, R21.reuse, 0x1f, RZ, 0xc0, !PT ;  /* 0x0000001f15007812 */ /* 0x042fe400078ec0ff */
[----:B------:R-:W-:-:S05]  /*5e10*/  LOP3.LUT R5, R21, 0x3e0, RZ, 0xc0, !PT ;  /* 0x000003e015057812 */ /* 0x000fca00078ec0ff */
[----:B------:R-:W-:-:S04]  /*5e20*/  IMAD R7, R5, 0x9, R0 ;  /* 0x0000000905077824 */ /* 0x000fc800078e0200 */
[C---:B------:R-:W-:Y:S01]  /*5e30*/  VIADD R0, R7.reuse, 0x20 ;  /* 0x0000002007007836 */ /* 0x040fe20000000000 */
[C---:B------:R-:W-:Y:S01]  /*5e40*/  ISETP.GE.AND P6, PT, R7.reuse, UR4, PT ;  /* 0x0000000407007c0c */ /* 0x040fe2000bfc6270 */
[C---:B------:R-:W-:Y:S01]  /*5e50*/  VIADD R5, R7.reuse, 0x40 ;  /* 0x0000004007057836 */ /* 0x040fe20000000000 */
[C---:B0-----:R-:W-:Y:S01]  /*5e60*/  LEA R2, P5, R7.reuse, R2, 0x2 ;  /* 0x0000000207027211 */ /* 0x041fe200078a10ff */
[C---:B------:R-:W-:Y:S01]  /*5e70*/  VIADD R6, R7.reuse, 0x60 ;  /* 0x0000006007067836 */ /* 0x040fe20000000000 */
[----:B------:R-:W-:Y:S01]  /*5e80*/  ISETP.GE.AND P1, PT, R0, UR4, PT ;  /* 0x0000000400007c0c */ /* 0x000fe2000bf26270 */
[----:B------:R-:W-:Y:S01]  /*5e90*/  VIADD R0, R7, 0x80 ;  /* 0x0000008007007836 */ /* 0x000fe20000000000 */
[----:B------:R-:W-:Y:S01]  /*5ea0*/  ISETP.GE.AND P0, PT, R5, UR4, PT ;  /* 0x0000000405007c0c */ /* 0x000fe2000bf06270 */
[C---:B------:R-:W-:Y:S01]  /*5eb0*/  VIADD R5, R7.reuse, 0xa0 ;  /* 0x000000a007057836 */ /* 0x040fe20000000000 */
[----:B------:R-:W-:Y:S01]  /*5ec0*/  ISETP.GE.AND P2, PT, R6, UR4, PT ;  /* 0x0000000406007c0c */ /* 0x000fe2000bf46270 */
[----:B------:R-:W-:Y:S01]  /*5ed0*/  VIADD R6, R7, 0xc0 ;  /* 0x000000c007067836 */ /* 0x000fe20000000000 */
[----:B------:R-:W-:Y:S01]  /*5ee0*/  ISETP.GE.AND P3, PT, R0, UR4, PT ;  /* 0x0000000400007c0c */ /* 0x000fe2000bf66270 */
[----:B------:R-:W-:Y:S01]  /*5ef0*/  IMAD.X R3, RZ, RZ, R3, P5 ;  /* 0x000000ffff037224 */ /* 0x000fe200028e0603 */
[----:B------:R-:W-:Y:S01]  /*5f00*/  ISETP.GE.AND P4, PT, R5, UR4, PT ;  /* 0x0000000405007c0c */ /* 0x000fe2000bf86270 */
[C---:B------:R-:W-:Y:S01]  /*5f10*/  VIADD R8, R7.reuse, 0xe0 ;  /* 0x000000e007087836 */ /* 0x040fe20000000000 */
[----:B------:R-:W-:Y:S01]  /*5f20*/  ISETP.GE.AND P5, PT, R6, UR4, PT ;  /* 0x0000000406007c0c */ /* 0x000fe2000bfa6270 */
[----:B------:R-:W-:-:S02]  /*5f30*/  VIADD R6, R7, 0x100 ;  /* 0x0000010007067836 */ /* 0x000fc40000000000 */
[----:B-----5:R-:W-:Y:S02]  /*5f40*/  IMAD.MOV.U32 R0, RZ, RZ, R4 ;  /* 0x000000ffff007224 */ /* 0x020fe400078e0004 */
[----:B------:R-:W5:Y:S02]  /*5f50*/  @!P6 LDG.E.CONSTANT R4, desc[UR8][R2.64] ;  /* 0x000000080204e981 */ /* 0x000f64000c1e9900 */
[----:B------:R-:W-:Y:S01]  /*5f60*/  IMAD.MOV.U32 R5, RZ, RZ, R0 ;  /* 0x000000ffff057224 */ /* 0x000fe200078e0000 */
[----:B------:R-:W-:-:S05]  /*5f70*/  ISETP.GE.AND P6, PT, R8, UR4, PT ;  /* 0x0000000408007c0c */ /* 0x000fca000bfc6270 */
[----:B------:R-:W4:Y:S01]  /*5f80*/  @!P1 LDG.E.CONSTANT R5, desc[UR8][R2.64+0x80] ;  /* 0x0000800802059981 */ /* 0x000f22000c1e9900 */
[----:B------:R-:W-:Y:S01]  /*5f90*/  ISETP.GE.AND P1, PT, R6, UR4, PT ;  /* 0x0000000406007c0c */ /* 0x000fe2000bf26270 */
[--C-:B------:R-:W-:Y:S02]  /*5fa0*/  IMAD.MOV.U32 R6, RZ, RZ, R0.reuse ;  /* 0x000000ffff067224 */ /* 0x100fe400078e0000 */
[--C-:B------:R-:W-:Y:S02]  /*5fb0*/  IMAD.MOV.U32 R7, RZ, RZ, R0.reuse ;  /* 0x000000ffff077224 */ /* 0x100fe400078e0000 */
[--C-:B------:R-:W-:Y:S02]  /*5fc0*/  IMAD.MOV.U32 R8, RZ, RZ, R0.reuse ;  /* 0x000000ffff087224 */ /* 0x100fe400078e0000 */
[--C-:B------:R-:W-:Y:S01]  /*5fd0*/  IMAD.MOV.U32 R9, RZ, RZ, R0.reuse ;  /* 0x000000ffff097224 */ /* 0x100fe200078e0000 */
[----:B------:R-:W4:Y:S01]  /*5fe0*/  @!P0 LDG.E.CONSTANT R6, desc[UR8][R2.64+0x100] ;  /* 0x0001000802068981 */ /* 0x000f22000c1e9900 */
[----:B------:R-:W-:-:S02]  /*5ff0*/  IMAD.MOV.U32 R11, RZ, RZ, R0 ;  /* 0x000000ffff0b7224 */ /* 0x000fc400078e0000 */
[----:B------:R-:W-:Y:S01]  /*6000*/  IMAD.MOV.U32 R13, RZ, RZ, R0 ;  /* 0x000000ffff0d7224 */ /* 0x000fe200078e0000 */
[----:B------:R-:W4:Y:S04]  /*6010*/  @!P2 LDG.E.CONSTANT R7, desc[UR8][R2.64+0x180] ;  /* 0x000180080207a981 */ /* 0x000f28000c1e9900 */
[----:B------:R-:W4:Y:S04]  /*6020*/  @!P3 LDG.E.CONSTANT R8, desc[UR8][R2.64+0x200] ;  /* 0x000200080208b981 */ /* 0x000f28000c1e9900 */
[----:B------:R-:W4:Y:S04]  /*6030*/  @!P4 LDG.E.CONSTANT R9, desc[UR8][R2.64+0x280] ;  /* 0x000280080209c981 */ /* 0x000f28000c1e9900 */
[----:B------:R-:W4:Y:S04]  /*6040*/  @!P5 LDG.E.CONSTANT R11, desc[UR8][R2.64+0x300] ;  /* 0x00030008020bd981 */ /* 0x000f28000c1e9900 */
[----:B------:R-:W4:Y:S04]  /*6050*/  @!P6 LDG.E.CONSTANT R13, desc[UR8][R2.64+0x380] ;  /* 0x00038008020de981 */ /* 0x000f28000c1e9900 */
[----:B------:R-:W4:Y:S01]  /*6060*/  @!P1 LDG.E.CONSTANT R0, desc[UR8][R2.64+0x400] ;  /* 0x0004000802009981 */ /* 0x000f22000c1e9900 */
[----:B------:R-:W-:Y:S01]  /*6070*/  SHF.R.U32.HI R15, RZ, 0x5, R21 ;  /* 0x00000005ff0f7819 */ /* 0x000fe20000011615 */
[----:B------:R-:W-:-:S02]  /*6080*/  UMOV UR4, 0x400 ;  /* 0x0000040000047882 */ /* 0x000fc40000000000 */
[----:B---3--:R-:W-:Y:S02]  /*6090*/  ULEA UR4, UR5, UR4, 0x18 ;  /* 0x0000000405047291 */ /* 0x008fe4000f8ec0ff */
[----:B--2---:R-:W-:-:S05]  /*60a0*/  IMAD R15, R15, 0x120, R10 ;  /* 0x000001200f0f7824 */ /* 0x004fca00078e020a */
[----:B------:R-:W-:-:S05]  /*60b0*/  LEA R17, R15, UR4, 0x2 ;  /* 0x000000040f117c11 */ /* 0x000fca000f8e10ff */
[----:B------:R-:W-:Y:S01]  /*60c0*/  IMAD R20, R10, 0x20, R17 ;  /* 0x000000200a147824 */ /* 0x000fe200078e0211 */
[----:B------:R-:W-:Y:S01]  /*60d0*/  ISETP.NE.AND P5, PT, R21, RZ, PT ;  /* 0x000000ff1500720c */ /* 0x000fe20003fa5270 */
[----:B------:R-:W-:Y:S01]  /*60e0*/  IMAD.MOV.U32 R47, RZ, RZ, RZ ;  /* 0x000000ffff2f7224 */ /* 0x000fe200078e00ff */
[----:B-----5:R-:W-:Y:S04]  /*60f0*/  STS [R17], R4 ;  /* 0x0000000411007388 */ /* 0x020fe80000000800 */
[----:B----4-:R-:W-:Y:S04]  /*6100*/  STS [R17+0x80], R5 ;  /* 0x0000800511007388 */ /* 0x010fe80000000800 */
        /* <DEDUP_REMOVED lines=29> */
[----:B------:R-:W0:Y:S04]  /*62e0*/  LDS R3, [R20] ;  /* 0x0000000014037984 */ /* 0x000e280000000800 */
[----:B------:R-:W3:Y:S04]  /*62f0*/  LDS R5, [R20+0x4] ;  /* 0x0000040014057984 */ /* 0x000ee80000000800 */
[----:B------:R-:W4:Y:S04]  /*6300*/  LDS R7, [R20+0x8] ;  /* 0x0000080014077984 */ /* 0x000f280000000800 */
[----:B------:R-:W-:Y:S04]  /*6310*/  LDS R9, [R20+0xc] ;  /* 0x00000c0014097984 */ /* 0x000fe80000000800 */
[----:B------:R-:W-:Y:S04]  /*6320*/  LDS R11, [R20+0x10] ;  /* 0x00001000140b7984 */ /* 0x000fe80000000800 */
[----:B------:R-:W-:Y:S04]  /*6330*/  LDS R13, [R20+0x14] ;  /* 0x00001400140d7984 */ /* 0x000fe80000000800 */
[----:B------:R-:W-:Y:S04]  /*6340*/  LDS R15, [R20+0x18] ;  /* 0x00001800140f7984 */ /* 0x000fe80000000800 */
[----:B------:R-:W-:Y:S04]  /*6350*/  LDS R17, [R20+0x1c] ;  /* 0x00001c0014117984 */ /* 0x000fe80000000800 */
[----:B------:R0:W-:Y:S01]  /*6360*/  LDS R19, [R20+0x20] ;  /* 0x0000200014137984 */ /* 0x0001e20000000800 */
[----:B------:R-:W-:Y:S06]  /*6370*/  BAR.SYNC.DEFER_BLOCKING 0x0 ;  /* 0x0000000000007b1d */ /* 0x000fec0000010000 */
[----:B-1----:R-:W-:Y:S02]  /*6380*/  STS [R0+0x4d8], R27 ;  /* 0x0004d81b00007388 */ /* 0x002fe40000000800 */
[----:B------:R-:W-:Y:S01]  /*6390*/  BAR.SYNC.DEFER_BLOCKING 0x0 ;  /* 0x0000000000007b1d */ /* 0x000fe20000010000 */
[----:B------:R-:W-:-:S04]  /*63a0*/  IMAD R21, R21, 0x9, RZ ;  /* 0x0000000915157824 */ /* 0x000fc800078e02ff */
[C---:B------:R-:W-:Y:S01]  /*63b0*/  VIADD R23, R21.reuse, 0x1 ;  /* 0x0000000115177836 */ /* 0x040fe20000000000 */
[----:B------:R1:W5:Y:S04]  /*63c0*/  @P5 LDS R18, [R0+0x4d4] ;  /* 0x0004d40000125984 */ /* 0x0003680000000800 */
[----:B------:R-:W-:Y:S02]  /*63d0*/  ISETP.EQ.U32.AND P0, PT, R26, R23, PT ;  /* 0x000000171a00720c */ /* 0x000fe40003f02070 */
[----:B--2---:R-:W-:Y:S01]  /*63e0*/  ISETP.NE.AND P6, PT, R2, R4, PT ;  /* 0x000000040200720c */ /* 0x004fe20003fc5270 */
[----:B------:R-:W-:-:S03]  /*63f0*/  VIADD R25, R21, 0x2 ;  /* 0x0000000215197836 */ /* 0x000fc60000000000 */
[----:B------:R-:W-:Y:S02]  /*6400*/  ISETP.EQ.OR.EX P0, PT, R30, RZ, P6, P0 ;  /* 0x000000ff1e00720c */ /* 0x000fe40003702700 */
[----:B------:R-:W-:Y:S02]  /*6410*/  ISETP.EQ.U32.AND P1, PT, R26, R25, PT ;  /* 0x000000191a00720c */ /* 0x000fe40003f22070 */
[----:B0-----:R-:W-:Y:S02]  /*6420*/  SEL R20, R3, RZ, !P0 ;  /* 0x000000ff03147207 */ /* 0x001fe40004000000 */
[----:B------:R-:W-:Y:S01]  /*6430*/  ISETP.NE.AND P6, PT, R4, R6, PT ;  /* 0x000000060400720c */ /* 0x000fe20003fc5270 */
[----:B------:R-:W-:Y:S02]  /*6440*/  VIADD R29, R21, 0x3 ;  /* 0x00000003151d7836 */ /* 0x000fe40000000000 */
[----:B---3--:R-:W-:Y:S01]  /*6450*/  IMAD.IADD R20, R5, 0x1, R20 ;  /* 0x0000000105147824 */ /* 0x008fe200078e0214 */
[----:B------:R-:W-:-:S02]  /*6460*/  ISETP.EQ.OR.EX P1, PT, R30, RZ, P6, P1 ;  /* 0x000000ff1e00720c */ /* 0x000fc40003722710 */
[----:B------:R-:W-:Y:S01]  /*6470*/  ISETP.NE.U32.AND P4, PT, R26, R21, PT ;  /* 0x000000151a00720c */ /* 0x000fe20003f85070 */
[----:B------:R-:W-:Y:S01]  /*6480*/  VIADD R23, R21, 0x4 ;  /* 0x0000000415177836 */ /* 0x000fe20000000000 */
[----:B------:R-:W-:Y:S01]  /*6490*/  SEL R20, R20, RZ, !P1 ;  /* 0x000000ff14147207 */ /* 0x000fe20004800000 */
[----:B------:R-:W-:Y:S01]  /*64a0*/  IMAD.MOV.U32 R25, RZ, RZ, 0x1 ;  /* 0x00000001ff197424 */ /* 0x000fe200078e00ff */
[----:B------:R-:W-:Y:S02]  /*64b0*/  ISETP.NE.AND.EX P4, PT, R30, RZ, PT, P4 ;  /* 0x000000ff1e00720c */ /* 0x000fe40003f85340 */
[----:B------:R-:W-:Y:S02]  /*64c0*/  ISETP.EQ.U32.AND P2, PT, R26, R29, PT ;  /* 0x0000001d1a00720c */ /* 0x000fe40003f42070 */
[----:B------:R-:W-:Y:S01]  /*64d0*/  ISETP.NE.AND P6, PT, R6, R8, PT ;  /* 0x000000080600720c */ /* 0x000fe20003fc5270 */
[----:B----4-:R-:W-:Y:S01]  /*64e0*/  IMAD.IADD R20, R7, 0x1, R20 ;  /* 0x0000000107147824 */ /* 0x010fe200078e0214 */
[----:B-1----:R-:W-:-:S02]  /*64f0*/  SEL R0, RZ, 0x1, P4 ;  /* 0x00000001ff007807 */ /* 0x002fc40002000000 */
[----:B------:R-:W-:Y:S02]  /*6500*/  SEL R47, R47, RZ, P4 ;  /* 0x000000ff2f2f7207 */ /* 0x000fe40002000000 */
[----:B------:R-:W-:Y:S02]  /*6510*/  ISETP.EQ.OR.EX P2, PT, R30, RZ, P6, P2 ;  /* 0x000000ff1e00720c */ /* 0x000fe40003742720 */
[----:B-----5:R-:W-:-:S04]  /*6520*/  @P5 ISETP.NE.AND P3, PT, R18, R2, PT ;  /* 0x000000021200520c */ /* 0x020fc80003f65270 */
[----:B------:R-:W-:Y:S02]  /*6530*/  @P5 SEL R25, RZ, 0x1, !P3 ;  /* 0x00000001ff195807 */ /* 0x000fe40005800000 */
[----:B------:R-:W-:Y:S01]  /*6540*/  ISETP.EQ.U32.AND P3, PT, R26, R23, PT ;  /* 0x000000171a00720c */ /* 0x000fe20003f62070 */
[----:B------:R-:W-:Y:S01]  /*6550*/  VIADD R23, R21, 0x7 ;  /* 0x0000000715177836 */ /* 0x000fe20000000000 */
[----:B------:R-:W-:Y:S02]  /*6560*/  @P5 SEL R0, R0, R25, !P4 ;  /* 0x0000001900005207 */ /* 0x000fe40006000000 */
[----:B------:R-:W-:Y:S02]  /*6570*/  SEL R47, R47, RZ, P5 ;  /* 0x000000ff2f2f7207 */ /* 0x000fe40002800000 */
[----:B------:R-:W-:Y:S01]  /*6580*/  ISETP.EQ.U32.AND P4, PT, R26, R23, PT ;  /* 0x000000171a00720c */ /* 0x000fe20003f82070 */
[----:B------:R-:W-:Y:S01]  /*6590*/  VIADD R23, R21, 0x8 ;  /* 0x0000000815177836 */ /* 0x000fe20000000000 */
[----:B------:R-:W-:-:S02]  /*65a0*/  SEL R20, R20, RZ, !P2 ;  /* 0x000000ff14147207 */ /* 0x000fc40005000000 */
[----:B------:R-:W-:Y:S02]  /*65b0*/  ISETP.NE.AND P5, PT, R8, R10, PT ;  /* 0x0000000a0800720c */ /* 0x000fe40003fa5270 */
[----:B------:R-:W-:Y:S01]  /*65c0*/  ISETP.NE.AND P6, PT, R14, R16, PT ;  /* 0x000000100e00720c */ /* 0x000fe20003fc5270 */
[----:B------:R-:W-:Y:S01]  /*65d0*/  IMAD.IADD R20, R9, 0x1, R20 ;  /* 0x0000000109147824 */ /* 0x000fe200078e0214 */
[----:B------:R-:W-:Y:S02]  /*65e0*/  ISETP.EQ.OR.EX P3, PT, R30, RZ, P5, P3 ;  /* 0x000000ff1e00720c */ /* 0x000fe40002f62730 */
[----:B------:R-:W-:Y:S01]  /*65f0*/  ISETP.EQ.U32.AND P5, PT, R26, R23, PT ;  /* 0x000000171a00720c */ /* 0x000fe20003fa2070 */
[----:B------:R-:W-:Y:S01]  /*6600*/  VIADD R23, R21, 0x5 ;  /* 0x0000000515177836 */ /* 0x000fe20000000000 */
[----:B------:R-:W-:Y:S02]  /*6610*/  ISETP.EQ.OR.EX P4, PT, R30, RZ, P6, P4 ;  /* 0x000000ff1e00720c */ /* 0x000fe40003782740 */
[----:B------:R-:W-:-:S02]  /*6620*/  ISETP.NE.AND P6, PT, R16, R27, PT ;  /* 0x0000001b1000720c */ /* 0x000fc40003fc5270 */
[----:B------:R-:W-:Y:S02]  /*6630*/  SEL R20, R20, RZ, !P3 ;  /* 0x000000ff14147207 */ /* 0x000fe40005800000 */
[----:B------:R-:W-:Y:S02]  /*6640*/  P2R R22, PR, RZ, 0x4 ;  /* 0x00000004ff167803 */ /* 0x000fe40000000000 */
[----:B------:R-:W-:Y:S02]  /*6650*/  ISETP.EQ.OR.EX P5, PT, R30, RZ, P6, P5 ;  /* 0x000000ff1e00720c */ /* 0x000fe400037a2750 */
[----:B------:R-:W-:Y:S02]  /*6660*/  ISETP.EQ.U32.AND P6, PT, R26, R23, PT ;  /* 0x000000171a00720c */ /* 0x000fe40003fc2070 */
[----:B------:R-:W-:Y:S01]  /*6670*/  ISETP.NE.AND P2, PT, R10, R12, PT ;  /* 0x0000000c0a00720c */ /* 0x000fe20003f45270 */
[----:B------:R-:W-:Y:S01]  /*6680*/  IMAD.IADD R20, R11, 0x1, R20 ;  /* 0x000000010b147824 */ /* 0x000fe200078e0214 */
[----:B------:R-:W-:-:S02]  /*6690*/  SEL R25, RZ, 0x1, !P0 ;  /* 0x00000001ff197807 */ /* 0x000fc40004000000 */
[----:B------:R-:W-:-:S04]  /*66a0*/  ISETP.EQ.OR.EX P6, PT, R30, RZ, P2, P6 ;  /* 0x000000ff1e00720c */ /* 0x000fc800017c2760 */
[----:B------:R-:W-:Y:S02]  /*66b0*/  SEL R23, RZ, 0x1, !P6 ;  /* 0x00000001ff177807 */ /* 0x000fe40007000000 */
[----:B------:R-:W-:Y:S02]  /*66c0*/  SEL R20, R20, RZ, !P6 ;  /* 0x000000ff14147207 */ /* 0x000fe40007000000 */
[----:B------:R-:W-:Y:S02]  /*66d0*/  IADD3 R25, P6, PT, R25, R0, RZ ;  /* 0x0000000019197210 */ /* 0x000fe40007fde0ff */
[----:B------:R-:W-:Y:S01]  /*66e0*/  SEL R32, RZ, 0x1, !P1 ;  /* 0x00000001ff207807 */ /* 0x000fe20004800000 */
[----:B------:R-:W-:Y:S02]  /*66f0*/  VIADD R21, R21, 0x6 ;  /* 0x0000000615157836 */ /* 0x000fe40000000000 */
[----:B------:R-:W-:Y:S01]  /*6700*/  IMAD.X R31, RZ, RZ, R47, P6 ;  /* 0x000000ffff1f7224 */ /* 0x000fe200030e062f */
[----:B------:R-:W-:-:S02]  /*6710*/  IADD3 R32, P6, PT, R25, R32, RZ ;  /* 0x0000002019207210 */ /* 0x000fc40007fde0ff */
[----:B------:R-:W-:-:S03]  /*6720*/  ISETP.NE.AND P2, PT, R12, R14, PT ;  /* 0x0000000e0c00720c */ /* 0x000fc60003f45270 */
[----:B------:R-:W-:Y:S01]  /*6730*/  IMAD.X R33, RZ, RZ, R31, P6 ;  /* 0x000000ffff217224 */ /* 0x000fe200030e061f */
[----:B------:R-:W-:Y:S01]  /*6740*/  ISETP.EQ.U32.AND P6, PT, R26, R21, PT ;  /* 0x000000151a00720c */ /* 0x000fe20003fc2070 */
[----:B------:R-:W-:-:S03]  /*6750*/  IMAD.IADD R20, R13, 0x1, R20 ;  /* 0x000000010d147824 */ /* 0x000fc600078e0214 */
[----:B------:R-:W-:-:S04]  /*6760*/  ISETP.EQ.OR.EX P6, PT, R30, RZ, P2, P6 ;  /* 0x000000ff1e00720c */ /* 0x000fc800017c2760 */
[----:B------:R-:W-:Y:S02]  /*6770*/  SEL R20, R20, RZ, !P6 ;  /* 0x000000ff14147207 */ /* 0x000fe40007000000 */
[----:B------:R-:W-:-:S03]  /*6780*/  ISETP.NE.AND P2, PT, R22, RZ, PT ;  /* 0x000000ff1600720c */ /* 0x000fc60003f45270 */
[----:B------:R-:W-:Y:S01]  /*6790*/  IMAD.IADD R20, R15, 0x1, R20 ;  /* 0x000000010f147824 */ /* 0x000fe200078e0214 */
[----:B------:R-:W-:Y:S02]  /*67a0*/  SEL R25, RZ, 0x1, !P2 ;  /* 0x00000001ff197807 */ /* 0x000fe40005000000 */
[----:B------:R-:W-:Y:S02]  /*67b0*/  SEL R21, RZ, 0x1, !P6 ;  /* 0x00000001ff157807 */ /* 0x000fe40007000000 */
[----:B------:R-:W-:Y:S02]  /*67c0*/  SEL R20, R20, RZ, !P4 ;  /* 0x000000ff14147207 */ /* 0x000fe40006000000 */
[----:B------:R-:W-:Y:S02]  /*67d0*/  IADD3 R34, P6, PT, R32, R25, RZ ;  /* 0x0000001920227210 */ /* 0x000fe40007fde0ff */
[----:B------:R-:W-:Y:S01]  /*67e0*/  SEL R25, RZ, 0x1, !P3 ;  /* 0x00000001ff197807 */ /* 0x000fe20005800000 */
[----:B------:R-:W-:-:S02]  /*67f0*/  IMAD.IADD R20, R17, 0x1, R20 ;  /* 0x0000000111147824 */ /* 0x000fc400078e0214 */
[----:B------:R-:W-:Y:S01]  /*6800*/  IMAD.X R35, RZ, RZ, R33, P6 ;  /* 0x000000ffff237224 */ /* 0x000fe200030e0621 */
[----:B------:R-:W-:Y:S02]  /*6810*/  IADD3 R36, P6, PT, R34, R25, RZ ;  /* 0x0000001922247210 */ /* 0x000fe40007fde0ff */
[----:B------:R-:W-:-:S03]  /*6820*/  SEL R20, R20, RZ, !P5 ;  /* 0x000000ff14147207 */ /* 0x000fc60006800000 */
[----:B------:R-:W-:Y:S01]  /*6830*/  IMAD.X R37, RZ, RZ, R35, P6 ;  /* 0x000000ffff257224 */ /* 0x000fe200030e0623 */
[----:B------:R-:W-:Y:S01]  /*6840*/  IADD3 R38, P6, PT, R36, R23, RZ ;  /* 0x0000001724267210 */ /* 0x000fe20007fde0ff */
[----:B------:R-:W-:Y:S01]  /*6850*/  IMAD.IADD R20, R19, 0x1, R20 ;  /* 0x0000000113147824 */ /* 0x000fe200078e0214 */
[----:B------:R-:W-:-:S03]  /*6860*/  SEL R23, RZ, 0x1, !P4 ;  /* 0x00000001ff177807 */ /* 0x000fc60006000000 */
[----:B------:R-:W-:Y:S01]  /*6870*/  IMAD.X R39, RZ, RZ, R37, P6 ;  /* 0x000000ffff277224 */ /* 0x000fe200030e0625 */
[----:B------:R-:W-:Y:S01]  /*6880*/  IADD3 R40, P6, PT, R38, R21, RZ ;  /* 0x0000001526287210 */ /* 0x000fe20007fde0ff */
[----:B------:R-:W0:Y:S01]  /*6890*/  SHFL.UP PT, R19, R20, 0x1, RZ ;  /* 0x0420000014137989 */ /* 0x000e2200000e00ff */
[----:B------:R-:W-:Y:S02]  /*68a0*/  SEL R21, RZ, 0x1, !P5 ;  /* 0x00000001ff157807 */ /* 0x000fe40006800000 */
[----:B------:R-:W-:Y:S01]  /*68b0*/  IADD3 R42, P5, PT, R40, R23, RZ ;  /* 0x00000017282a7210 */ /* 0x000fe20007fbe0ff */
[----:B------:R-:W-:-:S04]  /*68c0*/  IMAD.X R41, RZ, RZ, R39, P6 ;  /* 0x000000ffff297224 */ /* 0x000fc800030e0627 */
[----:B------:R-:W-:Y:S01]  /*68d0*/  IMAD.X R43, RZ, RZ, R41, P5 ;  /* 0x000000ffff2b7224 */ /* 0x000fe200028e0629 */
[----:B------:R-:W-:-:S05]  /*68e0*/  IADD3 R24, P5, PT, R42, R21, RZ ;  /* 0x000000152a187210 */ /* 0x000fca0007fbe0ff */
[----:B------:R-:W-:Y:S01]  /*68f0*/  IMAD.X R25, RZ, RZ, R43, P5 ;  /* 0x000000ffff197224 */ /* 0x000fe200028e062b */
[----:B------:R-:W-:-:S04]  /*6900*/  ISETP.NE.U32.AND P5, PT, R24, RZ, PT ;  /* 0x000000ff1800720c */ /* 0x000fc80003fa5070 */
[----:B------:R-:W-:-:S04]  /*6910*/  ISETP.NE.AND.EX P5, PT, R25, RZ, PT, P5 ;  /* 0x000000ff1900720c */ /* 0x000fc80003fa5350 */
[----:B0-----:R-:W-:Y:S02]  /*6920*/  SEL R23, R19, RZ, !P5 ;  /* 0x000000ff13177207 */ /* 0x001fe40006800000 */
[----:B------:R-:W0:Y:S01]  /*6930*/  S2R R19, SR_LANEID ;  /* 0x0000000000137919 */ /* 0x000e220000000000 */
[----:B------:R-:W1:Y:S04]  /*6940*/  SHFL.UP PT, R21, R24, 0x1, RZ ;  /* 0x0420000018157989 */ /* 0x000e6800000e00ff */
[----:B------:R-:W2:Y:S01]  /*6950*/  SHFL.UP PT, R22, R25, 0x1, RZ ;  /* 0x0420000019167989 */ /* 0x000ea200000e00ff */
[----:B0-----:R-:W-:-:S04]  /*6960*/  ISETP.GE.AND P5, PT, R19, 0x1, PT ;  /* 0x000000011300780c */ /* 0x001fc80003fa6270 */
[----:B------:R-:W-:-:S05]  /*6970*/  SEL R23, R23, RZ, P5 ;  /* 0x000000ff17177207 */ /* 0x000fca0002800000 */
[----:B------:R-:W-:-:S05]  /*6980*/  IMAD.IADD R23, R20, 0x1, R23 ;  /* 0x0000000114177824 */ /* 0x000fca00078e0217 */
[----:B------:R-:W0:Y:S01]  /*6990*/  SHFL.UP PT, R20, R23, 0x2, RZ ;  /* 0x0440000017147989 */ /* 0x000e2200000e00ff */
[----:B-1----:R-:W-:Y:S02]  /*69a0*/  SEL R21, R21, RZ, P5 ;  /* 0x000000ff15157207 */ /* 0x002fe40002800000 */
[----:B--2---:R-:W-:Y:S02]  /*69b0*/  SEL R22, R22, RZ, P5 ;  /* 0x000000ff16167207 */ /* 0x004fe40002800000 */
[----:B------:R-:W-:-:S05]  /*69c0*/  IADD3 R29, P5, PT, R21, R24, RZ ;  /* 0x00000018151d7210 */ /* 0x000fca0007fbe0ff */
[----:B------:R-:W-:Y:S01]  /*69d0*/  IMAD.X R28, R22, 0x1, R25, P5 ;  /* 0x00000001161c7824 */ /* 0x000fe200028e0619 */
[----:B------:R-:W-:-:S04]  /*69e0*/  ISETP.NE.U32.AND P5, PT, R29, RZ, PT ;  /* 0x000000ff1d00720c */ /* 0x000fc80003fa5070 */
[----:B------:R-:W-:Y:S01]  /*69f0*/  ISETP.NE.AND.EX P5, PT, R28, RZ, PT, P5 ;  /* 0x000000ff1c00720c */ /* 0x000fe20003fa5350 */
[----:B------:R-:W1:Y:S03]  /*6a00*/  SHFL.UP PT, R21, R28, 0x2, RZ ;  /* 0x044000001c157989 */ /* 0x000e6600000e00ff */
[----:B0-----:R-:W-:Y:S02]  /*6a10*/  SEL R22, R20, RZ, !P5 ;  /* 0x000000ff14167207 */ /* 0x001fe40006800000 */
[----:B------:R-:W0:Y:S01]  /*6a20*/  SHFL.UP PT, R20, R29, 0x2, RZ ;  /* 0x044000001d147989 */ /* 0x000e2200000e00ff */
[----:B------:R-:W-:-:S04]  /*6a30*/  ISETP.GE.AND P5, PT, R19, 0x2, PT ;  /* 0x000000021300780c */ /* 0x000fc80003fa6270 */
[----:B------:R-:W-:-:S05]  /*6a40*/  SEL R22, R22, RZ, P5 ;  /* 0x000000ff16167207 */ /* 0x000fca0002800000 */
[----:B------:R-:W-:Y:S01]  /*6a50*/  IMAD.IADD R22, R23, 0x1, R22 ;  /* 0x0000000117167824 */ /* 0x000fe200078e0216 */
[----:B-1----:R-:W-:Y:S02]  /*6a60*/  SEL R21, R21, RZ, P5 ;  /* 0x000000ff15157207 */ /* 0x002fe40002800000 */
        /* <DEDUP_REMOVED lines=32> */
[----:B------:R-:W1:Y:S01]  /*6c70*/  SHFL.UP PT, R21, R24, 0x10, RZ ;  /* 0x0600000018157989 */ /* 0x000e6200000e00ff */
[----:B------:R-:W2:Y:S02]  /*6c80*/  S2R R44, SR_TID.X ;  /* 0x00000000002c7919 */ /* 0x000ea40000002100 */
[----:B0-----:R-:W-:Y:S02]  /*6c90*/  SEL R23, R20, RZ, !P5 ;  /* 0x000000ff14177207 */ /* 0x001fe40006800000 */
[----:B------:R-:W0:Y:S01]  /*6ca0*/  SHFL.UP PT, R20, R25, 0x10, RZ ;  /* 0x0600000019147989 */ /* 0x000e2200000e00ff */
[----:B------:R-:W-:-:S04]  /*6cb0*/  ISETP.GE.AND P5, PT, R19, 0x10, PT ;  /* 0x000000101300780c */ /* 0x000fc80003fa6270 */
[----:B------:R-:W-:Y:S02]  /*6cc0*/  SEL R23, R23, RZ, P5 ;  /* 0x000000ff17177207 */ /* 0x000fe40002800000 */
[----:B-1----:R-:W-:-:S03]  /*6cd0*/  SEL R21, R21, RZ, P5 ;  /* 0x000000ff15157207 */ /* 0x002fc60002800000 */
[----:B------:R-:W-:Y:S01]  /*6ce0*/  IMAD.IADD R45, R22, 0x1, R23 ;  /* 0x00000001162d7824 */ /* 0x000fe200078e0217 */
[----:B0-----:R-:W-:Y:S02]  /*6cf0*/  SEL R20, R20, RZ, P5 ;  /* 0x000000ff14147207 */ /* 0x001fe40002800000 */
[----:B------:R-:W-:Y:S02]  /*6d00*/  ISETP.NE.AND P5, PT, R19, 0x1f, PT ;  /* 0x0000001f1300780c */ /* 0x000fe40003fa5270 */
[----:B------:R-:W-:Y:S02]  /*6d10*/  IADD3 R20, P6, PT, R20, R25, RZ ;  /* 0x0000001914147210 */ /* 0x000fe40007fde0ff */
[----:B--2---:R-:W-:-:S03]  /*6d20*/  SHF.R.U32.HI R46, RZ, 0x5, R44 ;  /* 0x00000005ff2e7819 */ /* 0x004fc6000001162c */
[----:B------:R-:W-:-:S06]  /*6d30*/  IMAD.X R21, R21, 0x1, R24, P6 ;  /* 0x0000000115157824 */ /* 0x000fcc00030e0618 */
[----:B------:R-:W-:-:S05]  /*6d40*/  @!P5 LEA R48, R46, UR4, 0x4 ;  /* 0x000000042e30dc11 */ /* 0x000fca000f8e20ff */
[----:B------:R-:W-:Y:S04]  /*6d50*/  @!P5 STS.64 [R48], R20 ;  /* 0x000000143000d388 */ /* 0x000fe80000000a00 */
[----:B------:R-:W-:Y:S01]  /*6d60*/  @!P5 STS [R48+0x8], R45 ;  /* 0x0000082d3000d388 */ /* 0x000fe20000000800 */
[----:B------:R-:W-:Y:S06]  /*6d70*/  BAR.SYNC.DEFER_BLOCKING 0x0 ;  /* 0x0000000000007b1d */ /* 0x000fec0000010000 */
[----:B------:R-:W-:Y:S04]  /*6d80*/  LDS.64 R22, [UR4+0x10] ;  /* 0x00001004ff167984 */ /* 0x000fe80008000a00 */
[----:B------:R-:W0:Y:S04]  /*6d90*/  LDS.64 R24, [UR4] ;  /* 0x00000004ff187984 */ /* 0x000e280008000a00 */
[----:B------:R-:W1:Y:S01]  /*6da0*/  LDS.64 R28, [UR4+0x20] ;  /* 0x00002004ff1c7984 */ /* 0x000e620008000a00 */
[----:B0-----:R-:W-:-:S05]  /*6db0*/  IADD3 R53, P5, PT, R24, R22, RZ ;  /* 0x0000001618357210 */ /* 0x001fca0007fbe0ff */
[----:B------:R-:W-:Y:S01]  /*6dc0*/  IMAD.X R55, R25, 0x1, R23, P5 ;  /* 0x0000000119377824 */ /* 0x000fe200028e0617 */
[----:B------:R-:W-:Y:S02]  /*6dd0*/  ISETP.NE.U32.AND P5, PT, R22, RZ, PT ;  /* 0x000000ff1600720c */ /* 0x000fe40003fa5070 */
[----:B------:R-:W0:Y:S02]  /*6de0*/  LDS R22, [UR4+0x8] ;  /* 0x00000804ff167984 */ /* 0x000e240008000800 */
[----:B------:R-:W-:Y:S02]  /*6df0*/  ISETP.NE.AND.EX P5, PT, R23, RZ, PT, P5 ;  /* 0x000000ff1700720c */ /* 0x000fe40003fa5350 */
[----:B------:R-:W2:Y:S01]  /*6e00*/  LDS R23, [UR4+0x18] ;  /* 0x00001804ff177984 */ /* 0x000ea20008000800 */
[----:B-1----:R-:W-:-:S05]  /*6e10*/  IADD3 R51, P6, PT, R28, R53, RZ ;  /* 0x000000351c337210 */ /* 0x002fca0007fde0ff */
[----:B------:R-:W-:Y:S01]  /*6e20*/  IMAD.X R49, R29, 0x1, R55, P6 ;  /* 0x000000011d317824 */ /* 0x000fe200030e0637 */
[----:B------:R-:W-:-:S04]  /*6e30*/  ISETP.NE.AND P6, PT, R46, 0x2, PT ;  /* 0x000000022e00780c */ /* 0x000fc80003fc5270 */
[----:B------:R-:W-:Y:S02]  /*6e40*/  SEL R48, R53, R24, !P6 ;  /* 0x0000001835307207 */ /* 0x000fe40007000000 */
[----:B------:R-:W-:Y:S02]  /*6e50*/  SEL R50, R55, R25, !P6 ;  /* 0x0000001937327207 */ /* 0x000fe40007000000 */
[----:B------:R-:W1:Y:S01]  /*6e60*/  LDS R25, [UR4+0x28] ;  /* 0x00002804ff197984 */ /* 0x000e620008000800 */
[----:B0-----:R-:W-:Y:S02]  /*6e70*/  SEL R24, R22, RZ, !P5 ;  /* 0x000000ff16187207 */ /* 0x001fe40006800000 */
[----:B------:R-:W-:-:S03]  /*6e80*/  ISETP.NE.U32.AND P5, PT, R28, RZ, PT ;  /* 0x000000ff1c00720c */ /* 0x000fc60003fa5070 */
[----:B--2---:R-:W-:Y:S01]  /*6e90*/  IMAD.IADD R23, R23, 0x1, R24 ;  /* 0x0000000117177824 */ /* 0x004fe200078e0218 */
[----:B------:R-:W-:-:S04]  /*6ea0*/  ISETP.NE.AND.EX P5, PT, R29, RZ, PT, P5 ;  /* 0x000000ff1d00720c */ /* 0x000fc80003fa5350 */
[C---:B------:R-:W-:Y:S02]  /*6eb0*/  SEL R24, R23.reuse, R22, !P6 ;  /* 0x0000001617187207 */ /* 0x040fe40007000000 */
[----:B------:R-:W-:Y:S02]  /*6ec0*/  SEL R28, R23, RZ, !P5 ;  /* 0x000000ff171c7207 */ /* 0x000fe40006800000 */
[----:B------:R-:W0:Y:S01]  /*6ed0*/  LDS.64 R22, [UR4+0x30] ;  /* 0x00003004ff167984 */ /* 0x000e220008000a00 */
[----:B------:R-:W-:Y:S02]  /*6ee0*/  ISETP.NE.AND P5, PT, R46, 0x3, PT ;  /* 0x000000032e00780c */ /* 0x000fe40003fa5270 */
[----:B-1----:R-:W-:Y:S02]  /*6ef0*/  IMAD.IADD R25, R25, 0x1, R28 ;  /* 0x0000000119197824 */ /* 0x002fe400078e021c */
[----:B------:R-:W-:Y:S02]  /*6f00*/  SEL R48, R51, R48, !P5 ;  /* 0x0000003033307207 */ /* 0x000fe40006800000 */
[----:B------:R-:W-:-:S02]  /*6f10*/  SEL R50, R49, R50, !P5 ;  /* 0x0000003231327207 */ /* 0x000fc40006800000 */
[----:B------:R-:W-:Y:S02]  /*6f20*/  SEL R24, R25, R24, !P5 ;  /* 0x0000001819187207 */ /* 0x000fe40006800000 */
[----:B0-----:R-:W-:-:S04]  /*6f30*/  ISETP.NE.U32.AND P5, PT, R22, RZ, PT ;  /* 0x000000ff1600720c */ /* 0x001fc80003fa5070 */
[----:B------:R-:W-:Y:S02]  /*6f40*/  ISETP.NE.AND.EX P5, PT, R23, RZ, PT, P5 ;  /* 0x000000ff1700720c */ /* 0x000fe40003fa5350 */
[----:B------:R-:W-:Y:S02]  /*6f50*/  IADD3 R51, P6, PT, R22, R51, RZ ;  /* 0x0000003316337210 */ /* 0x000fe40007fde0ff */
[----:B------:R-:W-:Y:S02]  /*6f60*/  SEL R28, R25, RZ, !P5 ;  /* 0x000000ff191c7207 */ /* 0x000fe40006800000 */
[----:B------:R-:W0:Y:S01]  /*6f70*/  LDS R25, [UR4+0x38] ;  /* 0x00003804ff197984 */ /* 0x000e220008000800 */
[----:B------:R-:W-:-:S03]  /*6f80*/  IMAD.X R53, R23, 0x1, R49, P6 ;  /* 0x0000000117357824 */ /* 0x000fc600030e0631 */
[----:B------:R-:W1:Y:S01]  /*6f90*/  LDS.64 R22, [UR4+0x40] ;  /* 0x00004004ff167984 */ /* 0x000e620008000a00 */
[----:B------:R-:W-:-:S04]  /*6fa0*/  ISETP.NE.AND P5, PT, R46, 0x4, PT ;  /* 0x000000042e00780c */ /* 0x000fc80003fa5270 */
[----:B------:R-:W-:Y:S02]  /*6fb0*/  SEL R48, R51, R48, !P5 ;  /* 0x0000003033307207 */ /* 0x000fe40006800000 */
[----:B------:R-:W-:Y:S01]  /*6fc0*/  SEL R50, R53, R50, !P5 ;  /* 0x0000003235327207 */ /* 0x000fe20006800000 */
[----:B0-----:R-:W-:-:S05]  /*6fd0*/  IMAD.IADD R25, R25, 0x1, R28 ;  /* 0x0000000119197824 */ /* 0x001fca00078e021c */
[----:B------:R-:W-:Y:S02]  /*6fe0*/  SEL R24, R25, R24, !P5 ;  /* 0x0000001819187207 */ /* 0x000fe40006800000 */
[----:B-1----:R-:W-:-:S04]  /*6ff0*/  ISETP.NE.U32.AND P5, PT, R22, RZ, PT ;  /* 0x000000ff1600720c */ /* 0x002fc80003fa5070 */
        /* <DEDUP_REMOVED lines=12> */
[----:B------:R-:W-:-:S04]  /*70c0*/  ISETP.NE.AND.EX P5, PT, R23, RZ, PT, P5 ;  /* 0x000000ff1700720c */ /* 0x000fc80003fa5350 */
[----:B------:R-:W-:Y:S02]  /*70d0*/  SEL R28, R25, RZ, !P5 ;  /* 0x000000ff191c7207 */ /* 0x000fe40006800000 */
[----:B------:R-:W0:Y:S01]  /*70e0*/  LDS R25, [UR4+0x58] ;  /* 0x00005804ff197984 */ /* 0x000e220008000800 */
[----:B------:R-:W-:-:S05]  /*70f0*/  IADD3 R49, P6, PT, R22, R49, RZ ;  /* 0x0000003116317210 */ /* 0x000fca0007fde0ff */
[----:B------:R-:W-:Y:S02]  /*7100*/  IMAD.X R51, R23, 0x1, R29, P6 ;  /* 0x0000000117337824 */ /* 0x000fe400030e061d */
[----:B------:R-:W1:Y:S01]  /*7110*/  LDS.64 R22, [UR4+0x60] ;  /* 0x00006004ff167984 */ /* 0x000e620008000a00 */
[----:B------:R-:W-:-:S03]  /*7120*/  ISETP.NE.AND P5, PT, R46, 0x6, PT ;  /* 0x000000062e00780c */ /* 0x000fc60003fa5270 */
[----:B------:R-:W-:Y:S01]  /*7130*/  SHFL.UP PT, R20, R20, 0x1, RZ ;  /* 0x0420000014147989 */ /* 0x000fe200000e00ff */
[----:B------:R-:W-:Y:S01]  /*7140*/  SEL R50, R51, R50, !P5 ;  /* 0x0000003233327207 */ /* 0x000fe20006800000 */
[----:B0-----:R-:W-:Y:S01]  /*7150*/  IMAD.IADD R25, R25, 0x1, R28 ;  /* 0x0000000119197824 */ /* 0x001fe200078e021c */
[----:B------:R-:W-:Y:S02]  /*7160*/  SEL R28, R49, R48, !P5 ;  /* 0x00000030311c7207 */ /* 0x000fe40006800000 */
[----:B------:R-:W0:Y:S01]  /*7170*/  LDS R48, [UR4+0x68] ;  /* 0x00006804ff307984 */ /* 0x000e220008000800 */
[----:B-1----:R-:W-:-:S05]  /*7180*/  IADD3 R49, P6, PT, R22, R49, RZ ;  /* 0x0000003116317210 */ /* 0x002fca0007fde0ff */
[----:B------:R-:W-:Y:S01]  /*7190*/  IMAD.X R29, R23, 0x1, R51, P6 ;  /* 0x00000001171d7824 */ /* 0x000fe200030e0633 */
[----:B------:R-:W-:Y:S02]  /*71a0*/  SEL R51, R25, R24, !P5 ;  /* 0x0000001819337207 */ /* 0x000fe40006800000 */
[----:B------:R-:W-:Y:S01]  /*71b0*/  ISETP.NE.U32.AND P5, PT, R22, RZ, PT ;  /* 0x000000ff1600720c */ /* 0x000fe20003fa5070 */
[----:B------:R-:W1:Y:S03]  /*71c0*/  SHFL.UP PT, R21, R21, 0x1, RZ ;  /* 0x0420000015157989 */ /* 0x000e6600000e00ff */
[----:B------:R-:W-:-:S04]  /*71d0*/  ISETP.NE.AND.EX P5, PT, R23, RZ, PT, P5 ;  /* 0x000000ff1700720c */ /* 0x000fc80003fa5350 */
[----:B------:R-:W-:Y:S02]  /*71e0*/  SEL R25, R25, RZ, !P5 ;  /* 0x000000ff19197207 */ /* 0x000fe40006800000 */
[----:B------:R-:W-:Y:S02]  /*71f0*/  ISETP.NE.AND P5, PT, R46, 0x7, PT ;  /* 0x000000072e00780c */ /* 0x000fe40003fa5270 */
[----:B------:R-:W-:Y:S02]  /*7200*/  ISETP.GE.U32.AND P6, PT, R44, 0x20, PT ;  /* 0x000000202c00780c */ /* 0x000fe40003fc6070 */
[----:B------:R-:W-:Y:S02]  /*7210*/  SEL R22, R49, R28, !P5 ;  /* 0x0000001c31167207 */ /* 0x000fe40006800000 */
[----:B------:R-:W-:Y:S01]  /*7220*/  SEL R23, R29, R50, !P5 ;  /* 0x000000321d177207 */ /* 0x000fe20006800000 */
[----:B0-----:R-:W-:-:S05]  /*7230*/  IMAD.IADD R48, R48, 0x1, R25 ;  /* 0x0000000130307824 */ /* 0x001fca00078e0219 */
[----:B------:R-:W-:Y:S02]  /*7240*/  SEL R51, R48, R51, !P5 ;  /* 0x0000003330337207 */ /* 0x000fe40006800000 */
[----:B------:R-:W-:Y:S02]  /*7250*/  ISETP.NE.AND P5, PT, R19, RZ, PT ;  /* 0x000000ff1300720c */ /* 0x000fe40003fa5270 */
[----:B------:R-:W-:Y:S02]  /*7260*/  SEL R22, R22, RZ, P6 ;  /* 0x000000ff16167207 */ /* 0x000fe40003000000 */
[----:B------:R-:W-:Y:S02]  /*7270*/  SEL R25, R20, RZ, P5 ;  /* 0x000000ff14197207 */ /* 0x000fe40002800000 */
[----:B------:R-:W-:Y:S02]  /*7280*/  SEL R19, R23, RZ, P6 ;  /* 0x000000ff17137207 */ /* 0x000fe40003000000 */
[----:B-1----:R-:W-:-:S02]  /*7290*/  SEL R28, R21, RZ, P5 ;  /* 0x000000ff151c7207 */ /* 0x002fc40002800000 */
[----:B------:R-:W-:Y:S01]  /*72a0*/  IADD3 R25, P6, PT, R25, R22, RZ ;  /* 0x0000001619197210 */ /* 0x000fe20007fde0ff */
[----:B------:R-:W0:Y:S04]  /*72b0*/  SHFL.UP PT, R45, R45, 0x1, RZ ;  /* 0x042000002d2d7989 */ /* 0x000e2800000e00ff */
[----:B------:R-:W-:Y:S01]  /*72c0*/  IMAD.X R28, R28, 0x1, R19, P6 ;  /* 0x000000011c1c7824 */ /* 0x000fe200030e0613 */
[----:B------:R-:W-:-:S04]  /*72d0*/  ISETP.GE.U32.AND P6, PT, R44, 0x20, PT ;  /* 0x000000202c00780c */ /* 0x000fc80003fc6070 */
[----:B------:R-:W-:Y:S02]  /*72e0*/  SEL R19, R51, RZ, P6 ;  /* 0x000000ff33137207 */ /* 0x000fe40003000000 */
[----:B------:R-:W-:-:S05]  /*72f0*/  IADD3 R23, P6, PT, R25, R0, RZ ;  /* 0x0000000019177210 */ /* 0x000fca0007fde0ff */
[----:B------:R-:W-:Y:S01]  /*7300*/  IMAD.X R22, R28, 0x1, R47, P6 ;  /* 0x000000011c167824 */ /* 0x000fe200030e062f */
[----:B------:R-:W-:-:S04]  /*7310*/  ISETP.NE.U32.AND P6, PT, R20, RZ, PT ;  /* 0x000000ff1400720c */ /* 0x000fc80003fc5070 */
[----:B------:R-:W-:-:S04]  /*7320*/  ISETP.NE.AND.EX P6, PT, R21, RZ, PT, P6 ;  /* 0x000000ff1500720c */ /* 0x000fc80003fc5360 */
[----:B------:R-:W-:-:S05]  /*7330*/  SEL R20, R19, RZ, !P6 ;  /* 0x000000ff13147207 */ /* 0x000fca0007000000 */
[----:B0-----:R-:W-:Y:S01]  /*7340*/  @P5 IMAD.IADD R19, R45, 0x1, R20 ;  /* 0x000000012d135824 */ /* 0x001fe200078e0214 */
[----:B------:R-:W-:-:S04]  /*7350*/  ISETP.NE.U32.AND P5, PT, R0, RZ, PT ;  /* 0x000000ff0000720c */ /* 0x000fc80003fa5070 */
[----:B------:R-:W-:-:S04]  /*7360*/  ISETP.NE.AND.EX P5, PT, R47, RZ, PT, P5 ;  /* 0x000000ff2f00720c */ /* 0x000fc80003fa5350 */
[----:B------:R-:W-:-:S05]  /*7370*/  SEL R20, R19, RZ, !P5 ;  /* 0x000000ff13147207 */ /* 0x000fca0006800000 */
[----:B------:R-:W-:-:S05]  /*7380*/  IMAD.IADD R3, R3, 0x1, R20 ;  /* 0x0000000103037824 */ /* 0x000fca00078e0214 */
[----:B------:R-:W-:-:S05]  /*7390*/  SEL R20, R3, RZ, !P0 ;  /* 0x000000ff03147207 */ /* 0x000fca0004000000 */
[----:B------:R-:W-:-:S05]  /*73a0*/  IMAD.IADD R5, R5, 0x1, R20 ;  /* 0x0000000105057824 */ /* 0x000fca00078e0214 */
[----:B------:R-:W-:-:S05]  /*73b0*/  SEL R20, R5, RZ, !P1 ;  /* 0x000000ff05147207 */ /* 0x000fca0004800000 */
[----:B------:R-:W-:-:S05]  /*73c0*/  IMAD.IADD R7, R7, 0x1, R20 ;  /* 0x0000000107077824 */ /* 0x000fca00078e0214 */
[----:B------:R-:W-:-:S05]  /*73d0*/  SEL R20, R7, RZ, !P2 ;  /* 0x000000ff07147207 */ /* 0x000fca0005000000 */
[----:B------:R-:W-:Y:S02]  /*73e0*/  IMAD.IADD R9, R9, 0x1, R20 ;  /* 0x0000000109097824 */ /* 0x000fe400078e0214 */
[----:B------:R-:W-:-:S03]  /*73f0*/  IMAD R44, R44, 0x9, RZ ;  /* 0x000000092c2c7824 */ /* 0x000fc600078e02ff */
[----:B------:R-:W-:Y:S01]  /*7400*/  SEL R20, R9, RZ, !P3 ;  /* 0x000000ff09147207 */ /* 0x000fe20005800000 */
[----:B------:R-:W-:Y:S01]  /*7410*/  VIADD R21, R44, 0x5 ;  /* 0x000000052c157836 */ /* 0x000fe20000000000 */
[----:B------:R-:W-:-:S03]  /*7420*/  ISETP.NE.AND P6, PT, R10, R12, PT ;  /* 0x0000000c0a00720c */ /* 0x000fc60003fc5270 */
[----:B------:R-:W-:-:S05]  /*7430*/  IMAD.IADD R11, R11, 0x1, R20 ;  /* 0x000000010b0b7824 */ /* 0x000fca00078e0214 */
[----:B------:R-:W-:Y:S02]  /*7440*/  SEL R20, R11, RZ, !P6 ;  /* 0x000000ff0b147207 */ /* 0x000fe40007000000 */
[----:B------:R-:W-:-:S04]  /*7450*/  ISETP.NE.U32.AND P6, PT, R26, R21, PT ;  /* 0x000000151a00720c */ /* 0x000fc80003fc5070 */
[----:B------:R-:W-:-:S04]  /*7460*/  ISETP.NE.AND.EX P6, PT, R30, RZ, PT, P6 ;  /* 0x000000ff1e00720c */ /* 0x000fc80003fc5360 */
[----:B------:R-:W-:Y:S02]  /*7470*/  SEL R44, R20, RZ, P6 ;  /* 0x000000ff142c7207 */ /* 0x000fe40003000000 */
[----:B------:R-:W0:Y:S01]  /*7480*/  LDS.64 R20, [UR4+0x70] ;  /* 0x00007004ff147984 */ /* 0x000e220008000a00 */
[----:B------:R-:W1:Y:S02]  /*7490*/  S2R R24, SR_TID.X ;  /* 0x0000000000187919 */ /* 0x000e640000002100 */
[----:B------:R-:W-:Y:S01]  /*74a0*/  IMAD.IADD R13, R13, 0x1, R44 ;  /* 0x000000010d0d7824 */ /* 0x000fe200078e022c */
[----:B------:R-:W-:-:S04]  /*74b0*/  ISETP.NE.AND P6, PT, R12, R14, PT ;  /* 0x0000000e0c00720c */ /* 0x000fc80003fc5270 */
[----:B------:R-:W-:Y:S02]  /*74c0*/  SEL R45, R13, RZ, !P6 ;  /* 0x000000ff0d2d7207 */ /* 0x000fe40007000000 */
[----:B0-----:R-:W-:-:S05]  /*74d0*/  IADD3 R44, P6, PT, R20, R49, RZ ;  /* 0x00000031142c7210 */ /* 0x001fca0007fde0ff */
[----:B------:R-:W-:Y:S01]  /*74e0*/  IMAD.X R29, R21, 0x1, R29, P6 ;  /* 0x00000001151d7824 */ /* 0x000fe200030e061d */
[----:B------:R-:W-:Y:S01]  /*74f0*/  ISETP.NE.U32.AND P6, PT, R20, RZ, PT ;  /* 0x000000ff1400720c */ /* 0x000fe20003fc5070 */
[----:B-1----:R-:W-:-:S03]  /*7500*/  IMAD R20, R24, 0x9, RZ ;  /* 0x0000000918147824 */ /* 0x002fc600078e02ff */
[----:B------:R-:W-:Y:S01]  /*7510*/  ISETP.NE.AND.EX P6, PT, R21, RZ, PT, P6 ;  /* 0x000000ff1500720c */ /* 0x000fe20003fc5360 */
[----:B------:R-:W-:-:S03]  /*7520*/  VIADD R21, R20, 0x6 ;  /* 0x0000000614157836 */ /* 0x000fc60000000000 */
[----:B------:R-:W-:Y:S02]  /*7530*/  SEL R20, R48, RZ, !P6 ;  /* 0x000000ff30147207 */ /* 0x000fe40007000000 */
[----:B------:R-:W-:Y:S02]  /*7540*/  ISETP.NE.U32.AND P6, PT, R26, R21, PT ;  /* 0x000000151a00720c */ /* 0x000fe40003fc5070 */
[----:B------:R-:W-:Y:S02]  /*7550*/  SEL R21, RZ, 0x1, !P0 ;  /* 0x00000001ff157807 */ /* 0x000fe40004000000 */
[----:B------:R-:W-:-:S03]  /*7560*/  ISETP.NE.AND.EX P6, PT, R30, RZ, PT, P6 ;  /* 0x000000ff1e00720c */ /* 0x000fc60003fc5360 */
[----:B------:R-:W-:Y:S01]  /*7570*/  IMAD.IADD R0, R21, 0x1, R0 ;  /* 0x0000000115007824 */ /* 0x000fe200078e0200 */
[----:B------:R-:W-:Y:S01]  /*7580*/  SEL R50, R45, RZ, P6 ;  /* 0x000000ff2d327207 */ /* 0x000fe20003000000 */
[----:B------:R-:W0:Y:S03]  /*7590*/  LDS R21, [UR4+0x78] ;  /* 0x00007804ff157984 */ /* 0x000e260008000800 */
        /* <DEDUP_REMOVED lines=14> */
[----:B------:R-:W-:-:S04]  /*7680*/  ISETP.GE.U32.AND P6, PT, R44, 0x101, PT ;  /* 0x000001012c00780c */ /* 0x000fc80003fc6070 */
[----:B------:R-:W-:Y:S01]  /*7690*/  ISETP.GE.AND.EX P6, PT, R29, RZ, PT, P6 ;  /* 0x000000ff1d00720c */ /* 0x000fe20003fc6360 */
[----:B------:R-:W-:Y:S01]  /*76a0*/  IMAD.IADD R15, R15, 0x1, R50 ;  /* 0x000000010f0f7824 */ /* 0x000fe200078e0232 */
[----:B------:R-:W-:Y:S04]  /*76b0*/  BSSY.RECONVERGENT B0, `(.L_x_1500) ;  /* 0x00000fb000007945 */ /* 0x000fe80003800200 */
[----:B------:R-:W-:Y:S01]  /*76c0*/  SEL R32, R15, RZ, !P4 ;  /* 0x000000ff0f207207 */ /* 0x000fe20006000000 */
[----:B0-----:R-:W-:-:S04]  /*76d0*/  IMAD.IADD R36, R21, 0x1, R20 ;  /* 0x0000000115247824 */ /* 0x001fc800078e0214 */
[----:B------:R-:W-:Y:S02]  /*76e0*/  IMAD.IADD R17, R17, 0x1, R32 ;  /* 0x0000000111117824 */ /* 0x000fe400078e0220 */
[----:B------:R-:W-:Y:S05]  /*76f0*/  @!P6 BRA `(.L_x_1501) ;  /* 0x0000000400d8e947 */ /* 0x000fea0003800000 */
[----:B------:R-:W-:Y:S01]  /*7700*/  BAR.SYNC.DEFER_BLOCKING 0x0 ;  /* 0x0000000000007b1d */ /* 0x000fe20000010000 */
[----:B------:R-:W-:Y:S01]  /*7710*/  IMAD.MOV.U32 R33, RZ, RZ, 0x9 ;  /* 0x00000009ff217424 */ /* 0x000fe200078e00ff */
[----:B------:R-:W-:Y:S02]  /*7720*/  @P5 LEA R25, R25, UR4, 0x3 ;  /* 0x0000000419195c11 */ /* 0x000fe4000f8e18ff */
[----:B------:R-:W-:Y:S01]  /*7730*/  @P0 LEA R23, R23, UR4, 0x3 ;  /* 0x0000000417170c11 */ /* 0x000fe2000f8e18ff */
[-C--:B------:R-:W-:Y:S01]  /*7740*/  IMAD R21, R24, R33.reuse, 0x5 ;  /* 0x0000000518157424 */ /* 0x080fe200078e0221 */
[----:B------:R-:W-:Y:S01]  /*7750*/  @P1 LEA R0, R0, UR4, 0x3 ;  /* 0x0000000400001c11 */ /* 0x000fe2000f8e18ff */
[----:B------:R-:W-:Y:S01]  /*7760*/  IMAD R31, R24, R33, 0x6 ;  /* 0x00000006181f7424 */ /* 0x000fe200078e0221 */
[----:B------:R-:W-:Y:S01]  /*7770*/  @P2 LEA R45, R45, UR4, 0x3 ;  /* 0x000000042d2d2c11 */ /* 0x000fe2000f8e18ff */
[----:B------:R-:W0:Y:S01]  /*7780*/  LDCU.64 UR12, c[0x0][0x398] ;  /* 0x00007300ff0c77ac */ /* 0x000e220008000a00 */
[----:B------:R-:W-:Y:S01]  /*7790*/  ISETP.NE.U32.AND P6, PT, R26, R21, PT ;  /* 0x000000151a00720c */ /* 0x000fe20003fc5070 */
[----:B------:R-:W-:Y:S01]  /*77a0*/  IMAD R21, R24, R33, 0x8 ;  /* 0x0000000818157424 */ /* 0x000fe200078e0221 */
[----:B------:R-:W-:Y:S01]  /*77b0*/  @P3 LEA R34, R34, UR4, 0x3 ;  /* 0x0000000422223c11 */ /* 0x000fe2000f8e18ff */
[----:B------:R-:W1:Y:S01]  /*77c0*/  LDCU.64 UR14, c[0x0][0x3a0] ;  /* 0x00007400ff0e77ac */ /* 0x000e620008000a00 */
[----:B------:R-:W-:Y:S01]  /*77d0*/  @P4 LEA R40, R40, UR4, 0x3 ;  /* 0x0000000428284c11 */ /* 0x000fe2000f8e18ff */
[----:B------:R-:W-:Y:S01]  /*77e0*/  BSSY.RECONVERGENT B1, `(.L_x_1502) ;  /* 0x0000066000017945 */ /* 0x000fe20003800200 */
[----:B------:R2:W-:Y:S01]  /*77f0*/  @P5 STS.64 [R25], R18 ;  /* 0x0000001219005388 */ /* 0x0005e20000000a00 */
[----:B------:R-:W-:-:S03]  /*7800*/  ISETP.NE.AND P5, PT, R10, R12, PT ;  /* 0x0000000c0a00720c */ /* 0x000fc60003fa5270 */
[----:B------:R2:W-:Y:S01]  /*7810*/  @P0 STS.64 [R23], R2 ;  /* 0x0000000217000388 */ /* 0x0005e20000000a00 */
[----:B------:R-:W-:Y:S02]  /*7820*/  ISETP.NE.U32.AND P0, PT, R26, R31, PT ;  /* 0x0000001f1a00720c */ /* 0x000fe40003f05070 */
[----:B------:R-:W-:Y:S01]  /*7830*/  ISETP.NE.AND.EX P5, PT, R30, RZ, !P5, P6 ;  /* 0x000000ff1e00720c */ /* 0x000fe20006fa5360 */
[----:B------:R2:W-:Y:S01]  /*7840*/  @P1 STS.64 [R0], R4 ;  /* 0x0000000400001388 */ /* 0x0005e20000000a00 */
[----:B------:R-:W-:Y:S02]  /*7850*/  ISETP.NE.AND P1, PT, R12, R14, PT ;  /* 0x0000000e0c00720c */ /* 0x000fe40003f25270 */
[----:B------:R-:W-:Y:S01]  /*7860*/  ISETP.NE.U32.AND P6, PT, R26, R21, PT ;  /* 0x000000151a00720c */ /* 0x000fe20003fc5070 */
[----:B------:R2:W-:Y:S01]  /*7870*/  @P2 STS.64 [R45], R6 ;  /* 0x000000062d002388 */ /* 0x0005e20000000a00 */
[----:B------:R-:W-:Y:S02]  /*7880*/  ISETP.NE.AND.EX P0, PT, R30, RZ, !P1, P0 ;  /* 0x000000ff1e00720c */ /* 0x000fe40004f05300 */
[----:B------:R-:W-:Y:S01]  /*7890*/  ISETP.NE.AND P1, PT, R16, R27, PT ;  /* 0x0000001b1000720c */ /* 0x000fe20003f25270 */
[----:B------:R2:W-:Y:S03]  /*78a0*/  @P3 STS.64 [R34], R8 ;  /* 0x0000000822003388 */ /* 0x0005e60000000a00 */
[----:B------:R-:W-:-:S02]  /*78b0*/  ISETP.NE.AND.EX P6, PT, R30, RZ, !P1, P6 ;  /* 0x000000ff1e00720c */ /* 0x000fc40004fc5360 */
[----:B------:R-:W-:-:S05]  /*78c0*/  @!P5 LEA R47, R47, UR4, 0x3 ;  /* 0x000000042f2fdc11 */ /* 0x000fca000f8e18ff */
[----:B------:R-:W-:Y:S01]  /*78d0*/  @!P0 LEA R38, R38, UR4, 0x3 ;  /* 0x0000000426268c11 */ /* 0x000fe2000f8e18ff */
[----:B------:R2:W-:Y:S04]  /*78e0*/  @!P5 STS.64 [R47], R10 ;  /* 0x0000000a2f00d388 */ /* 0x0005e80000000a00 */
[----:B------:R2:W-:Y:S01]  /*78f0*/  @!P0 STS.64 [R38], R12 ;  /* 0x0000000c26008388 */ /* 0x0005e20000000a00 */
[----:B------:R-:W-:Y:S02]  /*7900*/  ISETP.GT.U32.AND P0, PT, R44, R24, PT ;  /* 0x000000182c00720c */ /* 0x000fe40003f04070 */
[----:B------:R-:W-:Y:S01]  /*7910*/  @!P6 LEA R42, R42, UR4, 0x3 ;  /* 0x000000042a2aec11 */ /* 0x000fe2000f8e18ff */
[----:B------:R2:W-:Y:S01]  /*7920*/  @P4 STS.64 [R40], R14 ;  /* 0x0000000e28004388 */ /* 0x0005e20000000a00 */
[----:B------:R-:W-:-:S03]  /*7930*/  ISETP.GT.U32.AND.EX P0, PT, R29, RZ, PT, P0 ;  /* 0x000000ff1d00720c */ /* 0x000fc60003f04100 */
[----:B------:R2:W-:Y:S01]  /*7940*/  @!P6 STS.64 [R42], R16 ;  /* 0x000000102a00e388 */ /* 0x0005e20000000a00 */
[----:B------:R-:W-:Y:S09]  /*7950*/  BAR.SYNC.DEFER_BLOCKING 0x0 ;  /* 0x0000000000007b1d */ /* 0x000ff20000010000 */
[----:B01----:R-:W-:Y:S05]  /*7960*/  @!P0 BRA `(.L_x_1503) ;  /* 0x0000000400348947 */ /* 0x003fea0003800000 */
[----:B--2---:R-:W-:Y:S01]  /*7970*/  IMAD.MOV.U32 R19, RZ, RZ, R24 ;  /* 0x000000ffff137224 */ /* 0x004fe200078e0018 */
        /* <DEDUP_REMOVED lines=27> */
.L_x_1506:
        /* <DEDUP_REMOVED lines=17> */
.L_x_1505:
[----:B------:R-:W-:Y:S05]  /*7c40*/  BSYNC.RECONVERGENT B2 ;  /* 0x0000000000027941 */ /* 0x000fea0003800200 */
.L_x_1504:
[----:B------:R-:W-:Y:S05]  /*7c50*/  @!P0 BRA `(.L_x_1503) ;  /* 0x0000000000788947 */ /* 0x000fea0003800000 */
.L_x_1507:
        /* <DEDUP_REMOVED lines=30> */
.L_x_1503:
[----:B------:R-:W-:Y:S05]  /*7e40*/  BSYNC.RECONVERGENT B1 ;  /* 0x0000000000017941 */ /* 0x000fea0003800200 */
.L_x_1502:
[----:B------:R-:W-:Y:S05]  /*7e50*/  BRA `(.L_x_1508) ;  /* 0x0000000800007947 */ /* 0x000fea0003800000 */
.L_x_1501:
[----:B------:R-:W-:Y:S01]  /*7e60*/  IMAD.MOV.U32 R37, RZ, RZ, 0x9 ;  /* 0x00000009ff257424 */ /* 0x000fe200078e00ff */
[----:B------:R-:W-:Y:S03]  /*7e70*/  BSSY.RECONVERGENT B1, `(.L_x_1509) ;  /* 0x000000e000017945 */ /* 0x000fe60003800200 */
[CC--:B------:R-:W-:Y:S02]  /*7e80*/  IMAD R49, R24.reuse, R37.reuse, 0x5 ;  /* 0x0000000518317424 */ /* 0x0c0fe400078e0225 */
[----:B------:R-:W-:Y:S01]  /*7e90*/  IMAD R51, R24, R37, 0x6 ;  /* 0x0000000618337424 */ /* 0x000fe200078e0225 */
        /* <DEDUP_REMOVED lines=11> */
.L_x_1510:
[----:B------:R-:W-:Y:S05]  /*7f50*/  BSYNC.RECONVERGENT B1 ;  /* 0x0000000000017941 */ /* 0x000fea0003800200 */
.L_x_1509:
[----:B------:R-:W-:Y:S01]  /*7f60*/  BSSY.RECONVERGENT B1, `(.L_x_1511) ;  /* 0x000000f000017945 */ /* 0x000fe20003800200 */
[----:B------:R-:W-:Y:S01]  /*7f70*/  ISETP.NE.U32.AND P6, PT, R26, R49, PT ;  /* 0x000000311a00720c */ /* 0x000fe20003fc5070 */
[----:B------:R-:W-:Y:S01]  /*7f80*/  IMAD R37, R24, R37, 0x8 ;  /* 0x0000000818257424 */ /* 0x000fe200078e0225 */
[----:B------:R-:W-:Y:S01]  /*7f90*/  ISETP.NE.U32.AND P5, PT, R26, R51, PT ;  /* 0x000000331a00720c */ /* 0x000fe20003fa5070 */
[----:B------:R-:W-:-:S12]  /*7fa0*/  @!P0 BRA `(.L_x_1512) ;  /* 0x0000000000288947 */ /* 0x000fd80003800000 */
[----:B------:R-:W1:Y:S01]  /*7fb0*/  LDCU.64 UR6, c[0x0][0x398] ;  /* 0x00007300ff0677ac */ /* 0x000e620008000a00 */
[C---:B0-----:R-:W-:Y:S01]  /*7fc0*/  IMAD.SHL.U32 R20, R23.reuse, 0x4, RZ ;  /* 0x0000000417147824 */ /* 0x041fe200078e00ff */
[----:B------:R-:W-:Y:S01]  /*7fd0*/  SHF.L.U64.HI R22, R23, 0x2, R22 ;  /* 0x0000000217167819 */ /* 0x000fe20000010216 */
[----:B------:R-:W0:Y:S03]  /*7fe0*/  LDCU.64 UR10, c[0x0][0x3a0] ;  /* 0x00007400ff0a77ac */ /* 0x000e260008000a00 */
[----:B-1----:R-:W-:-:S04]  /*7ff0*/  IADD3 R18, P0, PT, R20, UR6, RZ ;  /* 0x0000000614127c10 */ /* 0x002fc8000ff1e0ff */
[----:B------:R-:W-:Y:S02]  /*8000*/  IADD3.X R19, PT, PT, R22, UR7, RZ, P0, !PT ;  /* 0x0000000716137c10 */ /* 0x000fe400087fe4ff */
[----:B0-----:R-:W-:-:S03]  /*8010*/  IADD3 R20, P0, PT, R20, UR10, RZ ;  /* 0x0000000a14147c10 */ /* 0x001fc6000ff1e0ff */
[----:B------:R1:W-:Y:S01]  /*8020*/  STG.E desc[UR8][R18.64], R2 ;  /* 0x0000000212007986 */ /* 0x0003e2000c101908 */
[----:B------:R-:W-:-:S05]  /*8030*/  IADD3.X R21, PT, PT, R22, UR11, RZ, P0, !PT ;  /* 0x0000000b16157c10 */ /* 0x000fca00087fe4ff */
[----:B------:R1:W-:Y:S04]  /*8040*/  STG.E desc[UR8][R20.64], R3 ;  /* 0x0000000314007986 */ /* 0x0003e8000c101908 */
.L_x_1512:
[----:B------:R-:W-:Y:S05]  /*8050*/  BSYNC.RECONVERGENT B1 ;  /* 0x0000000000017941 */ /* 0x000fea0003800200 */
.L_x_1511:
[----:B------:R-:W-:Y:S01]  /*8060*/  BSSY.RECONVERGENT B1, `(.L_x_1513) ;  /* 0x000000d000017945 */ /* 0x000fe20003800200 */
[----:B------:R-:W-:-:S03]  /*8070*/  ISETP.NE.U32.AND P0, PT, R26, R37, PT ;  /* 0x000000251a00720c */ /* 0x000fc60003f05070 */
[----:B------:R-:W-:Y:S10]  /*8080*/  @!P1 BRA `(.L_x_1514) ;  /* 0x0000000000289947 */ /* 0x000ff40003800000 */
        /* <DEDUP_REMOVED lines=10> */
.L_x_1514:
[----:B------:R-:W-:Y:S05]  /*8130*/  BSYNC.RECONVERGENT B1 ;  /* 0x0000000000017941 */ /* 0x000fea0003800200 */
.L_x_1513:
[----:B------:R-:W-:Y:S04]  /*8140*/  BSSY.RECONVERGENT B1, `(.L_x_1515) ;  /* 0x000000c000017945 */ /* 0x000fe80003800200 */
[----:B------:R-:W-:Y:S05]  /*8150*/  @!P2 BRA `(.L_x_1516) ;  /* 0x000000000028a947 */ /* 0x000fea0003800000 */
[----:B------:R-:W1:Y:S01]  /*8160*/  LDCU.64 UR6, c[0x0][0x398] ;  /* 0x00007300ff0677ac */ /* 0x000e620008000a00 */
[C---:B--2---:R-:W-:Y:S01]  /*8170*/  IMAD.SHL.U32 R4, R45.reuse, 0x4, RZ ;  /* 0x000000042d047824 */ /* 0x044fe200078e00ff */
[----:B------:R-:W-:Y:S01]  /*8180*/  SHF.L.U64.HI R46, R45, 0x2, R46 ;  /* 0x000000022d2e7819 */ /* 0x000fe2000001022e */
[----:B------:R-:W2:Y:S03]  /*8190*/  LDCU.64 UR10, c[0x0][0x3a0] ;  /* 0x00007400ff0a77ac */ /* 0x000ea60008000a00 */
[C---:B-1----:R-:W-:Y:S02]  /*81a0*/  IADD3 R2, P1, PT, R4.reuse, UR6, RZ ;  /* 0x0000000604027c10 */ /* 0x042fe4000ff3e0ff */
[----:B--2---:R-:W-:Y:S02]  /*81b0*/  IADD3 R4, P2, PT, R4, UR10, RZ ;  /* 0x0000000a04047c10 */ /* 0x004fe4000ff5e0ff */
[----:B------:R-:W-:-:S02]  /*81c0*/  IADD3.X R3, PT, PT, R46, UR7, RZ, P1, !PT ;  /* 0x000000072e037c10 */ /* 0x000fc40008ffe4ff */
[----:B------:R-:W-:-:S03]  /*81d0*/  IADD3.X R5, PT, PT, R46, UR11, RZ, P2, !PT ;  /* 0x0000000b2e057c10 */ /* 0x000fc600097fe4ff */
[----:B------:R3:W-:Y:S04]  /*81e0*/  STG.E desc[UR8][R2.64], R6 ;  /* 0x0000000602007986 */ /* 0x0007e8000c101908 */
[----:B------:R3:W-:Y:S02]  /*81f0*/  STG.E desc[UR8][R4.64], R7 ;  /* 0x0000000704007986 */ /* 0x0007e4000c101908 */
.L_x_1516:
[----:B------:R-:W-:Y:S05]  /*8200*/  BSYNC.RECONVERGENT B1 ;  /* 0x0000000000017941 */ /* 0x000fea0003800200 */
.L_x_1515:
[----:B------:R-:W-:Y:S04]  /*8210*/  BSSY.RECONVERGENT B1, `(.L_x_1517) ;  /* 0x000000c000017945 */ /* 0x000fe80003800200 */
[----:B------:R-:W-:Y:S05]  /*8220*/  @!P3 BRA `(.L_x_1518) ;  /* 0x000000000028b947 */ /* 0x000fea0003800000 */
[----:B------:R-:W1:Y:S01]  /*8230*/  LDCU.64 UR6, c[0x0][0x398] ;  /* 0x00007300ff0677ac */ /* 0x000e620008000a00 */
[C---:B--23--:R-:W-:Y:S01]  /*8240*/  IMAD.SHL.U32 R4, R34.reuse, 0x4, RZ ;  /* 0x0000000422047824 */ /* 0x04cfe200078e00ff */
        /* <DEDUP_REMOVED lines=8> */
.L_x_1518:
[----:B------:R-:W-:Y:S05]  /*82d0*/  BSYNC.RECONVERGENT B1 ;  /* 0x0000000000017941 */ /* 0x000fea0003800200 */
.L_x_1517:
[----:B------:R-:W-:Y:S01]  /*82e0*/  ISETP.NE.AND P3, PT, R10, R12, PT ;  /* 0x0000000c0a00720c */ /* 0x000fe20003f65270 */
[----:B------:R-:W-:Y:S01]  /*82f0*/  BSSY.RECONVERGENT B1, `(.L_x_1519) ;  /* 0x0000011000017945 */ /* 0x000fe20003800200 */
[----:B------:R-:W-:Y:S02]  /*8300*/  ISETP.NE.AND.EX P6, PT, R30, RZ, PT, P6 ;  /* 0x000000ff1e00720c */ /* 0x000fe40003fc5360 */
[----:B------:R-:W-:Y:S02]  /*8310*/  ISETP.NE.AND P1, PT, R12, R14, PT ;  /* 0x0000000e0c00720c */ /* 0x000fe40003f25270 */
[----:B------:R-:W-:Y:S02]  /*8320*/  ISETP.NE.AND P2, PT, R16, R27, PT ;  /* 0x0000001b1000720c */ /* 0x000fe40003f45270 */
[C---:B------:R-:W-:Y:S02]  /*8330*/  ISETP.NE.AND.EX P5, PT, R30.reuse, RZ, PT, P5 ;  /* 0x000000ff1e00720c */ /* 0x040fe40003fa5350 */
[----:B------:R-:W-:-:S05]  /*8340*/  ISETP.NE.AND.EX P0, PT, R30, RZ, PT, P0 ;  /* 0x000000ff1e00720c */ /* 0x000fca0003f05300 */
[----:B------:R-:W-:Y:S08]  /*8350*/  @!P3 BRA P6, `(.L_x_1520) ;  /* 0x000000000028b947 */ /* 0x000ff00003000000 */
[----:B------:R-:W1:Y:S01]  /*8360*/  LDCU.64 UR6, c[0x0][0x398] ;  /* 0x00007300ff0677ac */ /* 0x000e620008000a00 */
[C---:B--234-:R-:W-:Y:S01]  /*8370*/  IMAD.SHL.U32 R4, R47.reuse, 0x4, RZ ;  /* 0x000000042f047824 */ /* 0x05cfe200078e00ff */
        /* <DEDUP_REMOVED lines=8> */
.L_x_1520:
[----:B------:R-:W-:Y:S05]  /*8400*/  BSYNC.RECONVERGENT B1 ;  /* 0x0000000000017941 */ /* 0x000fea0003800200 */
.L_x_1519:
[----:B------:R-:W-:Y:S04]  /*8410*/  BSSY.RECONVERGENT B1, `(.L_x_1521) ;  /* 0x000000c000017945 */ /* 0x000fe80003800200 */
[----:B------:R-:W-:Y:S05]  /*8420*/  @!P1 BRA P5, `(.L_x_1522) ;  /* 0x0000000000289947 */ /* 0x000fea0002800000 */
[----:B------:R-:W5:Y:S01]  /*8430*/  LDCU.64 UR6, c[0x0][0x398] ;  /* 0x00007300ff0677ac */ /* 0x000f620008000a00 */
[C---:B-1234-:R-:W-:Y:S01]  /*8440*/  IMAD.SHL.U32 R4, R38.reuse, 0x4, RZ ;  /* 0x0000000426047824 */ /* 0x05efe200078e00ff */
[----:B------:R-:W-:Y:S01]  /*8450*/  SHF.L.U64.HI R39, R38, 0x2, R39 ;  /* 0x0000000226277819 */ /* 0x000fe20000010227 */
[----:B------:R-:W1:Y:S03]  /*8460*/  LDCU.64 UR10, c[0x0][0x3a0] ;  /* 0x00007400ff0a77ac */ /* 0x000e660008000a00 */
[C---:B-----5:R-:W-:Y:S02]  /*8470*/  IADD3 R2, P1, PT, R4.reuse, UR6, RZ ;  /* 0x0000000604027c10 */ /* 0x060fe4000ff3e0ff */
[----:B-1----:R-:W-:Y:S02]  /*8480*/  IADD3 R4, P3, PT, R4, UR10, RZ ;  /* 0x0000000a04047c10 */ /* 0x002fe4000ff7e0ff */
[----:B------:R-:W-:-:S02]  /*8490*/  IADD3.X R3, PT, PT, R39, UR7, RZ, P1, !PT ;  /* 0x0000000727037c10 */ /* 0x000fc40008ffe4ff */
[----:B------:R-:W-:-:S03]  /*84a0*/  IADD3.X R5, PT, PT, R39, UR11, RZ, P3, !PT ;  /* 0x0000000b27057c10 */ /* 0x000fc60009ffe4ff */
[----:B------:R1:W-:Y:S04]  /*84b0*/  STG.E desc[UR8][R2.64], R12 ;  /* 0x0000000c02007986 */ /* 0x0003e8000c101908 */
[----:B------:R1:W-:Y:S02]  /*84c0*/  STG.E desc[UR8][R4.64], R13 ;  /* 0x0000000d04007986 */ /* 0x0003e4000c101908 */
.L_x_1522:
[----:B------:R-:W-:Y:S05]  /*84d0*/  BSYNC.RECONVERGENT B1 ;  /* 0x0000000000017941 */ /* 0x000fea0003800200 */
.L_x_1521:
[----:B------:R-:W-:Y:S04]  /*84e0*/  BSSY.RECONVERGENT B1, `(.L_x_1523) ;  /* 0x000000c000017945 */ /* 0x000fe80003800200 */
[----:B------:R-:W-:Y:S05]  /*84f0*/  @!P4 BRA `(.L_x_1524) ;  /* 0x000000000028c947 */ /* 0x000fea0003800000 */
        /* <DEDUP_REMOVED lines=10> */
.L_x_1524:
[----:B------:R-:W-:Y:S05]  /*85a0*/  BSYNC.RECONVERGENT B1 ;  /* 0x0000000000017941 */ /* 0x000fea0003800200 */
.L_x_1523:
        /* <DEDUP_REMOVED lines=11> */
.L_x_1508:
[----:B------:R-:W-:Y:S05]  /*8660*/  BSYNC.RECONVERGENT B0 ;  /* 0x0000000000007941 */ /* 0x000fea0003800200 */
.L_x_1500:
[----:B------:R-:W-:-:S13]  /*8670*/  ISETP.NE.AND P0, PT, R24, 0xff, PT ;  /* 0x000000ff1800780c */ /* 0x000fda0003f05270 */
[----:B------:R-:W-:Y:S05]  /*8680*/  @P0 EXIT ;  /* 0x000000000000094d */ /* 0x000fea0003800000 */
[----:B01234-:R-:W0:Y:S01]  /*8690*/  LDC.64 R2, c[0x0][0x3a8] ;  /* 0x0000ea00ff027b82 */ /* 0x01fe220000000a00 */
[----:B------:R-:W-:-:S04]  /*86a0*/  ISETP.NE.U32.AND P0, PT, R26, 0x900, PT ;  /* 0x000009001a00780c */ /* 0x000fc80003f05070 */
[----:B------:R-:W-:-:S13]  /*86b0*/  ISETP.NE.AND.EX P0, PT, R30, RZ, PT, P0 ;  /* 0x000000ff1e00720c */ /* 0x000fda0003f05300 */
[----:B------:R-:W-:Y:S05]  /*86c0*/  @P0 BRA `(.L_x_1525) ;  /* 0x0000000000300947 */ /* 0x000fea0003800000 */
[----:B------:R-:W1:Y:S01]  /*86d0*/  LDCU.64 UR4, c[0x0][0x398] ;  /* 0x00007300ff0477ac */ /* 0x000e620008000a00 */
[C---:B------:R-:W-:Y:S01]  /*86e0*/  IMAD.SHL.U32 R6, R44.reuse, 0x4, RZ ;  /* 0x000000042c067824 */ /* 0x040fe200078e00ff */
[----:B------:R-:W-:Y:S01]  /*86f0*/  SHF.L.U64.HI R0, R44, 0x2, R29 ;  /* 0x000000022c007819 */ /* 0x000fe2000001021d */
[----:B------:R-:W2:Y:S03]  /*8700*/  LDCU.64 UR6, c[0x0][0x3a0] ;  /* 0x00007400ff0677ac */ /* 0x000ea60008000a00 */
[C---:B-1----:R-:W-:Y:S02]  /*8710*/  IADD3 R4, P0, PT, R6.reuse, UR4, RZ ;  /* 0x0000000406047c10 */ /* 0x042fe4000ff1e0ff */
[----:B--2---:R-:W-:Y:S02]  /*8720*/  IADD3 R6, P1, PT, R6, UR6, RZ ;  /* 0x0000000606067c10 */ /* 0x004fe4000ff3e0ff */
[----:B------:R-:W-:-:S02]  /*8730*/  IADD3.X R5, PT, PT, R0, UR5, RZ, P0, !PT ;  /* 0x0000000500057c10 */ /* 0x000fc400087fe4ff */
[----:B------:R-:W-:Y:S02]  /*8740*/  IADD3.X R7, PT, PT, R0, UR7, RZ, P1, !PT ;  /* 0x0000000700077c10 */ /* 0x000fe40008ffe4ff */
[----:B------:R-:W-:Y:S01]  /*8750*/  IADD3 R44, P0, PT, R44, 0x1, RZ ;  /* 0x000000012c2c7810 */ /* 0x000fe20007f1e0ff */
[----:B------:R1:W-:Y:S04]  /*8760*/  STG.E desc[UR8][R4.64], R27 ;  /* 0x0000001b04007986 */ /* 0x0003e8000c101908 */
[----:B------:R1:W-:Y:S01]  /*8770*/  STG.E desc[UR8][R6.64], R36 ;  /* 0x0000002406007986 */ /* 0x0003e2000c101908 */
[----:B------:R-:W-:-:S07]  /*8780*/  IMAD.X R29, RZ, RZ, R29, P0 ;  /* 0x000000ffff1d7224 */ /* 0x000fce00000e061d */
.L_x_1525:
[----:B------:R-:W-:-:S05]  /*8790*/  IMAD.MOV.U32 R45, RZ, RZ, R29 ;  /* 0x000000ffff2d7224 */ /* 0x000fca00078e001d */
[----:B0-----:R-:W-:Y:S01]  /*87a0*/  STG.E.64 desc[UR8][R2.64], R44 ;  /* 0x0000002c02007986 */ /* 0x001fe2000c101b08 */
[----:B------:R-:W-:Y:S05]  /*87b0*/  EXIT ;  /* 0x000000000000794d */ /* 0x000fea0003800000 */
.L_x_1499:
[----:B------:R-:W0:Y:S02]  /*87c0*/  LDC.64 R2, c[0x0][0x380] ;  /* 0x0000e000ff027b82 */ /* 0x000e240000000a00 */
[----:B0-----:R-:W-:-:S05]  /*87d0*/  IMAD.WIDE.U32 R4, R39, 0x2400, R2 ;  /* 0x0000240027047825 */ /* 0x001fca00078e0002 */
[----:B------:R-:W2:Y:S01]  /*87e0*/  LDG.E.CONSTANT R6, desc[UR8][R4.64] ;  /* 0x0000000804067981 */ /* 0x000ea2000c1e9900 */
[----:B------:R-:W0:Y:S02]  /*87f0*/  S2R R32, SR_TID.X ;  /* 0x0000000000207919 */ /* 0x000e240000002100 */
[C---:B0-----:R-:W-:Y:S02]  /*8800*/  LOP3.LUT R0, R32.reuse, 0x1f, RZ, 0xc0, !PT ;  /* 0x0000001f20007812 */ /* 0x041fe400078ec0ff */
[----:B------:R-:W-:-:S05]  /*8810*/  LOP3.LUT R3, R32, 0x3e0, RZ, 0xc0, !PT ;  /* 0x000003e020037812 */ /* 0x000fca00078ec0ff */
[----:B------:R-:W-:-:S04]  /*8820*/  IMAD R9, R3, 0x9, R0 ;  /* 0x0000000903097824 */ /* 0x000fc800078e0200 */
[C---:B------:R-:W-:Y:S01]  /*8830*/  VIADD R3, R9.reuse, 0x20 ;  /* 0x0000002009037836 */ /* 0x040fe20000000000 */
[C---:B------:R-:W-:Y:S01]  /*8840*/  ISETP.GE.U32.AND P6, PT, R9.reuse, R26, PT ;  /* 0x0000001a0900720c */ /* 0x040fe20003fc6070 */
[C---:B------:R-:W-:Y:S01]  /*8850*/  VIADD R7, R9.reuse, 0x40 ;  /* 0x0000004009077836 */ /* 0x040fe20000000000 */
[C---:B------:R-:W-:Y:S01]  /*8860*/  LEA R2, P5, R9.reuse, R4, 0x2 ;  /* 0x0000000409027211 */ /* 0x040fe200078a10ff */
[----:B------:R-:W-:Y:S01]  /*8870*/  VIADD R11, R9, 0x60 ;  /* 0x00000060090b7836 */ /* 0x000fe20000000000 */
[-C--:B------:R-:W-:Y:S01]  /*8880*/  ISETP.GE.U32.AND P1, PT, R3, R26.reuse, PT ;  /* 0x0000001a0300720c */ /* 0x080fe20003f26070 */
[----:B------:R-:W-:Y:S01]  /*8890*/  VIADD R3, R9, 0x80 ;  /* 0x0000008009037836 */ /* 0x000fe20000000000 */
[-C--:B------:R-:W-:Y:S01]  /*88a0*/  ISETP.GE.U32.AND P0, PT, R7, R26.reuse, PT ;  /* 0x0000001a0700720c */ /* 0x080fe20003f06070 */
[----:B------:R-:W-:Y:S01]  /*88b0*/  VIADD R7, R9, 0xa0 ;  /* 0x000000a009077836 */ /* 0x000fe20000000000 */
[-C--:B------:R-:W-:Y:S01]  /*88c0*/  ISETP.GE.U32.AND P2, PT, R11, R26.reuse, PT ;  /* 0x0000001a0b00720c */ /* 0x080fe20003f46070 */
[----:B------:R-:W-:Y:S01]  /*88d0*/  VIADD R11, R9, 0xc0 ;  /* 0x000000c0090b7836 */ /* 0x000fe20000000000 */
[-C--:B------:R-:W-:Y:S01]  /*88e0*/  ISETP.GE.U32.AND P3, PT, R3, R26.reuse, PT ;  /* 0x0000001a0300720c */ /* 0x080fe20003f66070 */
[----:B------:R-:W-:Y:S01]  /*88f0*/  IMAD.X R3, RZ, RZ, R5, P5 ;  /* 0x000000ffff037224 */ /* 0x000fe200028e0605 */
[----:B------:R-:W-:-:S02]  /*8900*/  ISETP.GE.U32.AND P4, PT, R7, R26, PT ;  /* 0x0000001a0700720c */ /* 0x000fc40003f86070 */
[-C--:B------:R-:W-:Y:S01]  /*8910*/  ISETP.GE.U32.AND P5, PT, R11, R26.reuse, PT ;  /* 0x0000001a0b00720c */ /* 0x080fe20003fa6070 */
[C---:B------:R-:W-:Y:S02]  /*8920*/  VIADD R11, R9.reuse, 0xe0 ;  /* 0x000000e0090b7836 */ /* 0x040fe40000000000 */
[----:B------:R-:W-:Y:S02]  /*8930*/  VIADD R9, R9, 0x100 ;  /* 0x0000010009097836 */ /* 0x000fe40000000000 */
[----:B------:R-:W-:Y:S02]  /*8940*/  IMAD.MOV.U32 R8, RZ, RZ, RZ ;  /* 0x000000ffff087224 */ /* 0x000fe400078e00ff */
[----:B--2---:R-:W-:Y:S02]  /*8950*/  IMAD.MOV.U32 R0, RZ, RZ, R6 ;  /* 0x000000ffff007224 */ /* 0x004fe400078e0006 */
[----:B------:R-:W2:Y:S02]  /*8960*/  @!P6 LDG.E.CONSTANT R6, desc[UR8][R2.64] ;  /* 0x000000080206e981 */ /* 0x000ea4000c1e9900 */
[----:B------:R-:W-:Y:S01]  /*8970*/  IMAD.MOV.U32 R7, RZ, RZ, R0 ;  /* 0x000000ffff077224 */ /* 0x000fe200078e0000 */
[----:B------:R-:W-:-:S05]  /*8980*/  ISETP.GE.U32.AND P6, PT, R11, R26, PT ;  /* 0x0000001a0b00720c */ /* 0x000fca0003fc6070 */
[----:B------:R-:W3:Y:S01]  /*8990*/  @!P1 LDG.E.CONSTANT R7, desc[UR8][R2.64+0x80] ;  /* 0x0000800802079981 */ /* 0x000ee2000c1e9900 */
[----:B------:R-:W-:Y:S01]  /*89a0*/  ISETP.GE.U32.AND P1, PT, R9, R26, PT ;  /* 0x0000001a0900720c */ /* 0x000fe20003f26070 */
[--C-:B------:R-:W-:Y:S02]  /*89b0*/  IMAD.MOV.U32 R10, RZ, RZ, R0.reuse ;  /* 0x000000ffff0a7224 */ /* 0x100fe400078e0000 */
[--C-:B------:R-:W-:Y:S02]  /*89c0*/  IMAD.MOV.U32 R11, RZ, RZ, R0.reuse ;  /* 0x000000ffff0b7224 */ /* 0x100fe400078e0000 */
[--C-:B------:R-:W-:Y:S02]  /*89d0*/  IMAD.MOV.U32 R13, RZ, RZ, R0.reuse ;  /* 0x000000ffff0d7224 */ /* 0x100fe400078e0000 */
[--C-:B------:R-:W-:Y:S01]  /*89e0*/  IMAD.MOV.U32 R15, RZ, RZ, R0.reuse ;  /* 0x000000ffff0f7224 */ /* 0x100fe200078e0000 */
[----:B------:R-:W4:Y:S01]  /*89f0*/  @!P0 LDG.E.CONSTANT R10, desc[UR8][R2.64+0x100] ;  /* 0x00010008020a8981 */ /* 0x000f22000c1e9900 */
[----:B------:R-:W-:-:S02]  /*8a00*/  IMAD.MOV.U32 R17, RZ, RZ, R0 ;  /* 0x000000ffff117224 */ /* 0x000fc400078e0000 */
[----:B------:R-:W-:Y:S01]  /*8a10*/  IMAD.MOV.U32 R19, RZ, RZ, R0 ;  /* 0x000000ffff137224 */ /* 0x000fe200078e0000 */
[----:B------:R-:W5:Y:S04]  /*8a20*/  @!P2 LDG.E.CONSTANT R11, desc[UR8][R2.64+0x180] ;  /* 0x00018008020ba981 */ /* 0x000f68000c1e9900 */
[----:B------:R-:W5:Y:S04]  /*8a30*/  @!P3 LDG.E.CONSTANT R13, desc[UR8][R2.64+0x200] ;  /* 0x00020008020db981 */ /* 0x000f68000c1e9900 */
[----:B------:R-:W5:Y:S04]  /*8a40*/  @!P4 LDG.E.CONSTANT R15, desc[UR8][R2.64+0x280] ;  /* 0x00028008020fc981 */ /* 0x000f68000c1e9900 */
[----:B------:R-:W5:Y:S04]  /*8a50*/  @!P5 LDG.E.CONSTANT R17, desc[UR8][R2.64+0x300] ;  /* 0x000300080211d981 */ /* 0x000f68000c1e9900 */
[----:B------:R-:W5:Y:S04]  /*8a60*/  @!P6 LDG.E.CONSTANT R19, desc[UR8][R2.64+0x380] ;  /* 0x000380080213e981 */ /* 0x000f68000c1e9900 */
[----:B------:R0:W5:Y:S01]  /*8a70*/  @!P1 LDG.E.CONSTANT R0, desc[UR8][R2.64+0x400] ;  /* 0x0004000802009981 */ /* 0x000162000c1e9900 */
[----:B------:R-:W-:Y:S01]  /*8a80*/  ISETP.NE.AND P0, PT, R32, RZ, PT ;  /* 0x000000ff2000720c */ /* 0x000fe20003f05270 */
[----:B------:R-:W1:Y:S01]  /*8a90*/  S2R R28, SR_LANEID ;  /* 0x00000000001c7919 */ /* 0x000e620000000000 */
[----:B------:R-:W1:Y:S01]  /*8aa0*/  S2UR UR5, SR_CgaCtaId ;  /* 0x00000000000579c3 */ /* 0x000e620000008800 */
[----:B------:R-:W-:Y:S01]  /*8ab0*/  SHF.R.U32.HI R9, RZ, 0x5, R32 ;  /* 0x00000005ff097819 */ /* 0x000fe20000011620 */
[----:B------:R-:W-:-:S06]  /*8ac0*/  UMOV UR4, 0x400 ;  /* 0x0000040000047882 */ /* 0x000fcc0000000000 */
[----:B0-----:R-:W0:Y:S03]  /*8ad0*/  LDC R3, c[0x0][0x390] ;  /* 0x0000e400ff037b82 */ /* 0x001e260000000800 */
[----:B------:R1:W5:Y:S01]  /*8ae0*/  @!P0 LDG.E.CONSTANT R8, desc[UR8][R4.64+-0x4] ;  /* 0xfffffc0804088981 */ /* 0x000362000c1e9900 */
[----:B------:R-:W-:Y:S01]  /*8af0*/  P2R R2, PR, RZ, 0x1 ;  /* 0x00000001ff027803 */ /* 0x000fe20000000000 */
[----:B-1----:R-:W-:Y:S01]  /*8b00*/  ULEA UR4, UR5, UR4, 0x18 ;  /* 0x0000000405047291 */ /* 0x002fe2000f8ec0ff */
[----:B------:R-:W-:-:S05]  /*8b10*/  IMAD R12, R9, 0x120, R28 ;  /* 0x00000120090c7824 */ /* 0x000fca00078e021c */
[----:B------:R-:W-:-:S05]  /*8b20*/  LEA R24, R12, UR4, 0x2 ;  /* 0x000000040c187c11 */ /* 0x000fca000f8e10ff */
[----:B------:R-:W-:Y:S01]  /*8b30*/  IMAD R4, R28, 0x20, R24 ;  /* 0x000000201c047824 */ /* 0x000fe200078e0218 */
[----:B------:R-:W-:Y:S01]  /*8b40*/  ISETP.NE.AND P0, PT, R32, RZ, PT ;  /* 0x000000ff2000720c */ /* 0x000fe20003f05270 */
[----:B--2---:R1:W-:Y:S04]  /*8b50*/  STS [R24], R6 ;  /* 0x0000000618007388 */ /* 0x0043e80000000800 */
        /* <DEDUP_REMOVED lines=9> */
[----:B------:R-:W2:Y:S04]  /*8bf0*/  LDS R29, [R4+0x20] ;  /* 0x00002000041d7984 */ /* 0x000ea80000000800 */
[----:B------:R-:W-:Y:S04]  /*8c00*/  LDS R10, [R4] ;  /* 0x00000000040a7984 */ /* 0x000fe80000000800 */
[----:B------:R-:W3:Y:S04]  /*8c10*/  LDS R12, [R4+0x4] ;  /* 0x00000400040c7984 */ /* 0x000ee80000000800 */
[----:B------:R-:W-:Y:S04]  /*8c20*/  LDS R14, [R4+0x8] ;  /* 0x00000800040e7984 */ /* 0x000fe80000000800 */
[----:B------:R-:W-:Y:S04]  /*8c30*/  LDS R16, [R4+0xc] ;  /* 0x00000c0004107984 */ /* 0x000fe80000000800 */
[----:B------:R-:W-:Y:S04]  /*8c40*/  LDS R18, [R4+0x10] ;  /* 0x0000100004127984 */ /* 0x000fe80000000800 */
[----:B------:R-:W-:Y:S04]  /*8c50*/  LDS R20, [R4+0x14] ;  /* 0x0000140004147984 */ /* 0x000fe80000000800 */
[----:B------:R-:W-:Y:S04]  /*8c60*/  LDS R22, [R4+0x18] ;  /* 0x0000180004167984 */ /* 0x000fe80000000800 */
[----:B------:R-:W-:Y:S01]  /*8c70*/  LDS R2, [R4+0x1c] ;  /* 0x00001c0004027984 */ /* 0x000fe20000000800 */
[----:B------:R-:W-:Y:S01]  /*8c80*/  BAR.SYNC.DEFER_BLOCKING 0x0 ;  /* 0x0000000000007b1d */ /* 0x000fe20000010000 */
[----:B-1----:R-:W-:-:S05]  /*8c90*/  LEA R6, R32, UR4, 0x2 ;  /* 0x0000000420067c11 */ /* 0x002fca000f8e10ff */
[----:B0-----:R-:W-:Y:S04]  /*8ca0*/  STS [R24], R3 ;  /* 0x0000000318007388 */ /* 0x001fe80000000800 */
        /* <DEDUP_REMOVED lines=10> */
[----:B------:R-:W-:Y:S04]  /*8d50*/  LDS R13, [R4+0x4] ;  /* 0x00000400040d7984 */ /* 0x000fe80000000800 */
[----:B------:R-:W-:Y:S04]  /*8d60*/  LDS R15, [R4+0x8] ;  /* 0x00000800040f7984 */ /* 0x000fe80000000800 */
[----:B------:R-:W-:Y:S04]  /*8d70*/  LDS R17, [R4+0xc] ;  /* 0x00000c0004117984 */ /* 0x000fe80000000800 */
[----:B------:R-:W-:Y:S04]  /*8d80*/  LDS R19, [R4+0x10] ;  /* 0x0000100004137984 */ /* 0x000fe80000000800 */
[----:B------:R-:W-:Y:S04]  /*8d90*/  LDS R21, [R4+0x14] ;  /* 0x0000140004157984 */ /* 0x000fe80000000800 */
[----:B------:R-:W-:Y:S04]  /*8da0*/  LDS R23, [R4+0x18] ;  /* 0x0000180004177984 */ /* 0x000fe80000000800 */
[----:B------:R-:W-:Y:S04]  /*8db0*/  LDS R3, [R4+0x1c] ;  /* 0x00001c0004037984 */ /* 0x000fe80000000800 */
[----:B------:R0:W-:Y:S01]  /*8dc0*/  LDS R0, [R4+0x20] ;  /* 0x0000200004007984 */ /* 0x0001e20000000800 */
[----:B------:R-:W-:Y:S06]  /*8dd0*/  BAR.SYNC.DEFER_BLOCKING 0x0 ;  /* 0x0000000000007b1d */ /* 0x000fec0000010000 */
[----:B--2---:R-:W-:Y:S02]  /*8de0*/  STS [R6+0x4d8], R29 ;  /* 0x0004d81d06007388 */ /* 0x004fe40000000800 */
[----:B------:R-:W-:Y:S06]  /*8df0*/  BAR.SYNC.DEFER_BLOCKING 0x0 ;  /* 0x0000000000007b1d */ /* 0x000fec0000010000 */
[----:B------:R-:W1:Y:S01]  /*8e00*/  @P0 LDS R8, [R6+0x4d4] ;  /* 0x0004d40006080984 */ /* 0x000e620000000800 */
[----:B------:R-:W-:-:S04]  /*8e10*/  IMAD R7, R32, 0x9, RZ ;  /* 0x0000000920077824 */ /* 0x000fc800078e02ff */
[C---:B------:R-:W-:Y:S01]  /*8e20*/  VIADD R5, R7.reuse, 0x1 ;  /* 0x0000000107057836 */ /* 0x040fe20000000000 */
[----:B------:R-:W-:Y:S01]  /*8e30*/  ISETP.EQ.U32.AND P4, PT, R26, R7, PT ;  /* 0x000000071a00720c */ /* 0x000fe20003f82070 */
[C---:B------:R-:W-:Y:S01]  /*8e40*/  VIADD R25, R7.reuse, 0x2 ;  /* 0x0000000207197836 */ /* 0x040fe20000000000 */
[----:B---3--:R-:W-:Y:S01]  /*8e50*/  ISETP.NE.AND P5, PT, R10, R12, PT ;  /* 0x0000000c0a00720c */ /* 0x008fe20003fa5270 */
[C---:B------:R-:W-:Y:S01]  /*8e60*/  VIADD R27, R7.reuse, 0x3 ;  /* 0x00000003071b7836 */ /* 0x040fe20000000000 */
[C---:B------:R-:W-:Y:S01]  /*8e70*/  ISETP.EQ.U32.AND P2, PT, R26.reuse, R5, PT ;  /* 0x000000051a00720c */ /* 0x040fe20003f42070 */
[----:B------:R-:W-:Y:S01]  /*8e80*/  VIADD R5, R7, 0x4 ;  /* 0x0000000407057836 */ /* 0x000fe20000000000 */
[----:B------:R-:W-:Y:S02]  /*8e90*/  ISETP.EQ.U32.AND P3, PT, R26, R25, PT ;  /* 0x000000191a00720c */ /* 0x000fe40003f62070 */
[----:B------:R-:W-:Y:S02]  /*8ea0*/  ISETP.EQ.OR.EX P5, PT, R30, RZ, P5, P2 ;  /* 0x000000ff1e00720c */ /* 0x000fe40002fa2720 */
[----:B------:R-:W-:-:S02]  /*8eb0*/  ISETP.EQ.U32.AND P1, PT, R26, R27, PT ;  /* 0x0000001b1a00720c */ /* 0x000fc40003f22070 */
[----:B------:R-:W-:Y:S02]  /*8ec0*/  ISETP.EQ.U32.AND P2, PT, R26, R5, PT ;  /* 0x000000051a00720c */ /* 0x000fe40003f42070 */
[----:B0-----:R-:W-:Y:S02]  /*8ed0*/  SEL R4, RZ, 0x1, !P5 ;  /* 0x00000001ff047807 */ /* 0x001fe40006800000 */
[----:B-1----:R-:W-:-:S04]  /*8ee0*/  ISETP.NE.AND P0, PT, R8, R10, PT ;  /* 0x0000000a0800720c */ /* 0x002fc80003f05270 */
[----:B------:R-:W-:Y:S02]  /*8ef0*/  ISETP.EQ.OR.EX P4, PT, R30, RZ, P0, P4 ;  /* 0x000000ff1e00720c */ /* 0x000fe40000782740 */
[----:B------:R-:W-:Y:S02]  /*8f00*/  ISETP.NE.AND P0, PT, R12, R14, PT ;  /* 0x0000000e0c00720c */ /* 0x000fe40003f05270 */
[----:B------:R-:W-:Y:S02]  /*8f10*/  SEL R6, RZ, 0x1, !P4 ;  /* 0x00000001ff067807 */ /* 0x000fe40006000000 */
[----:B------:R-:W-:Y:S02]  /*8f20*/  ISETP.EQ.OR.EX P3, PT, R30, RZ, P0, P3 ;  /* 0x000000ff1e00720c */ /* 0x000fe40000762730 */
[----:B------:R-:W-:Y:S02]  /*8f30*/  ISETP.NE.AND P4, PT, R14, R16, PT ;  /* 0x000000100e00720c */ /* 0x000fe40003f85270 */
[----:B------:R-:W-:-:S02]  /*8f40*/  ISETP.NE.AND P0, PT, R16, R18, PT ;  /* 0x000000121000720c */ /* 0x000fc40003f05270 */
[----:B------:R-:W-:Y:S02]  /*8f50*/  SEL R27, RZ, 0x1, !P3 ;  /* 0x00000001ff1b7807 */ /* 0x000fe40005800000 */
[C---:B------:R-:W-:Y:S02]  /*8f60*/  ISETP.EQ.OR.EX P6, PT, R30.reuse, RZ, P4, P1 ;  /* 0x000000ff1e00720c */ /* 0x040fe400027c2710 */
[----:B------:R-:W-:Y:S02]  /*8f70*/  ISETP.EQ.OR.EX P2, PT, R30, RZ, P0, P2 ;  /* 0x000000ff1e00720c */ /* 0x000fe40000742720 */
[----:B------:R-:W-:Y:S02]  /*8f80*/  IADD3 R27, P0, P1, R27, R4, R6 ;  /* 0x000000041b1b7210 */ /* 0x000fe4000791e006 */
[----:B------:R-:W-:Y:S02]  /*8f90*/  SEL R5, RZ, 0x1, !P6 ;  /* 0x00000001ff057807 */ /* 0x000fe40007000000 */
[----:B------:R-:W-:-:S02]  /*8fa0*/  SEL R4, RZ, 0x1, !P2 ;  /* 0x00000001ff047807 */ /* 0x000fc40005000000 */
[----:B------:R-:W-:Y:S02]  /*8fb0*/  IADD3.X R24, PT, PT, RZ, RZ, RZ, P0, P1 ;  /* 0x000000ffff187210 */ /* 0x000fe400007e24ff */
[----:B------:R-:W-:Y:S01]  /*8fc0*/  IADD3 R27, P0, P1, R4, R27, R5 ;  /* 0x0000001b041b7210 */ /* 0x000fe2000791e005 */
[----:B------:R-:W-:-:S03]  /*8fd0*/  VIADD R5, R7, 0x5 ;  /* 0x0000000507057836 */ /* 0x000fc60000000000 */
[----:B------:R-:W-:Y:S02]  /*8fe0*/  IADD3.X R24, PT, PT, RZ, R24, RZ, P0, P1 ;  /* 0x00000018ff187210 */ /* 0x000fe400007e24ff */
[----:B------:R-:W-:Y:S01]  /*8ff0*/  ISETP.EQ.U32.AND P0, PT, R26, R5, PT ;  /* 0x000000051a00720c */ /* 0x000fe20003f02070 */
[----:B------:R-:W-:Y:S01]  /*9000*/  VIADD R5, R7, 0x6 ;  /* 0x0000000607057836 */ /* 0x000fe20000000000 */
[----:B------:R-:W-:Y:S02]  /*9010*/  ISETP.NE.AND P1, PT, R18, R20, PT ;  /* 0x000000141200720c */ /* 0x000fe40003f25270 */
[----:B------:R-:W-:Y:S02]  /*9020*/  ISETP.NE.AND P4, PT, R20, R22, PT ;  /* 0x000000161400720c */ /* 0x000fe40003f85270 */
[----:B------:R-:W-:Y:S02]  /*9030*/  ISETP.EQ.OR.EX P1, PT, R30, RZ, P1, P0 ;  /* 0x000000ff1e00720c */ /* 0x000fe40000f22700 */
[----:B------:R-:W-:-:S04]  /*9040*/  ISETP.EQ.U32.AND P0, PT, R26, R5, PT ;  /* 0x000000051a00720c */ /* 0x000fc80003f02070 */
[----:B------:R-:W-:Y:S02]  /*9050*/  ISETP.EQ.OR.EX P0, PT, R30, RZ, P4, P0 ;  /* 0x000000ff1e00720c */ /* 0x000fe40002702700 */
[----:B------:R-:W-:Y:S02]  /*9060*/  SEL R5, RZ, 0x1, !P1 ;  /* 0x00000001ff057807 */ /* 0x000fe40004800000 */
[----:B------:R-:W-:Y:S02]  /*9070*/  SEL R4, RZ, 0x1, !P0 ;  /* 0x00000001ff047807 */ /* 0x000fe40004000000 */
[----:B------:R-:W-:Y:S02]  /*9080*/  P2R R31, PR, RZ, 0x20 ;  /* 0x00000020ff1f7803 */ /* 0x000fe40000000000 */
[----:B------:R-:W-:Y:S01]  /*9090*/  IADD3 R27, P4, P5, R4, R27, R5 ;  /* 0x0000001b041b7210 */ /* 0x000fe20007d9e005 */
[C---:B------:R-:W-:Y:S02]  /*90a0*/  VIADD R5, R7.reuse, 0x7 ;  /* 0x0000000707057836 */ /* 0x040fe40000000000 */
[----:B------:R-:W-:Y:S01]  /*90b0*/  VIADD R7, R7, 0x8 ;  /* 0x0000000807077836 */ /* 0x000fe20000000000 */
[----:B------:R-:W-:-:S02]  /*90c0*/  IADD3.X R24, PT, PT, RZ, R24, RZ, P4, P5 ;  /* 0x00000018ff187210 */ /* 0x000fc400027ea4ff */
[----:B------:R-:W-:Y:S02]  /*90d0*/  ISETP.EQ.U32.AND P5, PT, R26, R5, PT ;  /* 0x000000051a00720c */ /* 0x000fe40003fa2070 */
[----:B------:R-:W-:Y:S02]  /*90e0*/  ISETP.NE.AND P4, PT, R22, R2, PT ;  /* 0x000000021600720c */ /* 0x000fe40003f85270 */
[----:B------:R-:W-:Y:S02]  /*90f0*/  P2R R34, PR, RZ, 0x40 ;  /* 0x00000040ff227803 */ /* 0x000fe40000000000 */
[----:B------:R-:W-:Y:S02]  /*9100*/  ISETP.EQ.OR.EX P5, PT, R30, RZ, P4, P5 ;  /* 0x000000ff1e00720c */ /* 0x000fe400027a2750 */
[----:B------:R-:W-:Y:S02]  /*9110*/  ISETP.EQ.U32.AND P4, PT, R26, R7, PT ;  /* 0x000000071a00720c */ /* 0x000fe40003f82070 */
[----:B------:R-:W-:-:S02]  /*9120*/  ISETP.NE.AND P6, PT, R2, R29, PT ;  /* 0x0000001d0200720c */ /* 0x000fc40003fc5270 */
[----:B------:R-:W-:Y:S02]  /*9130*/  P2R R33, PR, RZ, 0x8 ;  /* 0x00000008ff217803 */ /* 0x000fe40000000000 */
[----:B------:R-:W-:Y:S02]  /*9140*/  ISETP.EQ.OR.EX P4, PT, R30, RZ, P6, P4 ;  /* 0x000000ff1e00720c */ /* 0x000fe40003782740 */
[----:B------:R-:W-:Y:S02]  /*9150*/  ISETP.NE.AND P3, PT, R31, RZ, PT ;  /* 0x000000ff1f00720c */ /* 0x000fe40003f65270 */
[----:B------:R-:W-:Y:S02]  /*9160*/  SEL R5, RZ, 0x1, !P5 ;  /* 0x00000001ff057807 */ /* 0x000fe40006800000 */
[----:B------:R-:W-:Y:S02]  /*9170*/  SEL R4, RZ, 0x1, !P4 ;  /* 0x00000001ff047807 */ /* 0x000fe40006000000 */
[----:B------:R-:W-:-:S02]  /*9180*/  P2R R25, PR, RZ, 0x8 ;  /* 0x00000008ff197803 */ /* 0x000fc40000000000 */
[----:B------:R-:W-:-:S04]  /*9190*/  IADD3 R27, P3, P6, R4, R27, R5 ;  /* 0x0000001b041b7210 */ /* 0x000fc80007e7e005 */
[----:B------:R-:W-:Y:S02]  /*91a0*/  IADD3.X R24, PT, PT, RZ, R24, RZ, P3, P6 ;  /* 0x00000018ff187210 */ /* 0x000fe40001fec4ff */
[----:B------:R-:W-:-:S04]  /*91b0*/  ISETP.NE.AND P3, PT, R25, RZ, PT ;  /* 0x000000ff1900720c */ /* 0x000fc80003f65270 */
[----:B------:R-:W-:Y:S02]  /*91c0*/  SEL R4, R11, RZ, !P3 ;  /* 0x000000ff0b047207 */ /* 0x000fe40005800000 */
[----:B------:R-:W-:-:S03]  /*91d0*/  ISETP.NE.AND P3, PT, R33, RZ, PT ;  /* 0x000000ff2100720c */ /* 0x000fc60003f65270 */
[----:B------:R-:W-:-:S05]  /*91e0*/  IMAD.IADD R4, R13, 0x1, R4 ;  /* 0x000000010d047824 */ /* 0x000fca00078e0204 */
[----:B------:R-:W-:Y:S02]  /*91f0*/  SEL R4, R4, RZ, !P3 ;  /* 0x000000ff04047207 */ /* 0x000fe40005800000 */
[----:B------:R-:W-:-:S03]  /*9200*/  ISETP.NE.AND P6, PT, R34, RZ, PT ;  /* 0x000000ff2200720c */ /* 0x000fc60003fc5270 */
        /* <DEDUP_REMOVED lines=13> */
[----:B------:R-:W0:Y:S01]  /*92e0*/  SHFL.UP PT, R6, R0, 0x1, RZ ;  /* 0x0420000000067989 */ /* 0x000e2200000e00ff */
[----:B------:R-:W-:-:S03]  /*92f0*/  ISETP.NE.U32.AND P4, PT, R27, RZ, PT ;  /* 0x000000ff1b00720c */ /* 0x000fc60003f85070 */
[----:B------:R-:W1:Y:S01]  /*9300*/  SHFL.UP PT, R4, R27, 0x1, RZ ;  /* 0x042000001b047989 */ /* 0x000e6200000e00ff */
[----:B------:R-:W-:-:S03]  /*9310*/  ISETP.NE.AND.EX P4, PT, R24, RZ, PT, P4 ;  /* 0x000000ff1800720c */ /* 0x000fc60003f85340 */
[----:B------:R-:W2:Y:S01]  /*9320*/  SHFL.UP PT, R5, R24, 0x1, RZ ;  /* 0x0420000018057989 */ /* 0x000ea200000e00ff */
[----:B0-----:R-:W-:Y:S02]  /*9330*/  SEL R6, R6, RZ, !P4 ;  /* 0x000000ff06067207 */ /* 0x001fe40006000000 */
[----:B------:R-:W-:-:S04]  /*9340*/  ISETP.GE.AND P4, PT, R28, 0x1, PT ;  /* 0x000000011c00780c */ /* 0x000fc80003f86270 */
[----:B------:R-:W-:-:S05]  /*9350*/  SEL R7, R6, RZ, P4 ;  /* 0x000000ff06077207 */ /* 0x000fca0002000000 */
[----:B------:R-:W-:Y:S01]  /*9360*/  IMAD.IADD R7, R0, 0x1, R7 ;  /* 0x0000000100077824 */ /* 0x000fe200078e0207 */
[----:B-1----:R-:W-:-:S04]  /*9370*/  SEL R4, R4, RZ, P4 ;  /* 0x000000ff04047207 */ /* 0x002fc80002000000 */
[----:B------:R-:W0:Y:S01]  /*9380*/  SHFL.UP PT, R6, R7, 0x2, RZ ;  /* 0x0440000007067989 */ /* 0x000e2200000e00ff */
[----:B--2---:R-:W-:Y:S02]  /*9390*/  SEL R5, R5, RZ, P4 ;  /* 0x000000ff05057207 */ /* 0x004fe40002000000 */
[----:B------:R-:W-:-:S05]  /*93a0*/  IADD3 R25, P4, PT, R4, R27, RZ ;  /* 0x0000001b04197210 */ /* 0x000fca0007f9e0ff */
[----:B------:R-:W-:Y:S01]  /*93b0*/  IMAD.X R27, R5, 0x1, R24, P4 ;  /* 0x00000001051b7824 */ /* 0x000fe200020e0618 */
[----:B------:R-:W1:Y:S01]  /*93c0*/  SHFL.UP PT, R0, R25, 0x2, RZ ;  /* 0x0440000019007989 */ /* 0x000e6200000e00ff */
[----:B------:R-:W-:-:S03]  /*93d0*/  ISETP.NE.U32.AND P4, PT, R25, RZ, PT ;  /* 0x000000ff1900720c */ /* 0x000fc60003f85070 */
[----:B------:R-:W2:Y:S01]  /*93e0*/  SHFL.UP PT, R4, R27, 0x2, RZ ;  /* 0x044000001b047989 */ /* 0x000ea200000e00ff */
[----:B------:R-:W-:-:S04]  /*93f0*/  ISETP.NE.AND.EX P4, PT, R27, RZ, PT, P4 ;  /* 0x000000ff1b00720c */ /* 0x000fc80003f85340 */
[----:B0-----:R-:W-:Y:S02]  /*9400*/  SEL R6, R6, RZ, !P4 ;  /* 0x000000ff06067207 */ /* 0x001fe40006000000 */
[----:B------:R-:W-:-:S04]  /*9410*/  ISETP.GE.AND P4, PT, R28, 0x2, PT ;  /* 0x000000021c00780c */ /* 0x000fc80003f86270 */
[----:B------:R-:W-:-:S05]  /*9420*/  SEL R6, R6, RZ, P4 ;  /* 0x000000ff06067207 */ /* 0x000fca0002000000 */
[----:B------:R-:W-:Y:S01]  /*9430*/  IMAD.IADD R6, R7, 0x1, R6 ;  /* 0x0000000107067824 */ /* 0x000fe200078e0206 */
[----:B-1----:R-:W-:Y:S02]  /*9440*/  SEL R0, R0, RZ, P4 ;  /* 0x000000ff00007207 */ /* 0x002fe40002000000 */
[----:B--2---:R-:W-:Y:S02]  /*9450*/  SEL R4, R4, RZ, P4 ;  /* 0x000000ff04047207 */ /* 0x004fe40002000000 */
[----:B------:R-:W0:Y:S01]  /*9460*/  SHFL.UP PT, R5, R6, 0x4, RZ ;  /* 0x0480000006057989 */ /* 0x000e2200000e00ff */
        /* <DEDUP_REMOVED lines=8> */
[----:B------:R-:W-:Y:S02]  /*94f0*/  SEL R5, R5, RZ, P4 ;  /* 0x000000ff05057207 */ /* 0x000fe40002000000 */
[----:B-1----:R-:W-:-:S03]  /*9500*/  SEL R0, R0, RZ, P4 ;  /* 0x000000ff00007207 */ /* 0x002fc60002000000 */
[----:B------:R-:W-:Y:S01]  /*9510*/  IMAD.IADD R5, R6, 0x1, R5 ;  /* 0x0000000106057824 */ /* 0x000fe200078e0205 */
[----:B--2---:R-:W-:Y:S02]  /*9520*/  SEL R4, R4, RZ, P4 ;  /* 0x000000ff04047207 */ /* 0x004fe40002000000 */
[----:B------:R-:W-:Y:S02]  /*9530*/  IADD3 R7, P4, PT, R0, R7, RZ ;  /* 0x0000000700077210 */ /* 0x000fe40007f9e0ff */
[----:B------:R-:W0:Y:S03]  /*9540*/  SHFL.UP PT, R6, R5, 0x8, RZ ;  /* 0x0500000005067989 */ /* 0x000e2600000e00ff */
[----:B------:R-:W-:Y:S01]  /*9550*/  IMAD.X R27, R4, 0x1, R25, P4 ;  /* 0x00000001041b7824 */ /* 0x000fe200020e0619 */
[----:B------:R-:W1:Y:S04]  /*9560*/  SHFL.UP PT, R0, R7, 0x8, RZ ;  /* 0x0500000007007989 */ /* 0x000e6800000e00ff */
[----:B------:R-:W2:Y:S01]  /*9570*/  SHFL.UP PT, R4, R27, 0x8, RZ ;  /* 0x050000001b047989 */ /* 0x000ea200000e00ff */
[----:B------:R-:W-:-:S04]  /*9580*/  ISETP.NE.U32.AND P4, PT, R7, RZ, PT ;  /* 0x000000ff0700720c */ /* 0x000fc80003f85070 */
[----:B------:R-:W-:-:S04]  /*9590*/  ISETP.NE.AND.EX P4, PT, R27, RZ, PT, P4 ;  /* 0x000000ff1b00720c */ /* 0x000fc80003f85340 */
[----:B0-----:R-:W-:Y:S02]  /*95a0*/  SEL R6, R6, RZ, !P4 ;  /* 0x000000ff06067207 */ /* 0x001fe40006000000 */
[----:B------:R-:W-:-:S04]  /*95b0*/  ISETP.GE.AND P4, PT, R28, 0x8, PT ;  /* 0x000000081c00780c */ /* 0x000fc80003f86270 */
[----:B------:R-:W-:Y:S02]  /*95c0*/  SEL R6, R6, RZ, P4 ;  /* 0x000000ff06067207 */ /* 0x000fe40002000000 */
[----:B-1----:R-:W-:Y:S02]  /*95d0*/  SEL R0, R0, RZ, P4 ;  /* 0x000000ff00007207 */ /* 0x002fe40002000000 */
[----:B--2---:R-:W-:Y:S01]  /*95e0*/  SEL R4, R4, RZ, P4 ;  /* 0x000000ff04047207 */ /* 0x004fe20002000000 */
[----:B------:R-:W-:Y:S01]  /*95f0*/  IMAD.IADD R6, R5, 0x1, R6 ;  /* 0x0000000105067824 */ /* 0x000fe200078e0206 */
[----:B------:R-:W-:-:S04]  /*9600*/  IADD3 R25, P4, PT, R0, R7, RZ ;  /* 0x0000000700197210 */ /* 0x000fc80007f9e0ff */
[----:B------:R-:W0:Y:S01]  /*9610*/  SHFL.UP PT, R5, R6, 0x10, RZ ;  /* 0x0600000006057989 */ /* 0x000e2200000e00ff */
[----:B------:R-:W-:-:S03]  /*9620*/  IMAD.X R24, R4, 0x1, R27, P4 ;  /* 0x0000000104187824 */ /* 0x000fc600020e061b */
[----:B------:R-:W1:Y:S04]  /*9630*/  SHFL.UP PT, R0, R25, 0x10, RZ ;  /* 0x0600000019007989 */ /* 0x000e6800000e00ff */
[----:B------:R-:W2:Y:S01]  /*9640*/  SHFL.UP PT, R4, R24, 0x10, RZ ;  /* 0x0600000018047989 */ /* 0x000ea200000e00ff */
[----:B------:R-:W-:-:S04]  /*9650*/  ISETP.NE.U32.AND P4, PT, R25, RZ, PT ;  /* 0x000000ff1900720c */ /* 0x000fc80003f85070 */
[----:B------:R-:W-:-:S04]  /*9660*/  ISETP.NE.AND.EX P4, PT, R24, RZ, PT, P4 ;  /* 0x000000ff1800720c */ /* 0x000fc80003f85340 */
[----:B0-----:R-:W-:Y:S02]  /*9670*/  SEL R7, R5, RZ, !P4 ;  /* 0x000000ff05077207 */ /* 0x001fe40006000000 */
[----:B------:R-:W-:-:S04]  /*9680*/  ISETP.GE.AND P4, PT, R28, 0x10, PT ;  /* 0x000000101c00780c */ /* 0x000fc80003f86270 */
[----:B-1----:R-:W-:Y:S02]  /*9690*/  SEL R0, R0, RZ, P4 ;  /* 0x000000ff00007207 */ /* 0x002fe40002000000 */
[----:B--2---:R-:W-:Y:S02]  /*96a0*/  SEL R5, R4, RZ, P4 ;  /* 0x000000ff04057207 */ /* 0x004fe40002000000 */
[----:B------:R-:W-:Y:S02]  /*96b0*/  SEL R7, R7, RZ, P4 ;  /* 0x000000ff07077207 */ /* 0x000fe40002000000 */
[----:B------:R-:W-:Y:S02]  /*96c0*/  ISETP.NE.AND P4, PT, R28, 0x1f, PT ;  /* 0x0000001f1c00780c */ /* 0x000fe40003f85270 */
[----:B------:R-:W-:Y:S01]  /*96d0*/  IADD3 R4, P5, PT, R0, R25, RZ ;  /* 0x0000001900047210 */ /* 0x000fe20007fbe0ff */
[----:B------:R-:W-:-:S04]  /*96e0*/  IMAD.IADD R33, R6, 0x1, R7 ;  /* 0x0000000106217824 */ /* 0x000fc800078e0207 */
[----:B------:R-:W-:-:S06]  /*96f0*/  IMAD.X R5, R5, 0x1, R24, P5 ;  /* 0x0000000105057824 */ /* 0x000fcc00028e0618 */
[----:B------:R-:W-:-:S05]  /*9700*/  @!P4 LEA R40, R9, UR4, 0x4 ;  /* 0x000000040928cc11 */ /* 0x000fca000f8e20ff */
[----:B------:R-:W-:Y:S04]  /*9710*/  @!P4 STS.64 [R40], R4 ;  /* 0x000000042800c388 */ /* 0x000fe80000000a00 */
[----:B------:R-:W-:Y:S01]  /*9720*/  @!P4 STS [R40+0x8], R33 ;  /* 0x000008212800c388 */ /* 0x000fe20000000800 */
[----:B------:R-:W-:Y:S06]  /*9730*/  BAR.SYNC.DEFER_BLOCKING 0x0 ;  /* 0x0000000000007b1d */ /* 0x000fec0000010000 */
[----:B------:R-:W-:Y:S04]  /*9740*/  LDS.64 R34, [UR4+0x10] ;  /* 0x00001004ff227984 */ /* 0x000fe80008000a00 */
[----:B------:R-:W0:Y:S04]  /*9750*/  LDS.64 R36, [UR4] ;  /* 0x00000004ff247984 */ /* 0x000e280008000a00 */
[----:B------:R-:W1:Y:S04]  /*9760*/  LDS R0, [UR4+0x8] ;  /* 0x00000804ff007984 */ /* 0x000e680008000800 */
[----:B------:R-:W2:Y:S04]  /*9770*/  LDS R27, [UR4+0x18] ;  /* 0x00001804ff1b7984 */ /* 0x000ea80008000800 */
[----:B------:R-:W3:Y:S04]  /*9780*/  LDS.64 R24, [UR4+0x20] ;  /* 0x00002004ff187984 */ /* 0x000ee80008000a00 */
[----:B------:R-:W4:Y:S04]  /*9790*/  LDS R38, [UR4+0x28] ;  /* 0x00002804ff267984 */ /* 0x000f280008000800 */
[----:B------:R-:W5:Y:S04]  /*97a0*/  LDS.64 R6, [UR4+0x30] ;  /* 0x00003004ff067984 */ /* 0x000f680008000a00 */
[----:B------:R-:W-:Y:S01]  /*97b0*/  LDS R40, [UR4+0x58] ;  /* 0x00005804ff287984 */ /* 0x000fe20008000800 */
[----:B0-----:R-:W-:-:S05]  /*97c0*/  IADD3 R41, P4, PT, R36, R34, RZ ;  /* 0x0000002224297210 */ /* 0x001fca0007f9e0ff */
[----:B------:R-:W-:Y:S01]  /*97d0*/  IMAD.X R43, R37, 0x1, R35, P4 ;  /* 0x00000001252b7824 */ /* 0x000fe200020e0623 */
[----:B------:R-:W-:-:S04]  /*97e0*/  ISETP.NE.U32.AND P4, PT, R34, RZ, PT ;  /* 0x000000ff2200720c */ /* 0x000fc80003f85070 */
[----:B------:R-:W-:-:S04]  /*97f0*/  ISETP.NE.AND.EX P4, PT, R35, RZ, PT, P4 ;  /* 0x000000ff2300720c */ /* 0x000fc80003f85340 */
[----:B-1----:R-:W-:Y:S02]  /*9800*/  SEL R34, R0, RZ, !P4 ;  /* 0x000000ff00227207 */ /* 0x002fe40006000000 */
[----:B------:R-:W-:-:S03]  /*9810*/  ISETP.NE.AND P4, PT, R9, 0x2, PT ;  /* 0x000000020900780c */ /* 0x000fc60003f85270 */
[----:B--2---:R-:W-:Y:S01]  /*9820*/  IMAD.IADD R27, R27, 0x1, R34 ;  /* 0x000000011b1b7824 */ /* 0x004fe200078e0222 */
[----:B------:R-:W-:Y:S01]  /*9830*/  SEL R42, R41, R36, !P4 ;  /* 0x00000024292a7207 */ /* 0x000fe20006000000 */
[----:B------:R-:W-:Y:S01]  /*9840*/  LDS.64 R34, [UR4+0x40] ;  /* 0x00004004ff227984 */ /* 0x000fe20008000a00 */
[----:B------:R-:W-:Y:S02]  /*9850*/  SEL R44, R43, R37, !P4 ;  /* 0x000000252b2c7207 */ /* 0x000fe40006000000 */
[----:B------:R-:W-:Y:S01]  /*9860*/  SEL R0, R27, R0, !P4 ;  /* 0x000000001b007207 */ /* 0x000fe20006000000 */
[----:B------:R-:W0:Y:S01]  /*9870*/  LDS R36, [UR4+0x38] ;  /* 0x00003804ff247984 */ /* 0x000e220008000800 */
[----:B---3--:R-:W-:-:S05]  /*9880*/  IADD3 R37, P4, PT, R24, R41, RZ ;  /* 0x0000002918257210 */ /* 0x008fca0007f9e0ff */
[----:B------:R-:W-:Y:S01]  /*9890*/  IMAD.X R43, R25, 0x1, R43, P4 ;  /* 0x00000001192b7824 */ /* 0x000fe200020e062b */
[----:B------:R-:W-:-:S04]  /*98a0*/  ISETP.NE.U32.AND P4, PT, R24, RZ, PT ;  /* 0x000000ff1800720c */ /* 0x000fc80003f85070 */
[----:B------:R-:W-:Y:S02]  /*98b0*/  ISETP.NE.AND.EX P4, PT, R25, RZ, PT, P4 ;  /* 0x000000ff1900720c */ /* 0x000fe40003f85340 */
[----:B------:R-:W-:Y:S02]  /*98c0*/  LDS.64 R24, [UR4+0x50] ;  /* 0x00005004ff187984 */ /* 0x000fe40008000a00 */
[----:B------:R-:W-:Y:S02]  /*98d0*/  SEL R27, R27, RZ, !P4 ;  /* 0x000000ff1b1b7207 */ /* 0x000fe40006000000 */
[----:B------:R-:W-:-:S03]  /*98e0*/  ISETP.NE.AND P4, PT, R9, 0x3, PT ;  /* 0x000000030900780c */ /* 0x000fc60003f85270 */
[----:B----4-:R-:W-:Y:S01]  /*98f0*/  IMAD.IADD R27, R38, 0x1, R27 ;  /* 0x00000001261b7824 */ /* 0x010fe200078e021b */
[----:B------:R-:W-:Y:S01]  /*9900*/  SEL R42, R37, R42, !P4 ;  /* 0x0000002a252a7207 */ /* 0x000fe20006000000 */
[----:B------:R-:W1:Y:S01]  /*9910*/  LDS R38, [UR4+0x48] ;  /* 0x00004804ff267984 */ /* 0x000e620008000800 */
[----:B------:R-:W-:Y:S02]  /*9920*/  SEL R44, R43, R44, !P4 ;  /* 0x0000002c2b2c7207 */ /* 0x000fe40006000000 */
[----:B------:R-:W-:Y:S02]  /*9930*/  SEL R0, R27, R0, !P4 ;  /* 0x000000001b007207 */ /* 0x000fe40006000000 */
[----:B-----5:R-:W-:-:S05]  /*9940*/  IADD3 R37, P4, PT, R6, R37, RZ ;  /* 0x0000002506257210 */ /* 0x020fca0007f9e0ff */
[----:B------:R-:W-:Y:S01]  /*9950*/  IMAD.X R43, R7, 0x1, R43, P4 ;  /* 0x00000001072b7824 */ /* 0x000fe200020e062b */
[----:B------:R-:W-:-:S04]  /*9960*/  ISETP.NE.U32.AND P4, PT, R6, RZ, PT ;  /* 0x000000ff0600720c */ /* 0x000fc80003f85070 */
[----:B------:R-:W-:-:S04]  /*9970*/  ISETP.NE.AND.EX P4, PT, R7, RZ, PT, P4 ;  /* 0x000000ff0700720c */ /* 0x000fc80003f85340 */
[----:B------:R-:W-:Y:S02]  /*9980*/  SEL R27, R27, RZ, !P4 ;  /* 0x000000ff1b1b7207 */ /* 0x000fe40006000000 */
[----:B------:R-:W-:-:S03]  /*9990*/  ISETP.NE.AND P4, PT, R9, 0x4, PT ;  /* 0x000000040900780c */ /* 0x000fc60003f85270 */
[----:B0-----:R-:W-:Y:S01]  /*99a0*/  IMAD.IADD R27, R36, 0x1, R27 ;  /* 0x00000001241b7824 */ /* 0x001fe200078e021b */
[----:B------:R-:W-:Y:S02]  /*99b0*/  SEL R6, R37, R42, !P4 ;  /* 0x0000002a25067207 */ /* 0x000fe40006000000 */
[----:B------:R-:W-:Y:S02]  /*99c0*/  SEL R42, R43, R44, !P4 ;  /* 0x0000002c2b2a7207 */ /* 0x000fe40006000000 */
[----:B------:R-:W-:Y:S02]  /*99d0*/  SEL R0, R27, R0, !P4 ;  /* 0x000000001b007207 */ /* 0x000fe40006000000 */
[C---:B------:R-:W-:Y:S02]  /*99e0*/  IADD3 R7, P4, PT, R34.reuse, R37, RZ ;  /* 0x0000002522077210 */ /* 0x040fe40007f9e0ff */
[----:B------:R-:W0:Y:S03]  /*99f0*/  LDS.64 R36, [UR4+0x60] ;  /* 0x00006004ff247984 */ /* 0x000e260008000a00 */
[----:B------:R-:W-:Y:S01]  /*9a00*/  IMAD.X R43, R35, 0x1, R43, P4 ;  /* 0x00000001232b7824 */ /* 0x000fe200020e062b */
[----:B------:R-:W-:-:S02]  /*9a10*/  ISETP.NE.U32.AND P4, PT, R34, RZ, PT ;  /* 0x000000ff2200720c */ /* 0x000fc40003f85070 */
[----:B------:R-:W2:Y:S02]  /*9a20*/  LDS R34, [UR4+0x68] ;  /* 0x00006804ff227984 */ /* 0x000ea40008000800 */
[----:B------:R-:W-:-:S04]  /*9a30*/  ISETP.NE.AND.EX P4, PT, R35, RZ, PT, P4 ;  /* 0x000000ff2300720c */ /* 0x000fc80003f85340 */
[----:B------:R-:W-:Y:S02]  /*9a40*/  SEL R27, R27, RZ, !P4 ;  /* 0x000000ff1b1b7207 */ /* 0x000fe40006000000 */
[----:B------:R-:W-:-:S03]  /*9a50*/  ISETP.NE.AND P4, PT, R9, 0x5, PT ;  /* 0x000000050900780c */ /* 0x000fc60003f85270 */
[----:B-1----:R-:W-:Y:S01]  /*9a60*/  IMAD.IADD R27, R38, 0x1, R27 ;  /* 0x00000001261b7824 */ /* 0x002fe200078e021b */
[----:B------:R-:W-:Y:S02]  /*9a70*/  SEL R38, R7, R6, !P4 ;  /* 0x0000000607267207 */ /* 0x000fe40006000000 */
[----:B------:R-:W-:Y:S02]  /*9a80*/  SEL R42, R43, R42, !P4 ;  /* 0x0000002a2b2a7207 */ /* 0x000fe40006000000 */
[----:B------:R-:W-:Y:S02]  /*9a90*/  SEL R0, R27, R0, !P4 ;  /* 0x000000001b007207 */ /* 0x000fe40006000000 */
[C---:B------:R-:W-:Y:S02]  /*9aa0*/  IADD3 R35, P4, PT, R24.reuse, R7, RZ ;  /* 0x0000000718237210 */ /* 0x040fe40007f9e0ff */
[----:B------:R-:W1:Y:S03]  /*9ab0*/  LDS.64 R6, [UR4+0x70] ;  /* 0x00007004ff067984 */ /* 0x000e660008000a00 */
[----:B------:R-:W-:Y:S01]  /*9ac0*/  IMAD.X R43, R25, 0x1, R43, P4 ;  /* 0x00000001192b7824 */ /* 0x000fe200020e062b */
[----:B------:R-:W-:-:S04]  /*9ad0*/  ISETP.NE.U32.AND P4, PT, R24, RZ, PT ;  /* 0x000000ff1800720c */ /* 0x000fc80003f85070 */
[----:B------:R-:W-:-:S04]  /*9ae0*/  ISETP.NE.AND.EX P4, PT, R25, RZ, PT, P4 ;  /* 0x000000ff1900720c */ /* 0x000fc80003f85340 */
[----:B------:R-:W-:Y:S02]  /*9af0*/  SEL R27, R27, RZ, !P4 ;  /* 0x000000ff1b1b7207 */ /* 0x000fe40006000000 */
[----:B------:R-:W-:-:S03]  /*9b00*/  ISETP.NE.AND P4, PT, R9, 0x6, PT ;  /* 0x000000060900780c */ /* 0x000fc60003f85270 */
[----:B------:R-:W-:Y:S01]  /*9b10*/  IMAD.IADD R27, R40, 0x1, R27 ;  /* 0x00000001281b7824 */ /* 0x000fe200078e021b */
[----:B------:R-:W-:Y:S02]  /*9b20*/  SEL R24, R35, R38, !P4 ;  /* 0x0000002623187207 */ /* 0x000fe40006000000 */
[----:B------:R-:W-:Y:S01]  /*9b30*/  SEL R40, R43, R42, !P4 ;  /* 0x0000002a2b287207 */ /* 0x000fe20006000000 */
[----:B------:R-:W3:Y:S01]  /*9b40*/  LDS R38, [UR4+0x78] ;  /* 0x00007804ff267984 */ /* 0x000ee20008000800 */
[----:B------:R-:W-:Y:S02]  /*9b50*/  SEL R0, R27, R0, !P4 ;  /* 0x000000001b007207 */ /* 0x000fe40006000000 */
[----:B0-----:R-:W-:-:S05]  /*9b60*/  IADD3 R35, P4, PT, R36, R35, RZ ;  /* 0x0000002324237210 */ /* 0x001fca0007f9e0ff */
[----:B------:R-:W-:Y:S01]  /*9b70*/  IMAD.X R43, R37, 0x1, R43, P4 ;  /* 0x00000001252b7824 */ /* 0x000fe200020e062b */
[----:B------:R-:W-:-:S04]  /*9b80*/  ISETP.NE.U32.AND P4, PT, R36, RZ, PT ;  /* 0x000000ff2400720c */ /* 0x000fc80003f85070 */
[----:B------:R-:W-:-:S04]  /*9b90*/  ISETP.NE.AND.EX P4, PT, R37, RZ, PT, P4 ;  /* 0x000000ff2500720c */ /* 0x000fc80003f85340 */
[----:B------:R-:W-:Y:S02]  /*9ba0*/  SEL R27, R27, RZ, !P4 ;  /* 0x000000ff1b1b7207 */ /* 0x000fe40006000000 */
[----:B------:R-:W-:-:S03]  /*9bb0*/  ISETP.NE.AND P4, PT, R9, 0x7, PT ;  /* 0x000000070900780c */ /* 0x000fc60003f85270 */
[----:B--2---:R-:W-:Y:S01]  /*9bc0*/  IMAD.IADD R25, R34, 0x1, R27 ;  /* 0x0000000122197824 */ /* 0x004fe200078e021b */
[----:B------:R-:W-:Y:S02]  /*9bd0*/  SEL R34, R35, R24, !P4 ;  /* 0x0000001823227207 */ /* 0x000fe40006000000 */
[----:B------:R-:W-:Y:S02]  /*9be0*/  SEL R41, R43, R40, !P4 ;  /* 0x000000282b297207 */ /* 0x000fe40006000000 */
[----:B------:R-:W-:Y:S02]  /*9bf0*/  SEL R24, R25, R0, !P4 ;  /* 0x0000000019187207 */ /* 0x000fe40006000000 */
[----:B-1----:R-:W-:-:S05]  /*9c00*/  IADD3 R35, P4, PT, R6, R35, RZ ;  /* 0x0000002306237210 */ /* 0x002fca0007f9e0ff */
[----:B------:R-:W-:Y:S01]  /*9c10*/  IMAD.X R36, R7, 0x1, R43, P4 ;  /* 0x0000000107247824 */ /* 0x000fe200020e062b */
[----:B------:R-:W-:-:S04]  /*9c20*/  ISETP.NE.U32.AND P4, PT, R6, RZ, PT ;  /* 0x000000ff0600720c */ /* 0x000fc80003f85070 */
[----:B------:R-:W-:-:S04]  /*9c30*/  ISETP.NE.AND.EX P4, PT, R7, RZ, PT, P4 ;  /* 0x000000ff0700720c */ /* 0x000fc80003f85340 */
[----:B------:R-:W-:Y:S02]  /*9c40*/  SEL R37, R25, RZ, !P4 ;  /* 0x000000ff19257207 */ /* 0x000fe40006000000 */
[----:B------:R-:W-:Y:S01]  /*9c50*/  ISETP.GE.U32.AND P4, PT, R32, 0x20, PT ;  /* 0x000000202000780c */ /* 0x000fe20003f86070 */
[----:B------:R0:W1:Y:S04]  /*9c60*/  SHFL.UP PT, R27, R4, 0x1, RZ ;  /* 0x04200000041b7989 */ /* 0x00006800000e00ff */
[----:B------:R0:W2:Y:S01]  /*9c70*/  SHFL.UP PT, R0, R5, 0x1, RZ ;  /* 0x0420000005007989 */ /* 0x0000a200000e00ff */
[----:B---3--:R-:W-:-:S03]  /*9c80*/  IMAD.IADD R37, R38, 0x1, R37 ;  /* 0x0000000126257824 */ /* 0x008fc600078e0225 */
[----:B------:R0:W3:Y:S04]  /*9c90*/  SHFL.UP PT, R9, R33, 0x1, RZ ;  /* 0x0420000021097989 */ /* 0x0000e800000e00ff */
[----:B------:R-:W-:Y:S05]  /*9ca0*/  @!P4 BRA `(.L_x_1526) ;  /* 0x00000000002cc947 */ /* 0x000fea0003800000 */
[----:B------:R-:W-:Y:S02]  /*9cb0*/  ISETP.NE.AND P5, PT, R28, RZ, PT ;  /* 0x000000ff1c00720c */ /* 0x000fe40003fa5270 */
[C---:B-1----:R-:W-:Y:S02]  /*9cc0*/  ISETP.NE.U32.AND P4, PT, R27.reuse, RZ, PT ;  /* 0x000000ff1b00720c */ /* 0x042fe40003f85070 */
[----:B------:R-:W-:Y:S02]  /*9cd0*/  SEL R27, R27, RZ, P5 ;  /* 0x000000ff1b1b7207 */ /* 0x000fe40002800000 */
[C---:B--2---:R-:W-:Y:S02]  /*9ce0*/  ISETP.NE.AND.EX P4, PT, R0.reuse, RZ, PT, P4 ;  /* 0x000000ff0000720c */ /* 0x044fe40003f85340 */
[----:B------:R-:W-:Y:S02]  /*9cf0*/  SEL R0, R0, RZ, P5 ;  /* 0x000000ff00007207 */ /* 0x000fe40002800000 */
[----:B0-----:R-:W-:-:S02]  /*9d00*/  SEL R4, R24, RZ, !P4 ;  /* 0x000000ff18047207 */ /* 0x001fc40006000000 */
[----:B------:R-:W-:-:S03]  /*9d10*/  IADD3 R27, P4, PT, R27, R34, RZ ;  /* 0x000000221b1b7210 */ /* 0x000fc60007f9e0ff */
[----:B---3--:R-:W-:Y:S02]  /*9d20*/  @P5 IMAD.IADD R24, R9, 0x1, R4 ;  /* 0x0000000109185824 */ /* 0x008fe400078e0204 */
[----:B------:R-:W-:Y:S02]  /*9d30*/  IMAD.X R0, R0, 0x1, R41, P4 ;  /* 0x0000000100007824 */ /* 0x000fe400020e0629 */
[----:B------:R-:W-:Y:S01]  /*9d40*/  IMAD.MOV.U32 R9, RZ, RZ, R24 ;  /* 0x000000ffff097224 */ /* 0x000fe200078e0018 */
[----:B------:R-:W-:Y:S06]  /*9d50*/  BRA `(.L_x_1527) ;  /* 0x0000001000587947 */ /* 0x000fec0003800000 */
.L_x_1526:
[----:B------:R-:W4:Y:S01]  /*9d60*/  LDC.64 R24, c[0x0][0x3b0] ;  /* 0x0000ec00ff187b82 */ /* 0x000f220000000a00 */
[----:B------:R-:W-:Y:S01]  /*9d70*/  ISETP.NE.AND P4, PT, R32, RZ, PT ;  /* 0x000000ff2000720c */ /* 0x000fe20003f85270 */
[----:B------:R-:W5:-:S12]  /*9d80*/  LDCU UR5, c[0x0][0x370] ;  /* 0x00006e00ff0577ac */ /* 0x000f580008000800 */
[----:B------:R-:W-:Y:S01]  /*9d90*/  @!P4 IMAD.MOV.U32 R6, RZ, RZ, R35 ;  /* 0x000000ffff06c224 */ /* 0x000fe200078e0023 */
[----:B------:R1:W-:Y:S01]  /*9da0*/  @!P4 STS [UR4+0xd0], R37 ;  /* 0x0000d025ff00c988 */ /* 0x0003e20008000804 */
[----:B------:R-:W-:Y:S02]  /*9db0*/  @!P4 IMAD.MOV.U32 R7, RZ, RZ, R36 ;  /* 0x000000ffff07c224 */ /* 0x000fe400078e0024 */
[----:B0-----:R-:W-:Y:S02]  /*9dc0*/  @!P4 IMAD.MOV.U32 R4, RZ, RZ, R37 ;  /* 0x000000ffff04c224 */ /* 0x001fe400078e0025 */
[----:B------:R-:W-:Y:S01]  /*9dd0*/  @!P4 IMAD.MOV.U32 R5, RZ, RZ, 0x64 ;  /* 0x00000064ff05c424 */ /* 0x000fe200078e00ff */
[----:B------:R0:W-:Y:S01]  /*9de0*/  @!P4 STS.64 [UR4+0xc8], R6 ;  /* 0x0000c806ff00c988 */ /* 0x0001e20008000a04 */
[----:B-----5:R-:W-:Y:S01]  /*9df0*/  UISETP.GT.U32.AND UP0, UPT, UR5, 0x1f3, UPT ;  /* 0x000001f30500788c */ /* 0x020fe2000bf04070 */
[----:B----4-:R-:W-:-:S05]  /*9e00*/  IMAD.WIDE.U32 R24, R39, 0x10, R24 ;  /* 0x0000001027187825 */ /* 0x010fca00078e0018 */
[----:B------:R0:W-:Y:S03]  /*9e10*/  @!P4 ST.E.128.STRONG.GPU desc[UR8][R24.64+0x200], R4 ;  /* 0x000200041800c985 */ /* 0x0001e6000c10fd08 */
[----:B-1----:R-:W-:Y:S05]  /*9e20*/  BRA.U UP0, `(.L_x_1528) ;  /* 0x0000000100087547 */ /* 0x002fea000b800000 */
[----:B------:R1:W-:Y:S06]  /*9e30*/  MEMBAR.SC.CTA ;  /* 0x0000000000007992 */ /* 0x0003ec0000000000 */
[----:B-1----:R-:W-:Y:S05]  /*9e40*/  BRA `(.L_x_1529) ;  /* 0x0000000000087947 */ /* 0x002fea0003800000 */
.L_x_1528:
[----:B------:R-:W-:Y:S05]  /*9e50*/  NANOSLEEP 0x1c2 ;  /* 0x000001c20000795d */ /* 0x000fea0003800000 */
[----:B------:R-:W-:Y:S01]  /*9e60*/  NOP ;  /* 0x0000000000007918 */ /* 0x000fe20000000000 */
.L_x_1529:
[----:B0-----:R-:W-:-:S03]  /*9e70*/  IMAD.WIDE.U32 R4, R32, 0x10, RZ ;  /* 0x0000001020047825 */ /* 0x001fc600078e00ff */
[----:B------:R-:W-:Y:S02]  /*9e80*/  LOP3.LUT R7, R4, 0xfffffff0, RZ, 0x3c, !PT ;  /* 0xfffffff004077812 */ /* 0x000fe400078e3cff */
[----:B------:R-:W-:Y:S02]  /*9e90*/  LOP3.LUT R5, RZ, R5, RZ, 0x33, !PT ;  /* 0x00000005ff057212 */ /* 0x000fe400078e33ff */
[----:B------:R-:W-:-:S05]  /*9ea0*/  IADD3 R24, P4, PT, R24, R7, RZ ;  /* 0x0000000718187210 */ /* 0x000fca0007f9e0ff */
[----:B------:R-:W-:-:S08]  /*9eb0*/  IMAD.X R25, R25, 0x1, R5, P4 ;  /* 0x0000000119197824 */ /* 0x000fd000020e0605 */
.L_x_1531:
[----:B------:R-:W4:Y:S01]  /*9ec0*/  LD.E.128.STRONG.GPU R4, desc[UR8][R24.64+0x200] ;  /* 0x0002000818047980 */ /* 0x000f22000c10fd00 */
[----:B------:R-:W-:Y:S05]  /*9ed0*/  YIELD ;  /* 0x0000000000007946 */ /* 0x000fea0003800000 */
[----:B------:R-:W-:Y:S01]  /*9ee0*/  UMOV UR5, 0xffffffff ;  /* 0xffffffff00057882 */ /* 0x000fe20000000000 */
[----:B----4-:R-:W-:Y:S02]  /*9ef0*/  ISETP.NE.AND P4, PT, R5, 0x63, PT ;  /* 0x000000630500780c */ /* 0x010fe40003f85270 */
[----:B------:R-:W-:Y:S11]  /*9f00*/  BRA.DIV UR5, `(.L_x_1530) ;  /* 0x0000003e05047947 */ /* 0x000ff6000b800000 */
[----:B------:R-:W-:-:S13]  /*9f10*/  VOTE.ANY P4, !P4 ;  /* 0x0000000000ff7806 */ /* 0x000fda0006080100 */
.L_x_1684:
[----:B------:R-:W-:Y:S05]  /*9f20*/  @P4 BRA `(.L_x_1531) ;  /* 0xfffffffc00e44947 */ /* 0x000fea000383ffff */
[----:B------:R-:W-:Y:S01]  /*9f30*/  UMOV UR5, 0xffffffff ;  /* 0xffffffff00057882 */ /* 0x000fe20000000000 */
[----:B------:R-:W-:Y:S01]  /*9f40*/  ISETP.NE.AND P4, PT, R5, 0x65, PT ;  /* 0x000000650500780c */ /* 0x000fe20003f85270 */
[----:B------:R-:W-:Y:S02]  /*9f50*/  IMAD.MOV.U32 R40, RZ, RZ, R6 ;  /* 0x000000ffff287224 */ /* 0x000fe400078e0006 */
        /* <DEDUP_REMOVED lines=10> */
[----:B------:R0:W4:Y:S04]  /*a000*/  SHFL.DOWN PT, R24, R41, 0x1, R33 ;  /* 0x0820000029187989 */ /* 0x00012800000e0021 */
[----:B------:R0:W0:Y:S02]  /*a010*/  SHFL.DOWN PT, R6, R38, 0x1, R33 ;  /* 0x0820000026067989 */ /* 0x00002400000e0021 */
.L_x_1690:
[----:B------:R-:W-:Y:S01]  /*a020*/  ISETP.GE.AND P5, PT, R28, R33, PT ;  /* 0x000000211c00720c */ /* 0x000fe20003fa6270 */
[----:B------:R-:W-:-:S12]  /*a030*/  UMOV UR5, 0xffffffff ;  /* 0xffffffff00057882 */ /* 0x000fd80000000000 */
[----:B-1----:R-:W-:-:S05]  /*a040*/  @!P5 IADD3 R25, P4, PT, R25, R40, RZ ;  /* 0x000000281919d210 */ /* 0x002fca0007f9e0ff */
[----:B----4-:R-:W-:Y:S01]  /*a050*/  @!P5 IMAD.X R24, R24, 0x1, R41, P4 ;  /* 0x000000011818d824 */ /* 0x010fe200020e0629 */
[----:B------:R-:W-:Y:S01]  /*a060*/  @!P5 ISETP.NE.U32.AND P4, PT, R40, RZ, PT ;  /* 0x000000ff2800d20c */ /* 0x000fe20003f85070 */
[----:B0-----:R-:W-:-:S03]  /*a070*/  @!P5 IMAD.MOV.U32 R40, RZ, RZ, R25 ;  /* 0x000000ffff28d224 */ /* 0x001fc600078e0019 */
[----:B------:R-:W-:-:S04]  /*a080*/  @!P5 ISETP.NE.AND.EX P4, PT, R41, RZ, PT, P4 ;  /* 0x000000ff2900d20c */ /* 0x000fc80003f85340 */
[----:B------:R-:W-:Y:S01]  /*a090*/  @!P5 SEL R25, R6, RZ, !P4 ;  /* 0x000000ff0619d207 */ /* 0x000fe20006000000 */
[----:B------:R-:W-:Y:S08]  /*a0a0*/  BRA.DIV UR5, `(.L_x_1533) ;  /* 0x0000003e05307947 */ /* 0x000ff0000b800000 */
.L_x_1693:
[----:B------:R-:W-:Y:S01]  /*a0b0*/  UMOV UR5, 0xffffffff ;  /* 0xffffffff00057882 */ /* 0x000fe20000000000 */
[----:B------:R-:W-:Y:S02]  /*a0c0*/  @!P5 IMAD.MOV.U32 R41, RZ, RZ, R24 ;  /* 0x000000ffff29d224 */ /* 0x000fe400078e0018 */
[----:B------:R-:W-:Y:S01]  /*a0d0*/  @!P5 IMAD.IADD R38, R38, 0x1, R25 ;  /* 0x000000012626d824 */ /* 0x000fe200078e0219 */
[----:B------:R-:W-:Y:S06]  /*a0e0*/  BRA.DIV UR5, `(.L_x_1534) ;  /* 0x0000003e05407947 */ /* 0x000fec000b800000 */
[----:B------:R0:W1:Y:S04]  /*a0f0*/  SHFL.DOWN PT, R25, R40, 0x2, R33 ;  /* 0x0840000028197989 */ /* 0x00006800000e0021 */
[----:B------:R0:W4:Y:S04]  /*a100*/  SHFL.DOWN PT, R24, R41, 0x2, R33 ;  /* 0x0840000029187989 */ /* 0x00012800000e0021 */
[----:B------:R0:W0:Y:S02]  /*a110*/  SHFL.DOWN PT, R6, R38, 0x2, R33 ;  /* 0x0840000026067989 */ /* 0x00002400000e0021 */
.L_x_1698:
[----:B------:R-:W-:Y:S01]  /*a120*/  VIADD R43, R28, 0x2 ;  /* 0x000000021c2b7836 */ /* 0x000fe20000000000 */
[----:B------:R-:W-:-:S04]  /*a130*/  UMOV UR5, 0xffffffff ;  /* 0xffffffff00057882 */ /* 0x000fc80000000000 */
[----:B------:R-:W-:-:S13]  /*a140*/  ISETP.GT.AND P5, PT, R43, R33, PT ;  /* 0x000000212b00720c */ /* 0x000fda0003fa4270 */
[----:B------:R-:W-:-:S04]  /*a150*/  @!P5 ISETP.NE.U32.AND P4, PT, R40, RZ, PT ;  /* 0x000000ff2800d20c */ /* 0x000fc80003f85070 */
[----:B------:R-:W-:-:S04]  /*a160*/  @!P5 ISETP.NE.AND.EX P4, PT, R41, RZ, PT, P4 ;  /* 0x000000ff2900d20c */ /* 0x000fc80003f85340 */
[----:B0-----:R-:W-:Y:S02]  /*a170*/  @!P5 SEL R45, R6, RZ, !P4 ;  /* 0x000000ff062dd207 */ /* 0x001fe40006000000 */
[----:B-1----:R-:W-:-:S05]  /*a180*/  @!P5 IADD3 R25, P4, PT, R25, R40, RZ ;  /* 0x000000281919d210 */ /* 0x002fca0007f9e0ff */
[----:B----4-:R-:W-:Y:S01]  /*a190*/  @!P5 IMAD.X R24, R24, 0x1, R41, P4 ;  /* 0x000000011818d824 */ /* 0x010fe200020e0629 */
[----:B------:R-:W-:Y:S07]  /*a1a0*/  BRA.DIV UR5, `(.L_x_1535) ;  /* 0x0000003e05647947 */ /* 0x000fee000b800000 */
.L_x_1701:
[----:B------:R-:W-:Y:S01]  /*a1b0*/  UMOV UR5, 0xffffffff ;  /* 0xffffffff00057882 */ /* 0x000fe20000000000 */
[----:B------:R-:W-:Y:S02]  /*a1c0*/  @!P5 IMAD.MOV.U32 R40, RZ, RZ, R25 ;  /* 0x000000ffff28d224 */ /* 0x000fe400078e0019 */
[----:B------:R-:W-:Y:S02]  /*a1d0*/  @!P5 IMAD.MOV.U32 R41, RZ, RZ, R24 ;  /* 0x000000ffff29d224 */ /* 0x000fe400078e0018 */
[----:B------:R-:W-:Y:S01]  /*a1e0*/  @!P5 IMAD.IADD R38, R38, 0x1, R45 ;  /* 0x000000012626d824 */ /* 0x000fe200078e022d */
[----:B------:R-:W-:Y:S06]  /*a1f0*/  BRA.DIV UR5, `(.L_x_1536) ;  /* 0x0000003e05707947 */ /* 0x000fec000b800000 */
[----:B------:R0:W1:Y:S04]  /*a200*/  SHFL.DOWN PT, R25, R40, 0x4, R33 ;  /* 0x0880000028197989 */ /* 0x00006800000e0021 */
[----:B------:R0:W4:Y:S04]  /*a210*/  SHFL.DOWN PT, R24, R41, 0x4, R33 ;  /* 0x0880000029187989 */ /* 0x00012800000e0021 */
[----:B------:R0:W0:Y:S02]  /*a220*/  SHFL.DOWN PT, R6, R38, 0x4, R33 ;  /* 0x0880000026067989 */ /* 0x00002400000e0021 */
.L_x_1706:
        /* <DEDUP_REMOVED lines=9> */
.L_x_1709:
        /* <DEDUP_REMOVED lines=8> */
.L_x_1714:
        /* <DEDUP_REMOVED lines=9> */
.L_x_1717:
        /* <DEDUP_REMOVED lines=8> */
.L_x_1722:
[----:B------:R-:W-:Y:S01]  /*a450*/  VIADD R4, R28, 0x10 ;  /* 0x000000101c047836 */ /* 0x000fe20000000000 */
[----:B------:R-:W5:Y:S01]  /*a460*/  LDC.64 R24, c[0x0][0x3b0] ;  /* 0x0000ec00ff187b82 */ /* 0x000f620000000a00 */
[----:B------:R-:W-:Y:S01]  /*a470*/  UMOV UR5, 0xffffffff ;  /* 0xffffffff00057882 */ /* 0x000fe20000000000 */
[----:B------:R-:W-:Y:S02]  /*a480*/  LOP3.LUT R32, RZ, R32, RZ, 0x33, !PT ;  /* 0x00000020ff207212 */ /* 0x000fe400078e33ff */
[----:B------:R-:W-:-:S13]  /*a490*/  ISETP.GT.AND P4, PT, R4, R33, PT ;  /* 0x000000210400720c */ /* 0x000fda0003f84270 */
[----:B-1----:R-:W-:-:S05]  /*a4a0*/  @!P4 IADD3 R47, P5, PT, R47, R40, RZ ;  /* 0x000000282f2fc210 */ /* 0x002fca0007fbe0ff */
[----:B----4-:R-:W-:Y:S01]  /*a4b0*/  @!P4 IMAD.X R46, R46, 0x1, R41, P5 ;  /* 0x000000012e2ec824 */ /* 0x010fe200028e0629 */
[----:B------:R-:W-:Y:S01]  /*a4c0*/  @!P4 ISETP.NE.U32.AND P5, PT, R40, RZ, PT ;  /* 0x000000ff2800c20c */ /* 0x000fe20003fa5070 */
[----:B0-----:R-:W-:Y:S01]  /*a4d0*/  @!P4 IMAD.MOV.U32 R40, RZ, RZ, R47 ;  /* 0x000000ffff28c224 */ /* 0x001fe200078e002f */
[----:B-----5:R-:W-:Y:S02]  /*a4e0*/  IADD3 R24, P6, PT, R24, 0x200, RZ ;  /* 0x0000020018187810 */ /* 0x020fe40007fde0ff */
[----:B------:R-:W-:Y:S01]  /*a4f0*/  @!P4 ISETP.NE.AND.EX P5, PT, R41, RZ, PT, P5 ;  /* 0x000000ff2900c20c */ /* 0x000fe20003fa5350 */
[----:B------:R-:W-:-:S03]  /*a500*/  @!P4 IMAD.MOV.U32 R41, RZ, RZ, R46 ;  /* 0x000000ffff29c224 */ /* 0x000fc600078e002e */
[----:B------:R-:W-:Y:S02]  /*a510*/  @!P4 SEL R7, R6, RZ, !P5 ;  /* 0x000000ff0607c207 */ /* 0x000fe40006800000 */
[----:B------:R-:W-:-:S03]  /*a520*/  ISETP.NE.AND P5, PT, R5, 0x65, PT ;  /* 0x000000650500780c */ /* 0x000fc60003fa5270 */
[----:B------:R-:W-:Y:S01]  /*a530*/  @!P4 IMAD.IADD R38, R38, 0x1, R7 ;  /* 0x000000012626c824 */ /* 0x000fe200078e0207 */
[----:B------:R-:W-:Y:S09]  /*a540*/  BRA.DIV UR5, `(.L_x_1541) ;  /* 0x0000003e05d87947 */ /* 0x000ff2000b800000 */
.L_x_1725:
[----:B------:R-:W-:Y:S01]  /*a550*/  UMOV UR5, 0xffffffff ;  /* 0xffffffff00057882 */ /* 0x000fe20000000000 */
[----:B------:R-:W-:Y:S02]  /*a560*/  IMAD.X R25, RZ, RZ, R25, P6 ;  /* 0x000000ffff197224 */ /* 0x000fe400030e0619 */
[----:B------:R-:W-:Y:S01]  /*a570*/  IMAD.IADD R47, R32, 0x1, R39 ;  /* 0x00000001202f7824 */ /* 0x000fe200078e0227 */
[----:B------:R-:W-:Y:S06]  /*a580*/  BRA.DIV UR5, `(.L_x_1542) ;  /* 0x0000003e05e87947 */ /* 0x000fec000b800000 */
[----:B------:R-:W-:-:S13]  /*a590*/  VOTE.ALL P5, P5 ;  /* 0x0000000000ff7806 */ /* 0x000fda00028a0000 */
.L_x_1728:
[----:B------:R-:W-:Y:S05]  /*a5a0*/  @!P5 BRA `(.L_x_1543) ;  /* 0x0000000400b8d947 */ /* 0x000fea0003800000 */
.L_x_1557:
[----:B------:R-:W-:-:S07]  /*a5b0*/  IMAD.WIDE R32, R47, 0x10, R24 ;  /* 0x000000102f207825 */ /* 0x000fce00078e0218 */
.L_x_1545:
[----:B------:R-:W4:Y:S01]  /*a5c0*/  LD.E.128.STRONG.GPU R4, desc[UR8][R32.64+-0x200] ;  /* 0xfffe000820047980 */ /* 0x000f22000c10fd00 */
[----:B------:R-:W-:Y:S05]  /*a5d0*/  YIELD ;  /* 0x0000000000007946 */ /* 0x000fea0003800000 */
[----:B------:R-:W-:Y:S01]  /*a5e0*/  UMOV UR5, 0xffffffff ;  /* 0xffffffff00057882 */ /* 0x000fe20000000000 */
[----:B----4-:R-:W-:Y:S02]  /*a5f0*/  ISETP.NE.AND P4, PT, R5, 0x63, PT ;  /* 0x000000630500780c */ /* 0x010fe40003f85270 */
[----:B------:R-:W-:Y:S11]  /*a600*/  BRA.DIV UR5, `(.L_x_1544) ;  /* 0x0000003e05e47947 */ /* 0x000ff6000b800000 */
[----:B------:R-:W-:-:S13]  /*a610*/  VOTE.ANY P4, !P4 ;  /* 0x0000000000ff7806 */ /* 0x000fda0006080100 */
.L_x_1731:
        /* <DEDUP_REMOVED lines=13> */
[----:B------:R0:W4:Y:S04]  /*a6f0*/  SHFL.DOWN PT, R51, R32, 0x1, R33 ;  /* 0x0820000020337989 */ /* 0x00012800000e0021 */
[----:B------:R0:W0:Y:S02]  /*a700*/  SHFL.DOWN PT, R6, R46, 0x1, R33 ;  /* 0x082000002e067989 */ /* 0x00002400000e0021 */
.L_x_1737:
        /* <DEDUP_REMOVED lines=9> */
.L_x_1740:
[----:B------:R-:W-:Y:S01]  /*a7a0*/  UMOV UR5, 0xffffffff ;  /* 0xffffffff00057882 */ /* 0x000fe20000000000 */
[----:B------:R-:W-:Y:S02]  /*a7b0*/  @!P5 IMAD.MOV.U32 R32, RZ, RZ, R50 ;  /* 0x000000ffff20d224 */ /* 0x000fe400078e0032 */
[----:B------:R-:W-:Y:S01]  /*a7c0*/  @!P5 IMAD.IADD R46, R46, 0x1, R51 ;  /* 0x000000012e2ed824 */ /* 0x000fe200078e0233 */
[----:B------:R-:W-:Y:S06]  /*a7d0*/  BRA.DIV UR5, `(.L_x_1548) ;  /* 0x0000004205207947 */ /* 0x000fec000b800000 */
[----:B------:R0:W1:Y:S04]  /*a7e0*/  SHFL.DOWN PT, R48, R49, 0x2, R33 ;  /* 0x0840000031307989 */ /* 0x00006800000e0021 */
[----:B------:R0:W4:Y:S04]  /*a7f0*/  SHFL.DOWN PT, R51, R32, 0x2, R33 ;  /* 0x0840000020337989 */ /* 0x00012800000e0021 */
[----:B------:R0:W0:Y:S02]  /*a800*/  SHFL.DOWN PT, R6, R46, 0x2, R33 ;  /* 0x084000002e067989 */ /* 0x00002400000e0021 */
.L_x_1745:
[----:B------:R-:W-:Y:S01]  /*a810*/  ISETP.GT.AND P5, PT, R43, R33, PT ;  /* 0x000000212b00720c */ /* 0x000fe20003fa4270 */
        /* <DEDUP_REMOVED lines=8> */
.L_x_1748:
[----:B------:R-:W-:Y:S01]  /*a8a0*/  UMOV UR5, 0xffffffff ;  /* 0xffffffff00057882 */ /* 0x000fe20000000000 */
[----:B------:R-:W-:Y:S02]  /*a8b0*/  @!P5 IMAD.MOV.U32 R32, RZ, RZ, R50 ;  /* 0x000000ffff20d224 */ /* 0x000fe400078e0032 */
[----:B------:R-:W-:Y:S01]  /*a8c0*/  @!P5 IMAD.IADD R46, R46, 0x1, R51 ;  /* 0x000000012e2ed824 */ /* 0x000fe200078e0233 */
[----:B------:R-:W-:Y:S06]  /*a8d0*/  BRA.DIV UR5, `(.L_x_1550) ;  /* 0x0000004205547947 */ /* 0x000fec000b800000 */
[----:B------:R0:W1:Y:S04]  /*a8e0*/  SHFL.DOWN PT, R48, R49, 0x4, R33 ;  /* 0x0880000031307989 */ /* 0x00006800000e0021 */
[----:B------:R0:W4:Y:S04]  /*a8f0*/  SHFL.DOWN PT, R51, R32, 0x4, R33 ;  /* 0x0880000020337989 */ /* 0x00012800000e0021 */
[----:B------:R0:W0:Y:S02]  /*a900*/  SHFL.DOWN PT, R6, R46, 0x4, R33 ;  /* 0x088000002e067989 */ /* 0x00002400000e0021 */
.L_x_1753:
        /* <DEDUP_REMOVED lines=9> */
.L_x_1756:
[----:B------:R-:W-:Y:S01]  /*a9a0*/  UMOV UR5, 0xffffffff ;  /* 0xffffffff00057882 */ /* 0x000fe20000000000 */
[----:B------:R-:W-:Y:S02]  /*a9b0*/  @!P5 IMAD.MOV.U32 R32, RZ, RZ, R50 ;  /* 0x000000ffff20d224 */ /* 0x000fe400078e0032 */
[----:B------:R-:W-:Y:S01]  /*a9c0*/  @!P5 IMAD.IADD R46, R46, 0x1, R51 ;  /* 0x000000012e2ed824 */ /* 0x000fe200078e0233 */
[----:B------:R-:W-:Y:S06]  /*a9d0*/  BRA.DIV UR5, `(.L_x_1552) ;  /* 0x0000004205887947 */ /* 0x000fec000b800000 */
[----:B------:R0:W1:Y:S04]  /*a9e0*/  SHFL.DOWN PT, R48, R49, 0x8, R33 ;  /* 0x0900000031307989 */ /* 0x00006800000e0021 */
[----:B------:R0:W4:Y:S04]  /*a9f0*/  SHFL.DOWN PT, R51, R32, 0x8, R33 ;  /* 0x0900000020337989 */ /* 0x00012800000e0021 */
[----:B------:R0:W0:Y:S02]  /*aa00*/  SHFL.DOWN PT, R6, R46, 0x8, R33 ;  /* 0x090000002e067989 */ /* 0x00002400000e0021 */
.L_x_1761:
        /* <DEDUP_REMOVED lines=9> */
.L_x_1764:
[----:B------:R-:W-:Y:S01]  /*aaa0*/  UMOV UR5, 0xffffffff ;  /* 0xffffffff00057882 */ /* 0x000fe20000000000 */
[----:B------:R-:W-:Y:S02]  /*aab0*/  @!P5 IMAD.MOV.U32 R32, RZ, RZ, R50 ;  /* 0x000000ffff20d224 */ /* 0x000fe400078e0032 */
[----:B------:R-:W-:Y:S01]  /*aac0*/  @!P5 IMAD.IADD R46, R46, 0x1, R51 ;  /* 0x000000012e2ed824 */ /* 0x000fe200078e0233 */
[----:B------:R-:W-:Y:S06]  /*aad0*/  BRA.DIV UR5, `(.L_x_1554) ;  /* 0x0000004205bc7947 */ /* 0x000fec000b800000 */
[----:B------:R0:W1:Y:S01]  /*aae0*/  SHFL.DOWN PT, R48, R49, 0x10, R33 ;  /* 0x0a00000031307989 */ /* 0x00006200000e0021 */
[----:B------:R-:W-:-:S03]  /*aaf0*/  VIADD R50, R28, 0x10 ;  /* 0x000000101c327836 */ /* 0x000fc60000000000 */
[----:B------:R0:W4:Y:S04]  /*ab00*/  SHFL.DOWN PT, R51, R32, 0x10, R33 ;  /* 0x0a00000020337989 */ /* 0x00012800000e0021 */
[----:B------:R0:W0:Y:S02]  /*ab10*/  SHFL.DOWN PT, R6, R46, 0x10, R33 ;  /* 0x0a0000002e067989 */ /* 0x00002400000e0021 */
.L_x_1769:
[----:B------:R-:W-:Y:S01]  /*ab20*/  ISETP.GT.AND P5, PT, R50, R33, PT ;  /* 0x000000213200720c */ /* 0x000fe20003fa4270 */
[----:B------:R-:W-:-:S12]  /*ab30*/  UMOV UR5, 0xffffffff ;  /* 0xffffffff00057882 */ /* 0x000fd80000000000 */
[----:B------:R-:W-:-:S04]  /*ab40*/  @!P5 ISETP.NE.U32.AND P4, PT, R49, RZ, PT ;  /* 0x000000ff3100d20c */ /* 0x000fc80003f85070 */
[----:B------:R-:W-:-:S04]  /*ab50*/  @!P5 ISETP.NE.AND.EX P4, PT, R32, RZ, PT, P4 ;  /* 0x000000ff2000d20c */ /* 0x000fc80003f85340 */
[----:B0-----:R-:W-:Y:S02]  /*ab60*/  @!P5 SEL R7, R6, RZ, !P4 ;  /* 0x000000ff0607d207 */ /* 0x001fe40006000000 */
[----:B-1----:R-:W-:-:S03]  /*ab70*/  @!P5 IADD3 R48, P4, PT, R48, R49, RZ ;  /* 0x000000313030d210 */ /* 0x002fc60007f9e0ff */
[----:B------:R-:W-:Y:S02]  /*ab80*/  @!P5 IMAD.IADD R46, R46, 0x1, R7 ;  /* 0x000000012e2ed824 */ /* 0x000fe400078e0207 */
[----:B----4-:R-:W-:Y:S01]  /*ab90*/  @!P5 IMAD.X R51, R51, 0x1, R32, P4 ;  /* 0x000000013333d824 */ /* 0x010fe200020e0620 */
[----:B------:R-:W-:Y:S01]  /*aba0*/  ISETP.NE.U32.AND P4, PT, R40, RZ, PT ;  /* 0x000000ff2800720c */ /* 0x000fe20003f85070 */
[----:B------:R-:W-:Y:S02]  /*abb0*/  @!P5 IMAD.MOV.U32 R49, RZ, RZ, R48 ;  /* 0x000000ffff31d224 */ /* 0x000fe400078e0030 */
[----:B------:R-:W-:Y:S01]  /*abc0*/  @!P5 IMAD.MOV.U32 R32, RZ, RZ, R51 ;  /* 0x000000ffff20d224 */ /* 0x000fe200078e0033 */
[----:B------:R-:W-:Y:S02]  /*abd0*/  ISETP.NE.AND.EX P4, PT, R41, RZ, PT, P4 ;  /* 0x000000ff2900720c */ /* 0x000fe40003f85340 */
[----:B------:R-:W-:Y:S02]  /*abe0*/  ISETP.NE.AND P5, PT, R5, 0x65, PT ;  /* 0x000000650500780c */ /* 0x000fe40003fa5270 */
[----:B------:R-:W-:-:S02]  /*abf0*/  SEL R5, R46, RZ, !P4 ;  /* 0x000000ff2e057207 */ /* 0x000fc40006000000 */
[----:B------:R-:W-:Y:S01]  /*ac00*/  IADD3 R40, P6, PT, R40, R49, RZ ;  /* 0x0000003128287210 */ /* 0x000fe20007fde0ff */
[----:B------:R-:W-:-:S12]  /*ac10*/  BRA.DIV UR5, `(.L_x_1555) ;  /* 0x0000004205c47947 */ /* 0x000fd8000b800000 */
.L_x_1772:
[----:B------:R-:W-:Y:S01]  /*ac20*/  UMOV UR5, 0xffffffff ;  /* 0xffffffff00057882 */ /* 0x000fe20000000000 */
[----:B------:R-:W-:Y:S02]  /*ac30*/  IMAD.X R41, R41, 0x1, R32, P6 ;  /* 0x0000000129297824 */ /* 0x000fe400030e0620 */
[----:B------:R-:W-:Y:S02]  /*ac40*/  IMAD.IADD R38, R5, 0x1, R38 ;  /* 0x0000000105267824 */ /* 0x000fe400078e0226 */
[----:B------:R-:W-:Y:S01]  /*ac50*/  VIADD R47, R47, 0xffffffe0 ;  /* 0xffffffe02f2f7836 */ /* 0x000fe20000000000 */
[----:B------:R-:W-:Y:S06]  /*ac60*/  BRA.DIV UR5, `(.L_x_1556) ;  /* 0x0000004205d07947 */ /* 0x000fec000b800000 */
[----:B------:R-:W-:-:S13]  /*ac70*/  VOTE.ALL P5, P5 ;  /* 0x0000000000ff7806 */ /* 0x000fda00028a0000 */
.L_x_1775:
[----:B------:R-:W-:Y:S05]  /*ac80*/  @P5 BRA `(.L_x_1557) ;  /* 0xfffffff800485947 */ /* 0x000fea000383ffff */
.L_x_1543:
[----:B------:R-:W0:Y:S01]  /*ac90*/  S2R R4, SR_TID.X ;  /* 0x0000000000047919 */ /* 0x000e220000002100 */
[----:B------:R-:W-:Y:S01]  /*aca0*/  BSSY.RECONVERGENT B0, `(.L_x_1558) ;  /* 0x0000018000007945 */ /* 0x000fe20003800200 */
[----:B------:R-:W-:Y:S02]  /*acb0*/  IMAD.MOV.U32 R24, RZ, RZ, R40 ;  /* 0x000000ffff187224 */ /* 0x000fe400078e0028 */
[----:B------:R-:W-:Y:S01]  /*acc0*/  IMAD.MOV.U32 R25, RZ, RZ, R41 ;  /* 0x000000ffff197224 */ /* 0x000fe200078e0029 */
[----:B0-----:R-:W-:-:S13]  /*acd0*/  ISETP.NE.AND P4, PT, R4, RZ, PT ;  /* 0x000000ff0400720c */ /* 0x001fda0003f85270 */
[----:B------:R-:W-:Y:S05]  /*ace0*/  @P4 BRA `(.L_x_1559) ;  /* 0x00000000004c4947 */ /* 0x000fea0003800000 */
        /* <DEDUP_REMOVED lines=19> */
.L_x_1559:
[----:B------:R-:W-:Y:S05]  /*ae20*/  BSYNC.RECONVERGENT B0 ;  /* 0x0000000000007941 */ /* 0x000fea0003800200 */
.L_x_1558:
[----:B------:R-:W-:-:S13]  /*ae30*/  ISETP.NE.AND P4, PT, R28, RZ, PT ;  /* 0x000000ff1c00720c */ /* 0x000fda0003f85270 */
[----:B0-----:R-:W0:Y:S01]  /*ae40*/  @!P4 S2R R5, SR_CgaCtaId ;  /* 0x000000000005c919 */ /* 0x001e220000008800 */
[----:B------:R-:W-:Y:S01]  /*ae50*/  @!P4 MOV R4, 0x400 ;  /* 0x000004000004c802 */ /* 0x000fe20000000f00 */
[----:B------:R-:W-:Y:S02]  /*ae60*/  @!P4 IMAD.MOV.U32 R27, RZ, RZ, R24 ;  /* 0x000000ffff1bc224 */ /* 0x000fe400078e0018 */
[----:B--2---:R-:W-:Y:S02]  /*ae70*/  @!P4 IMAD.MOV.U32 R0, RZ, RZ, R25 ;  /* 0x000000ffff00c224 */ /* 0x004fe400078e0019 */
[----:B---3--:R-:W-:Y:S01]  /*ae80*/  @!P4 IMAD.MOV.U32 R9, RZ, RZ, R38 ;  /* 0x000000ffff09c224 */ /* 0x008fe200078e0026 */
[----:B0-----:R-:W-:-:S05]  /*ae90*/  @!P4 LEA R5, R5, R4, 0x18 ;  /* 0x000000040505c211 */ /* 0x001fca00078ec0ff */
[----:B------:R0:W-:Y:S04]  /*aea0*/  @!P4 STS.64 [R5+0x88], R24 ;  /* 0x000088180500c388 */ /* 0x0001e80000000a00 */
[----:B------:R0:W-:Y:S02]  /*aeb0*/  @!P4 STS [R5+0x90], R38 ;  /* 0x000090260500c388 */ /* 0x0001e40000000800 */
.L_x_1527:
[----:B------:R-:W0:Y:S01]  /*aec0*/  S2R R33, SR_TID.X ;  /* 0x0000000000217919 */ /* 0x000e220000002100 */
[----:B------:R-:W-:Y:S01]  /*aed0*/  ISETP.NE.AND P4, PT, R8, R10, PT ;  /* 0x0000000a0800720c */ /* 0x000fe20003f85270 */
[----:B------:R-:W-:Y:S05]  /*aee0*/  WARPSYNC.ALL ;  /* 0x0000000000007948 */ /* 0x000fea0003800000 */
[----:B------:R-:W-:Y:S06]  /*aef0*/  BAR.SYNC.DEFER_BLOCKING 0x0 ;  /* 0x0000000000007b1d */ /* 0x000fec0000010000 */
[----:B------:R-:W-:Y:S01]  /*af00*/  BSSY.RECONVERGENT B0, `(.L_x_1560) ;  /* 0x0000015000007945 */ /* 0x000fe20003800200 */
[----:B0-----:R-:W-:-:S05]  /*af10*/  IMAD R25, R33, 0x9, RZ ;  /* 0x0000000921197824 */ /* 0x001fca00078e02ff */
[----:B------:R-:W-:-:S04]  /*af20*/  ISETP.EQ.U32.AND P5, PT, R26, R25, PT ;  /* 0x000000191a00720c */ /* 0x000fc80003fa2070 */
[----:B------:R-:W-:Y:S02]  /*af30*/  ISETP.EQ.OR.EX P6, PT, R30, RZ, P4, P5 ;  /* 0x000000ff1e00720c */ /* 0x000fe400027c2750 */
[----:B------:R-:W-:Y:S02]  /*af40*/  ISETP.NE.AND P4, PT, R33, RZ, PT ;  /* 0x000000ff2100720c */ /* 0x000fe40003f85270 */
[----:B------:R-:W-:Y:S02]  /*af50*/  ISETP.NE.AND P5, PT, R31, RZ, PT ;  /* 0x000000ff1f00720c */ /* 0x000fe40003fa5270 */
[----:B------:R-:W-:Y:S02]  /*af60*/  P2R R7, PR, RZ, 0x40 ;  /* 0x00000040ff077803 */ /* 0x000fe40000000000 */
[----:B------:R-:W-:Y:S02]  /*af70*/  SEL R28, RZ, 0x1, !P5 ;  /* 0x00000001ff1c7807 */ /* 0x000fe40006800000 */
[----:B------:R-:W-:-:S05]  /*af80*/  SEL R24, RZ, 0x1, !P6 ;  /* 0x00000001ff187807 */ /* 0x000fca0007000000 */
[----:B------:R-:W-:Y:S05]  /*af90*/  @!P4 BRA `(.L_x_1561) ;  /* 0x00000000002cc947 */ /* 0x000fea0003800000 */
[----:B------:R-:W0:Y:S01]  /*afa0*/  S2UR UR6, SR_CgaCtaId ;  /* 0x00000000000679c3 */ /* 0x000e220000008800 */
[----:B------:R-:W-:Y:S01]  /*afb0*/  UMOV UR5, 0x400 ;  /* 0x0000040000057882 */ /* 0x000fe20000000000 */
[----:B------:R-:W-:-:S04]  /*afc0*/  ISETP.NE.U32.AND P4, PT, R27, RZ, PT ;  /* 0x000000ff1b00720c */ /* 0x000fc80003f85070 */
[----:B------:R-:W-:Y:S01]  /*afd0*/  ISETP.NE.AND.EX P4, PT, R0, RZ, PT, P4 ;  /* 0x000000ff0000720c */ /* 0x000fe20003f85340 */
[----:B0-----:R-:W-:-:S09]  /*afe0*/  ULEA UR5, UR6, UR5, 0x18 ;  /* 0x0000000506057291 */ /* 0x001fd2000f8ec0ff */
[----:B------:R-:W0:Y:S04]  /*aff0*/  LDS R6, [UR5+0x90] ;  /* 0x00009005ff067984 */ /* 0x000e280008000800 */
[----:B------:R-:W1:Y:S01]  /*b000*/  LDS.64 R4, [UR5+0x88] ;  /* 0x00008805ff047984 */ /* 0x000e620008000a00 */
[----:B0-----:R-:W-:Y:S02]  /*b010*/  SEL R6, R6, RZ, !P4 ;  /* 0x000000ff06067207 */ /* 0x001fe40006000000 */
[----:B-1----:R-:W-:-:S03]  /*b020*/  IADD3 R27, P4, PT, R4, R27, RZ ;  /* 0x0000001b041b7210 */ /* 0x002fc60007f9e0ff */
[----:B------:R-:W-:Y:S02]  /*b030*/  IMAD.IADD R9, R9, 0x1, R6 ;  /* 0x0000000109097824 */ /* 0x000fe400078e0206 */
[----:B------:R-:W-:-:S08]  /*b040*/  IMAD.X R0, R5, 0x1, R0, P4 ;  /* 0x0000000105007824 */ /* 0x000fd000020e0600 */
.L_x_1561:
[----:B------:R-:W-:Y:S05]  /*b050*/  BSYNC.RECONVERGENT B0 ;  /* 0x0000000000007941 */ /* 0x000fea0003800200 */
.L_x_1560:
[----:B------:R-:W-:Y:S01]  /*b060*/  IADD3 R28, P4, P5, R27, R28, R24 ;  /* 0x0000001c1b1c7210 */ /* 0x000fe20007d9e018 */
[C---:B------:R-:W-:Y:S01]  /*b070*/  VIADD R5, R25.reuse, 0x3 ;  /* 0x0000000319057836 */ /* 0x040fe20000000000 */
[----:B------:R-:W-:Y:S01]  /*b080*/  ISETP.NE.AND P6, PT, R22, R2, PT ;  /* 0x000000021600720c */ /* 0x000fe20003fc5270 */
[----:B------:R-:W0:Y:S01]  /*b090*/  S2UR UR5, SR_CgaCtaId ;  /* 0x00000000000579c3 */ /* 0x000e220000008800 */
[----:B------:R-:W-:Y:S01]  /*b0a0*/  IADD3.X R39, PT, PT, R0, RZ, RZ, P4, P5 ;  /* 0x000000ff00277210 */ /* 0x000fe200027ea4ff */
[----:B------:R-:W-:Y:S01]  /*b0b0*/  UMOV UR4, 0x400 ;  /* 0x0000040000047882 */ /* 0x000fe20000000000 */
[----:B------:R-:W-:Y:S01]  /*b0c0*/  ISETP.EQ.U32.AND P5, PT, R26, R5, PT ;  /* 0x000000051a00720c */ /* 0x000fe20003fa2070 */
[----:B------:R-:W-:Y:S01]  /*b0d0*/  VIADD R5, R25, 0x7 ;  /* 0x0000000719057836 */ /* 0x000fe20000000000 */
[----:B------:R-:W-:Y:S01]  /*b0e0*/  ISETP.NE.AND P4, PT, R14, R16, PT ;  /* 0x000000100e00720c */ /* 0x000fe20003f85270 */
[----:B------:R-:W-:Y:S01]  /*b0f0*/  BSSY.RECONVERGENT B0, `(.L_x_1562) ;  /* 0x0000135000007945 */ /* 0x000fe20003800200 */
[----:B------:R-:W-:-:S02]  /*b100*/  SEL R35, RZ, 0x1, !P2 ;  /* 0x00000001ff237807 */ /* 0x000fc40005000000 */
[----:B------:R-:W-:Y:S02]  /*b110*/  ISETP.EQ.OR.EX P4, PT, R30, RZ, P4, P5 ;  /* 0x000000ff1e00720c */ /* 0x000fe40002782750 */
[----:B------:R-:W-:Y:S02]  /*b120*/  ISETP.EQ.U32.AND P5, PT, R26, R5, PT ;  /* 0x000000051a00720c */ /* 0x000fe40003fa2070 */
[----:B------:R-:W-:Y:S02]  /*b130*/  SEL R5, RZ, 0x1, !P3 ;  /* 0x00000001ff057807 */ /* 0x000fe40005800000 */
[----:B------:R-:W-:Y:S02]  /*b140*/  ISETP.EQ.OR.EX P6, PT, R30, RZ, P6, P5 ;  /* 0x000000ff1e00720c */ /* 0x000fe400037c2750 */
[----:B------:R-:W-:Y:S02]  /*b150*/  ISETP.NE.AND P5, PT, R7, RZ, PT ;  /* 0x000000ff0700720c */ /* 0x000fe40003fa5270 */
[----:B------:R-:W-:-:S02]  /*b160*/  SEL R36, RZ, 0x1, !P1 ;  /* 0x00000001ff247807 */ /* 0x000fc40004800000 */
[----:B------:R-:W-:Y:S02]  /*b170*/  SEL R4, R9, RZ, !P5 ;  /* 0x000000ff09047207 */ /* 0x000fe40006800000 */
[----:B------:R-:W-:Y:S01]  /*b180*/  IADD3 R49, P5, PT, R27, R24, RZ ;  /* 0x000000181b317210 */ /* 0x000fe20007fbe0ff */
[----:B0-----:R-:W-:Y:S01]  /*b190*/  ULEA UR4, UR5, UR4, 0x18 ;  /* 0x0000000405047291 */ /* 0x001fe2000f8ec0ff */
[----:B------:R-:W-:Y:S01]  /*b1a0*/  SEL R37, RZ, 0x1, !P0 ;  /* 0x00000001ff257807 */ /* 0x000fe20004000000 */
[----:B------:R-:W-:Y:S01]  /*b1b0*/  IMAD.IADD R11, R11, 0x1, R4 ;  /* 0x000000010b0b7824 */ /* 0x000fe200078e0204 */
[----:B------:R-:W-:Y:S01]  /*b1c0*/  SEL R44, RZ, 0x1, !P6 ;  /* 0x00000001ff2c7807 */ /* 0x000fe20007000000 */
[----:B------:R-:W-:Y:S01]  /*b1d0*/  IMAD.X R46, RZ, RZ, R0, P5 ;  /* 0x000000ffff2e7224 */ /* 0x000fe200028e0600 */
[----:B------:R-:W-:Y:S02]  /*b1e0*/  IADD3 R32, P5, PT, R28, R5, RZ ;  /* 0x000000051c207210 */ /* 0x000fe40007fbe0ff */
[----:B------:R-:W-:-:S02]  /*b1f0*/  SEL R5, RZ, 0x1, !P4 ;  /* 0x00000001ff057807 */ /* 0x000fc40006000000 */
[----:B------:R-:W-:Y:S01]  /*b200*/  LDS R42, [UR4+0xc0] ;  /* 0x0000c004ff2a7984 */ /* 0x000fe20008000800 */
[----:B------:R-:W-:Y:S01]  /*b210*/  IMAD.X R41, RZ, RZ, R39, P5 ;  /* 0x000000ffff297224 */ /* 0x000fe200028e0627 */
[----:B------:R-:W-:-:S05]  /*b220*/  IADD3 R34, P5, PT, R32, R5, RZ ;  /* 0x0000000520227210 */ /* 0x000fca0007fbe0ff */
[----:B------:R-:W-:Y:S01]  /*b230*/  IMAD.X R43, RZ, RZ, R41, P5 ;  /* 0x000000ffff2b7224 */ /* 0x000fe200028e0629 */
[----:B------:R-:W-:-:S05]  /*b240*/  IADD3 R35, P5, PT, R34, R35, RZ ;  /* 0x0000002322237210 */ /* 0x000fca0007fbe0ff */
[----:B------:R-:W-:Y:S01]  /*b250*/  IMAD.X R38, RZ, RZ, R43, P5 ;  /* 0x000000ffff267224 */ /* 0x000fe200028e062b */
[----:B------:R-:W-:-:S05]  /*b260*/  IADD3 R36, P5, PT, R35, R36, RZ ;  /* 0x0000002423247210 */ /* 0x000fca0007fbe0ff */
[----:B------:R-:W-:Y:S01]  /*b270*/  IMAD.X R45, RZ, RZ, R38, P5 ;  /* 0x000000ffff2d7224 */ /* 0x000fe200028e0626 */
[----:B------:R-:W-:-:S05]  /*b280*/  IADD3 R37, P5, PT, R36, R37, RZ ;  /* 0x0000002524257210 */ /* 0x000fca0007fbe0ff */
[----:B------:R-:W-:Y:S01]  /*b290*/  IMAD.X R40, RZ, RZ, R45, P5 ;  /* 0x000000ffff287224 */ /* 0x000fe200028e062d */
[----:B------:R-:W-:-:S04]  /*b2a0*/  ISETP.NE.AND P5, PT, R31, RZ, PT ;  /* 0x000000ff1f00720c */ /* 0x000fc80003fa5270 */
[----:B------:R-:W-:Y:S02]  /*b2b0*/  SEL R4, R11, RZ, !P5 ;  /* 0x000000ff0b047207 */ /* 0x000fe40006800000 */
[----:B------:R-:W-:-:S03]  /*b2c0*/  IADD3 R47, P5, PT, R37, R44, RZ ;  /* 0x0000002c252f7210 */ /* 0x000fc60007fbe0ff */
[----:B------:R-:W-:Y:S02]  /*b2d0*/  IMAD.IADD R13, R13, 0x1, R4 ;  /* 0x000000010d0d7824 */ /* 0x000fe400078e0204 */
[----:B------:R-:W-:-:S03]  /*b2e0*/  IMAD.X R44, RZ, RZ, R40, P5 ;  /* 0x000000ffff2c7224 */ /* 0x000fc600028e0628 */
[----:B------:R-:W-:-:S05]  /*b2f0*/  SEL R4, R13, RZ, !P3 ;  /* 0x000000ff0d047207 */ /* 0x000fca0005800000 */
[----:B------:R-:W-:Y:S02]  /*b300*/  IMAD.IADD R15, R15, 0x1, R4 ;  /* 0x000000010f0f7824 */ /* 0x000fe400078e0204 */
[----:B------:R-:W0:Y:S03]  /*b310*/  LDS.64 R4, [UR4+0xc8] ;  /* 0x0000c804ff047984 */ /* 0x000e260008000a00 */
[----:B------:R-:W-:-:S05]  /*b320*/  SEL R6, R15, RZ, !P4 ;  /* 0x000000ff0f067207 */ /* 0x000fca0006000000 */
[----:B------:R-:W-:-:S05]  /*b330*/  IMAD.IADD R17, R17, 0x1, R6 ;  /* 0x0000000111117824 */ /* 0x000fca00078e0206 */
[----:B------:R-:W-:-:S05]  /*b340*/  SEL R6, R17, RZ, !P2 ;  /* 0x000000ff11067207 */ /* 0x000fca0005000000 */
[----:B------:R-:W-:Y:S02]  /*b350*/  IMAD.IADD R19, R19, 0x1, R6 ;  /* 0x0000000113137824 */ /* 0x000fe400078e0206 */
[----:B------:R-:W1:Y:S03]  /*b360*/  LDS.64 R6, [UR4+0xb8] ;  /* 0x0000b804ff067984 */ /* 0x000e660008000a00 */
[----:B------:R-:W-:-:S05]  /*b370*/  SEL R24, R19, RZ, !P1 ;  /* 0x000000ff13187207 */ /* 0x000fca0004800000 */
[----:B------:R-:W-:-:S05]  /*b380*/  IMAD.IADD R21, R21, 0x1, R24 ;  /* 0x0000000115157824 */ /* 0x000fca00078e0218 */
[----:B------:R-:W-:-:S05]  /*b390*/  SEL R24, R21, RZ, !P0 ;  /* 0x000000ff15187207 */ /* 0x000fca0004000000 */
[----:B------:R-:W-:Y:S01]  /*b3a0*/  IMAD.IADD R23, R23, 0x1, R24 ;  /* 0x0000000117177824 */ /* 0x000fe200078e0218 */
[----:B0-----:R-:W-:-:S04]  /*b3b0*/  ISETP.GE.U32.AND P5, PT, R4, 0x101, PT ;  /* 0x000001010400780c */ /* 0x001fc80003fa6070 */
[----:B------:R-:W-:Y:S02]  /*b3c0*/  SEL R24, R23, RZ, !P6 ;  /* 0x000000ff17187207 */ /* 0x000fe40007000000 */
[----:B------:R-:W-:-:S03]  /*b3d0*/  ISETP.GE.AND.EX P5, PT, R5, RZ, PT, P5 ;  /* 0x000000ff0500720c */ /* 0x000fc60003fa6350 */
[----:B------:R-:W-:-:S10]  /*b3e0*/  IMAD.IADD R3, R3, 0x1, R24 ;  /* 0x0000000103037824 */ /* 0x000fd400078e0218 */
[----:B------:R-:W-:Y:S05]  /*b3f0*/  @!P5 BRA `(.L_x_1563) ;  /* 0x000000080010d947 */ /* 0x000fea0003800000 */
[----:B------:R-:W-:Y:S01]  /*b400*/  ISETP.NE.U32.AND P5, PT, R26, R25, PT ;  /* 0x000000191a00720c */ /* 0x000fe20003fa5070 */
[----:B------:R-:W-:Y:S01]  /*b410*/  IMAD.MOV.U32 R0, RZ, RZ, 0x9 ;  /* 0x00000009ff007424 */ /* 0x000fe200078e00ff */
[----:B------:R-:W0:Y:S01]  /*b420*/  LDS.64 R24, [UR4+0xa8] ;  /* 0x0000a804ff187984 */ /* 0x000e220008000a00 */
[----:B------:R-:W-:Y:S01]  /*b430*/  ISETP.NE.AND P6, PT, R8, R10, PT ;  /* 0x0000000a0800720c */ /* 0x000fe20003fc5270 */
[----:B------:R-:W2:Y:S01]  /*b440*/  LDCU.64 UR12, c[0x0][0x398] ;  /* 0x00007300ff0c77ac */ /* 0x000ea20008000a00 */
[----:B------:R-:W-:Y:S01]  /*b450*/  BSSY.RECONVERGENT B1, `(.L_x_1564) ;  /* 0x000007d000017945 */ /* 0x000fe20003800200 */
[----:B------:R-:W-:Y:S01]  /*b460*/  BAR.SYNC.DEFER_BLOCKING 0x0 ;  /* 0x0000000000007b1d */ /* 0x000fe20000010000 */
[----:B------:R-:W-:Y:S02]  /*b470*/  ISETP.NE.AND.EX P5, PT, R30, RZ, !P6, P5 ;  /* 0x000000ff1e00720c */ /* 0x000fe400077a5350 */
[----:B------:R-:W-:Y:S01]  /*b480*/  ISETP.NE.AND P6, PT, R31, RZ, PT ;  /* 0x000000ff1f00720c */ /* 0x000fe20003fc5270 */
[----:B------:R-:W-:-:S02]  /*b490*/  IMAD R31, R33, R0, 0x7 ;  /* 0x00000007211f7424 */ /* 0x000fc400078e0200 */
[----:B------:R-:W3:Y:S08]  /*b4a0*/  LDCU.64 UR14, c[0x0][0x3a0] ;  /* 0x00007400ff0e77ac */ /* 0x000ef00008000a00 */
[--C-:B0-----:R-:W-:Y:S02]  /*b4b0*/  @!P5 IMAD.IADD R27, R27, 0x1, -R24.reuse ;  /* 0x000000011b1bd824 */ /* 0x101fe400078e0a18 */
[----:B------:R-:W-:-:S02]  /*b4c0*/  @P6 IMAD.IADD R49, R49, 0x1, -R24 ;  /* 0x0000000131316824 */ /* 0x000fc400078e0a18 */
[--C-:B------:R-:W-:Y:S01]  /*b4d0*/  @P3 IMAD.IADD R28, R28, 0x1, -R24.reuse ;  /* 0x000000011c1c3824 */ /* 0x100fe200078e0a18 */
[----:B------:R-:W-:Y:S01]  /*b4e0*/  @!P5 LEA R27, R27, UR4, 0x3 ;  /* 0x000000041b1bdc11 */ /* 0x000fe2000f8e18ff */
[--C-:B------:R-:W-:Y:S01]  /*b4f0*/  @P4 IMAD.IADD R32, R32, 0x1, -R24.reuse ;  /* 0x0000000120204824 */ /* 0x100fe200078e0a18 */
[----:B------:R-:W-:Y:S01]  /*b500*/  @P6 LEA R49, R49, UR4, 0x3 ;  /* 0x0000000431316c11 */ /* 0x000fe2000f8e18ff */
[--C-:B------:R-:W-:Y:S01]  /*b510*/  @P2 IMAD.IADD R34, R34, 0x1, -R24.reuse ;  /* 0x0000000122222824 */ /* 0x100fe200078e0a18 */
[----:B------:R-:W-:Y:S01]  /*b520*/  @P3 LEA R28, R28, UR4, 0x3 ;  /* 0x000000041c1c3c11 */ /* 0x000fe2000f8e18ff */
[----:B------:R0:W-:Y:S01]  /*b530*/  @!P5 STS.64 [R27], R8 ;  /* 0x000000081b00d388 */ /* 0x0001e20000000a00 */
[----:B------:R-:W-:Y:S01]  /*b540*/  ISETP.NE.U32.AND P5, PT, R26, R31, PT ;  /* 0x0000001f1a00720c */ /* 0x000fe20003fa5070 */
[----:B------:R-:W-:Y:S01]  /*b550*/  IMAD R31, R33, R0, 0x8 ;  /* 0x00000008211f7424 */ /* 0x000fe200078e0200 */
[----:B------:R-:W-:Y:S01]  /*b560*/  @P4 LEA R32, R32, UR4, 0x3 ;  /* 0x0000000420204c11 */ /* 0x000fe2000f8e18ff */
[----:B------:R0:W-:Y:S01]  /*b570*/  @P6 STS.64 [R49], R10 ;  /* 0x0000000a31006388 */ /* 0x0001e20000000a00 */
[----:B------:R-:W-:Y:S01]  /*b580*/  ISETP.NE.AND P6, PT, R22, R2, PT ;  /* 0x000000021600720c */ /* 0x000fe20003fc5270 */
[--C-:B------:R-:W-:Y:S01]  /*b590*/  @P1 IMAD.IADD R35, R35, 0x1, -R24.reuse ;  /* 0x0000000123231824 */ /* 0x100fe200078e0a18 */
[----:B------:R-:W-:Y:S01]  /*b5a0*/  @P2 LEA R34, R34, UR4, 0x3 ;  /* 0x0000000422222c11 */ /* 0x000fe2000f8e18ff */
[----:B------:R0:W-:Y:S01]  /*b5b0*/  @P3 STS.64 [R28], R12 ;  /* 0x0000000c1c003388 */ /* 0x0001e20000000a00 */
[----:B------:R-:W-:Y:S01]  /*b5c0*/  ISETP.NE.AND.EX P5, PT, R30, RZ, !P6, P5 ;  /* 0x000000ff1e00720c */ /* 0x000fe200077a5350 */
[----:B------:R-:W-:Y:S01]  /*b5d0*/  @P0 IMAD.IADD R36, R36, 0x1, -R24 ;  /* 0x0000000124240824 */ /* 0x000fe200078e0a18 */
[----:B------:R-:W-:Y:S01]  /*b5e0*/  ISETP.NE.U32.AND P3, PT, R26, R31, PT ;  /* 0x0000001f1a00720c */ /* 0x000fe20003f65070 */
[----:B------:R0:W-:Y:S01]  /*b5f0*/  @P4 STS.64 [R32], R14 ;  /* 0x0000000e20004388 */ /* 0x0001e20000000a00 */
[----:B------:R-:W-:-:S02]  /*b600*/  ISETP.NE.AND P6, PT, R2, R29, PT ;  /* 0x0000001d0200720c */ /* 0x000fc40003fc5270 */
[----:B------:R-:W-:Y:S01]  /*b610*/  @P1 LEA R35, R35, UR4, 0x3 ;  /* 0x0000000423231c11 */ /* 0x000fe2000f8e18ff */
[----:B------:R0:W-:Y:S01]  /*b620*/  @P2 STS.64 [R34], R16 ;  /* 0x0000001022002388 */ /* 0x0001e20000000a00 */
[----:B------:R-:W-:Y:S02]  /*b630*/  ISETP.NE.AND.EX P3, PT, R30, RZ, !P6, P3 ;  /* 0x000000ff1e00720c */ /* 0x000fe40007765330 */
[----:B------:R-:W-:Y:S01]  /*b640*/  @P0 LEA R36, R36, UR4, 0x3 ;  /* 0x0000000424240c11 */ /* 0x000fe2000f8e18ff */
[----:B------:R0:W-:Y:S02]  /*b650*/  @P1 STS.64 [R35], R18 ;  /* 0x0000001223001388 */ /* 0x0001e40000000a00 */
[----:B------:R-:W-:Y:S02]  /*b660*/  @!P5 IMAD.IADD R37, R37, 0x1, -R24 ;  /* 0x000000012525d824 */ /* 0x000fe400078e0a18 */
[----:B------:R0:W-:Y:S01]  /*b670*/  @P0 STS.64 [R36], R20 ;  /* 0x0000001424000388 */ /* 0x0001e20000000a00 */
[----:B------:R-:W-:-:S02]  /*b680*/  ISETP.GT.U32.AND P0, PT, R4, R33, PT ;  /* 0x000000210400720c */ /* 0x000fc40003f04070 */
[----:B------:R-:W-:Y:S02]  /*b690*/  @!P5 LEA R37, R37, UR4, 0x3 ;  /* 0x000000042525dc11 */ /* 0x000fe4000f8e18ff */
[----:B------:R-:W-:Y:S01]  /*b6a0*/  ISETP.GT.U32.AND.EX P0, PT, R5, RZ, PT, P0 ;  /* 0x000000ff0500720c */ /* 0x000fe20003f04100 */
[----:B------:R-:W-:Y:S02]  /*b6b0*/  @!P3 IMAD.IADD R47, R47, 0x1, -R24 ;  /* 0x000000012f2fb824 */ /* 0x000fe400078e0a18 */
[----:B------:R0:W-:Y:S03]  /*b6c0*/  @!P5 STS.64 [R37], R22 ;  /* 0x000000162500d388 */ /* 0x0001e60000000a00 */
[----:B------:R-:W-:-:S05]  /*b6d0*/  @!P3 LEA R47, R47, UR4, 0x3 ;  /* 0x000000042f2fbc11 */ /* 0x000fca000f8e18ff */
[----:B------:R0:W-:Y:S01]  /*b6e0*/  @!P3 STS.64 [R47], R2 ;  /* 0x000000022f00b388 */ /* 0x0001e20000000a00 */
[----:B------:R-:W-:Y:S06]  /*b6f0*/  BAR.SYNC.DEFER_BLOCKING 0x0 ;  /* 0x0000000000007b1d */ /* 0x000fec0000010000 */
[----:B--23--:R-:W-:Y:S05]  /*b700*/  @!P0 BRA `(.L_x_1565) ;  /* 0x0000000400448947 */ /* 0x00cfea0003800000 */
[----:B0-----:R-:W-:Y:S01]  /*b710*/  IMAD.MOV.U32 R23, RZ, RZ, R33 ;  /* 0x000000ffff177224 */ /* 0x001fe200078e0021 */
        /* <DEDUP_REMOVED lines=15> */
[----:B------:R-:W-:Y:S01]  /*b810*/  IADD3 R13, P1, PT, R24, R23, RZ ;  /* 0x00000017180d7210 */ /* 0x000fe20007f3e0ff */
[----:B------:R-:W2:Y:S02]  /*b820*/  LDCU.64 UR10, c[0x0][0x398] ;  /* 0x00007300ff0a77ac */ /* 0x000ea40008000a00 */
        /* <DEDUP_REMOVED lines=9> */
[----:B--2---:R-:W-:-:S02]  /*b8c0*/  IADD3 R12, P2, PT, R12, UR10, RZ ;  /* 0x0000000a0c0c7c10 */ /* 0x004fc4000ff5e0ff */
[C---:B------:R-:W-:Y:S02]  /*b8d0*/  IADD3.X R15, PT, PT, R13.reuse, UR7, RZ, P1, !PT ;  /* 0x000000070d0f7c10 */ /* 0x040fe40008ffe4ff */
[----:B------:R-:W-:-:S09]  /*b8e0*/  IADD3.X R13, PT, PT, R13, UR11, RZ, P2, !PT ;  /* 0x0000000b0d0d7c10 */ /* 0x000fd200097fe4ff */
.L_x_1568:
[----:B0-----:R0:W2:Y:S01]  /*b8f0*/  LDS.64 R10, [R0] ;  /* 0x00000000000a7984 */ /* 0x0010a20000000a00 */
        /* <DEDUP_REMOVED lines=13> */
[----:B--2---:R0:W-:Y:S04]  /*b9d0*/  STG.E desc[UR8][R2.64], R10 ;  /* 0x0000000a02007986 */ /* 0x0041e8000c101908 */
[----:B------:R0:W-:Y:S05]  /*b9e0*/  STG.E desc[UR8][R8.64], R11 ;  /* 0x0000000b08007986 */ /* 0x0001ea000c101908 */
[----:B------:R-:W-:Y:S05]  /*b9f0*/  @P1 BRA `(.L_x_1568) ;  /* 0xfffffffc00bc1947 */ /* 0x000fea000383ffff */
.L_x_1567:
[----:B------:R-:W-:Y:S05]  /*ba00*/  BSYNC.RECONVERGENT B2 ;  /* 0x0000000000027941 */ /* 0x000fea0003800200 */
.L_x_1566:
[----:B------:R-:W-:Y:S05]  /*ba10*/  @!P0 BRA `(.L_x_1565) ;  /* 0x0000000000808947 */ /* 0x000fea0003800000 */
.L_x_1569:
[C---:B------:R-:W-:Y:S02]  /*ba20*/  LEA R0, R23.reuse, UR4, 0x3 ;  /* 0x0000000417007c11 */ /* 0x040fe4000f8e18ff */
[----:B0-----:R-:W-:Y:S01]  /*ba30*/  IADD3 R3, P0, PT, R24, R23, RZ ;  /* 0x0000001718037210 */ /* 0x001fe20007f1e0ff */
[----:B------:R-:W-:Y:S02]  /*ba40*/  VIADD R23, R23, 0x400 ;  /* 0x0000040017177836 */ /* 0x000fe40000000000 */
[----:B------:R-:W0:Y:S02]  /*ba50*/  LDS.64 R14, [R0] ;  /* 0x00000000000e7984 */ /* 0x000e240000000a00 */
[----:B------:R-:W-:Y:S02]  /*ba60*/  IMAD.X R2, R25, 0x1, R27, P0 ;  /* 0x0000000119027824 */ /* 0x000fe400000e061b */
[----:B------:R-:W2:Y:S01]  /*ba70*/  LDS.64 R16, [R0+0x800] ;  /* 0x0008000000107984 */ /* 0x000ea20000000a00 */
[----:B------:R-:W-:-:S02]  /*ba80*/  IMAD.SHL.U32 R12, R3, 0x4, RZ ;  /* 0x00000004030c7824 */ /* 0x000fc400078e00ff */
[----:B------:R-:W-:Y:S01]  /*ba90*/  IMAD.X R8, RZ, RZ, R25, P0 ;  /* 0x000000ffff087224 */ /* 0x000fe200000e0619 */
[----:B------:R-:W3:Y:S01]  /*baa0*/  LDS.64 R18, [R0+0x1000] ;  /* 0x0010000000127984 */ /* 0x000ee20000000a00 */
[C---:B------:R-:W-:Y:S01]  /*bab0*/  SHF.L.U64.HI R2, R3.reuse, 0x2, R2 ;  /* 0x0000000203027819 */ /* 0x040fe20000010202 */
[----:B------:R-:W-:Y:S01]  /*bac0*/  IMAD.MOV.U32 R27, RZ, RZ, RZ ;  /* 0x000000ffff1b7224 */ /* 0x000fe200078e00ff */
[C---:B------:R-:W-:Y:S01]  /*bad0*/  IADD3 R10, P0, PT, R12.reuse, UR12, RZ ;  /* 0x0000000c0c0a7c10 */ /* 0x040fe2000ff1e0ff */
[----:B------:R-:W4:Y:S01]  /*bae0*/  LDS.64 R20, [R0+0x1800] ;  /* 0x0018000000147984 */ /* 0x000f220000000a00 */
        /* <DEDUP_REMOVED lines=12> */
[----:B--2---:R0:W-:Y:S04]  /*bbb0*/  STG.E desc[UR8][R2.64+0x400], R16 ;  /* 0x0004001002007986 */ /* 0x0041e8000c101908 */
[----:B------:R0:W-:Y:S04]  /*bbc0*/  STG.E desc[UR8][R8.64+0x400], R17 ;  /* 0x0004001108007986 */ /* 0x0001e8000c101908 */
[----:B---3--:R0:W-:Y:S04]  /*bbd0*/  STG.E desc[UR8][R2.64+0x800], R18 ;  /* 0x0008001202007986 */ /* 0x0081e8000c101908 */
[----:B------:R0:W-:Y:S04]  /*bbe0*/  STG.E desc[UR8][R8.64+0x800], R19 ;  /* 0x0008001308007986 */ /* 0x0001e8000c101908 */
[----:B----4-:R0:W-:Y:S04]  /*bbf0*/  STG.E desc[UR8][R2.64+0xc00], R20 ;  /* 0x000c001402007986 */ /* 0x0101e8000c101908 */
[----:B------:R0:W-:Y:S01]  /*bc00*/  STG.E desc[UR8][R8.64+0xc00], R21 ;  /* 0x000c001508007986 */ /* 0x0001e2000c101908 */
[----:B------:R-:W-:Y:S05]  /*bc10*/  @P0 BRA `(.L_x_1569) ;  /* 0xfffffffc00800947 */ /* 0x000fea000383ffff */
.L_x_1565:
[----:B------:R-:W-:Y:S05]  /*bc20*/  BSYNC.RECONVERGENT B1 ;  /* 0x0000000000017941 */ /* 0x000fea0003800200 */
.L_x_1564:
[----:B------:R-:W-:Y:S05]  /*bc30*/  BRA `(.L_x_1570) ;  /* 0x0000000800007947 */ /* 0x000fea0003800000 */
.L_x_1563:
[----:B------:R-:W-:Y:S01]  /*bc40*/  ISETP.NE.U32.AND P5, PT, R26, R25, PT ;  /* 0x000000191a00720c */ /* 0x000fe20003fa5070 */
[----:B------:R-:W-:Y:S01]  /*bc50*/  IMAD.MOV.U32 R48, RZ, RZ, 0x9 ;  /* 0x00000009ff307424 */ /* 0x000fe200078e00ff */
[----:B------:R-:W-:Y:S01]  /*bc60*/  ISETP.NE.AND P6, PT, R8, R10, PT ;  /* 0x0000000a0800720c */ /* 0x000fe20003fc5270 */
[----:B------:R-:W-:Y:S01]  /*bc70*/  BSSY.RECONVERGENT B1, `(.L_x_1571) ;  /* 0x000000e000017945 */ /* 0x000fe20003800200 */
[----:B------:R-:W-:Y:S01]  /*bc80*/  ISETP.NE.AND.EX P5, PT, R30, RZ, PT, P5 ;  /* 0x000000ff1e00720c */ /* 0x000fe20003fa5350 */
[----:B------:R-:W-:-:S12]  /*bc90*/  IMAD R51, R33, R48, 0x7 ;  /* 0x0000000721337424 */ /* 0x000fd800078e0230 */
[----:B------:R-:W-:Y:S05]  /*bca0*/  @!P6 BRA P5, `(.L_x_1572) ;  /* 0x000000000028e947 */ /* 0x000fea0002800000 */
[----:B------:R-:W0:Y:S01]  /*bcb0*/  LDCU.64 UR6, c[0x0][0x398] ;  /* 0x00007300ff0677ac */ /* 0x000e220008000a00 */
[C---:B------:R-:W-:Y:S01]  /*bcc0*/  IMAD.SHL.U32 R24, R27.reuse, 0x4, RZ ;  /* 0x000000041b187824 */ /* 0x040fe200078e00ff */
[----:B------:R-:W-:Y:S01]  /*bcd0*/  SHF.L.U64.HI R0, R27, 0x2, R0 ;  /* 0x000000021b007819 */ /* 0x000fe20000010200 */
[----:B------:R-:W2:Y:S03]  /*bce0*/  LDCU.64 UR10, c[0x0][0x3a0] ;  /* 0x00007400ff0a77ac */ /* 0x000ea60008000a00 */
[----:B0-----:R-:W-:-:S04]  /*bcf0*/  IADD3 R4, P5, PT, R24, UR6, RZ ;  /* 0x0000000618047c10 */ /* 0x001fc8000ffbe0ff */
[----:B------:R-:W-:Y:S02]  /*bd00*/  IADD3.X R5, PT, PT, R0, UR7, RZ, P5, !PT ;  /* 0x0000000700057c10 */ /* 0x000fe4000affe4ff */
[----:B--2---:R-:W-:-:S03]  /*bd10*/  IADD3 R24, P5, PT, R24, UR10, RZ ;  /* 0x0000000a18187c10 */ /* 0x004fc6000ffbe0ff */
[----:B------:R0:W-:Y:S01]  /*bd20*/  STG.E desc[UR8][R4.64], R8 ;  /* 0x0000000804007986 */ /* 0x0001e2000c101908 */
[----:B------:R-:W-:-:S05]  /*bd30*/  IADD3.X R25, PT, PT, R0, UR11, RZ, P5, !PT ;  /* 0x0000000b00197c10 */ /* 0x000fca000affe4ff */
[----:B------:R0:W-:Y:S04]  /*bd40*/  STG.E desc[UR8][R24.64], R9 ;  /* 0x0000000918007986 */ /* 0x0001e8000c101908 */
.L_x_1572:
[----:B------:R-:W-:Y:S05]  /*bd50*/  BSYNC.RECONVERGENT B1 ;  /* 0x0000000000017941 */ /* 0x000fea0003800200 */
.L_x_1571:
[----:B------:R-:W-:Y:S01]  /*bd60*/  ISETP.NE.AND P6, PT, R31, RZ, PT ;  /* 0x000000ff1f00720c */ /* 0x000fe20003fc5270 */
[----:B------:R-:W-:Y:S01]  /*bd70*/  BSSY.RECONVERGENT B1, `(.L_x_1573) ;  /* 0x000000e000017945 */ /* 0x000fe20003800200 */
[----:B------:R-:W-:Y:S01]  /*bd80*/  ISETP.NE.U32.AND P5, PT, R26, R51, PT ;  /* 0x000000331a00720c */ /* 0x000fe20003fa5070 */
[----:B0-----:R-:W-:-:S10]  /*bd90*/  IMAD R25, R33, R48, 0x8 ;  /* 0x0000000821197424 */ /* 0x001fd400078e0230 */
[----:B------:R-:W-:Y:S05]  /*bda0*/  @!P6 BRA `(.L_x_1574) ;  /* 0x000000000028e947 */ /* 0x000fea0003800000 */
        /* <DEDUP_REMOVED lines=10> */
.L_x_1574:
[----:B------:R-:W-:Y:S05]  /*be50*/  BSYNC.RECONVERGENT B1 ;  /* 0x0000000000017941 */ /* 0x000fea0003800200 */
.L_x_1573:
[----:B------:R-:W-:Y:S01]  /*be60*/  BSSY.RECONVERGENT B1, `(.L_x_1575) ;  /* 0x000000d000017945 */ /* 0x000fe20003800200 */
[----:B------:R-:W-:-:S03]  /*be70*/  ISETP.NE.U32.AND P6, PT, R26, R25, PT ;  /* 0x000000191a00720c */ /* 0x000fc60003fc5070 */
[----:B------:R-:W-:Y:S10]  /*be80*/  @!P3 BRA `(.L_x_1576) ;  /* 0x000000000028b947 */ /* 0x000ff40003800000 */
[----:B------:R-:W2:Y:S01]  /*be90*/  LDCU.64 UR6, c[0x0][0x398] ;  /* 0x00007300ff0677ac */ /* 0x000ea20008000a00 */
[C---:B0-----:R-:W-:Y:S01]  /*bea0*/  IMAD.SHL.U32 R8, R28.reuse, 0x4, RZ ;  /* 0x000000041c087824 */ /* 0x041fe200078e00ff */
        /* <DEDUP_REMOVED lines=8> */
.L_x_1576:
[----:B------:R-:W-:Y:S05]  /*bf30*/  BSYNC.RECONVERGENT B1 ;  /* 0x0000000000017941 */ /* 0x000fea0003800200 */
.L_x_1575:
[----:B------:R-:W-:Y:S04]  /*bf40*/  BSSY.RECONVERGENT B1, `(.L_x_1577) ;  /* 0x000000c000017945 */ /* 0x000fe80003800200 */
[----:B------:R-:W-:Y:S05]  /*bf50*/  @!P4 BRA `(.L_x_1578) ;  /* 0x000000000028c947 */ /* 0x000fea0003800000 */
[----:B------:R-:W3:Y:S01]  /*bf60*/  LDCU.64 UR6, c[0x0][0x398] ;  /* 0x00007300ff0677ac */ /* 0x000ee20008000a00 */
[C---:B0-2---:R-:W-:Y:S01]  /*bf70*/  IMAD.SHL.U32 R8, R32.reuse, 0x4, RZ ;  /* 0x0000000420087824 */ /* 0x045fe200078e00ff */
        /* <DEDUP_REMOVED lines=8> */
.L_x_1578:
[----:B------:R-:W-:Y:S05]  /*c000*/  BSYNC.RECONVERGENT B1 ;  /* 0x0000000000017941 */ /* 0x000fea0003800200 */
.L_x_1577:
[----:B------:R-:W-:Y:S01]  /*c010*/  BSSY.RECONVERGENT B1, `(.L_x_1579) ;  /* 0x0000010000017945 */ /* 0x000fe20003800200 */
[----:B------:R-:W-:Y:S02]  /*c020*/  ISETP.NE.AND P4, PT, R22, R2, PT ;  /* 0x000000021600720c */ /* 0x000fe40003f85270 */
[----:B------:R-:W-:Y:S02]  /*c030*/  ISETP.NE.AND P3, PT, R2, R29, PT ;  /* 0x0000001d0200720c */ /* 0x000fe40003f65270 */
[C---:B------:R-:W-:Y:S02]  /*c040*/  ISETP.NE.AND.EX P5, PT, R30.reuse, RZ, PT, P5 ;  /* 0x000000ff1e00720c */ /* 0x040fe40003fa5350 */
[----:B------:R-:W-:Y:S01]  /*c050*/  ISETP.NE.AND.EX P6, PT, R30, RZ, PT, P6 ;  /* 0x000000ff1e00720c */ /* 0x000fe20003fc5360 */
[----:B------:R-:W-:-:S12]  /*c060*/  @!P2 BRA `(.L_x_1580) ;  /* 0x000000000028a947 */ /* 0x000fd80003800000 */
[----:B------:R-:W4:Y:S01]  /*c070*/  LDCU.64 UR6, c[0x0][0x398] ;  /* 0x00007300ff0677ac */ /* 0x000f220008000a00 */
[C---:B0-23--:R-:W-:Y:S01]  /*c080*/  IMAD.SHL.U32 R8, R34.reuse, 0x4, RZ ;  /* 0x0000000422087824 */ /* 0x04dfe200078e00ff */
[----:B------:R-:W-:Y:S01]  /*c090*/  SHF.L.U64.HI R34, R34, 0x2, R43 ;  /* 0x0000000222227819 */ /* 0x000fe2000001022b */
[----:B------:R-:W0:Y:S03]  /*c0a0*/  LDCU.64 UR10, c[0x0][0x3a0] ;  /* 0x00007400ff0a77ac */ /* 0x000e260008000a00 */
[----:B----4-:R-:W-:-:S04]  /*c0b0*/  IADD3 R4, P2, PT, R8, UR6, RZ ;  /* 0x0000000608047c10 */ /* 0x010fc8000ff5e0ff */
[----:B------:R-:W-:Y:S02]  /*c0c0*/  IADD3.X R5, PT, PT, R34, UR7, RZ, P2, !PT ;  /* 0x0000000722057c10 */ /* 0x000fe400097fe4ff */
[----:B0-----:R-:W-:-:S03]  /*c0d0*/  IADD3 R8, P2, PT, R8, UR10, RZ ;  /* 0x0000000a08087c10 */ /* 0x001fc6000ff5e0ff */
[----:B------:R4:W-:Y:S01]  /*c0e0*/  STG.E desc[UR8][R4.64], R16 ;  /* 0x0000001004007986 */ /* 0x0009e2000c101908 */
[----:B------:R-:W-:-:S05]  /*c0f0*/  IADD3.X R9, PT, PT, R34, UR11, RZ, P2, !PT ;  /* 0x0000000b22097c10 */ /* 0x000fca00097fe4ff */
[----:B------:R4:W-:Y:S04]  /*c100*/  STG.E desc[UR8][R8.64], R17 ;  /* 0x0000001108007986 */ /* 0x0009e8000c101908 */
.L_x_1580:
[----:B------:R-:W-:Y:S05]  /*c110*/  BSYNC.RECONVERGENT B1 ;  /* 0x0000000000017941 */ /* 0x000fea0003800200 */
.L_x_1579:
[----:B------:R-:W-:Y:S04]  /*c120*/  BSSY.RECONVERGENT B1, `(.L_x_1581) ;  /* 0x000000c000017945 */ /* 0x000fe80003800200 */
[----:B------:R-:W-:Y:S05]  /*c130*/  @!P1 BRA `(.L_x_1582) ;  /* 0x0000000000289947 */ /* 0x000fea0003800000 */
[----:B------:R-:W5:Y:S01]  /*c140*/  LDCU.64 UR6, c[0x0][0x398] ;  /* 0x00007300ff0677ac */ /* 0x000f620008000a00 */
[C---:B0-234-:R-:W-:Y:S01]  /*c150*/  IMAD.SHL.U32 R8, R35.reuse, 0x4, RZ ;  /* 0x0000000423087824 */ /* 0x05dfe200078e00ff */
        /* <DEDUP_REMOVED lines=8> */
.L_x_1582:
[----:B------:R-:W-:Y:S05]  /*c1e0*/  BSYNC.RECONVERGENT B1 ;  /* 0x0000000000017941 */ /* 0x000fea0003800200 */
.L_x_1581:
        /* <DEDUP_REMOVED lines=12> */
.L_x_1584:
[----:B------:R-:W-:Y:S05]  /*c2b0*/  BSYNC.RECONVERGENT B1 ;  /* 0x0000000000017941 */ /* 0x000fea0003800200 */
.L_x_1583:
[----:B------:R-:W-:Y:S04]  /*c2c0*/  BSSY.RECONVERGENT B1, `(.L_x_1585) ;  /* 0x000000c000017945 */ /* 0x000fe80003800200 */
[----:B------:R-:W-:Y:S05]  /*c2d0*/  @!P4 BRA P5, `(.L_x_1586) ;  /* 0x000000000028c947 */ /* 0x000fea0002800000 */
        /* <DEDUP_REMOVED lines=10> */
.L_x_1586:
[----:B------:R-:W-:Y:S05]  /*c380*/  BSYNC.RECONVERGENT B1 ;  /* 0x0000000000017941 */ /* 0x000fea0003800200 */
.L_x_1585:
        /* <DEDUP_REMOVED lines=11> */
.L_x_1570:
[----:B------:R-:W-:Y:S05]  /*c440*/  BSYNC.RECONVERGENT B0 ;  /* 0x0000000000007941 */ /* 0x000fea0003800200 */
.L_x_1562:
[----:B------:R-:W-:-:S13]  /*c450*/  ISETP.NE.AND P0, PT, R33, 0xff, PT ;  /* 0x000000ff2100780c */ /* 0x000fda0003f05270 */
[----:B------:R-:W-:Y:S05]  /*c460*/  @P0 EXIT ;  /* 0x000000000000094d */ /* 0x000fea0003800000 */
[----:B0-234-:R-:W0:Y:S01]  /*c470*/  LDC.64 R8, c[0x0][0x3a8] ;  /* 0x0000ea00ff087b82 */ /* 0x01de220000000a00 */
[----:B------:R-:W-:-:S04]  /*c480*/  ISETP.NE.U32.AND P0, PT, R26, 0x900, PT ;  /* 0x000009001a00780c */ /* 0x000fc80003f05070 */
[----:B------:R-:W-:-:S13]  /*c490*/  ISETP.NE.AND.EX P0, PT, R30, RZ, PT, P0 ;  /* 0x000000ff1e00720c */ /* 0x000fda0003f05300 */
[----:B------:R-:W-:Y:S05]  /*c4a0*/  @P0 BRA `(.L_x_1587) ;  /* 0x0000000000300947 */ /* 0x000fea0003800000 */
[----:B------:R-:W2:Y:S01]  /*c4b0*/  LDCU.64 UR4, c[0x0][0x398] ;  /* 0x00007300ff0477ac */ /* 0x000ea20008000a00 */
[C---:B-1----:R-:W-:Y:S01]  /*c4c0*/  IMAD.SHL.U32 R4, R6.reuse, 0x4, RZ ;  /* 0x0000000406047824 */ /* 0x042fe200078e00ff */
[----:B------:R-:W-:Y:S01]  /*c4d0*/  SHF.L.U64.HI R0, R6, 0x2, R7 ;  /* 0x0000000206007819 */ /* 0x000fe20000010207 */
[----:B------:R-:W1:Y:S03]  /*c4e0*/  LDCU.64 UR6, c[0x0][0x3a0] ;  /* 0x00007400ff0677ac */ /* 0x000e660008000a00 */
[C---:B--2---:R-:W-:Y:S02]  /*c4f0*/  IADD3 R2, P0, PT, R4.reuse, UR4, RZ ;  /* 0x0000000404027c10 */ /* 0x044fe4000ff1e0ff */
[----:B-1----:R-:W-:Y:S02]  /*c500*/  IADD3 R4, P1, PT, R4, UR6, RZ ;  /* 0x0000000604047c10 */ /* 0x002fe4000ff3e0ff */
[----:B------:R-:W-:-:S02]  /*c510*/  IADD3.X R3, PT, PT, R0, UR5, RZ, P0, !PT ;  /* 0x0000000500037c10 */ /* 0x000fc400087fe4ff */
[----:B------:R-:W-:Y:S02]  /*c520*/  IADD3.X R5, PT, PT, R0, UR7, RZ, P1, !PT ;  /* 0x0000000700057c10 */ /* 0x000fe40008ffe4ff */
[----:B------:R-:W-:Y:S01]  /*c530*/  IADD3 R6, P0, PT, R6, 0x1, RZ ;  /* 0x0000000106067810 */ /* 0x000fe20007f1e0ff */
[----:B------:R2:W-:Y:S04]  /*c540*/  STG.E desc[UR8][R2.64], R29 ;  /* 0x0000001d02007986 */ /* 0x0005e8000c101908 */
[----:B------:R2:W-:Y:S01]  /*c550*/  STG.E desc[UR8][R4.64], R42 ;  /* 0x0000002a04007986 */ /* 0x0005e2000c101908 */
[----:B------:R-:W-:-:S07]  /*c560*/  IMAD.X R7, RZ, RZ, R7, P0 ;  /* 0x000000ffff077224 */ /* 0x000fce00000e0607 */
.L_x_1587:
[----:B01----:R-:W-:Y:S01]  /*c570*/  STG.E.64 desc[UR8][R8.64], R6 ;  /* 0x0000000608007986 */ /* 0x003fe2000c101b08 */
[----:B------:R-:W-:Y:S05]  /*c580*/  EXIT ;  /* 0x000000000000794d */ /* 0x000fea0003800000 */
.L_x_1446:
[----:B------:R-:W-:Y:S01]  /*c590*/  BSSY B0, `(.L_x_1588) ;  /* 0x0000006000007945 */ /* 0x000fe20003800000 */
[----:B------:R-:W-:Y:S01]  /*c5a0*/  PLOP3.LUT P4, PT, P0, PT, PT, 0x8, 0x80 ;  /* 0x000000000080781c */ /* 0x000fe2000078e170 */
[----:B------:R-:W-:-:S12]  /*c5b0*/  IMAD.MOV.U32 R34, RZ, RZ, -0x1 ;  /* 0xffffffffff227424 */ /* 0x000fd800078e00ff */
[----:B0-----:R-:W-:Y:S05]  /*c5c0*/  WARPSYNC.COLLECTIVE R34, `(.L_x_1589) ;  /* 0x0000000022087348 */ /* 0x001fea0003c00000 */
[----:B------:R-:W-:Y:S01]  /*c5d0*/  VOTE.ANY P4, P4 ;  /* 0x0000000000ff7806 */ /* 0x000fe20002080100 */
[----:B0-----:R-:W-:-:S12]  /*c5e0*/  ENDCOLLECTIVE ;  /* 0x000000000000791b */ /* 0x001fd80003800000 */
.L_x_1589:
[----:B------:R-:W-:Y:S05]  /*c5f0*/  BSYNC B0 ;  /* 0x0000000000007941 */ /* 0x000fea0003800000 */
.L_x_1588:
[----:B------:R-:W-:Y:S01]  /*c600*/  PLOP3.LUT P0, PT, P4, PT, PT, 0x80, 0x8 ;  /* 0x000000000008781c */ /* 0x000fe2000270f070 */
[----:B------:R-:W-:-:S12]  /*c610*/  BRA `(.L_x_1590) ;  /* 0xffffff70009c7947 */ /* 0x000fd8000383ffff */
.L_x_1448:
[----:B------:R-:W0:Y:S01]  /*c620*/  S2R R47, SR_GEMASK ;  /* 0x00000000002f7919 */ /* 0x000e220000003c00 */
[----:B------:R-:W-:Y:S01]  /*c630*/  BSSY B0, `(.L_x_1591) ;  /* 0x0000006000007945 */ /* 0x000fe20003800000 */
[----:B------:R-:W-:Y:S01]  /*c640*/  PLOP3.LUT P4, PT, P0, PT, PT, 0x8, 0x80 ;  /* 0x000000000080781c */ /* 0x000fe2000078e170 */
[----:B------:R-:W-:-:S12]  /*c650*/  IMAD.MOV.U32 R34, RZ, RZ, -0x1 ;  /* 0xffffffffff227424 */ /* 0x000fd800078e00ff */
[----:B0-----:R-:W-:Y:S05]  /*c660*/  WARPSYNC.COLLECTIVE R34, `(.L_x_1592) ;  /* 0x0000000022087348 */ /* 0x001fea0003c00000 */
[----:B------:R-:W-:Y:S01]  /*c670*/  VOTE.ANY R34, PT, P4 ;  /* 0x0000000000227806 */ /* 0x000fe200020e0100 */
[----:B0-----:R-:W-:Y:S06]  /*c680*/  ENDCOLLECTIVE ;  /* 0x000000000000791b */ /* 0x001fec0003800000 */
.L_x_1592:
[----:B------:R-:W-:Y:S05]  /*c690*/  BSYNC B0 ;  /* 0x0000000000007941 */ /* 0x000fea0003800000 */
.L_x_1591:
        /* <DEDUP_REMOVED lines=10> */
.L_x_1593:
[----:B------:R-:W-:Y:S02]  /*c740*/  IMAD.MOV.U32 R7, RZ, RZ, R42 ;  /* 0x000000ffff077224 */ /* 0x000fe400078e002a */
[----:B------:R-:W-:-:S07]  /*c750*/  IMAD.MOV.U32 R30, RZ, RZ, R6 ;  /* 0x000000ffff1e7224 */ /* 0x000fce00078e0006 */
[----:B------:R-:W-:Y:S05]  /*c760*/  WARPSYNC.COLLECTIVE R34, `(.L_x_1594) ;  /* 0x0000000022087348 */ /* 0x000fea0003c00000 */
[----:B------:R0:W1:Y:S02]  /*c770*/  SHFL.DOWN P4, R6, R7, R4, R33 ;  /* 0x0800000407067389 */ /* 0x0000640000080021 */
[----:B01----:R-:W-:Y:S05]  /*c780*/  ENDCOLLECTIVE ;  /* 0x000000000000791b */ /* 0x003fea0003800000 */
.L_x_1594:
[----:B------:R-:W-:Y:S02]  /*c790*/  IMAD.MOV.U32 R7, RZ, RZ, R40 ;  /* 0x000000ffff077224 */ /* 0x000fe400078e0028 */
[----:B------:R-:W-:-:S07]  /*c7a0*/  IMAD.MOV.U32 R31, RZ, RZ, R6 ;  /* 0x000000ffff1f7224 */ /* 0x000fce00078e0006 */
[----:B------:R-:W-:Y:S05]  /*c7b0*/  WARPSYNC.COLLECTIVE R34, `(.L_x_1595) ;  /* 0x0000000022087348 */ /* 0x000fea0003c00000 */
[----:B------:R0:W1:Y:S02]  /*c7c0*/  SHFL.DOWN P4, R6, R7, R4, R33 ;  /* 0x0800000407067389 */ /* 0x0000640000080021 */
[----:B01----:R-:W-:Y:S05]  /*c7d0*/  ENDCOLLECTIVE ;  /* 0x000000000000791b */ /* 0x003fea0003800000 */
.L_x_1595:
[----:B------:R-:W-:Y:S05]  /*c7e0*/  BRA `(.L_x_1596) ;  /* 0xffffff7000687947 */ /* 0x000fea000383ffff */
.L_x_1449:
[----:B------:R-:W-:Y:S01]  /*c7f0*/  BSSY B0, `(.L_x_1597) ;  /* 0x0000006000007945 */ /* 0x000fe20003800000 */
[----:B------:R-:W-:Y:S02]  /*c800*/  IMAD.MOV.U32 R4, RZ, RZ, 0x1 ;  /* 0x00000001ff047424 */ /* 0x000fe400078e00ff */
[----:B------:R-:W-:-:S07]  /*c810*/  IMAD.MOV.U32 R34, RZ, RZ, -0x1 ;  /* 0xffffffffff227424 */ /* 0x000fce00078e00ff */
[----:B------:R-:W-:Y:S05]  /*c820*/  WARPSYNC.COLLECTIVE R34, `(.L_x_1598) ;  /* 0x0000000022087348 */ /* 0x000fea0003c00000 */
[----:B------:R0:W1:Y:S02]  /*c830*/  SHFL.DOWN P4, R6, R7, R4, R33 ;  /* 0x0800000407067389 */ /* 0x0000640000080021 */
[----:B01----:R-:W-:Y:S05]  /*c840*/  ENDCOLLECTIVE ;  /* 0x000000000000791b */ /* 0x003fea0003800000 */
.L_x_1598:
[----:B------:R-:W-:Y:S05]  /*c850*/  BSYNC B0 ;  /* 0x0000000000007941 */ /* 0x000fea0003800000 */
.L_x_1597:
[----:B------:R-:W-:Y:S05]  /*c860*/  BRA `(.L_x_1599) ;  /* 0xffffff70006c7947 */ /* 0x000fea000383ffff */
.L_x_1450:
[----:B------:R-:W-:Y:S01]  /*c870*/  BSSY B0, `(.L_x_1600) ;  /* 0x0000007000007945 */ /* 0x000fe20003800000 */
[----:B------:R-:W-:Y:S02]  /*c880*/  IMAD.MOV.U32 R7, RZ, RZ, R41 ;  /* 0x000000ffff077224 */ /* 0x000fe400078e0029 */
[----:B------:R-:W-:Y:S02]  /*c890*/  IMAD.MOV.U32 R4, RZ, RZ, 0x2 ;  /* 0x00000002ff047424 */ /* 0x000fe400078e00ff */
[----:B------:R-:W-:-:S07]  /*c8a0*/  IMAD.MOV.U32 R34, RZ, RZ, -0x1 ;  /* 0xffffffffff227424 */ /* 0x000fce00078e00ff */
[----:B------:R-:W-:Y:S05]  /*c8b0*/  WARPSYNC.COLLECTIVE R34, `(.L_x_1601) ;  /* 0x0000000022087348 */ /* 0x000fea0003c00000 */
[----:B------:R0:W1:Y:S02]  /*c8c0*/  SHFL.DOWN P4, R6, R7, R4, R33 ;  /* 0x0800000407067389 */ /* 0x0000640000080021 */
[----:B01----:R-:W-:Y:S05]  /*c8d0*/  ENDCOLLECTIVE ;  /* 0x000000000000791b */ /* 0x003fea0003800000 */
.L_x_1601:
[----:B------:R-:W-:Y:S05]  /*c8e0*/  BSYNC B0 ;  /* 0x0000000000007941 */ /* 0x000fea0003800000 */
.L_x_1600:
[----:B------:R-:W-:Y:S02]  /*c8f0*/  IMAD.MOV.U32 R7, RZ, RZ, R42 ;  /* 0x000000ffff077224 */ /* 0x000fe400078e002a */
[----:B------:R-:W-:Y:S02]  /*c900*/  IMAD.MOV.U32 R4, RZ, RZ, 0x2 ;  /* 0x00000002ff047424 */ /* 0x000fe400078e00ff */
[----:B------:R-:W-:Y:S02]  /*c910*/  IMAD.MOV.U32 R34, RZ, RZ, -0x1 ;  /* 0xffffffffff227424 */ /* 0x000fe400078e00ff */
[----:B------:R-:W-:-:S07]  /*c920*/  IMAD.MOV.U32 R30, RZ, RZ, R6 ;  /* 0x000000ffff1e7224 */ /* 0x000fce00078e0006 */
[----:B------:R-:W-:Y:S05]  /*c930*/  WARPSYNC.COLLECTIVE R34, `(.L_x_1602) ;  /* 0x0000000022087348 */ /* 0x000fea0003c00000 */
[----:B------:R0:W1:Y:S02]  /*c940*/  SHFL.DOWN P4, R6, R7, R4, R33 ;  /* 0x0800000407067389 */ /* 0x0000640000080021 */
[----:B01----:R-:W-:Y:S05]  /*c950*/  ENDCOLLECTIVE ;  /* 0x000000000000791b */ /* 0x003fea0003800000 */
.L_x_1602:
[----:B------:R-:W-:Y:S02]  /*c960*/  IMAD.MOV.U32 R7, RZ, RZ, R40 ;  /* 0x000000ffff077224 */ /* 0x000fe400078e0028 */
[----:B------:R-:W-:-:S07]  /*c970*/  IMAD.MOV.U32 R31, RZ, RZ, R6 ;  /* 0x000000ffff1f7224 */ /* 0x000fce00078e0006 */
[----:B------:R-:W-:Y:S05]  /*c980*/  WARPSYNC.COLLECTIVE R34, `(.L_x_1603) ;  /* 0x0000000022087348 */ /* 0x000fea0003c00000 */
[----:B------:R0:W1:Y:S02]  /*c990*/  SHFL.DOWN P4, R6, R7, R4, R33 ;  /* 0x0800000407067389 */ /* 0x0000640000080021 */
[----:B01----:R-:W-:Y:S05]  /*c9a0*/  ENDCOLLECTIVE ;  /* 0x000000000000791b */ /* 0x003fea0003800000 */
.L_x_1603:
[----:B------:R-:W-:Y:S05]  /*c9b0*/  BRA `(.L_x_1604) ;  /* 0xffffff7000347947 */ /* 0x000fea000383ffff */
.L_x_1451:
[----:B------:R-:W-:Y:S01]  /*c9c0*/  BSSY B0, `(.L_x_1605) ;  /* 0x0000006000007945 */ /* 0x000fe20003800000 */
[----:B------:R-:W-:Y:S02]  /*c9d0*/  IMAD.MOV.U32 R4, RZ, RZ, 0x2 ;  /* 0x00000002ff047424 */ /* 0x000fe400078e00ff */
[----:B------:R-:W-:-:S07]  /*c9e0*/  IMAD.MOV.U32 R34, RZ, RZ, -0x1 ;  /* 0xffffffffff227424 */ /* 0x000fce00078e00ff */
[----:B0-----:R-:W-:Y:S05]  /*c9f0*/  WARPSYNC.COLLECTIVE R34, `(.L_x_1606) ;  /* 0x0000000022087348 */ /* 0x001fea0003c00000 */
[----:B------:R1:W2:Y:S02]  /*ca00*/  SHFL.DOWN P4, R6, R7, R4, R33 ;  /* 0x0800000407067389 */ /* 0x0002a40000080021 */
[----:B012---:R-:W-:Y:S05]  /*ca10*/  ENDCOLLECTIVE ;  /* 0x000000000000791b */ /* 0x007fea0003800000 */
.L_x_1606:
[----:B------:R-:W-:Y:S05]  /*ca20*/  BSYNC B0 ;  /* 0x0000000000007941 */ /* 0x000fea0003800000 */
.L_x_1605:
[----:B------:R-:W-:Y:S05]  /*ca30*/  BRA `(.L_x_1607) ;  /* 0xffffff7000387947 */ /* 0x000fea000383ffff */
.L_x_1452:
[----:B------:R-:W-:Y:S01]  /*ca40*/  BSSY B0, `(.L_x_1608) ;  /* 0x0000007000007945 */ /* 0x000fe20003800000 */
[----:B------:R-:W-:Y:S02]  /*ca50*/  IMAD.MOV.U32 R7, RZ, RZ, R41 ;  /* 0x000000ffff077224 */ /* 0x000fe400078e0029 */
[----:B------:R-:W-:Y:S02]  /*ca60*/  IMAD.MOV.U32 R4, RZ, RZ, 0x4 ;  /* 0x00000004ff047424 */ /* 0x000fe400078e00ff */
[----:B------:R-:W-:-:S07]  /*ca70*/  IMAD.MOV.U32 R34, RZ, RZ, -0x1 ;  /* 0xffffffffff227424 */ /* 0x000fce00078e00ff */
[----:B------:R-:W-:Y:S05]  /*ca80*/  WARPSYNC.COLLECTIVE R34, `(.L_x_1609) ;  /* 0x0000000022087348 */ /* 0x000fea0003c00000 */
[----:B------:R0:W1:Y:S02]  /*ca90*/  SHFL.DOWN P4, R6, R7, R4, R33 ;  /* 0x0800000407067389 */ /* 0x0000640000080021 */
[----:B01----:R-:W-:Y:S05]  /*caa0*/  ENDCOLLECTIVE ;  /* 0x000000000000791b */ /* 0x003fea0003800000 */
.L_x_1609:
[----:B------:R-:W-:Y:S05]  /*cab0*/  BSYNC B0 ;  /* 0x0000000000007941 */ /* 0x000fea0003800000 */
.L_x_1608:
[----:B------:R-:W-:Y:S02]  /*cac0*/  IMAD.MOV.U32 R7, RZ, RZ, R42 ;  /* 0x000000ffff077224 */ /* 0x000fe400078e002a */
[----:B------:R-:W-:Y:S02]  /*cad0*/  IMAD.MOV.U32 R4, RZ, RZ, 0x4 ;  /* 0x00000004ff047424 */ /* 0x000fe400078e00ff */
[----:B------:R-:W-:Y:S02]  /*cae0*/  IMAD.MOV.U32 R34, RZ, RZ, -0x1 ;  /* 0xffffffffff227424 */ /* 0x000fe400078e00ff */
[----:B------:R-:W-:-:S07]  /*caf0*/  IMAD.MOV.U32 R30, RZ, RZ, R6 ;  /* 0x000000ffff1e7224 */ /* 0x000fce00078e0006 */
[----:B------:R-:W-:Y:S05]  /*cb00*/  WARPSYNC.COLLECTIVE R34, `(.L_x_1610) ;  /* 0x0000000022087348 */ /* 0x000fea0003c00000 */
[----:B------:R0:W1:Y:S02]  /*cb10*/  SHFL.DOWN P4, R6, R7, R4, R33 ;  /* 0x0800000407067389 */ /* 0x0000640000080021 */
[----:B01----:R-:W-:Y:S05]  /*cb20*/  ENDCOLLECTIVE ;  /* 0x000000000000791b */ /* 0x003fea0003800000 */
.L_x_1610:
[----:B------:R-:W-:Y:S02]  /*cb30*/  IMAD.MOV.U32 R7, RZ, RZ, R40 ;  /* 0x000000ffff077224 */ /* 0x000fe400078e0028 */
[----:B------:R-:W-:-:S07]  /*cb40*/  IMAD.MOV.U32 R31, RZ, RZ, R6 ;  /* 0x000000ffff1f7224 */ /* 0x000fce00078e0006 */
[----:B------:R-:W-:Y:S05]  /*cb50*/  WARPSYNC.COLLECTIVE R34, `(.L_x_1611) ;  /* 0x0000000022087348 */ /* 0x000fea0003c00000 */
[----:B------:R0:W1:Y:S02]  /*cb60*/  SHFL.DOWN P4, R6, R7, R4, R33 ;  /* 0x0800000407067389 */ /* 0x0000640000080021 */
[----:B01----:R-:W-:Y:S05]  /*cb70*/  ENDCOLLECTIVE ;  /* 0x000000000000791b */ /* 0x003fea0003800000 */
.L_x_1611:
[----:B------:R-:W-:Y:S05]  /*cb80*/  BRA `(.L_x_1612) ;  /* 0xffffff7000047947 */ /* 0x000fea000383ffff */
.L_x_1453:
[----:B------:R-:W-:Y:S01]  /*cb90*/  BSSY B0, `(.L_x_1613) ;  /* 0x0000006000007945 */ /* 0x000fe20003800000 */
[----:B------:R-:W-:Y:S02]  /*cba0*/  IMAD.MOV.U32 R4, RZ, RZ, 0x4 ;  /* 0x00000004ff047424 */ /* 0x000fe400078e00ff */
[----:B------:R-:W-:-:S07]  /*cbb0*/  IMAD.MOV.U32 R34, RZ, RZ, -0x1 ;  /* 0xffffffffff227424 */ /* 0x000fce00078e00ff */
[----:B0-----:R-:W-:Y:S05]  /*cbc0*/  WARPSYNC.COLLECTIVE R34, `(.L_x_1614) ;  /* 0x0000000022087348 */ /* 0x001fea0003c00000 */
[----:B------:R1:W2:Y:S02]  /*cbd0*/  SHFL.DOWN P4, R6, R7, R4, R33 ;  /* 0x0800000407067389 */ /* 0x0002a40000080021 */
[----:B012---:R-:W-:Y:S05]  /*cbe0*/  ENDCOLLECTIVE ;  /* 0x000000000000791b */ /* 0x007fea0003800000 */
.L_x_1614:
[----:B------:R-:W-:Y:S05]  /*cbf0*/  BSYNC B0 ;  /* 0x0000000000007941 */ /* 0x000fea0003800000 */
.L_x_1613:
[----:B------:R-:W-:Y:S05]  /*cc00*/  BRA `(.L_x_1615) ;  /* 0xffffff7000087947 */ /* 0x000fea000383ffff */
.L_x_1454:
[----:B------:R-:W-:Y:S01]  /*cc10*/  BSSY B0, `(.L_x_1616) ;  /* 0x0000007000007945 */ /* 0x000fe20003800000 */
[----:B------:R-:W-:Y:S02]  /*cc20*/  IMAD.MOV.U32 R7, RZ, RZ, R41 ;  /* 0x000000ffff077224 */ /* 0x000fe400078e0029 */
[----:B------:R-:W-:Y:S02]  /*cc30*/  IMAD.MOV.U32 R4, RZ, RZ, 0x8 ;  /* 0x00000008ff047424 */ /* 0x000fe400078e00ff */
[----:B------:R-:W-:-:S07]  /*cc40*/  IMAD.MOV.U32 R34, RZ, RZ, -0x1 ;  /* 0xffffffffff227424 */ /* 0x000fce00078e00ff */
[----:B------:R-:W-:Y:S05]  /*cc50*/  WARPSYNC.COLLECTIVE R34, `(.L_x_1617) ;  /* 0x0000000022087348 */ /* 0x000fea0003c00000 */
[----:B------:R0:W1:Y:S02]  /*cc60*/  SHFL.DOWN P4, R6, R7, R4, R33 ;  /* 0x0800000407067389 */ /* 0x0000640000080021 */
[----:B01----:R-:W-:Y:S05]  /*cc70*/  ENDCOLLECTIVE ;  /* 0x000000000000791b */ /* 0x003fea0003800000 */
.L_x_1617:
[----:B------:R-:W-:Y:S05]  /*cc80*/  BSYNC B0 ;  /* 0x0000000000007941 */ /* 0x000fea0003800000 */
.L_x_1616:
[----:B------:R-:W-:Y:S02]  /*cc90*/  IMAD.MOV.U32 R7, RZ, RZ, R42 ;  /* 0x000000ffff077224 */ /* 0x000fe400078e002a */
[----:B------:R-:W-:Y:S02]  /*cca0*/  IMAD.MOV.U32 R4, RZ, RZ, 0x8 ;  /* 0x00000008ff047424 */ /* 0x000fe400078e00ff */
[----:B------:R-:W-:Y:S02]  /*ccb0*/  IMAD.MOV.U32 R34, RZ, RZ, -0x1 ;  /* 0xffffffffff227424 */ /* 0x000fe400078e00ff */
[----:B------:R-:W-:-:S07]  /*ccc0*/  IMAD.MOV.U32 R30, RZ, RZ, R6 ;  /* 0x000000ffff1e7224 */ /* 0x000fce00078e0006 */
[----:B------:R-:W-:Y:S05]  /*ccd0*/  WARPSYNC.COLLECTIVE R34, `(.L_x_1618) ;  /* 0x0000000022087348 */ /* 0x000fea0003c00000 */
[----:B------:R0:W1:Y:S02]  /*cce0*/  SHFL.DOWN P4, R6, R7, R4, R33 ;  /* 0x0800000407067389 */ /* 0x0000640000080021 */
[----:B01----:R-:W-:Y:S05]  /*ccf0*/  ENDCOLLECTIVE ;  /* 0x000000000000791b */ /* 0x003fea0003800000 */
.L_x_1618:
[----:B------:R-:W-:Y:S02]  /*cd00*/  IMAD.MOV.U32 R7, RZ, RZ, R40 ;  /* 0x000000ffff077224 */ /* 0x000fe400078e0028 */
[----:B------:R-:W-:-:S07]  /*cd10*/  IMAD.MOV.U32 R31, RZ, RZ, R6 ;  /* 0x000000ffff1f7224 */ /* 0x000fce00078e0006 */
[----:B------:R-:W-:Y:S05]  /*cd20*/  WARPSYNC.COLLECTIVE R34, `(.L_x_1619) ;  /* 0x0000000022087348 */ /* 0x000fea0003c00000 */
[----:B------:R0:W1:Y:S02]  /*cd30*/  SHFL.DOWN P4, R6, R7, R4, R33 ;  /* 0x0800000407067389 */ /* 0x0000640000080021 */
[----:B01----:R-:W-:Y:S05]  /*cd40*/  ENDCOLLECTIVE ;  /* 0x000000000000791b */ /* 0x003fea0003800000 */
.L_x_1619:
[----:B------:R-:W-:Y:S05]  /*cd50*/  BRA `(.L_x_1620) ;  /* 0xffffff6c00d47947 */ /* 0x000fea000383ffff */
.L_x_1455:
[----:B------:R-:W-:Y:S01]  /*cd60*/  BSSY B0, `(.L_x_1621) ;  /* 0x0000006000007945 */ /* 0x000fe20003800000 */
[----:B------:R-:W-:Y:S02]  /*cd70*/  IMAD.MOV.U32 R4, RZ, RZ, 0x8 ;  /* 0x00000008ff047424 */ /* 0x000fe400078e00ff */
[----:B------:R-:W-:-:S07]  /*cd80*/  IMAD.MOV.U32 R34, RZ, RZ, -0x1 ;  /* 0xffffffffff227424 */ /* 0x000fce00078e00ff */
[----:B0-----:R-:W-:Y:S05]  /*cd90*/  WARPSYNC.COLLECTIVE R34, `(.L_x_1622) ;  /* 0x0000000022087348 */ /* 0x001fea0003c00000 */
[----:B------:R1:W2:Y:S02]  /*cda0*/  SHFL.DOWN P4, R6, R7, R4, R33 ;  /* 0x0800000407067389 */ /* 0x0002a40000080021 */
[----:B012---:R-:W-:Y:S05]  /*cdb0*/  ENDCOLLECTIVE ;  /* 0x000000000000791b */ /* 0x007fea0003800000 */
.L_x_1622:
[----:B------:R-:W-:Y:S05]  /*cdc0*/  BSYNC B0 ;  /* 0x0000000000007941 */ /* 0x000fea0003800000 */
.L_x_1621:
[----:B------:R-:W-:Y:S05]  /*cdd0*/  BRA `(.L_x_1623) ;  /* 0xffffff6c00d87947 */ /* 0x000fea000383ffff */
.L_x_1456:
[----:B------:R-:W-:Y:S01]  /*cde0*/  BSSY B0, `(.L_x_1624) ;  /* 0x0000007000007945 */ /* 0x000fe20003800000 */
[----:B------:R-:W-:Y:S02]  /*cdf0*/  IMAD.MOV.U32 R7, RZ, RZ, R41 ;  /* 0x000000ffff077224 */ /* 0x000fe400078e0029 */
[----:B------:R-:W-:Y:S02]  /*ce00*/  IMAD.MOV.U32 R4, RZ, RZ, 0x10 ;  /* 0x00000010ff047424 */ /* 0x000fe400078e00ff */
[----:B------:R-:W-:-:S07]  /*ce10*/  IMAD.MOV.U32 R34, RZ, RZ, -0x1 ;  /* 0xffffffffff227424 */ /* 0x000fce00078e00ff */
[----:B------:R-:W-:Y:S05]  /*ce20*/  WARPSYNC.COLLECTIVE R34, `(.L_x_1625) ;  /* 0x0000000022087348 */ /* 0x000fea0003c00000 */
[----:B------:R0:W1:Y:S02]  /*ce30*/  SHFL.DOWN P4, R6, R7, R4, R33 ;  /* 0x0800000407067389 */ /* 0x0000640000080021 */
[----:B01----:R-:W-:Y:S05]  /*ce40*/  ENDCOLLECTIVE ;  /* 0x000000000000791b */ /* 0x003fea0003800000 */
.L_x_1625:
[----:B------:R-:W-:Y:S05]  /*ce50*/  BSYNC B0 ;  /* 0x0000000000007941 */ /* 0x000fea0003800000 */
.L_x_1624:
[----:B------:R-:W-:Y:S02]  /*ce60*/  IMAD.MOV.U32 R7, RZ, RZ, R42 ;  /* 0x000000ffff077224 */ /* 0x000fe400078e002a */
[----:B------:R-:W-:Y:S02]  /*ce70*/  IMAD.MOV.U32 R4, RZ, RZ, 0x10 ;  /* 0x00000010ff047424 */ /* 0x000fe400078e00ff */
[----:B------:R-:W-:Y:S02]  /*ce80*/  IMAD.MOV.U32 R34, RZ, RZ, -0x1 ;  /* 0xffffffffff227424 */ /* 0x000fe400078e00ff */
[----:B------:R-:W-:-:S07]  /*ce90*/  IMAD.MOV.U32 R48, RZ, RZ, R6 ;  /* 0x000000ffff307224 */ /* 0x000fce00078e0006 */
[----:B------:R-:W-:Y:S05]  /*cea0*/  WARPSYNC.COLLECTIVE R34, `(.L_x_1626) ;  /* 0x0000000022087348 */ /* 0x000fea0003c00000 */
[----:B------:R0:W1:Y:S02]  /*ceb0*/  SHFL.DOWN P4, R6, R7, R4, R33 ;  /* 0x0800000407067389 */ /* 0x0000640000080021 */
[----:B01----:R-:W-:Y:S05]  /*cec0*/  ENDCOLLECTIVE ;  /* 0x000000000000791b */ /* 0x003fea0003800000 */
.L_x_1626:
[----:B------:R-:W-:Y:S02]  /*ced0*/  IMAD.MOV.U32 R7, RZ, RZ, R40 ;  /* 0x000000ffff077224 */ /* 0x000fe400078e0028 */
[----:B------:R-:W-:-:S07]  /*cee0*/  IMAD.MOV.U32 R49, RZ, RZ, R6 ;  /* 0x000000ffff317224 */ /* 0x000fce00078e0006 */
[----:B------:R-:W-:Y:S05]  /*cef0*/  WARPSYNC.COLLECTIVE R34, `(.L_x_1627) ;  /* 0x0000000022087348 */ /* 0x000fea0003c00000 */
[----:B------:R0:W1:Y:S02]  /*cf00*/  SHFL.DOWN P4, R6, R7, R4, R33 ;  /* 0x0800000407067389 */ /* 0x0000640000080021 */
[----:B01----:R-:W-:Y:S05]  /*cf10*/  ENDCOLLECTIVE ;  /* 0x000000000000791b */ /* 0x003fea0003800000 */
.L_x_1627:
[----:B------:R-:W-:Y:S05]  /*cf20*/  BRA `(.L_x_1628) ;  /* 0xffffff6c00a47947 */ /* 0x000fea000383ffff */
.L_x_1457:
[----:B------:R-:W-:Y:S01]  /*cf30*/  BSSY B0, `(.L_x_1629) ;  /* 0x0000006000007945 */ /* 0x000fe20003800000 */
[----:B------:R-:W-:Y:S02]  /*cf40*/  IMAD.MOV.U32 R4, RZ, RZ, 0x10 ;  /* 0x00000010ff047424 */ /* 0x000fe400078e00ff */
[----:B------:R-:W-:-:S07]  /*cf50*/  IMAD.MOV.U32 R34, RZ, RZ, -0x1 ;  /* 0xffffffffff227424 */ /* 0x000fce00078e00ff */
[----:B0-----:R-:W-:Y:S05]  /*cf60*/  WARPSYNC.COLLECTIVE R34, `(.L_x_1630) ;  /* 0x0000000022087348 */ /* 0x001fea0003c00000 */
[----:B------:R1:W2:Y:S02]  /*cf70*/  SHFL.DOWN P4, R6, R7, R4, R33 ;  /* 0x0800000407067389 */ /* 0x0002a40000080021 */
[----:B012---:R-:W-:Y:S05]  /*cf80*/  ENDCOLLECTIVE ;  /* 0x000000000000791b */ /* 0x007fea0003800000 */
.L_x_1630:
[----:B------:R-:W-:Y:S05]  /*cf90*/  BSYNC B0 ;  /* 0x0000000000007941 */ /* 0x000fea0003800000 */
.L_x_1629:
[----:B------:R-:W-:Y:S05]  /*cfa0*/  BRA `(.L_x_1631) ;  /* 0xffffff6c00b47947 */ /* 0x000fea000383ffff */
.L_x_1458:
[----:B------:R-:W-:Y:S01]  /*cfb0*/  BSSY B0, `(.L_x_1632) ;  /* 0x0000006000007945 */ /* 0x000fe20003800000 */
[----:B------:R-:W-:Y:S01]  /*cfc0*/  PLOP3.LUT P5, PT, P0, PT, PT, 0x80, 0x8 ;  /* 0x000000000008781c */ /* 0x000fe200007af070 */
[----:B------:R-:W-:-:S12]  /*cfd0*/  IMAD.MOV.U32 R34, RZ, RZ, -0x1 ;  /* 0xffffffffff227424 */ /* 0x000fd800078e00ff */
[----:B------:R-:W-:Y:S05]  /*cfe0*/  WARPSYNC.COLLECTIVE R34, `(.L_x_1633) ;  /* 0x0000000022087348 */ /* 0x000fea0003c00000 */
[----:B------:R-:W-:Y:S01]  /*cff0*/  VOTE.ALL P5, P5 ;  /* 0x0000000000ff7806 */ /* 0x000fe200028a0000 */
[----:B------:R-:W-:-:S12]  /*d000*/  ENDCOLLECTIVE ;  /* 0x000000000000791b */ /* 0x000fd80003800000 */
.L_x_1633:
[----:B------:R-:W-:Y:S05]  /*d010*/  BSYNC B0 ;  /* 0x0000000000007941 */ /* 0x000fea0003800000 */
.L_x_1632:
[----:B------:R-:W-:Y:S01]  /*d020*/  PLOP3.LUT P0, PT, P5, PT, PT, 0x80, 0x8 ;  /* 0x000000000008781c */ /* 0x000fe20002f0f070 */
[----:B------:R-:W-:-:S12]  /*d030*/  BRA `(.L_x_1634) ;  /* 0xffffff6c00b07947 */ /* 0x000fd8000383ffff */
.L_x_1460:
[----:B------:R-:W-:Y:S01]  /*d040*/  BSSY B0, `(.L_x_1635) ;  /* 0x0000006000007945 */ /* 0x000fe20003800000 */
[----:B------:R-:W-:Y:S01]  /*d050*/  PLOP3.LUT P4, PT, P0, PT, PT, 0x8, 0x80 ;  /* 0x000000000080781c */ /* 0x000fe2000078e170 */
[----:B------:R-:W-:-:S12]  /*d060*/  IMAD.MOV.U32 R34, RZ, RZ, -0x1 ;  /* 0xffffffffff227424 */ /* 0x000fd800078e00ff */
[----:B------:R-:W-:Y:S05]  /*d070*/  WARPSYNC.COLLECTIVE R34, `(.L_x_1636) ;  /* 0x0000000022087348 */ /* 0x000fea0003c00000 */
[----:B------:R-:W-:Y:S01]  /*d080*/  VOTE.ANY P4, P4 ;  /* 0x0000000000ff7806 */ /* 0x000fe20002080100 */
[----:B------:R-:W-:-:S12]  /*d090*/  ENDCOLLECTIVE ;  /* 0x000000000000791b */ /* 0x000fd80003800000 */
.L_x_1636:
[----:B------:R-:W-:Y:S05]  /*d0a0*/  BSYNC B0 ;  /* 0x0000000000007941 */ /* 0x000fea0003800000 */
.L_x_1635:
[----:B------:R-:W-:Y:S01]  /*d0b0*/  PLOP3.LUT P0, PT, P4, PT, PT, 0x80, 0x8 ;  /* 0x000000000008781c */ /* 0x000fe2000270f070 */
[----:B------:R-:W-:-:S12]  /*d0c0*/  BRA `(.L_x_1637) ;  /* 0xffffff6c00ac7947 */ /* 0x000fd8000383ffff */
.L_x_1462:
[----:B------:R-:W-:Y:S01]  /*d0d0*/  BSSY B0, `(.L_x_1638) ;  /* 0x0000006000007945 */ /* 0x000fe20003800000 */
[----:B------:R-:W-:Y:S01]  /*d0e0*/  PLOP3.LUT P4, PT, P0, PT, PT, 0x8, 0x80 ;  /* 0x000000000080781c */ /* 0x000fe2000078e170 */
[----:B------:R-:W-:-:S12]  /*d0f0*/  IMAD.MOV.U32 R34, RZ, RZ, -0x1 ;  /* 0xffffffffff227424 */ /* 0x000fd800078e00ff */
[----:B------:R-:W-:Y:S05]  /*d100*/  WARPSYNC.COLLECTIVE R34, `(.L_x_1639) ;  /* 0x0000000022087348 */ /* 0x000fea0003c00000 */
[----:B------:R-:W-:Y:S01]  /*d110*/  VOTE.ANY R34, PT, P4 ;  /* 0x0000000000227806 */ /* 0x000fe200020e0100 */
[----:B------:R-:W-:Y:S06]  /*d120*/  ENDCOLLECTIVE ;  /* 0x000000000000791b */ /* 0x000fec0003800000 */
.L_x_1639:
[----:B------:R-:W-:Y:S05]  /*d130*/  BSYNC B0 ;  /* 0x0000000000007941 */ /* 0x000fea0003800000 */
.L_x_1638:
        /* <DEDUP_REMOVED lines=10> */
.L_x_1640:
[----:B------:R-:W-:Y:S02]  /*d1e0*/  IMAD.MOV.U32 R7, RZ, RZ, R51 ;  /* 0x000000ffff077224 */ /* 0x000fe400078e0033 */
[----:B------:R-:W-:-:S07]  /*d1f0*/  IMAD.MOV.U32 R53, RZ, RZ, R6 ;  /* 0x000000ffff357224 */ /* 0x000fce00078e0006 */
[----:B------:R-:W-:Y:S05]  /*d200*/  WARPSYNC.COLLECTIVE R34, `(.L_x_1641) ;  /* 0x0000000022087348 */ /* 0x000fea0003c00000 */
[----:B------:R0:W1:Y:S02]  /*d210*/  SHFL.DOWN P4, R6, R7, R4, R33 ;  /* 0x0800000407067389 */ /* 0x0000640000080021 */
[----:B01----:R-:W-:Y:S05]  /*d220*/  ENDCOLLECTIVE ;  /* 0x000000000000791b */ /* 0x003fea0003800000 */
.L_x_1641:
[----:B------:R-:W-:Y:S02]  /*d230*/  IMAD.MOV.U32 R7, RZ, RZ, R48 ;  /* 0x000000ffff077224 */ /* 0x000fe400078e0030 */
[----:B------:R-:W-:-:S07]  /*d240*/  IMAD.MOV.U32 R50, RZ, RZ, R6 ;  /* 0x000000ffff327224 */ /* 0x000fce00078e0006 */
[----:B------:R-:W-:Y:S05]  /*d250*/  WARPSYNC.COLLECTIVE R34, `(.L_x_1642) ;  /* 0x0000000022087348 */ /* 0x000fea0003c00000 */
[----:B------:R0:W1:Y:S02]  /*d260*/  SHFL.DOWN P4, R6, R7, R4, R33 ;  /* 0x0800000407067389 */ /* 0x0000640000080021 */
[----:B01----:R-:W-:Y:S05]  /*d270*/  ENDCOLLECTIVE ;  /* 0x000000000000791b */ /* 0x003fea0003800000 */
.L_x_1642:
[----:B------:R-:W-:Y:S01]  /*d280*/  IMAD.MOV.U32 R52, RZ, RZ, R6 ;  /* 0x000000ffff347224 */ /* 0x000fe200078e0006 */
[----:B------:R-:W-:Y:S06]  /*d290*/  BRA `(.L_x_1643) ;  /* 0xffffff6c00747947 */ /* 0x000fec000383ffff */
.L_x_1463:
[----:B------:R-:W-:Y:S01]  /*d2a0*/  BSSY B0, `(.L_x_1644) ;  /* 0x0000006000007945 */ /* 0x000fe20003800000 */
[----:B------:R-:W-:Y:S02]  /*d2b0*/  IMAD.MOV.U32 R4, RZ, RZ, 0x1 ;  /* 0x00000001ff047424 */ /* 0x000fe400078e00ff */
[----:B------:R-:W-:-:S07]  /*d2c0*/  IMAD.MOV.U32 R34, RZ, RZ, -0x1 ;  /* 0xffffffffff227424 */ /* 0x000fce00078e00ff */
[----:B--23--:R-:W-:Y:S05]  /*d2d0*/  WARPSYNC.COLLECTIVE R34, `(.L_x_1645) ;  /* 0x0000000022087348 */ /* 0x00cfea0003c00000 */
[----:B------:R0:W1:Y:S02]  /*d2e0*/  SHFL.DOWN P4, R6, R7, R4, R33 ;  /* 0x0800000407067389 */ /* 0x0000640000080021 */
[----:B0123--:R-:W-:Y:S05]  /*d2f0*/  ENDCOLLECTIVE ;  /* 0x000000000000791b */ /* 0x00ffea0003800000 */
.L_x_1645:
[----:B------:R-:W-:Y:S05]  /*d300*/  BSYNC B0 ;  /* 0x0000000000007941 */ /* 0x000fea0003800000 */
.L_x_1644:
[----:B------:R-:W-:Y:S05]  /*d310*/  BRA `(.L_x_1646) ;  /* 0xffffff6c006c7947 */ /* 0x000fea000383ffff */
.L_x_1464:
[----:B------:R-:W-:Y:S01]  /*d320*/  BSSY B0, `(.L_x_1647) ;  /* 0x0000007000007945 */ /* 0x000fe20003800000 */
[----:B------:R-:W-:Y:S02]  /*d330*/  IMAD.MOV.U32 R7, RZ, RZ, R32 ;  /* 0x000000ffff077224 */ /* 0x000fe400078e0020 */
[----:B------:R-:W-:Y:S02]  /*d340*/  IMAD.MOV.U32 R4, RZ, RZ, 0x2 ;  /* 0x00000002ff047424 */ /* 0x000fe400078e00ff */
[----:B------:R-:W-:-:S07]  /*d350*/  IMAD.MOV.U32 R34, RZ, RZ, -0x1 ;  /* 0xffffffffff227424 */ /* 0x000fce00078e00ff */
[----:B------:R-:W-:Y:S05]  /*d360*/  WARPSYNC.COLLECTIVE R34, `(.L_x_1648) ;  /* 0x0000000022087348 */ /* 0x000fea0003c00000 */
[----:B------:R0:W1:Y:S02]  /*d370*/  SHFL.DOWN P4, R6, R7, R4, R33 ;  /* 0x0800000407067389 */ /* 0x0000640000080021 */
[----:B01----:R-:W-:Y:S05]  /*d380*/  ENDCOLLECTIVE ;  /* 0x000000000000791b */ /* 0x003fea0003800000 */
.L_x_1648:
[----:B------:R-:W-:Y:S05]  /*d390*/  BSYNC B0 ;  /* 0x0000000000007941 */ /* 0x000fea0003800000 */
.L_x_1647:
[----:B------:R-:W-:Y:S02]  /*d3a0*/  IMAD.MOV.U32 R7, RZ, RZ, R51 ;  /* 0x000000ffff077224 */ /* 0x000fe400078e0033 */
[----:B------:R-:W-:Y:S02]  /*d3b0*/  IMAD.MOV.U32 R4, RZ, RZ, 0x2 ;  /* 0x00000002ff047424 */ /* 0x000fe400078e00ff */
[----:B------:R-:W-:Y:S02]  /*d3c0*/  IMAD.MOV.U32 R34, RZ, RZ, -0x1 ;  /* 0xffffffffff227424 */ /* 0x000fe400078e00ff */
[----:B------:R-:W-:-:S07]  /*d3d0*/  IMAD.MOV.U32 R53, RZ, RZ, R6 ;  /* 0x000000ffff357224 */ /* 0x000fce00078e0006 */
[----:B------:R-:W-:Y:S05]  /*d3e0*/  WARPSYNC.COLLECTIVE R34, `(.L_x_1649) ;  /* 0x0000000022087348 */ /* 0x000fea0003c00000 */
[----:B------:R0:W1:Y:S02]  /*d3f0*/  SHFL.DOWN P4, R6, R7, R4, R33 ;  /* 0x0800000407067389 */ /* 0x0000640000080021 */
[----:B01----:R-:W-:Y:S05]  /*d400*/  ENDCOLLECTIVE ;  /* 0x000000000000791b */ /* 0x003fea0003800000 */
.L_x_1649:
[----:B------:R-:W-:Y:S02]  /*d410*/  IMAD.MOV.U32 R7, RZ, RZ, R48 ;  /* 0x000000ffff077224 */ /* 0x000fe400078e0030 */
[----:B------:R-:W-:-:S07]  /*d420*/  IMAD.MOV.U32 R50, RZ, RZ, R6 ;  /* 0x000000ffff327224 */ /* 0x000fce00078e0006 */
[----:B------:R-:W-:Y:S05]  /*d430*/  WARPSYNC.COLLECTIVE R34, `(.L_x_1650) ;  /* 0x0000000022087348 */ /* 0x000fea0003c00000 */
[----:B------:R0:W1:Y:S02]  /*d440*/  SHFL.DOWN P4, R6, R7, R4, R33 ;  /* 0x0800000407067389 */ /* 0x0000640000080021 */
[----:B01----:R-:W-:Y:S05]  /*d450*/  ENDCOLLECTIVE ;  /* 0x000000000000791b */ /* 0x003fea0003800000 */
.L_x_1650:
[----:B------:R-:W-:Y:S01]  /*d460*/  IMAD.MOV.U32 R52, RZ, RZ, R6 ;  /* 0x000000ffff347224 */ /* 0x000fe200078e0006 */
[----:B------:R-:W-:Y:S06]  /*d470*/  BRA `(.L_x_1651) ;  /* 0xffffff6c003c7947 */ /* 0x000fec000383ffff */
.L_x_1465:
[----:B------:R-:W-:Y:S01]  /*d480*/  BSSY B0, `(.L_x_1652) ;  /* 0x0000006000007945 */ /* 0x000fe20003800000 */
[----:B------:R-:W-:Y:S02]  /*d490*/  IMAD.MOV.U32 R4, RZ, RZ, 0x2 ;  /* 0x00000002ff047424 */ /* 0x000fe400078e00ff */
[----:B------:R-:W-:-:S07]  /*d4a0*/  IMAD.MOV.U32 R34, RZ, RZ, -0x1 ;  /* 0xffffffffff227424 */ /* 0x000fce00078e00ff */
[----:B--23--:R-:W-:Y:S05]  /*d4b0*/  WARPSYNC.COLLECTIVE R34, `(.L_x_1653) ;  /* 0x0000000022087348 */ /* 0x00cfea0003c00000 */
[----:B------:R0:W1:Y:S02]  /*d4c0*/  SHFL.DOWN P4, R6, R7, R4, R33 ;  /* 0x0800000407067389 */ /* 0x0000640000080021 */
[----:B0123--:R-:W-:Y:S05]  /*d4d0*/  ENDCOLLECTIVE ;  /* 0x000000000000791b */ /* 0x00ffea0003800000 */
.L_x_1653:
[----:B------:R-:W-:Y:S05]  /*d4e0*/  BSYNC B0 ;  /* 0x0000000000007941 */ /* 0x000fea0003800000 */
.L_x_1652:
[----:B------:R-:W-:Y:S05]  /*d4f0*/  BRA `(.L_x_1654) ;  /* 0xffffff6c00347947 */ /* 0x000fea000383ffff */
.L_x_1466:
[----:B------:R-:W-:Y:S01]  /*d500*/  BSSY B0, `(.L_x_1655) ;  /* 0x0000007000007945 */ /* 0x000fe20003800000 */
[----:B------:R-:W-:Y:S02]  /*d510*/  IMAD.MOV.U32 R7, RZ, RZ, R32 ;  /* 0x000000ffff077224 */ /* 0x000fe400078e0020 */
[----:B------:R-:W-:Y:S02]  /*d520*/  IMAD.MOV.U32 R4, RZ, RZ, 0x4 ;  /* 0x00000004ff047424 */ /* 0x000fe400078e00ff */
[----:B------:R-:W-:-:S07]  /*d530*/  IMAD.MOV.U32 R34, RZ, RZ, -0x1 ;  /* 0xffffffffff227424 */ /* 0x000fce00078e00ff */
[----:B------:R-:W-:Y:S05]  /*d540*/  WARPSYNC.COLLECTIVE R34, `(.L_x_1656) ;  /* 0x0000000022087348 */ /* 0x000fea0003c00000 */
[----:B------:R0:W1:Y:S02]  /*d550*/  SHFL.DOWN P4, R6, R7, R4, R33 ;  /* 0x0800000407067389 */ /* 0x0000640000080021 */
[----:B01----:R-:W-:Y:S05]  /*d560*/  ENDCOLLECTIVE ;  /* 0x000000000000791b */ /* 0x003fea0003800000 */
.L_x_1656:
[----:B------:R-:W-:Y:S05]  /*d570*/  BSYNC B0 ;  /* 0x0000000000007941 */ /* 0x000fea0003800000 */
.L_x_1655:
[----:B------:R-:W-:Y:S02]  /*d580*/  IMAD.MOV.U32 R7, RZ, RZ, R51 ;  /* 0x000000ffff077224 */ /* 0x000fe400078e0033 */
[----:B------:R-:W-:Y:S02]  /*d590*/  IMAD.MOV.U32 R4, RZ, RZ, 0x4 ;  /* 0x00000004ff047424 */ /* 0x000fe400078e00ff */
[----:B------:R-:W-:Y:S02]  /*d5a0*/  IMAD.MOV.U32 R34, RZ, RZ, -0x1 ;  /* 0xffffffffff227424 */ /* 0x000fe400078e00ff */
[----:B------:R-:W-:-:S07]  /*d5b0*/  IMAD.MOV.U32 R53, RZ, RZ, R6 ;  /* 0x000000ffff357224 */ /* 0x000fce00078e0006 */
[----:B------:R-:W-:Y:S05]  /*d5c0*/  WARPSYNC.COLLECTIVE R34, `(.L_x_1657) ;  /* 0x0000000022087348 */ /* 0x000fea0003c00000 */
[----:B------:R0:W1:Y:S02]  /*d5d0*/  SHFL.DOWN P4, R6, R7, R4, R33 ;  /* 0x0800000407067389 */ /* 0x0000640000080021 */
[----:B01----:R-:W-:Y:S05]  /*d5e0*/  ENDCOLLECTIVE ;  /* 0x000000000000791b */ /* 0x003fea0003800000 */
.L_x_1657:
[----:B------:R-:W-:Y:S02]  /*d5f0*/  IMAD.MOV.U32 R7, RZ, RZ, R48 ;  /* 0x000000ffff077224 */ /* 0x000fe400078e0030 */
[----:B------:R-:W-:-:S07]  /*d600*/  IMAD.MOV.U32 R50, RZ, RZ, R6 ;  /* 0x000000ffff327224 */ /* 0x000fce00078e0006 */
[----:B------:R-:W-:Y:S05]  /*d610*/  WARPSYNC.COLLECTIVE R34, `(.L_x_1658) ;  /* 0x0000000022087348 */ /* 0x000fea0003c00000 */
[----:B------:R0:W1:Y:S02]  /*d620*/  SHFL.DOWN P4, R6, R7, R4, R33 ;  /* 0x0800000407067389 */ /* 0x0000640000080021 */
[----:B01----:R-:W-:Y:S05]  /*d630*/  ENDCOLLECTIVE ;  /* 0x000000000000791b */ /* 0x003fea0003800000 */
.L_x_1658:
[----:B------:R-:W-:Y:S01]  /*d640*/  IMAD.MOV.U32 R52, RZ, RZ, R6 ;  /* 0x000000ffff347224 */ /* 0x000fe200078e0006 */
[----:B------:R-:W-:Y:S06]  /*d650*/  BRA `(.L_x_1659) ;  /* 0xffffff6c00047947 */ /* 0x000fec000383ffff */
.L_x_1467:
[----:B------:R-:W-:Y:S01]  /*d660*/  BSSY B0, `(.L_x_1660) ;  /* 0x0000006000007945 */ /* 0x000fe20003800000 */
[----:B------:R-:W-:Y:S02]  /*d670*/  IMAD.MOV.U32 R4, RZ, RZ, 0x4 ;  /* 0x00000004ff047424 */ /* 0x000fe400078e00ff */
[----:B------:R-:W-:-:S07]  /*d680*/  IMAD.MOV.U32 R34, RZ, RZ, -0x1 ;  /* 0xffffffffff227424 */ /* 0x000fce00078e00ff */
[----:B--23--:R-:W-:Y:S05]  /*d690*/  WARPSYNC.COLLECTIVE R34, `(.L_x_1661) ;  /* 0x0000000022087348 */ /* 0x00cfea0003c00000 */
[----:B------:R0:W1:Y:S02]  /*d6a0*/  SHFL.DOWN P4, R6, R7, R4, R33 ;  /* 0x0800000407067389 */ /* 0x0000640000080021 */
[----:B0123--:R-:W-:Y:S05]  /*d6b0*/  ENDCOLLECTIVE ;  /* 0x000000000000791b */ /* 0x00ffea0003800000 */
.L_x_1661:
[----:B------:R-:W-:Y:S05]  /*d6c0*/  BSYNC B0 ;  /* 0x0000000000007941 */ /* 0x000fea0003800000 */
.L_x_1660:
[----:B------:R-:W-:Y:S05]  /*d6d0*/  BRA `(.L_x_1662) ;  /* 0xffffff6800fc7947 */ /* 0x000fea000383ffff */
.L_x_1468:
[----:B------:R-:W-:Y:S01]  /*d6e0*/  BSSY B0, `(.L_x_1663) ;  /* 0x0000007000007945 */ /* 0x000fe20003800000 */
[----:B------:R-:W-:Y:S02]  /*d6f0*/  IMAD.MOV.U32 R7, RZ, RZ, R32 ;  /* 0x000000ffff077224 */ /* 0x000fe400078e0020 */
[----:B------:R-:W-:Y:S02]  /*d700*/  IMAD.MOV.U32 R4, RZ, RZ, 0x8 ;  /* 0x00000008ff047424 */ /* 0x000fe400078e00ff */
[----:B------:R-:W-:-:S07]  /*d710*/  IMAD.MOV.U32 R34, RZ, RZ, -0x1 ;  /* 0xffffffffff227424 */ /* 0x000fce00078e00ff */
[----:B------:R-:W-:Y:S05]  /*d720*/  WARPSYNC.COLLECTIVE R34, `(.L_x_1664) ;  /* 0x0000000022087348 */ /* 0x000fea0003c00000 */
[----:B------:R0:W1:Y:S02]  /*d730*/  SHFL.DOWN P4, R6, R7, R4, R33 ;  /* 0x0800000407067389 */ /* 0x0000640000080021 */
[----:B01----:R-:W-:Y:S05]  /*d740*/  ENDCOLLECTIVE ;  /* 0x000000000000791b */ /* 0x003fea0003800000 */
.L_x_1664:
[----:B------:R-:W-:Y:S05]  /*d750*/  BSYNC B0 ;  /* 0x0000000000007941 */ /* 0x000fea0003800000 */
.L_x_1663:
[----:B------:R-:W-:Y:S02]  /*d760*/  IMAD.MOV.U32 R7, RZ, RZ, R51 ;  /* 0x000000ffff077224 */ /* 0x000fe400078e0033 */
[----:B------:R-:W-:Y:S02]  /*d770*/  IMAD.MOV.U32 R4, RZ, RZ, 0x8 ;  /* 0x00000008ff047424 */ /* 0x000fe400078e00ff */
[----:B------:R-:W-:Y:S02]  /*d780*/  IMAD.MOV.U32 R34, RZ, RZ, -0x1 ;  /* 0xffffffffff227424 */ /* 0x000fe400078e00ff */
[----:B------:R-:W-:-:S07]  /*d790*/  IMAD.MOV.U32 R53, RZ, RZ, R6 ;  /* 0x000000ffff357224 */ /* 0x000fce00078e0006 */
[----:B------:R-:W-:Y:S05]  /*d7a0*/  WARPSYNC.COLLECTIVE R34, `(.L_x_1665) ;  /* 0x0000000022087348 */ /* 0x000fea0003c00000 */
[----:B------:R0:W1:Y:S02]  /*d7b0*/  SHFL.DOWN P4, R6, R7, R4, R33 ;  /* 0x0800000407067389 */ /* 0x0000640000080021 */
[----:B01----:R-:W-:Y:S05]  /*d7c0*/  ENDCOLLECTIVE ;  /* 0x000000000000791b */ /* 0x003fea0003800000 */
.L_x_1665:
[----:B------:R-:W-:Y:S02]  /*d7d0*/  IMAD.MOV.U32 R7, RZ, RZ, R48 ;  /* 0x000000ffff077224 */ /* 0x000fe400078e0030 */
[----:B------:R-:W-:-:S07]  /*d7e0*/  IMAD.MOV.U32 R50, RZ, RZ, R6 ;  /* 0x000000ffff327224 */ /* 0x000fce00078e0006 */
[----:B------:R-:W-:Y:S05]  /*d7f0*/  WARPSYNC.COLLECTIVE R34, `(.L_x_1666) ;  /* 0x0000000022087348 */ /* 0x000fea0003c00000 */
[----:B------:R0:W1:Y:S02]  /*d800*/  SHFL.DOWN P4, R6, R7, R4, R33 ;  /* 0x0800000407067389 */ /* 0x0000640000080021 */
[----:B01----:R-:W-:Y:S05]  /*d810*/  ENDCOLLECTIVE ;  /* 0x000000000000791b */ /* 0x003fea0003800000 */
.L_x_1666:
[----:B------:R-:W-:Y:S01]  /*d820*/  IMAD.MOV.U32 R52, RZ, RZ, R6 ;  /* 0x000000ffff347224 */ /* 0x000fe200078e0006 */
[----:B------:R-:W-:Y:S06]  /*d830*/  BRA `(.L_x_1667) ;  /* 0xffffff6800cc7947 */ /* 0x000fec000383ffff */
.L_x_1469:
[----:B------:R-:W-:Y:S01]  /*d840*/  BSSY B0, `(.L_x_1668) ;  /* 0x0000006000007945 */ /* 0x000fe20003800000 */
[----:B------:R-:W-:Y:S02]  /*d850*/  IMAD.MOV.U32 R4, RZ, RZ, 0x8 ;  /* 0x00000008ff047424 */ /* 0x000fe400078e00ff */
[----:B------:R-:W-:-:S07]  /*d860*/  IMAD.MOV.U32 R34, RZ, RZ, -0x1 ;  /* 0xffffffffff227424 */ /* 0x000fce00078e00ff */
[----:B--23--:R-:W-:Y:S05]  /*d870*/  WARPSYNC.COLLECTIVE R34, `(.L_x_1669) ;  /* 0x0000000022087348 */ /* 0x00cfea0003c00000 */
[----:B------:R0:W1:Y:S02]  /*d880*/  SHFL.DOWN P4, R6, R7, R4, R33 ;  /* 0x0800000407067389 */ /* 0x0000640000080021 */
[----:B0123--:R-:W-:Y:S05]  /*d890*/  ENDCOLLECTIVE ;  /* 0x000000000000791b */ /* 0x00ffea0003800000 */
.L_x_1669:
[----:B------:R-:W-:Y:S05]  /*d8a0*/  BSYNC B0 ;  /* 0x0000000000007941 */ /* 0x000fea0003800000 */
.L_x_1668:
[----:B------:R-:W-:Y:S05]  /*d8b0*/  BRA `(.L_x_1670) ;  /* 0xffffff6800c47947 */ /* 0x000fea000383ffff */
.L_x_1470:
[----:B------:R-:W-:Y:S01]  /*d8c0*/  BSSY B0, `(.L_x_1671) ;  /* 0x0000007000007945 */ /* 0x000fe20003800000 */
[----:B------:R-:W-:Y:S02]  /*d8d0*/  IMAD.MOV.U32 R7, RZ, RZ, R32 ;  /* 0x000000ffff077224 */ /* 0x000fe400078e0020 */
[----:B------:R-:W-:Y:S02]  /*d8e0*/  IMAD.MOV.U32 R4, RZ, RZ, 0x10 ;  /* 0x00000010ff047424 */ /* 0x000fe400078e00ff */
[----:B------:R-:W-:-:S07]  /*d8f0*/  IMAD.MOV.U32 R34, RZ, RZ, -0x1 ;  /* 0xffffffffff227424 */ /* 0x000fce00078e00ff */
[----:B------:R-:W-:Y:S05]  /*d900*/  WARPSYNC.COLLECTIVE R34, `(.L_x_1672) ;  /* 0x0000000022087348 */ /* 0x000fea0003c00000 */
[----:B------:R0:W1:Y:S02]  /*d910*/  SHFL.DOWN P4, R6, R7, R4, R33 ;  /* 0x0800000407067389 */ /* 0x0000640000080021 */
[----:B01----:R-:W-:Y:S05]  /*d920*/  ENDCOLLECTIVE ;  /* 0x000000000000791b */ /* 0x003fea0003800000 */
.L_x_1672:
[----:B------:R-:W-:Y:S05]  /*d930*/  BSYNC B0 ;  /* 0x0000000000007941 */ /* 0x000fea0003800000 */
.L_x_1671:
[----:B------:R-:W-:Y:S02]  /*d940*/  IMAD.MOV.U32 R7, RZ, RZ, R51 ;  /* 0x000000ffff077224 */ /* 0x000fe400078e0033 */
[----:B------:R-:W-:Y:S02]  /*d950*/  IMAD.MOV.U32 R4, RZ, RZ, 0x10 ;  /* 0x00000010ff047424 */ /* 0x000fe400078e00ff */
[----:B------:R-:W-:Y:S02]  /*d960*/  IMAD.MOV.U32 R34, RZ, RZ, -0x1 ;  /* 0xffffffffff227424 */ /* 0x000fe400078e00ff */
[----:B------:R-:W-:-:S07]  /*d970*/  IMAD.MOV.U32 R53, RZ, RZ, R6 ;  /* 0x000000ffff357224 */ /* 0x000fce00078e0006 */
[----:B------:R-:W-:Y:S05]  /*d980*/  WARPSYNC.COLLECTIVE R34, `(.L_x_1673) ;  /* 0x0000000022087348 */ /* 0x000fea0003c00000 */
[----:B------:R0:W1:Y:S02]  /*d990*/  SHFL.DOWN P4, R6, R7, R4, R33 ;  /* 0x0800000407067389 */ /* 0x0000640000080021 */
[----:B01----:R-:W-:Y:S05]  /*d9a0*/  ENDCOLLECTIVE ;  /* 0x000000000000791b */ /* 0x003fea0003800000 */
.L_x_1673:
[----:B------:R-:W-:Y:S02]  /*d9b0*/  IMAD.MOV.U32 R7, RZ, RZ, R48 ;  /* 0x000000ffff077224 */ /* 0x000fe400078e0030 */
[----:B------:R-:W-:-:S07]  /*d9c0*/  IMAD.MOV.U32 R50, RZ, RZ, R6 ;  /* 0x000000ffff327224 */ /* 0x000fce00078e0006 */
[----:B------:R-:W-:Y:S05]  /*d9d0*/  WARPSYNC.COLLECTIVE R34, `(.L_x_1674) ;  /* 0x0000000022087348 */ /* 0x000fea0003c00000 */
[----:B------:R0:W1:Y:S02]  /*d9e0*/  SHFL.DOWN P4, R6, R7, R4, R33 ;  /* 0x0800000407067389 */ /* 0x0000640000080021 */
[----:B01----:R-:W-:Y:S05]  /*d9f0*/  ENDCOLLECTIVE ;  /* 0x000000000000791b */ /* 0x003fea0003800000 */
.L_x_1674:
[----:B------:R-:W-:Y:S05]  /*da00*/  BRA `(.L_x_1675) ;  /* 0xffffff6800987947 */ /* 0x000fea000383ffff */
.L_x_1471:
[----:B------:R-:W-:Y:S01]  /*da10*/  BSSY B0, `(.L_x_1676) ;  /* 0x0000006000007945 */ /* 0x000fe20003800000 */
[----:B------:R-:W-:Y:S02]  /*da20*/  IMAD.MOV.U32 R4, RZ, RZ, 0x10 ;  /* 0x00000010ff047424 */ /* 0x000fe400078e00ff */
[----:B------:R-:W-:-:S07]  /*da30*/  IMAD.MOV.U32 R34, RZ, RZ, -0x1 ;  /* 0xffffffffff227424 */ /* 0x000fce00078e00ff */
[----:B------:R-:W-:Y:S05]  /*da40*/  WARPSYNC.COLLECTIVE R34, `(.L_x_1677) ;  /* 0x0000000022087348 */ /* 0x000fea0003c00000 */
[----:B------:R0:W1:Y:S02]  /*da50*/  SHFL.DOWN P4, R6, R7, R4, R33 ;  /* 0x0800000407067389 */ /* 0x0000640000080021 */
[----:B01----:R-:W-:Y:S05]  /*da60*/  ENDCOLLECTIVE ;  /* 0x000000000000791b */ /* 0x003fea0003800000 */
.L_x_1677:
[----:B------:R-:W-:Y:S05]  /*da70*/  BSYNC B0 ;  /* 0x0000000000007941 */ /* 0x000fea0003800000 */
.L_x_1676:
[----:B------:R-:W-:Y:S05]  /*da80*/  BRA `(.L_x_1678) ;  /* 0xffffff6800b87947 */ /* 0x000fea000383ffff */
.L_x_1472:
[----:B------:R-:W-:Y:S01]  /*da90*/  BSSY B0, `(.L_x_1679) ;  /* 0x0000006000007945 */ /* 0x000fe20003800000 */
[----:B------:R-:W-:Y:S01]  /*daa0*/  PLOP3.LUT P5, PT, P0, PT, PT, 0x80, 0x8 ;  /* 0x000000000008781c */ /* 0x000fe200007af070 */
[----:B------:R-:W-:-:S12]  /*dab0*/  IMAD.MOV.U32 R34, RZ, RZ, -0x1 ;  /* 0xffffffffff227424 */ /* 0x000fd800078e00ff */
[----:B------:R-:W-:Y:S05]  /*dac0*/  WARPSYNC.COLLECTIVE R34, `(.L_x_1680) ;  /* 0x0000000022087348 */ /* 0x000fea0003c00000 */
[----:B------:R-:W-:Y:S01]  /*dad0*/  VOTE.ALL P5, P5 ;  /* 0x0000000000ff7806 */ /* 0x000fe200028a0000 */
[----:B------:R-:W-:-:S12]  /*dae0*/  ENDCOLLECTIVE ;  /* 0x000000000000791b */ /* 0x000fd80003800000 */
.L_x_1680:
[----:B------:R-:W-:Y:S05]  /*daf0*/  BSYNC B0 ;  /* 0x0000000000007941 */ /* 0x000fea0003800000 */
.L_x_1679:
[----:B------:R-:W-:Y:S01]  /*db00*/  PLOP3.LUT P0, PT, P5, PT, PT, 0x80, 0x8 ;  /* 0x000000000008781c */ /* 0x000fe20002f0f070 */
[----:B------:R-:W-:-:S12]  /*db10*/  BRA `(.L_x_1681) ;  /* 0xffffff6800ac7947 */ /* 0x000fd8000383ffff */
.L_x_1530:
[----:B------:R-:W-:Y:S01]  /*db20*/  BSSY B0, `(.L_x_1682) ;  /* 0x0000006000007945 */ /* 0x000fe20003800000 */
[----:B------:R-:W-:Y:S01]  /*db30*/  PLOP3.LUT P4, PT, P4, PT, PT, 0x8, 0x80 ;  /* 0x000000000080781c */ /* 0x000fe2000278e170 */
[----:B------:R-:W-:-:S12]  /*db40*/  IMAD.MOV.U32 R34, RZ, RZ, -0x1 ;  /* 0xffffffffff227424 */ /* 0x000fd800078e00ff */
[----:B--23--:R-:W-:Y:S05]  /*db50*/  WARPSYNC.COLLECTIVE R34, `(.L_x_1683) ;  /* 0x0000000022087348 */ /* 0x00cfea0003c00000 */
[----:B------:R-:W-:Y:S01]  /*db60*/  VOTE.ANY P4, P4 ;  /* 0x0000000000ff7806 */ /* 0x000fe20002080100 */
[----:B--23--:R-:W-:-:S12]  /*db70*/  ENDCOLLECTIVE ;  /* 0x000000000000791b */ /* 0x00cfd80003800000 */
.L_x_1683:
[----:B------:R-:W-:Y:S05]  /*db80*/  BSYNC B0 ;  /* 0x0000000000007941 */ /* 0x000fea0003800000 */
.L_x_1682:
[----:B------:R-:W-:Y:S05]  /*db90*/  BRA `(.L_x_1684) ;  /* 0xffffffc000e07947 */ /* 0x000fea000383ffff */
.L_x_1532:
[----:B------:R-:W0:Y:S01]  /*dba0*/  S2R R42, SR_GEMASK ;  /* 0x00000000002a7919 */ /* 0x000e220000003c00 */
[----:B------:R-:W-:Y:S01]  /*dbb0*/  BSSY B0, `(.L_x_1685) ;  /* 0x0000006000007945 */ /* 0x000fe20003800000 */
[----:B------:R-:W-:Y:S01]  /*dbc0*/  PLOP3.LUT P4, PT, P4, PT, PT, 0x8, 0x80 ;  /* 0x000000000080781c */ /* 0x000fe2000278e170 */
[----:B------:R-:W-:-:S12]  /*dbd0*/  IMAD.MOV.U32 R34, RZ, RZ, -0x1 ;  /* 0xffffffffff227424 */ /* 0x000fd800078e00ff */
[----:B0-23--:R-:W-:Y:S05]  /*dbe0*/  WARPSYNC.COLLECTIVE R34, `(.L_x_1686) ;  /* 0x0000000022087348 */ /* 0x00dfea0003c00000 */
[----:B------:R-:W-:Y:S01]  /*dbf0*/  VOTE.ANY R34, PT, P4 ;  /* 0x0000000000227806 */ /* 0x000fe200020e0100 */
[----:B0-23--:R-:W-:Y:S06]  /*dc00*/  ENDCOLLECTIVE ;  /* 0x000000000000791b */ /* 0x00dfec0003800000 */
.L_x_1686:
[----:B------:R-:W-:Y:S05]  /*dc10*/  BSYNC B0 ;  /* 0x0000000000007941 */ /* 0x000fea0003800000 */
.L_x_1685:
        /* <DEDUP_REMOVED lines=10> */
.L_x_1687:
[----:B------:R-:W-:Y:S02]  /*dcc0*/  IMAD.MOV.U32 R7, RZ, RZ, R41 ;  /* 0x000000ffff077224 */ /* 0x000fe400078e0029 */
[----:B------:R-:W-:-:S07]  /*dcd0*/  IMAD.MOV.U32 R25, RZ, RZ, R6 ;  /* 0x000000ffff197224 */ /* 0x000fce00078e0006 */
[----:B------:R-:W-:Y:S05]  /*dce0*/  WARPSYNC.COLLECTIVE R34, `(.L_x_1688) ;  /* 0x0000000022087348 */ /* 0x000fea0003c00000 */
[----:B------:R0:W1:Y:S02]  /*dcf0*/  SHFL.DOWN P4, R6, R7, R4, R33 ;  /* 0x0800000407067389 */ /* 0x0000640000080021 */
[----:B01----:R-:W-:Y:S05]  /*dd00*/  ENDCOLLECTIVE ;  /* 0x000000000000791b */ /* 0x003fea0003800000 */
.L_x_1688:
[----:B------:R-:W-:Y:S02]  /*dd10*/  IMAD.MOV.U32 R7, RZ, RZ, R38 ;  /* 0x000000ffff077224 */ /* 0x000fe400078e0026 */
[----:B------:R-:W-:-:S07]  /*dd20*/  IMAD.MOV.U32 R24, RZ, RZ, R6 ;  /* 0x000000ffff187224 */ /* 0x000fce00078e0006 */
[----:B------:R-:W-:Y:S05]  /*dd30*/  WARPSYNC.COLLECTIVE R34, `(.L_x_1689) ;  /* 0x0000000022087348 */ /* 0x000fea0003c00000 */
[----:B------:R0:W1:Y:S02]  /*dd40*/  SHFL.DOWN P4, R6, R7, R4, R33 ;  /* 0x0800000407067389 */ /* 0x0000640000080021 */
[----:B01----:R-:W-:Y:S05]  /*dd50*/  ENDCOLLECTIVE ;  /* 0x000000000000791b */ /* 0x003fea0003800000 */
.L_x_1689:
[----:B------:R-:W-:Y:S05]  /*dd60*/  BRA `(.L_x_1690) ;  /* 0xffffffc000ac7947 */ /* 0x000fea000383ffff */
.L_x_1533:
[----:B------:R-:W-:Y:S01]  /*dd70*/  BSSY B0, `(.L_x_1691) ;  /* 0x0000006000007945 */ /* 0x000fe20003800000 */
[----:B------:R-:W-:Y:S02]  /*dd80*/  IMAD.MOV.U32 R4, RZ, RZ, 0x1 ;  /* 0x00000001ff047424 */ /* 0x000fe400078e00ff */
[----:B------:R-:W-:-:S07]  /*dd90*/  IMAD.MOV.U32 R34, RZ, RZ, -0x1 ;  /* 0xffffffffff227424 */ /* 0x000fce00078e00ff */
[----:B--23--:R-:W-:Y:S05]  /*dda0*/  WARPSYNC.COLLECTIVE R34, `(.L_x_1692) ;  /* 0x0000000022087348 */ /* 0x00cfea0003c00000 */
[----:B------:R0:W1:Y:S02]  /*ddb0*/  SHFL.DOWN P4, R6, R7, R4, R33 ;  /* 0x0800000407067389 */ /* 0x0000640000080021 */
[----:B0123--:R-:W-:Y:S05]  /*ddc0*/  ENDCOLLECTIVE ;  /* 0x000000000000791b */ /* 0x00ffea0003800000 */
.L_x_1692:
[----:B------:R-:W-:Y:S05]  /*ddd0*/  BSYNC B0 ;  /* 0x0000000000007941 */ /* 0x000fea0003800000 */
.L_x_1691:
[----:B------:R-:W-:Y:S05]  /*dde0*/  BRA `(.L_x_1693) ;  /* 0xffffffc000b07947 */ /* 0x000fea000383ffff */
.L_x_1534:
[----:B------:R-:W-:Y:S01]  /*ddf0*/  BSSY B0, `(.L_x_1694) ;  /* 0x0000007000007945 */ /* 0x000fe20003800000 */
[----:B------:R-:W-:Y:S02]  /*de00*/  IMAD.MOV.U32 R7, RZ, RZ, R40 ;  /* 0x000000ffff077224 */ /* 0x000fe400078e0028 */
[----:B------:R-:W-:Y:S02]  /*de10*/  IMAD.MOV.U32 R4, RZ, RZ, 0x2 ;  /* 0x00000002ff047424 */ /* 0x000fe400078e00ff */
[----:B------:R-:W-:-:S07]  /*de20*/  IMAD.MOV.U32 R34, RZ, RZ, -0x1 ;  /* 0xffffffffff227424 */ /* 0x000fce00078e00ff */
[----:B--23--:R-:W-:Y:S05]  /*de30*/  WARPSYNC.COLLECTIVE R34, `(.L_x_1695) ;  /* 0x0000000022087348 */ /* 0x00cfea0003c00000 */
[----:B------:R0:W1:Y:S02]  /*de40*/  SHFL.DOWN P4, R6, R7, R4, R33 ;  /* 0x0800000407067389 */ /* 0x0000640000080021 */
[----:B0123--:R-:W-:Y:S05]  /*de50*/  ENDCOLLECTIVE ;  /* 0x000000000000791b */ /* 0x00ffea0003800000 */
.L_x_1695:
[----:B------:R-:W-:Y:S05]  /*de60*/  BSYNC B0 ;  /* 0x0000000000007941 */ /* 0x000fea0003800000 */
.L_x_1694:
[----:B------:R-:W-:Y:S02]  /*de70*/  IMAD.MOV.U32 R7, RZ, RZ, R41 ;  /* 0x000000ffff077224 */ /* 0x000fe400078e0029 */
[----:B------:R-:W-:Y:S02]  /*de80*/  IMAD.MOV.U32 R4, RZ, RZ, 0x2 ;  /* 0x00000002ff047424 */ /* 0x000fe400078e00ff */
[----:B------:R-:W-:Y:S02]  /*de90*/  IMAD.MOV.U32 R34, RZ, RZ, -0x1 ;  /* 0xffffffffff227424 */ /* 0x000fe400078e00ff */
[----:B------:R-:W-:-:S07]  /*dea0*/  IMAD.MOV.U32 R25, RZ, RZ, R6 ;  /* 0x000000ffff197224 */ /* 0x000fce00078e0006 */
[----:B------:R-:W-:Y:S05]  /*deb0*/  WARPSYNC.COLLECTIVE R34, `(.L_x_1696) ;  /* 0x0000000022087348 */ /* 0x000fea0003c00000 */
[----:B------:R0:W1:Y:S02]  /*dec0*/  SHFL.DOWN P4, R6, R7, R4, R33 ;  /* 0x0800000407067389 */ /* 0x0000640000080021 */
[----:B01----:R-:W-:Y:S05]  /*ded0*/  ENDCOLLECTIVE ;  /* 0x000000000000791b */ /* 0x003fea0003800000 */
.L_x_1696:
[----:B------:R-:W-:Y:S02]  /*dee0*/  IMAD.MOV.U32 R7, RZ, RZ, R38 ;  /* 0x000000ffff077224 */ /* 0x000fe400078e0026 */
[----:B------:R-:W-:-:S07]  /*def0*/  IMAD.MOV.U32 R24, RZ, RZ, R6 ;  /* 0x000000ffff187224 */ /* 0x000fce00078e0006 */
[----:B------:R-:W-:Y:S05]  /*df00*/  WARPSYNC.COLLECTIVE R34, `(.L_x_1697) ;  /* 0x0000000022087348 */ /* 0x000fea0003c00000 */
[----:B------:R0:W1:Y:S02]  /*df10*/  SHFL.DOWN P4, R6, R7, R4, R33 ;  /* 0x0800000407067389 */ /* 0x0000640000080021 */
[----:B01----:R-:W-:Y:S05]  /*df20*/  ENDCOLLECTIVE ;  /* 0x000000000000791b */ /* 0x003fea0003800000 */
.L_x_1697:
[----:B------:R-:W-:Y:S05]  /*df30*/  BRA `(.L_x_1698) ;  /* 0xffffffc000787947 */ /* 0x000fea000383ffff */
.L_x_1535:
[----:B------:R-:W-:Y:S01]  /*df40*/  BSSY B0, `(.L_x_1699) ;  /* 0x0000006000007945 */ /* 0x000fe20003800000 */
[----:B------:R-:W-:Y:S02]  /*df50*/  IMAD.MOV.U32 R4, RZ, RZ, 0x2 ;  /* 0x00000002ff047424 */ /* 0x000fe400078e00ff */
[----:B------:R-:W-:-:S07]  /*df60*/  IMAD.MOV.U32 R34, RZ, RZ, -0x1 ;  /* 0xffffffffff227424 */ /* 0x000fce00078e00ff */
[----:B--23--:R-:W-:Y:S05]  /*df70*/  WARPSYNC.COLLECTIVE R34, `(.L_x_1700) ;  /* 0x0000000022087348 */ /* 0x00cfea0003c00000 */
[----:B------:R0:W1:Y:S02]  /*df80*/  SHFL.DOWN P4, R6, R7, R4, R33 ;  /* 0x0800000407067389 */ /* 0x0000640000080021 */
[----:B0123--:R-:W-:Y:S05]  /*df90*/  ENDCOLLECTIVE ;  /* 0x000000000000791b */ /* 0x00ffea0003800000 */
.L_x_1700:
[----:B------:R-:W-:Y:S05]  /*dfa0*/  BSYNC B0 ;  /* 0x0000000000007941 */ /* 0x000fea0003800000 */
.L_x_1699:
[----:B------:R-:W-:Y:S05]  /*dfb0*/  BRA `(.L_x_1701) ;  /* 0xffffffc0007c7947 */ /* 0x000fea000383ffff */
.L_x_1536:
[----:B------:R-:W-:Y:S01]  /*dfc0*/  BSSY B0, `(.L_x_1702) ;  /* 0x0000007000007945 */ /* 0x000fe20003800000 */
[----:B------:R-:W-:Y:S02]  /*dfd0*/  IMAD.MOV.U32 R7, RZ, RZ, R40 ;  /* 0x000000ffff077224 */ /* 0x000fe400078e0028 */
[----:B------:R-:W-:Y:S02]  /*dfe0*/  IMAD.MOV.U32 R4, RZ, RZ, 0x4 ;  /* 0x00000004ff047424 */ /* 0x000fe400078e00ff */
[----:B------:R-:W-:-:S07]  /*dff0*/  IMAD.MOV.U32 R34, RZ, RZ, -0x1 ;  /* 0xffffffffff227424 */ /* 0x000fce00078e00ff */
[----:B--23--:R-:W-:Y:S05]  /*e000*/  WARPSYNC.COLLECTIVE R34, `(.L_x_1703) ;  /* 0x0000000022087348 */ /* 0x00cfea0003c00000 */
[----:B------:R0:W1:Y:S02]  /*e010*/  SHFL.DOWN P4, R6, R7, R4, R33 ;  /* 0x0800000407067389 */ /* 0x0000640000080021 */
[----:B0123--:R-:W-:Y:S05]  /*e020*/  ENDCOLLECTIVE ;  /* 0x000000000000791b */ /* 0x00ffea0003800000 */
.L_x_1703:
[----:B------:R-:W-:Y:S05]  /*e030*/  BSYNC B0 ;  /* 0x0000000000007941 */ /* 0x000fea0003800000 */
.L_x_1702:
[----:B------:R-:W-:Y:S02]  /*e040*/  IMAD.MOV.U32 R7, RZ, RZ, R41 ;  /* 0x000000ffff077224 */ /* 0x000fe400078e0029 */
[----:B------:R-:W-:Y:S02]  /*e050*/  IMAD.MOV.U32 R4, RZ, RZ, 0x4 ;  /* 0x00000004ff047424 */ /* 0x000fe400078e00ff */
[----:B------:R-:W-:Y:S02]  /*e060*/  IMAD.MOV.U32 R34, RZ, RZ, -0x1 ;  /* 0xffffffffff227424 */ /* 0x000fe400078e00ff */
[----:B------:R-:W-:-:S07]  /*e070*/  IMAD.MOV.U32 R25, RZ, RZ, R6 ;  /* 0x000000ffff197224 */ /* 0x000fce00078e0006 */
[----:B------:R-:W-:Y:S05]  /*e080*/  WARPSYNC.COLLECTIVE R34, `(.L_x_1704) ;  /* 0x0000000022087348 */ /* 0x000fea0003c00000 */
[----:B------:R0:W1:Y:S02]  /*e090*/  SHFL.DOWN P4, R6, R7, R4, R33 ;  /* 0x0800000407067389 */ /* 0x0000640000080021 */
[----:B01----:R-:W-:Y:S05]  /*e0a0*/  ENDCOLLECTIVE ;  /* 0x000000000000791b */ /* 0x003fea0003800000 */
.L_x_1704:
[----:B------:R-:W-:Y:S02]  /*e0b0*/  IMAD.MOV.U32 R7, RZ, RZ, R38 ;  /* 0x000000ffff077224 */ /* 0x000fe400078e0026 */
[----:B------:R-:W-:-:S07]  /*e0c0*/  IMAD.MOV.U32 R24, RZ, RZ, R6 ;  /* 0x000000ffff187224 */ /* 0x000fce00078e0006 */
[----:B------:R-:W-:Y:S05]  /*e0d0*/  WARPSYNC.COLLECTIVE R34, `(.L_x_1705) ;  /* 0x0000000022087348 */ /* 0x000fea0003c00000 */
[----:B------:R0:W1:Y:S02]  /*e0e0*/  SHFL.DOWN P4, R6, R7, R4, R33 ;  /* 0x0800000407067389 */ /* 0x0000640000080021 */
[----:B01----:R-:W-:Y:S05]  /*e0f0*/  ENDCOLLECTIVE ;  /* 0x000000000000791b */ /* 0x003fea0003800000 */
.L_x_1705:
[----:B------:R-:W-:Y:S05]  /*e100*/  BRA `(.L_x_1706) ;  /* 0xffffffc000487947 */ /* 0x000fea000383ffff */
.L_x_1537:
[----:B------:R-:W-:Y:S01]  /*e110*/  BSSY B0, `(.L_x_1707) ;  /* 0x0000006000007945 */ /* 0x000fe20003800000 */
[----:B------:R-:W-:Y:S02]  /*e120*/  IMAD.MOV.U32 R4, RZ, RZ, 0x4 ;  /* 0x00000004ff047424 */ /* 0x000fe400078e00ff */
[----:B------:R-:W-:-:S07]  /*e130*/  IMAD.MOV.U32 R34, RZ, RZ, -0x1 ;  /* 0xffffffffff227424 */ /* 0x000fce00078e00ff */
[----:B--23--:R-:W-:Y:S05]  /*e140*/  WARPSYNC.COLLECTIVE R34, `(.L_x_1708) ;  /* 0x0000000022087348 */ /* 0x00cfea0003c00000 */
[----:B------:R0:W1:Y:S02]  /*e150*/  SHFL.DOWN P4, R6, R7, R4, R33 ;  /* 0x0800000407067389 */ /* 0x0000640000080021 */
[----:B0123--:R-:W-:Y:S05]  /*e160*/  ENDCOLLECTIVE ;  /* 0x000000000000791b */ /* 0x00ffea0003800000 */
.L_x_1708:
[----:B------:R-:W-:Y:S05]  /*e170*/  BSYNC B0 ;  /* 0x0000000000007941 */ /* 0x000fea0003800000 */
.L_x_1707:
[----:B------:R-:W-:Y:S05]  /*e180*/  BRA `(.L_x_1709) ;  /* 0xffffffc0004c7947 */ /* 0x000fea000383ffff */
.L_x_1538:
[----:B------:R-:W-:Y:S01]  /*e190*/  BSSY B0, `(.L_x_1710) ;  /* 0x0000007000007945 */ /* 0x000fe20003800000 */
[----:B------:R-:W-:Y:S02]  /*e1a0*/  IMAD.MOV.U32 R7, RZ, RZ, R40 ;  /* 0x000000ffff077224 */ /* 0x000fe400078e0028 */
[----:B------:R-:W-:Y:S02]  /*e1b0*/  IMAD.MOV.U32 R4, RZ, RZ, 0x8 ;  /* 0x00000008ff047424 */ /* 0x000fe400078e00ff */
[----:B------:R-:W-:-:S07]  /*e1c0*/  IMAD.MOV.U32 R34, RZ, RZ, -0x1 ;  /* 0xffffffffff227424 */ /* 0x000fce00078e00ff */
[----:B--23--:R-:W-:Y:S05]  /*e1d0*/  WARPSYNC.COLLECTIVE R34, `(.L_x_1711) ;  /* 0x0000000022087348 */ /* 0x00cfea0003c00000 */
[----:B------:R0:W1:Y:S02]  /*e1e0*/  SHFL.DOWN P4, R6, R7, R4, R33 ;  /* 0x0800000407067389 */ /* 0x0000640000080021 */
[----:B0123--:R-:W-:Y:S05]  /*e1f0*/  ENDCOLLECTIVE ;  /* 0x000000000000791b */ /* 0x00ffea0003800000 */
.L_x_1711:
[----:B------:R-:W-:Y:S05]  /*e200*/  BSYNC B0 ;  /* 0x0000000000007941 */ /* 0x000fea0003800000 */
.L_x_1710:
[----:B------:R-:W-:Y:S02]  /*e210*/  IMAD.MOV.U32 R7, RZ, RZ, R41 ;  /* 0x000000ffff077224 */ /* 0x000fe400078e0029 */
[----:B------:R-:W-:Y:S02]  /*e220*/  IMAD.MOV.U32 R4, RZ, RZ, 0x8 ;  /* 0x00000008ff047424 */ /* 0x000fe400078e00ff */
[----:B------:R-:W-:Y:S02]  /*e230*/  IMAD.MOV.U32 R34, RZ, RZ, -0x1 ;  /* 0xffffffffff227424 */ /* 0x000fe400078e00ff */
[----:B------:R-:W-:-:S07]  /*e240*/  IMAD.MOV.U32 R25, RZ, RZ, R6 ;  /* 0x000000ffff197224 */ /* 0x000fce00078e0006 */
[----:B------:R-:W-:Y:S05]  /*e250*/  WARPSYNC.COLLECTIVE R34, `(.L_x_1712) ;  /* 0x0000000022087348 */ /* 0x000fea0003c00000 */
[----:B------:R0:W1:Y:S02]  /*e260*/  SHFL.DOWN P4, R6, R7, R4, R33 ;  /* 0x0800000407067389 */ /* 0x0000640000080021 */
[----:B01----:R-:W-:Y:S05]  /*e270*/  ENDCOLLECTIVE ;  /* 0x000000000000791b */ /* 0x003fea0003800000 */
.L_x_1712:
[----:B------:R-:W-:Y:S02]  /*e280*/  IMAD.MOV.U32 R7, RZ, RZ, R38 ;  /* 0x000000ffff077224 */ /* 0x000fe400078e0026 */
[----:B------:R-:W-:-:S07]  /*e290*/  IMAD.MOV.U32 R24, RZ, RZ, R6 ;  /* 0x000000ffff187224 */ /* 0x000fce00078e0006 */
[----:B------:R-:W-:Y:S05]  /*e2a0*/  WARPSYNC.COLLECTIVE R34, `(.L_x_1713) ;  /* 0x0000000022087348 */ /* 0x000fea0003c00000 */
[----:B------:R0:W1:Y:S02]  /*e2b0*/  SHFL.DOWN P4, R6, R7, R4, R33 ;  /* 0x0800000407067389 */ /* 0x0000640000080021 */
[----:B01----:R-:W-:Y:S05]  /*e2c0*/  ENDCOLLECTIVE ;  /* 0x000000000000791b */ /* 0x003fea0003800000 */
.L_x_1713:
[----:B------:R-:W-:Y:S05]  /*e2d0*/  BRA `(.L_x_1714) ;  /* 0xffffffc000187947 */ /* 0x000fea000383ffff */
.L_x_1539:
[----:B------:R-:W-:Y:S01]  /*e2e0*/  BSSY B0, `(.L_x_1715) ;  /* 0x0000006000007945 */ /* 0x000fe20003800000 */
[----:B------:R-:W-:Y:S02]  /*e2f0*/  IMAD.MOV.U32 R4, RZ, RZ, 0x8 ;  /* 0x00000008ff047424 */ /* 0x000fe400078e00ff */
[----:B------:R-:W-:-:S07]  /*e300*/  IMAD.MOV.U32 R34, RZ, RZ, -0x1 ;  /* 0xffffffffff227424 */ /* 0x000fce00078e00ff */
[----:B--23--:R-:W-:Y:S05]  /*e310*/  WARPSYNC.COLLECTIVE R34, `(.L_x_1716) ;  /* 0x0000000022087348 */ /* 0x00cfea0003c00000 */
[----:B------:R0:W1:Y:S02]  /*e320*/  SHFL.DOWN P4, R6, R7, R4, R33 ;  /* 0x0800000407067389 */ /* 0x0000640000080021 */
[----:B0123--:R-:W-:Y:S05]  /*e330*/  ENDCOLLECTIVE ;  /* 0x000000000000791b */ /* 0x00ffea0003800000 */
.L_x_1716:
[----:B------:R-:W-:Y:S05]  /*e340*/  BSYNC B0 ;  /* 0x0000000000007941 */ /* 0x000fea0003800000 */
.L_x_1715:
[----:B------:R-:W-:Y:S05]  /*e350*/  BRA `(.L_x_1717) ;  /* 0xffffffc0001c7947 */ /* 0x000fea000383ffff */
.L_x_1540:
[----:B------:R-:W-:Y:S01]  /*e360*/  BSSY B0, `(.L_x_1718) ;  /* 0x0000007000007945 */ /* 0x000fe20003800000 */
[----:B------:R-:W-:Y:S02]  /*e370*/  IMAD.MOV.U32 R7, RZ, RZ, R40 ;  /* 0x000000ffff077224 */ /* 0x000fe400078e0028 */
[----:B------:R-:W-:Y:S02]  /*e380*/  IMAD.MOV.U32 R4, RZ, RZ, 0x10 ;  /* 0x00000010ff047424 */ /* 0x000fe400078e00ff */
[----:B------:R-:W-:-:S07]  /*e390*/  IMAD.MOV.U32 R34, RZ, RZ, -0x1 ;  /* 0xffffffffff227424 */ /* 0x000fce00078e00ff */
[----:B--23--:R-:W-:Y:S05]  /*e3a0*/  WARPSYNC.COLLECTIVE R34, `(.L_x_1719) ;  /* 0x0000000022087348 */ /* 0x00cfea0003c00000 */
[----:B------:R0:W1:Y:S02]  /*e3b0*/  SHFL.DOWN P4, R6, R7, R4, R33 ;  /* 0x0800000407067389 */ /* 0x0000640000080021 */
[----:B0123--:R-:W-:Y:S05]  /*e3c0*/  ENDCOLLECTIVE ;  /* 0x000000000000791b */ /* 0x00ffea0003800000 */
.L_x_1719:
[----:B------:R-:W-:Y:S05]  /*e3d0*/  BSYNC B0 ;  /* 0x0000000000007941 */ /* 0x000fea0003800000 */
.L_x_1718:
[----:B------:R-:W-:Y:S02]  /*e3e0*/  IMAD.MOV.U32 R7, RZ, RZ, R41 ;  /* 0x000000ffff077224 */ /* 0x000fe400078e0029 */
[----:B------:R-:W-:Y:S02]  /*e3f0*/  IMAD.MOV.U32 R4, RZ, RZ, 0x10 ;  /* 0x00000010ff047424 */ /* 0x000fe400078e00ff */
[----:B------:R-:W-:Y:S02]  /*e400*/  IMAD.MOV.U32 R34, RZ, RZ, -0x1 ;  /* 0xffffffffff227424 */ /* 0x000fe400078e00ff */
[----:B------:R-:W-:-:S07]  /*e410*/  IMAD.MOV.U32 R47, RZ, RZ, R6 ;  /* 0x000000ffff2f7224 */ /* 0x000fce00078e0006 */
[----:B------:R-:W-:Y:S05]  /*e420*/  WARPSYNC.COLLECTIVE R34, `(.L_x_1720) ;  /* 0x0000000022087348 */ /* 0x000fea0003c00000 */
[----:B------:R0:W1:Y:S02]  /*e430*/  SHFL.DOWN P4, R6, R7, R4, R33 ;  /* 0x0800000407067389 */ /* 0x0000640000080021 */
[----:B01----:R-:W-:Y:S05]  /*e440*/  ENDCOLLECTIVE ;  /* 0x000000000000791b */ /* 0x003fea0003800000 */
.L_x_1720:
[----:B------:R-:W-:Y:S02]  /*e450*/  IMAD.MOV.U32 R7, RZ, RZ, R38 ;  /* 0x000000ffff077224 */ /* 0x000fe400078e0026 */
[----:B------:R-:W-:-:S07]  /*e460*/  IMAD.MOV.U32 R46, RZ, RZ, R6 ;  /* 0x000000ffff2e7224 */ /* 0x000fce00078e0006 */
[----:B------:R-:W-:Y:S05]  /*e470*/  WARPSYNC.COLLECTIVE R34, `(.L_x_1721) ;  /* 0x0000000022087348 */ /* 0x000fea0003c00000 */
[----:B------:R0:W1:Y:S02]  /*e480*/  SHFL.DOWN P4, R6, R7, R4, R33 ;  /* 0x0800000407067389 */ /* 0x0000640000080021 */
[----:B01----:R-:W-:Y:S05]  /*e490*/  ENDCOLLECTIVE ;  /* 0x000000000000791b */ /* 0x003fea0003800000 */
.L_x_1721:
[----:B------:R-:W-:Y:S05]  /*e4a0*/  BRA `(.L_x_1722) ;  /* 0xffffffbc00e87947 */ /* 0x000fea000383ffff */
.L_x_1541:
[----:B------:R-:W-:Y:S01]  /*e4b0*/  BSSY B0, `(.L_x_1723) ;  /* 0x0000006000007945 */ /* 0x000fe20003800000 */
[----:B------:R-:W-:Y:S02]  /*e4c0*/  IMAD.MOV.U32 R4, RZ, RZ, 0x10 ;  /* 0x00000010ff047424 */ /* 0x000fe400078e00ff */
[----:B------:R-:W-:-:S07]  /*e4d0*/  IMAD.MOV.U32 R34, RZ, RZ, -0x1 ;  /* 0xffffffffff227424 */ /* 0x000fce00078e00ff */
[----:B--23--:R-:W-:Y:S05]  /*e4e0*/  WARPSYNC.COLLECTIVE R34, `(.L_x_1724) ;  /* 0x0000000022087348 */ /* 0x00cfea0003c00000 */
[----:B------:R0:W1:Y:S02]  /*e4f0*/  SHFL.DOWN P4, R6, R7, R4, R33 ;  /* 0x0800000407067389 */ /* 0x0000640000080021 */
[----:B0123--:R-:W-:Y:S05]  /*e500*/  ENDCOLLECTIVE ;  /* 0x000000000000791b */ /* 0x00ffea0003800000 */
.L_x_1724:
[----:B------:R-:W-:Y:S05]  /*e510*/  BSYNC B0 ;  /* 0x0000000000007941 */ /* 0x000fea0003800000 */
.L_x_1723:
[----:B------:R-:W-:Y:S05]  /*e520*/  BRA `(.L_x_1725) ;  /* 0xffffffc000087947 */ /* 0x000fea000383ffff */
.L_x_1542:
[----:B------:R-:W-:Y:S01]  /*e530*/  BSSY B0, `(.L_x_1726) ;  /* 0x0000005000007945 */ /* 0x000fe20003800000 */
[----:B------:R-:W-:-:S07]  /*e540*/  IMAD.MOV.U32 R34, RZ, RZ, -0x1 ;  /* 0xffffffffff227424 */ /* 0x000fce00078e00ff */
[----:B--23--:R-:W-:Y:S05]  /*e550*/  WARPSYNC.COLLECTIVE R34, `(.L_x_1727) ;  /* 0x0000000022087348 */ /* 0x00cfea0003c00000 */
[----:B------:R-:W-:Y:S01]  /*e560*/  VOTE.ALL P5, P5 ;  /* 0x0000000000ff7806 */ /* 0x000fe200028a0000 */
[----:B--23--:R-:W-:-:S12]  /*e570*/  ENDCOLLECTIVE ;  /* 0x000000000000791b */ /* 0x00cfd80003800000 */
.L_x_1727:
[----:B------:R-:W-:Y:S05]  /*e580*/  BSYNC B0 ;  /* 0x0000000000007941 */ /* 0x000fea0003800000 */
.L_x_1726:
[----:B------:R-:W-:Y:S05]  /*e590*/  BRA `(.L_x_1728) ;  /* 0xffffffc000007947 */ /* 0x000fea000383ffff */
.L_x_1544:
[----:B------:R-:W-:Y:S01]  /*e5a0*/  BSSY B0, `(.L_x_1729) ;  /* 0x0000006000007945 */ /* 0x000fe20003800000 */
[----:B------:R-:W-:Y:S01]  /*e5b0*/  PLOP3.LUT P4, PT, P4, PT, PT, 0x8, 0x80 ;  /* 0x000000000080781c */ /* 0x000fe2000278e170 */
[----:B------:R-:W-:-:S12]  /*e5c0*/  IMAD.MOV.U32 R34, RZ, RZ, -0x1 ;  /* 0xffffffffff227424 */ /* 0x000fd800078e00ff */
[----:B--23--:R-:W-:Y:S05]  /*e5d0*/  WARPSYNC.COLLECTIVE R34, `(.L_x_1730) ;  /* 0x0000000022087348 */ /* 0x00cfea0003c00000 */
[----:B------:R-:W-:Y:S01]  /*e5e0*/  VOTE.ANY P4, P4 ;  /* 0x0000000000ff7806 */ /* 0x000fe20002080100 */
[----:B--23--:R-:W-:-:S12]  /*e5f0*/  ENDCOLLECTIVE ;  /* 0x000000000000791b */ /* 0x00cfd80003800000 */
.L_x_1730:
[----:B------:R-:W-:Y:S05]  /*e600*/  BSYNC B0 ;  /* 0x0000000000007941 */ /* 0x000fea0003800000 */
.L_x_1729:
[----:B------:R-:W-:Y:S05]  /*e610*/  BRA `(.L_x_1731) ;  /* 0xffffffc000007947 */ /* 0x000fea000383ffff */
.L_x_1546:
[----:B------:R-:W-:Y:S01]  /*e620*/  BSSY B0, `(.L_x_1732) ;  /* 0x0000006000007945 */ /* 0x000fe20003800000 */
[----:B------:R-:W-:Y:S01]  /*e630*/  PLOP3.LUT P4, PT, P4, PT, PT, 0x8, 0x80 ;  /* 0x000000000080781c */ /* 0x000fe2000278e170 */
[----:B------:R-:W-:-:S12]  /*e640*/  IMAD.MOV.U32 R34, RZ, RZ, -0x1 ;  /* 0xffffffffff227424 */ /* 0x000fd800078e00ff */
[----:B--23--:R-:W-:Y:S05]  /*e650*/  WARPSYNC.COLLECTIVE R34, `(.L_x_1733) ;  /* 0x0000000022087348 */ /* 0x00cfea0003c00000 */
[----:B------:R-:W-:Y:S01]  /*e660*/  VOTE.ANY R34, PT, P4 ;  /* 0x0000000000227806 */ /* 0x000fe200020e0100 */
[----:B--23--:R-:W-:Y:S06]  /*e670*/  ENDCOLLECTIVE ;  /* 0x000000000000791b */ /* 0x00cfec0003800000 */
.L_x_1733:
[----:B------:R-:W-:Y:S05]  /*e680*/  BSYNC B0 ;  /* 0x0000000000007941 */ /* 0x000fea0003800000 */
.L_x_1732:
        /* <DEDUP_REMOVED lines=10> */
.L_x_1734:
[----:B------:R-:W-:Y:S02]  /*e730*/  IMAD.MOV.U32 R7, RZ, RZ, R32 ;  /* 0x000000ffff077224 */ /* 0x000fe400078e0020 */
[----:B------:R-:W-:-:S07]  /*e740*/  IMAD.MOV.U32 R48, RZ, RZ, R6 ;  /* 0x000000ffff307224 */ /* 0x000fce00078e0006 */
[----:B------:R-:W-:Y:S05]  /*e750*/  WARPSYNC.COLLECTIVE R34, `(.L_x_1735) ;  /* 0x0000000022087348 */ /* 0x000fea0003c00000 */
[----:B------:R0:W1:Y:S02]  /*e760*/  SHFL.DOWN P4, R6, R7, R4, R33 ;  /* 0x0800000407067389 */ /* 0x0000640000080021 */
[----:B01----:R-:W-:Y:S05]  /*e770*/  ENDCOLLECTIVE ;  /* 0x000000000000791b */ /* 0x003fea0003800000 */
.L_x_1735:
[----:B------:R-:W-:Y:S02]  /*e780*/  IMAD.MOV.U32 R7, RZ, RZ, R46 ;  /* 0x000000ffff077224 */ /* 0x000fe400078e002e */
[----:B------:R-:W-:-:S07]  /*e790*/  IMAD.MOV.U32 R51, RZ, RZ, R6 ;  /* 0x000000ffff337224 */ /* 0x000fce00078e0006 */
[----:B------:R-:W-:Y:S05]  /*e7a0*/  WARPSYNC.COLLECTIVE R34, `(.L_x_1736) ;  /* 0x0000000022087348 */ /* 0x000fea0003c00000 */
[----:B------:R0:W1:Y:S02]  /*e7b0*/  SHFL.DOWN P4, R6, R7, R4, R33 ;  /* 0x0800000407067389 */ /* 0x0000640000080021 */
[----:B01----:R-:W-:Y:S05]  /*e7c0*/  ENDCOLLECTIVE ;  /* 0x000000000000791b */ /* 0x003fea0003800000 */
.L_x_1736:
[----:B------:R-:W-:Y:S05]  /*e7d0*/  BRA `(.L_x_1737) ;  /* 0xffffffbc00cc7947 */ /* 0x000fea000383ffff */
.L_x_1547:
[----:B------:R-:W-:Y:S01]  /*e7e0*/  BSSY B0, `(.L_x_1738) ;  /* 0x0000006000007945 */ /* 0x000fe20003800000 */
[----:B------:R-:W-:Y:S02]  /*e7f0*/  IMAD.MOV.U32 R4, RZ, RZ, 0x1 ;  /* 0x00000001ff047424 */ /* 0x000fe400078e00ff */
[----:B------:R-:W-:-:S07]  /*e800*/  IMAD.MOV.U32 R34, RZ, RZ, -0x1 ;  /* 0xffffffffff227424 */ /* 0x000fce00078e00ff */
[----:B--23--:R-:W-:Y:S05]  /*e810*/  WARPSYNC.COLLECTIVE R34, `(.L_x_1739) ;  /* 0x0000000022087348 */ /* 0x00cfea0003c00000 */
[----:B------:R0:W1:Y:S02]  /*e820*/  SHFL.DOWN P4, R6, R7, R4, R33 ;  /* 0x0800000407067389 */ /* 0x0000640000080021 */
[----:B0123--:R-:W-:Y:S05]  /*e830*/  ENDCOLLECTIVE ;  /* 0x000000000000791b */ /* 0x00ffea0003800000 */
.L_x_1739:
[----:B------:R-:W-:Y:S05]  /*e840*/  BSYNC B0 ;  /* 0x0000000000007941 */ /* 0x000fea0003800000 */
.L_x_1738:
[----:B------:R-:W-:Y:S05]  /*e850*/  BRA `(.L_x_1740) ;  /* 0xffffffbc00d07947 */ /* 0x000fea000383ffff */
.L_x_1548:
[----:B------:R-:W-:Y:S01]  /*e860*/  BSSY B0, `(.L_x_1741) ;  /* 0x0000007000007945 */ /* 0x000fe20003800000 */
[----:B------:R-:W-:Y:S02]  /*e870*/  IMAD.MOV.U32 R7, RZ, RZ, R49 ;  /* 0x000000ffff077224 */ /* 0x000fe400078e0031 */
[----:B------:R-:W-:Y:S02]  /*e880*/  IMAD.MOV.U32 R4, RZ, RZ, 0x2 ;  /* 0x00000002ff047424 */ /* 0x000fe400078e00ff */
[----:B------:R-:W-:-:S07]  /*e890*/  IMAD.MOV.U32 R34, RZ, RZ, -0x1 ;  /* 0xffffffffff227424 */ /* 0x000fce00078e00ff */
[----:B--23--:R-:W-:Y:S05]  /*e8a0*/  WARPSYNC.COLLECTIVE R34, `(.L_x_1742) ;  /* 0x0000000022087348 */ /* 0x00cfea0003c00000 */
[----:B------:R0:W1:Y:S02]  /*e8b0*/  SHFL.DOWN P4, R6, R7, R4, R33 ;  /* 0x0800000407067389 */ /* 0x0000640000080021 */
[----:B0123--:R-:W-:Y:S05]  /*e8c0*/  ENDCOLLECTIVE ;  /* 0x000000000000791b */ /* 0x00ffea0003800000 */
.L_x_1742:
[----:B------:R-:W-:Y:S05]  /*e8d0*/  BSYNC B0 ;  /* 0x0000000000007941 */ /* 0x000fea0003800000 */
.L_x_1741:
[----:B------:R-:W-:Y:S02]  /*e8e0*/  IMAD.MOV.U32 R7, RZ, RZ, R32 ;  /* 0x000000ffff077224 */ /* 0x000fe400078e0020 */
[----:B------:R-:W-:Y:S02]  /*e8f0*/  IMAD.MOV.U32 R4, RZ, RZ, 0x2 ;  /* 0x00000002ff047424 */ /* 0x000fe400078e00ff */
[----:B------:R-:W-:Y:S02]  /*e900*/  IMAD.MOV.U32 R34, RZ, RZ, -0x1 ;  /* 0xffffffffff227424 */ /* 0x000fe400078e00ff */
[----:B------:R-:W-:-:S07]  /*e910*/  IMAD.MOV.U32 R48, RZ, RZ, R6 ;  /* 0x000000ffff307224 */ /* 0x000fce00078e0006 */
[----:B------:R-:W-:Y:S05]  /*e920*/  WARPSYNC.COLLECTIVE R34, `(.L_x_1743) ;  /* 0x0000000022087348 */ /* 0x000fea0003c00000 */
[----:B------:R0:W1:Y:S02]  /*e930*/  SHFL.DOWN P4, R6, R7, R4, R33 ;  /* 0x0800000407067389 */ /* 0x0000640000080021 */
[----:B01----:R-:W-:Y:S05]  /*e940*/  ENDCOLLECTIVE ;  /* 0x000000000000791b */ /* 0x003fea0003800000 */
.L_x_1743:
[----:B------:R-:W-:Y:S02]  /*e950*/  IMAD.MOV.U32 R7, RZ, RZ, R46 ;  /* 0x000000ffff077224 */ /* 0x000fe400078e002e */
[----:B------:R-:W-:-:S07]  /*e960*/  IMAD.MOV.U32 R51, RZ, RZ, R6 ;  /* 0x000000ffff337224 */ /* 0x000fce00078e0006 */
[----:B------:R-:W-:Y:S05]  /*e970*/  WARPSYNC.COLLECTIVE R34, `(.L_x_1744) ;  /* 0x0000000022087348 */ /* 0x000fea0003c00000 */
[----:B------:R0:W1:Y:S02]  /*e980*/  SHFL.DOWN P4, R6, R7, R4, R33 ;  /* 0x0800000407067389 */ /* 0x0000640000080021 */
[----:B01----:R-:W-:Y:S05]  /*e990*/  ENDCOLLECTIVE ;  /* 0x000000000000791b */ /* 0x003fea0003800000 */
.L_x_1744:
[----:B------:R-:W-:Y:S05]  /*e9a0*/  BRA `(.L_x_1745) ;  /* 0xffffffbc00987947 */ /* 0x000fea000383ffff */
.L_x_1549:
[----:B------:R-:W-:Y:S01]  /*e9b0*/  BSSY B0, `(.L_x_1746) ;  /* 0x0000006000007945 */ /* 0x000fe20003800000 */
[----:B------:R-:W-:Y:S02]  /*e9c0*/  IMAD.MOV.U32 R4, RZ, RZ, 0x2 ;  /* 0x00000002ff047424 */ /* 0x000fe400078e00ff */
[----:B------:R-:W-:-:S07]  /*e9d0*/  IMAD.MOV.U32 R34, RZ, RZ, -0x1 ;  /* 0xffffffffff227424 */ /* 0x000fce00078e00ff */
[----:B--23--:R-:W-:Y:S05]  /*e9e0*/  WARPSYNC.COLLECTIVE R34, `(.L_x_1747) ;  /* 0x0000000022087348 */ /* 0x00cfea0003c00000 */
[----:B------:R0:W1:Y:S02]  /*e9f0*/  SHFL.DOWN P4, R6, R7, R4, R33 ;  /* 0x0800000407067389 */ /* 0x0000640000080021 */
[----:B0123--:R-:W-:Y:S05]  /*ea00*/  ENDCOLLECTIVE ;  /* 0x000000000000791b */ /* 0x00ffea0003800000 */
.L_x_1747:
[----:B------:R-:W-:Y:S05]  /*ea10*/  BSYNC B0 ;  /* 0x0000000000007941 */ /* 0x000fea0003800000 */
.L_x_1746:
[----:B------:R-:W-:Y:S05]  /*ea20*/  BRA `(.L_x_1748) ;  /* 0xffffffbc009c7947 */ /* 0x000fea000383ffff */
.L_x_1550:
[----:B------:R-:W-:Y:S01]  /*ea30*/  BSSY B0, `(.L_x_1749) ;  /* 0x0000007000007945 */ /* 0x000fe20003800000 */
[----:B------:R-:W-:Y:S02]  /*ea40*/  IMAD.MOV.U32 R7, RZ, RZ, R49 ;  /* 0x000000ffff077224 */ /* 0x000fe400078e0031 */
[----:B------:R-:W-:Y:S02]  /*ea50*/  IMAD.MOV.U32 R4, RZ, RZ, 0x4 ;  /* 0x00000004ff047424 */ /* 0x000fe400078e00ff */
[----:B------:R-:W-:-:S07]  /*ea60*/  IMAD.MOV.U32 R34, RZ, RZ, -0x1 ;  /* 0xffffffffff227424 */ /* 0x000fce00078e00ff */
[----:B--23--:R-:W-:Y:S05]  /*ea70*/  WARPSYNC.COLLECTIVE R34, `(.L_x_1750) ;  /* 0x0000000022087348 */ /* 0x00cfea0003c00000 */
[----:B------:R0:W1:Y:S02]  /*ea80*/  SHFL.DOWN P4, R6, R7, R4, R33 ;  /* 0x0800000407067389 */ /* 0x0000640000080021 */
[----:B0123--:R-:W-:Y:S05]  /*ea90*/  ENDCOLLECTIVE ;  /* 0x000000000000791b */ /* 0x00ffea0003800000 */
.L_x_1750:
[----:B------:R-:W-:Y:S05]  /*eaa0*/  BSYNC B0 ;  /* 0x0000000000007941 */ /* 0x000fea0003800000 */
.L_x_1749:
[----:B------:R-:W-:Y:S02]  /*eab0*/  IMAD.MOV.U32 R7, RZ, RZ, R32 ;  /* 0x000000ffff077224 */ /* 0x000fe400078e0020 */
[----:B------:R-:W-:Y:S02]  /*eac0*/  IMAD.MOV.U32 R4, RZ, RZ, 0x4 ;  /* 0x00000004ff047424 */ /* 0x000fe400078e00ff */
[----:B------:R-:W-:Y:S02]  /*ead0*/  IMAD.MOV.U32 R34, RZ, RZ, -0x1 ;  /* 0xffffffffff227424 */ /* 0x000fe400078e00ff */
[----:B------:R-:W-:-:S07]  /*eae0*/  IMAD.MOV.U32 R48, RZ, RZ, R6 ;  /* 0x000000ffff307224 */ /* 0x000fce00078e0006 */
[----:B------:R-:W-:Y:S05]  /*eaf0*/  WARPSYNC.COLLECTIVE R34, `(.L_x_1751) ;  /* 0x0000000022087348 */ /* 0x000fea0003c00000 */
[----:B------:R0:W1:Y:S02]  /*eb00*/  SHFL.DOWN P4, R6, R7, R4, R33 ;  /* 0x0800000407067389 */ /* 0x0000640000080021 */
[----:B01----:R-:W-:Y:S05]  /*eb10*/  ENDCOLLECTIVE ;  /* 0x000000000000791b */ /* 0x003fea0003800000 */
.L_x_1751:
[----:B------:R-:W-:Y:S02]  /*eb20*/  IMAD.MOV.U32 R7, RZ, RZ, R46 ;  /* 0x000000ffff077224 */ /* 0x000fe400078e002e */
[----:B------:R-:W-:-:S07]  /*eb30*/  IMAD.MOV.U32 R51, RZ, RZ, R6 ;  /* 0x000000ffff337224 */ /* 0x000fce00078e0006 */
[----:B------:R-:W-:Y:S05]  /*eb40*/  WARPSYNC.COLLECTIVE R34, `(.L_x_1752) ;  /* 0x0000000022087348 */ /* 0x000fea0003c00000 */
[----:B------:R0:W1:Y:S02]  /*eb50*/  SHFL.DOWN P4, R6, R7, R4, R33 ;  /* 0x0800000407067389 */ /* 0x0000640000080021 */
[----:B01----:R-:W-:Y:S05]  /*eb60*/  ENDCOLLECTIVE ;  /* 0x000000000000791b */ /* 0x003fea0003800000 */
.L_x_1752:
[----:B------:R-:W-:Y:S05]  /*eb70*/  BRA `(.L_x_1753) ;  /* 0xffffffbc00647947 */ /* 0x000fea000383ffff */
.L_x_1551:
[----:B------:R-:W-:Y:S01]  /*eb80*/  BSSY B0, `(.L_x_1754) ;  /* 0x0000006000007945 */ /* 0x000fe20003800000 */
[----:B------:R-:W-:Y:S02]  /*eb90*/  IMAD.MOV.U32 R4, RZ, RZ, 0x4 ;  /* 0x00000004ff047424 */ /* 0x000fe400078e00ff */
[----:B------:R-:W-:-:S07]  /*eba0*/  IMAD.MOV.U32 R34, RZ, RZ, -0x1 ;  /* 0xffffffffff227424 */ /* 0x000fce00078e00ff */
[----:B--23--:R-:W-:Y:S05]  /*ebb0*/  WARPSYNC.COLLECTIVE R34, `(.L_x_1755) ;  /* 0x0000000022087348 */ /* 0x00cfea0003c00000 */
[----:B------:R0:W1:Y:S02]  /*ebc0*/  SHFL.DOWN P4, R6, R7, R4, R33 ;  /* 0x0800000407067389 */ /* 0x0000640000080021 */
[----:B0123--:R-:W-:Y:S05]  /*ebd0*/  ENDCOLLECTIVE ;  /* 0x000000000000791b */ /* 0x00ffea0003800000 */
.L_x_1755:
[----:B------:R-:W-:Y:S05]  /*ebe0*/  BSYNC B0 ;  /* 0x0000000000007941 */ /* 0x000fea0003800000 */
.L_x_1754:
[----:B------:R-:W-:Y:S05]  /*ebf0*/  BRA `(.L_x_1756) ;  /* 0xffffffbc00687947 */ /* 0x000fea000383ffff */
.L_x_1552:
[----:B------:R-:W-:Y:S01]  /*ec00*/  BSSY B0, `(.L_x_1757) ;  /* 0x0000007000007945 */ /* 0x000fe20003800000 */
[----:B------:R-:W-:Y:S02]  /*ec10*/  IMAD.MOV.U32 R7, RZ, RZ, R49 ;  /* 0x000000ffff077224 */ /* 0x000fe400078e0031 */
[----:B------:R-:W-:Y:S02]  /*ec20*/  IMAD.MOV.U32 R4, RZ, RZ, 0x8 ;  /* 0x00000008ff047424 */ /* 0x000fe400078e00ff */
[----:B------:R-:W-:-:S07]  /*ec30*/  IMAD.MOV.U32 R34, RZ, RZ, -0x1 ;  /* 0xffffffffff227424 */ /* 0x000fce00078e00ff */
[----:B--23--:R-:W-:Y:S05]  /*ec40*/  WARPSYNC.COLLECTIVE R34, `(.L_x_1758) ;  /* 0x0000000022087348 */ /* 0x00cfea0003c00000 */
[----:B------:R0:W1:Y:S02]  /*ec50*/  SHFL.DOWN P4, R6, R7, R4, R33 ;  /* 0x0800000407067389 */ /* 0x0000640000080021 */
[----:B0123--:R-:W-:Y:S05]  /*ec60*/  ENDCOLLECTIVE ;  /* 0x000000000000791b */ /* 0x00ffea0003800000 */
.L_x_1758:
[----:B------:R-:W-:Y:S05]  /*ec70*/  BSYNC B0 ;  /* 0x0000000000007941 */ /* 0x000fea0003800000 */
.L_x_1757:
[----:B------:R-:W-:Y:S02]  /*ec80*/  IMAD.MOV.U32 R7, RZ, RZ, R32 ;  /* 0x000000ffff077224 */ /* 0x000fe400078e0020 */
[----:B------:R-:W-:Y:S02]  /*ec90*/  IMAD.MOV.U32 R4, RZ, RZ, 0x8 ;  /* 0x00000008ff047424 */ /* 0x000fe400078e00ff */
[----:B------:R-:W-:Y:S02]  /*eca0*/  IMAD.MOV.U32 R34, RZ, RZ, -0x1 ;  /* 0xffffffffff227424 */ /* 0x000fe400078e00ff */
[----:B------:R-:W-:-:S07]  /*ecb0*/  IMAD.MOV.U32 R48, RZ, RZ, R6 ;  /* 0x000000ffff307224 */ /* 0x000fce00078e0006 */
[----:B------:R-:W-:Y:S05]  /*ecc0*/  WARPSYNC.COLLECTIVE R34, `(.L_x_1759) ;  /* 0x0000000022087348 */ /* 0x000fea0003c00000 */
[----:B------:R0:W1:Y:S02]  /*ecd0*/  SHFL.DOWN P4, R6, R7, R4, R33 ;  /* 0x0800000407067389 */ /* 0x0000640000080021 */
[----:B01----:R-:W-:Y:S05]  /*ece0*/  ENDCOLLECTIVE ;  /* 0x000000000000791b */ /* 0x003fea0003800000 */
.L_x_1759:
[----:B------:R-:W-:Y:S02]  /*ecf0*/  IMAD.MOV.U32 R7, RZ, RZ, R46 ;  /* 0x000000ffff077224 */ /* 0x000fe400078e002e */
[----:B------:R-:W-:-:S07]  /*ed00*/  IMAD.MOV.U32 R51, RZ, RZ, R6 ;  /* 0x000000ffff337224 */ /* 0x000fce00078e0006 */
[----:B------:R-:W-:Y:S05]  /*ed10*/  WARPSYNC.COLLECTIVE R34, `(.L_x_1760) ;  /* 0x0000000022087348 */ /* 0x000fea0003c00000 */
[----:B------:R0:W1:Y:S02]  /*ed20*/  SHFL.DOWN P4, R6, R7, R4, R33 ;  /* 0x0800000407067389 */ /* 0x0000640000080021 */
[----:B01----:R-:W-:Y:S05]  /*ed30*/  ENDCOLLECTIVE ;  /* 0x000000000000791b */ /* 0x003fea0003800000 */
.L_x_1760:
[----:B------:R-:W-:Y:S05]  /*ed40*/  BRA `(.L_x_1761) ;  /* 0xffffffbc00307947 */ /* 0x000fea000383ffff */
.L_x_1553:
[----:B------:R-:W-:Y:S01]  /*ed50*/  BSSY B0, `(.L_x_1762) ;  /* 0x0000006000007945 */ /* 0x000fe20003800000 */
[----:B------:R-:W-:Y:S02]  /*ed60*/  IMAD.MOV.U32 R4, RZ, RZ, 0x8 ;  /* 0x00000008ff047424 */ /* 0x000fe400078e00ff */
[----:B------:R-:W-:-:S07]  /*ed70*/  IMAD.MOV.U32 R34, RZ, RZ, -0x1 ;  /* 0xffffffffff227424 */ /* 0x000fce00078e00ff */
[----:B--23--:R-:W-:Y:S05]  /*ed80*/  WARPSYNC.COLLECTIVE R34, `(.L_x_1763) ;  /* 0x0000000022087348 */ /* 0x00cfea0003c00000 */
[----:B------:R0:W1:Y:S02]  /*ed90*/  SHFL.DOWN P4, R6, R7, R4, R33 ;  /* 0x0800000407067389 */ /* 0x0000640000080021 */
[----:B0123--:R-:W-:Y:S05]  /*eda0*/  ENDCOLLECTIVE ;  /* 0x000000000000791b */ /* 0x00ffea0003800000 */
.L_x_1763:
[----:B------:R-:W-:Y:S05]  /*edb0*/  BSYNC B0 ;  /* 0x0000000000007941 */ /* 0x000fea0003800000 */
.L_x_1762:
[----:B------:R-:W-:Y:S05]  /*edc0*/  BRA `(.L_x_1764) ;  /* 0xffffffbc00347947 */ /* 0x000fea000383ffff */
.L_x_1554:
[----:B------:R-:W-:Y:S01]  /*edd0*/  BSSY B0, `(.L_x_1765) ;  /* 0x0000007000007945 */ /* 0x000fe20003800000 */
[----:B------:R-:W-:Y:S02]  /*ede0*/  IMAD.MOV.U32 R7, RZ, RZ, R49 ;  /* 0x000000ffff077224 */ /* 0x000fe400078e0031 */
[----:B------:R-:W-:Y:S02]  /*edf0*/  IMAD.MOV.U32 R4, RZ, RZ, 0x10 ;  /* 0x00000010ff047424 */ /* 0x000fe400078e00ff */
[----:B------:R-:W-:-:S07]  /*ee00*/  IMAD.MOV.U32 R34, RZ, RZ, -0x1 ;  /* 0xffffffffff227424 */ /* 0x000fce00078e00ff */
[----:B--23--:R-:W-:Y:S05]  /*ee10*/  WARPSYNC.COLLECTIVE R34, `(.L_x_1766) ;  /* 0x0000000022087348 */ /* 0x00cfea0003c00000 */
[----:B------:R0:W1:Y:S02]  /*ee20*/  SHFL.DOWN P4, R6, R7, R4, R33 ;  /* 0x0800000407067389 */ /* 0x0000640000080021 */
[----:B0123--:R-:W-:Y:S05]  /*ee30*/  ENDCOLLECTIVE ;  /* 0x000000000000791b */ /* 0x00ffea0003800000 */
.L_x_1766:
[----:B------:R-:W-:Y:S05]  /*ee40*/  BSYNC B0 ;  /* 0x0000000000007941 */ /* 0x000fea0003800000 */
.L_x_1765:
        /* <DEDUP_REMOVED lines=8> */
.L_x_1767:
[----:B------:R-:W-:Y:S02]  /*eed0*/  IMAD.MOV.U32 R7, RZ, RZ, R46 ;  /* 0x000000ffff077224 */ /* 0x000fe400078e002e */
[----:B------:R-:W-:-:S07]  /*eee0*/  IMAD.MOV.U32 R51, RZ, RZ, R6 ;  /* 0x000000ffff337224 */ /* 0x000fce00078e0006 */
[----:B------:R-:W-:Y:S05]  /*eef0*/  WARPSYNC.COLLECTIVE R34, `(.L_x_1768) ;  /* 0x0000000022087348 */ /* 0x000fea0003c00000 */
[----:B------:R0:W1:Y:S02]  /*ef00*/  SHFL.DOWN P4, R6, R7, R4, R33 ;  /* 0x0800000407067389 */ /* 0x0000640000080021 */
[----:B01----:R-:W-:Y:S05]  /*ef10*/  ENDCOLLECTIVE ;  /* 0x000000000000791b */ /* 0x003fea0003800000 */
.L_x_1768:
[----:B------:R-:W-:Y:S05]  /*ef20*/  BRA `(.L_x_1769) ;  /* 0xffffffb800fc7947 */ /* 0x000fea000383ffff */
.L_x_1555:
[----:B------:R-:W-:Y:S01]  /*ef30*/  BSSY B0, `(.L_x_1770) ;  /* 0x0000006000007945 */ /* 0x000fe20003800000 */
[----:B------:R-:W-:Y:S02]  /*ef40*/  IMAD.MOV.U32 R4, RZ, RZ, 0x10 ;  /* 0x00000010ff047424 */ /* 0x000fe400078e00ff */
[----:B------:R-:W-:-:S07]  /*ef50*/  IMAD.MOV.U32 R34, RZ, RZ, -0x1 ;  /* 0xffffffffff227424 */ /* 0x000fce00078e00ff */
[----:B--23--:R-:W-:Y:S05]  /*ef60*/  WARPSYNC.COLLECTIVE R34, `(.L_x_1771) ;  /* 0x0000000022087348 */ /* 0x00cfea0003c00000 */
[----:B------:R0:W1:Y:S02]  /*ef70*/  SHFL.DOWN P4, R6, R7, R4, R33 ;  /* 0x0800000407067389 */ /* 0x0000640000080021 */
[----:B0123--:R-:W-:Y:S05]  /*ef80*/  ENDCOLLECTIVE ;  /* 0x000000000000791b */ /* 0x00ffea0003800000 */
.L_x_1771:
[----:B------:R-:W-:Y:S05]  /*ef90*/  BSYNC B0 ;  /* 0x0000000000007941 */ /* 0x000fea0003800000 */
.L_x_1770:
[----:B------:R-:W-:Y:S05]  /*efa0*/  BRA `(.L_x_1772) ;  /* 0xffffffbc001c7947 */ /* 0x000fea000383ffff */
.L_x_1556:
[----:B------:R-:W-:Y:S01]  /*efb0*/  BSSY B0, `(.L_x_1773) ;  /* 0x0000005000007945 */ /* 0x000fe20003800000 */
[----:B------:R-:W-:-:S07]  /*efc0*/  IMAD.MOV.U32 R34, RZ, RZ, -0x1 ;  /* 0xffffffffff227424 */ /* 0x000fce00078e00ff */
[----:B--23--:R-:W-:Y:S05]  /*efd0*/  WARPSYNC.COLLECTIVE R34, `(.L_x_1774) ;  /* 0x0000000022087348 */ /* 0x00cfea0003c00000 */
[----:B------:R-:W-:Y:S01]  /*efe0*/  VOTE.ALL P5, P5 ;  /* 0x0000000000ff7806 */ /* 0x000fe200028a0000 */
[----:B--23--:R-:W-:-:S12]  /*eff0*/  ENDCOLLECTIVE ;  /* 0x000000000000791b */ /* 0x00cfd80003800000 */
.L_x_1774:
[----:B------:R-:W-:Y:S05]  /*f000*/  BSYNC B0 ;  /* 0x0000000000007941 */ /* 0x000fea0003800000 */
.L_x_1773:
[----:B------:R-:W-:Y:S05]  /*f010*/  BRA `(.L_x_1775) ;  /* 0xffffffbc00187947 */ /* 0x000fea000383ffff */
.L_x_1776:
        /* <DEDUP_REMOVED lines=14> */
.L_x_2184:


//--------------------- .text._ZN6thrust24THRUST_300001_SM_1000_NS8cuda_cub4core6detail13_kernel_agentINS1_15__reduce_by_key9InitAgentIN3cub18CUB_300001_SM_100024ReduceByKeyScanTileStateIilLb1EEElPlEEJSA_lSB_EEEvDpT0_ --------------------------
	.section	.text._ZN6thrust24THRUST_300001_SM_1000_NS8cuda_cub4core6detail13_kernel_agentINS1_15__reduce_by_key9InitAgentIN3cub18CUB_300001_SM_100024ReduceByKeyScanTileStateIilLb1EEElPlEEJSA_lSB_EEEvDpT0_,"ax",@progbits
	.align	128
        .global         _ZN6thrust24THRUST_300001_SM_1000_NS8cuda_cub4core6detail13_kernel_agentINS1_15__reduce_by_key9InitAgentIN3cub18CUB_300001_SM_100024ReduceByKeyScanTileStateIilLb1EEElPlEEJSA_lSB_EEEvDpT0_
        .type           _ZN6thrust24THRUST_300001_SM_1000_NS8cuda_cub4core6detail13_kernel_agentINS1_15__reduce_by_key9InitAgentIN3cub18CUB_300001_SM_100024ReduceByKeyScanTileStateIilLb1EEElPlEEJSA_lSB_EEEvDpT0_,@function
        .size           _ZN6thrust24THRUST_300001_SM_1000_NS8cuda_cub4core6detail13_kernel_agentINS1_15__reduce_by_key9InitAgentIN3cub18CUB_300001_SM_100024ReduceByKeyScanTileStateIilLb1EEElPlEEJSA_lSB_EEEvDpT0_,(.L_x_2185 - _ZN6thrust24THRUST_300001_SM_1000_NS8cuda_cub4core6detail13_kernel_agentINS1_15__reduce_by_key9InitAgentIN3cub18CUB_300001_SM_100024ReduceByKeyScanTileStateIilLb1EEElPlEEJSA_lSB_EEEvDpT0_)
        .other          _ZN6thrust24THRUST_300001_SM_1000_NS8cuda_cub4core6detail13_kernel_agentINS1_15__reduce_by_key9InitAgentIN3cub18CUB_300001_SM_100024ReduceByKeyScanTileStateIilLb1EEElPlEEJSA_lSB_EEEvDpT0_,@"STO_CUDA_ENTRY STV_DEFAULT"
_ZN6thrust24THRUST_300001_SM_1000_NS8cuda_cub4core6detail13_kernel_agentINS1_15__reduce_by_key9InitAgentIN3cub18CUB_300001_SM_100024ReduceByKeyScanTileStateIilLb1EEElPlEEJSA_lSB_EEEvDpT0_:
.text._ZN6thrust24THRUST_300001_SM_1000_NS8cuda_cub4core6detail13_kernel_agentINS1_15__reduce_by_key9InitAgentIN3cub18CUB_300001_SM_100024ReduceByKeyScanTileStateIilLb1EEElPlEEJSA_lSB_EEEvDpT0_:
        /* <DEDUP_REMOVED lines=24> */
.L_x_1777:
        /* <DEDUP_REMOVED lines=16> */
.L_x_2185:


//--------------------- .text._ZN6thrust24THRUST_300001_SM_1000_NS8cuda_cub4core6detail13_kernel_agentINS1_15__reduce_by_key16ReduceByKeyAgentIPiNS0_17constant_iteratorIiNS0_11use_defaultES9_EES7_S7_N4cuda3std3__48equal_toIiEENSD_4plusIiEES7_iEEJS7_SA_S7_S7_S7_N3cub18CUB_300001_SM_100024ReduceByKeyScanTileStateIiiLb1EEESF_SH_iiEEEvDpT0_ --------------------------
	.section	.text._ZN6thrust24THRUST_300001_SM_1000_NS8cuda_cub4core6detail13_kernel_agentINS1_15__reduce_by_key16ReduceByKeyAgentIPiNS0_17constant_iteratorIiNS0_11use_defaultES9_EES7_S7_N4cuda3std3__48equal_toIiEENSD_4plusIiEES7_iEEJS7_SA_S7_S7_S7_N3cub18CUB_300001_SM_100024ReduceByKeyScanTileStateIiiLb1EEESF_SH_iiEEEvDpT0_,"ax",@progbits
	.align	128
        .global         _ZN6thrust24THRUST_300001_SM_1000_NS8cuda_cub4core6detail13_kernel_agentINS1_15__reduce_by_key16ReduceByKeyAgentIPiNS0_17constant_iteratorIiNS0_11use_defaultES9_EES7_S7_N4cuda3std3__48equal_toIiEENSD_4plusIiEES7_iEEJS7_SA_S7_S7_S7_N3cub18CUB_300001_SM_100024ReduceByKeyScanTileStateIiiLb1EEESF_SH_iiEEEvDpT0_
        .type           _ZN6thrust24THRUST_300001_SM_1000_NS8cuda_cub4core6detail13_kernel_agentINS1_15__reduce_by_key16ReduceByKeyAgentIPiNS0_17constant_iteratorIiNS0_11use_defaultES9_EES7_S7_N4cuda3std3__48equal_toIiEENSD_4plusIiEES7_iEEJS7_SA_S7_S7_S7_N3cub18CUB_300001_SM_100024ReduceByKeyScanTileStateIiiLb1EEESF_SH_iiEEEvDpT0_,@function
        .size           _ZN6thrust24THRUST_300001_SM_1000_NS8cuda_cub4core6detail13_kernel_agentINS1_15__reduce_by_key16ReduceByKeyAgentIPiNS0_17constant_iteratorIiNS0_11use_defaultES9_EES7_S7_N4cuda3std3__48equal_toIiEENSD_4plusIiEES7_iEEJS7_SA_S7_S7_S7_N3cub18CUB_300001_SM_100024ReduceByKeyScanTileStateIiiLb1EEESF_SH_iiEEEvDpT0_,(.L_x_2186 - _ZN6thrust24THRUST_300001_SM_1000_NS8cuda_cub4core6detail13_kernel_agentINS1_15__reduce_by_key16ReduceByKeyAgentIPiNS0_17constant_iteratorIiNS0_11use_defaultES9_EES7_S7_N4cuda3std3__48equal_toIiEENSD_4plusIiEES7_iEEJS7_SA_S7_S7_S7_N3cub18CUB_300001_SM_100024ReduceByKeyScanTileStateIiiLb1EEESF_SH_iiEEEvDpT0_)
        .other          _ZN6thrust24THRUST_300001_SM_1000_NS8cuda_cub4core6detail13_kernel_agentINS1_15__reduce_by_key16ReduceByKeyAgentIPiNS0_17constant_iteratorIiNS0_11use_defaultES9_EES7_S7_N4cuda3std3__48equal_toIiEENSD_4plusIiEES7_iEEJS7_SA_S7_S7_S7_N3cub18CUB_300001_SM_100024ReduceByKeyScanTileStateIiiLb1EEESF_SH_iiEEEvDpT0_,@"STO_CUDA_ENTRY STV_DEFAULT"
_ZN6thrust24THRUST_300001_SM_1000_NS8cuda_cub4core6detail13_kernel_agentINS1_15__reduce_by_key16ReduceByKeyAgentIPiNS0_17constant_iteratorIiNS0_11use_defaultES9_EES7_S7_N4cuda3std3__48equal_toIiEENSD_4plusIiEES7_iEEJS7_SA_S7_S7_S7_N3cub18CUB_300001_SM_100024ReduceByKeyScanTileStateIiiLb1EEESF_SH_iiEEEvDpT0_:
.text._ZN6thrust24THRUST_300001_SM_1000_NS8cuda_cub4core6detail13_kernel_agentINS1_15__reduce_by_key16ReduceByKeyAgentIPiNS0_17constant_iteratorIiNS0_11use_defaultES9_EES7_S7_N4cuda3std3__48equal_toIiEENSD_4plusIiEES7_iEEJS7_SA_S7_S7_S7_N3cub18CUB_300001_SM_100024ReduceByKeyScanTileStateIiiLb1EEESF_SH_iiEEEvDpT0_:
[----:B------:R-:W-:Y:S08]  /*0000*/  LDC R1, c[0x0][0x37c] ;  /* 0x0000df00ff017b82 */ /* 0x000ff00000000800 */
[----:B------:R-:W0:Y:S01]  /*0010*/  S2UR UR8, SR_CTAID.X ;  /* 0x00000000000879c3 */ /* 0x000e220000002500 */
[----:B------:R-:W1:Y:S01]  /*0020*/  LDCU UR7, c[0x0][0x3bc] ;  /* 0x00007780ff0777ac */ /* 0x000e620008000800 */
[----:B------:R-:W2:Y:S01]  /*0030*/  LDCU.64 UR10, c[0x0][0x358] ;  /* 0x00006b00ff0a77ac */ /* 0x000ea20008000a00 */
[----:B0-----:R-:W-:-:S04]  /*0040*/  UIMAD UR6, UR8, 0x900, URZ ;  /* 0x00000900080678a4 */ /* 0x001fc8000f8e02ff */
[----:B-1----:R-:W-:-:S04]  /*0050*/  UIADD3 UR7, UPT, UPT, -UR6, UR7, URZ ;  /* 0x0000000706077290 */ /* 0x002fc8000fffe1ff */
[----:B------:R-:W-:-:S09]  /*0060*/  UISETP.GE.AND UP0, UPT, UR7, 0x901, UPT ;  /* 0x000009010700788c */ /* 0x000fd2000bf06270 */
[----:B--2---:R-:W-:Y:S05]  /*0070*/  BRA.U !UP0, `(.L_x_1778) ;  /* 0x00000051085c7547 */ /* 0x004fea000b800000 */
[----:B------:R-:W-:-:S09]  /*0080*/  UISETP.NE.AND UP0, UPT, UR8, URZ, UPT ;  /* 0x000000ff0800728c */ /* 0x000fd2000bf05270 */
[----:B------:R-:W-:Y:S05]  /*0090*/  BRA.U UP0, `(.L_x_1779) ;  /* 0x0000002100787547 */ /* 0x000fea000b800000 */
[----:B------:R-:W0:Y:S01]  /*00a0*/  S2R R16, SR_TID.X ;  /* 0x0000000000107919 */ /* 0x000e220000002100 */
[----:B------:R-:W1:Y:S08]  /*00b0*/  LDC.64 R2, c[0x0][0x380] ;  /* 0x0000e000ff027b82 */ /* 0x000e700000000a00 */
[----:B------:R-:W2:Y:S01]  /*00c0*/  S2UR UR5, SR_CgaCtaId ;  /* 0x00000000000579c3 */ /* 0x000ea20000008800 */
[----:B------:R-:W-:-:S07]  /*00d0*/  UMOV UR4, 0x400 ;  /* 0x0000040000047882 */ /* 0x000fce0000000000 */
[----:B------:R-:W3:Y:S01]  /*00e0*/  LDC R15, c[0x0][0x390] ;  /* 0x0000e400ff0f7b82 */ /* 0x000ee20000000800 */
[C---:B0-----:R-:W-:Y:S02]  /*00f0*/  LOP3.LUT R0, R16.reuse, 0x1f, RZ, 0xc0, !PT ;  /* 0x0000001f10007812 */ /* 0x041fe400078ec0ff */
[----:B------:R-:W-:-:S03]  /*0100*/  LOP3.LUT R4, R16, 0x3e0, RZ, 0xc0, !PT ;  /* 0x000003e010047812 */ /* 0x000fc600078ec0ff */
[----:B------:R-:W-:-:S04]  /*0110*/  VIADD R5, R0, UR6 ;  /* 0x0000000600057c36 */ /* 0x000fc80008000000 */
[----:B------:R-:W-:-:S04]  /*0120*/  IMAD R5, R4, 0x9, R5 ;  /* 0x0000000904057824 */ /* 0x000fc800078e0205 */
[----:B-1----:R-:W-:-:S05]  /*0130*/  IMAD.WIDE.U32 R2, R5, 0x4, R2 ;  /* 0x0000000405027825 */ /* 0x002fca00078e0002 */
[----:B------:R-:W4:Y:S04]  /*0140*/  LDG.E.CONSTANT R0, desc[UR10][R2.64] ;  /* 0x0000000a02007981 */ /* 0x000f28000c1e9900 */
[----:B------:R-:W5:Y:S04]  /*0150*/  LDG.E.CONSTANT R4, desc[UR10][R2.64+0x80] ;  /* 0x0000800a02047981 */ /* 0x000f68000c1e9900 */
[----:B------:R-:W3:Y:S04]  /*0160*/  LDG.E.CONSTANT R6, desc[UR10][R2.64+0x100] ;  /* 0x0001000a02067981 */ /* 0x000ee8000c1e9900 */
[----:B------:R-:W3:Y:S04]  /*0170*/  LDG.E.CONSTANT R7, desc[UR10][R2.64+0x180] ;  /* 0x0001800a02077981 */ /* 0x000ee8000c1e9900 */
[----:B------:R-:W3:Y:S04]  /*0180*/  LDG.E.CONSTANT R9, desc[UR10][R2.64+0x200] ;  /* 0x0002000a02097981 */ /* 0x000ee8000c1e9900 */
[----:B------:R-:W3:Y:S04]  /*0190*/  LDG.E.CONSTANT R10, desc[UR10][R2.64+0x280] ;  /* 0x0002800a020a7981 */ /* 0x000ee8000c1e9900 */
[----:B------:R-:W3:Y:S04]  /*01a0*/  LDG.E.CONSTANT R11, desc[UR10][R2.64+0x300] ;  /* 0x0003000a020b7981 */ /* 0x000ee8000c1e9900 */
[----:B------:R-:W3:Y:S04]  /*01b0*/  LDG.E.CONSTANT R12, desc[UR10][R2.64+0x380] ;  /* 0x0003800a020c7981 */ /* 0x000ee8000c1e9900 */
[----:B------:R0:W3:Y:S01]  /*01c0*/  LDG.E.CONSTANT R13, desc[UR10][R2.64+0x400] ;  /* 0x0004000a020d7981 */ /* 0x0000e2000c1e9900 */
[----:B------:R-:W-:Y:S01]  /*01d0*/  SHF.R.U32.HI R8, RZ, 0x5, R16 ;  /* 0x00000005ff087819 */ /* 0x000fe20000011610 */
[----:B--2---:R-:W-:Y:S01]  /*01e0*/  ULEA UR4, UR5, UR4, 0x18 ;  /* 0x0000000405047291 */ /* 0x004fe2000f8ec0ff */
[----:B------:R-:W-:Y:S01]  /*01f0*/  ISETP.NE.AND P1, PT, R16, RZ, PT ;  /* 0x000000ff1000720c */ /* 0x000fe20003f25270 */
[----:B------:R-:W1:Y:S02]  /*0200*/  S2R R5, SR_LANEID ;  /* 0x0000000000057919 */ /* 0x000e640000000000 */
[----:B-1----:R-:W-:-:S05]  /*0210*/  IMAD R14, R8, 0x120, R5 ;  /* 0x00000120080e7824 */ /* 0x002fca00078e0205 */
[----:B------:R-:W-:-:S05]  /*0220*/  LEA R14, R14, UR4, 0x2 ;  /* 0x000000040e0e7c11 */ /* 0x000fca000f8e10ff */
[----:B0-----:R-:W-:Y:S01]  /*0230*/  IMAD R2, R5, 0x20, R14 ;  /* 0x0000002005027824 */ /* 0x001fe200078e020e */
[----:B----4-:R0:W-:Y:S04]  /*0240*/  STS [R14], R0 ;  /* 0x000000000e007388 */ /* 0x0101e80000000800 */
[----:B-----5:R-:W-:Y:S04]  /*0250*/  STS [R14+0x80], R4 ;  /* 0x000080040e007388 */ /* 0x020fe80000000800 */
[----:B---3--:R-:W-:Y:S01]  /*0260*/  STS [R14+0x100], R6 ;  /* 0x000100060e007388 */ /* 0x008fe20000000800 */
[----:B0-----:R-:W-:-:S03]  /*0270*/  IMAD.MOV.U32 R0, RZ, RZ, RZ ;  /* 0x000000ffff007224 */ /* 0x001fc600078e00ff */
[----:B------:R-:W-:Y:S04]  /*0280*/  STS [R14+0x180], R7 ;  /* 0x000180070e007388 */ /* 0x000fe80000000800 */
[----:B------:R-:W-:Y:S04]  /*0290*/  STS [R14+0x200], R9 ;  /* 0x000200090e007388 */ /* 0x000fe80000000800 */
[----:B------:R0:W-:Y:S04]  /*02a0*/  STS [R14+0x280], R10 ;  /* 0x0002800a0e007388 */ /* 0x0001e80000000800 */
[----:B------:R-:W-:Y:S04]  /*02b0*/  STS [R14+0x300], R11 ;  /* 0x0003000b0e007388 */ /* 0x000fe80000000800 */
[----:B------:R-:W-:Y:S01]  /*02c0*/  STS [R14+0x380], R12 ;  /* 0x0003800c0e007388 */ /* 0x000fe20000000800 */
[----:B0-----:R-:W-:-:S03]  /*02d0*/  LEA R10, R16, UR4, 0x2 ;  /* 0x00000004100a7c11 */ /* 0x001fc6000f8e10ff */
        /* <DEDUP_REMOVED lines=9> */
[----:B------:R-:W3:Y:S04]  /*0370*/  LDS R36, [R2+0x18] ;  /* 0x0000180002247984 */ /* 0x000ee80000000800 */
[----:B------:R-:W4:Y:S01]  /*0380*/  LDS R38, [R2+0x1c] ;  /* 0x00001c0002267984 */ /* 0x000f220000000800 */
[----:B------:R-:W-:Y:S01]  /*0390*/  BAR.SYNC.DEFER_BLOCKING 0x0 ;  /* 0x0000000000007b1d */ /* 0x000fe20000010000 */
[----:B0-----:R-:W-:-:S02]  /*03a0*/  ISETP.NE.AND P3, PT, R4, R6, PT ;  /* 0x000000060400720c */ /* 0x001fc40003f65270 */
[----:B-1----:R-:W-:Y:S02]  /*03b0*/  ISETP.NE.AND P2, PT, R6, R28, PT ;  /* 0x0000001c0600720c */ /* 0x002fe40003f45270 */
[----:B--2---:R-:W-:Y:S01]  /*03c0*/  ISETP.NE.AND P6, PT, R28, R30, PT ;  /* 0x0000001e1c00720c */ /* 0x004fe20003fc5270 */
[----:B------:R-:W-:Y:S03]  /*03d0*/  STS [R14], R15 ;  /* 0x0000000f0e007388 */ /* 0x000fe60000000800 */
[----:B------:R-:W-:Y:S01]  /*03e0*/  P2R R45, PR, RZ, 0x40 ;  /* 0x00000040ff2d7803 */ /* 0x000fe20000000000 */
[----:B------:R-:W-:Y:S04]  /*03f0*/  STS [R14+0x80], R15 ;  /* 0x0000800f0e007388 */ /* 0x000fe80000000800 */
[----:B------:R-:W-:Y:S01]  /*0400*/  STS [R14+0x100], R15 ;  /* 0x0001000f0e007388 */ /* 0x000fe20000000800 */
[----:B---3--:R-:W-:-:S03]  /*0410*/  ISETP.NE.AND P5, PT, R34, R36, PT ;  /* 0x000000242200720c */ /* 0x008fc60003fa5270 */
[----:B------:R-:W-:Y:S01]  /*0420*/  STS [R14+0x180], R15 ;  /* 0x0001800f0e007388 */ /* 0x000fe20000000800 */
[----:B----4-:R-:W-:-:S03]  /*0430*/  ISETP.NE.AND P4, PT, R36, R38, PT ;  /* 0x000000262400720c */ /* 0x010fc60003f85270 */
[----:B------:R-:W-:Y:S04]  /*0440*/  STS [R14+0x200], R15 ;  /* 0x0002000f0e007388 */ /* 0x000fe80000000800 */
[----:B------:R-:W-:Y:S04]  /*0450*/  STS [R14+0x280], R15 ;  /* 0x0002800f0e007388 */ /* 0x000fe80000000800 */
[----:B------:R-:W-:Y:S04]  /*0460*/  STS [R14+0x300], R15 ;  /* 0x0003000f0e007388 */ /* 0x000fe80000000800 */
[----:B------:R-:W-:Y:S04]  /*0470*/  STS [R14+0x380], R15 ;  /* 0x0003800f0e007388 */ /* 0x000fe80000000800 */
[----:B------:R-:W-:Y:S01]  /*0480*/  STS [R14+0x400], R15 ;  /* 0x0004000f0e007388 */ /* 0x000fe20000000800 */
[----:B------:R-:W-:-:S03]  /*0490*/  NOP ;  /* 0x0000000000007918 */ /* 0x000fc60000000000 */
[----:B------:R-:W0:Y:S04]  /*04a0*/  LDS R47, [R2] ;  /* 0x00000000022f7984 */ /* 0x000e280000000800 */
[----:B------:R-:W1:Y:S04]  /*04b0*/  LDS R7, [R2+0x4] ;  /* 0x0000040002077984 */ /* 0x000e680000000800 */
[----:B------:R-:W2:Y:S04]  /*04c0*/  LDS R29, [R2+0x8] ;  /* 0x00000800021d7984 */ /* 0x000ea80000000800 */
[----:B------:R-:W3:Y:S04]  /*04d0*/  LDS R31, [R2+0xc] ;  /* 0x00000c00021f7984 */ /* 0x000ee80000000800 */
[----:B------:R-:W-:Y:S04]  /*04e0*/  LDS R33, [R2+0x10] ;  /* 0x0000100002217984 */ /* 0x000fe80000000800 */
[----:B------:R-:W-:Y:S04]  /*04f0*/  LDS R35, [R2+0x14] ;  /* 0x0000140002237984 */ /* 0x000fe80000000800 */
[----:B------:R-:W-:Y:S04]  /*0500*/  LDS R37, [R2+0x18] ;  /* 0x0000180002257984 */ /* 0x000fe80000000800 */
[----:B------:R-:W-:Y:S04]  /*0510*/  LDS R44, [R2+0x1c] ;  /* 0x00001c00022c7984 */ /* 0x000fe80000000800 */
[----:B------:R0:W-:Y:S01]  /*0520*/  LDS R9, [R2+0x20] ;  /* 0x0000200002097984 */ /* 0x0001e20000000800 */
[----:B------:R-:W-:Y:S01]  /*0530*/  BAR.SYNC.DEFER_BLOCKING 0x0 ;  /* 0x0000000000007b1d */ /* 0x000fe20000010000 */
[----:B0-----:R-:W-:-:S05]  /*0540*/  SEL R2, R47, RZ, !P3 ;  /* 0x000000ff2f027207 */ /* 0x001fca0005800000 */
[----:B-1----:R-:W-:-:S05]  /*0550*/  IMAD.IADD R12, R7, 0x1, R2 ;  /* 0x00000001070c7824 */ /* 0x002fca00078e0202 */
[----:B------:R-:W-:-:S05]  /*0560*/  SEL R12, R12, RZ, !P2 ;  /* 0x000000ff0c0c7207 */ /* 0x000fca0005000000 */
[----:B--2---:R-:W-:Y:S01]  /*0570*/  IMAD.IADD R12, R29, 0x1, R12 ;  /* 0x000000011d0c7824 */ /* 0x004fe200078e020c */
[----:B------:R-:W-:Y:S04]  /*0580*/  STS [R10+0x47c], R3 ;  /* 0x00047c030a007388 */ /* 0x000fe80000000800 */
[----:B------:R-:W-:Y:S01]  /*0590*/  SEL R12, R12, RZ, !P6 ;  /* 0x000000ff0c0c7207 */ /* 0x000fe20007000000 */
[----:B------:R-:W-:Y:S04]  /*05a0*/  BAR.SYNC.DEFER_BLOCKING 0x0 ;  /* 0x0000000000007b1d */ /* 0x000fe80000010000 */
[----:B---3--:R-:W-:-:S02]  /*05b0*/  IMAD.IADD R12, R31, 0x1, R12 ;  /* 0x000000011f0c7824 */ /* 0x008fc400078e020c */
[----:B------:R-:W0:Y:S02]  /*05c0*/  @P1 LDS R40, [R10+0x478] ;  /* 0x000478000a281984 */ /* 0x000e240000000800 */
[----:B0-----:R-:W-:-:S04]  /*05d0*/  @P1 ISETP.NE.AND P0, PT, R40, R4, PT ;  /* 0x000000042800120c */ /* 0x001fc80003f05270 */
[----:B------:R-:W-:Y:S02]  /*05e0*/  @P1 SEL R0, RZ, 0x1, !P0 ;  /* 0x00000001ff001807 */ /* 0x000fe40004000000 */
[----:B------:R-:W-:Y:S02]  /*05f0*/  ISETP.NE.AND P1, PT, R32, R34, PT ;  /* 0x000000222000720c */ /* 0x000fe40003f25270 */
[----:B------:R-:W-:Y:S01]  /*0600*/  ISETP.NE.AND P0, PT, R38, R3, PT ;  /* 0x000000032600720c */ /* 0x000fe20003f05270 */
[----:B------:R-:W-:Y:S01]  /*0610*/  VIADD R11, R0, 0x1 ;  /* 0x00000001000b7836 */ /* 0x000fe20000000000 */
[----:B------:R-:W-:Y:S01]  /*0620*/  P2R R46, PR, RZ, 0x2 ;  /* 0x00000002ff2e7803 */ /* 0x000fe20000000000 */
[----:B------:R-:W-:-:S04]  /*0630*/  @!P3 IMAD.MOV R11, RZ, RZ, R0 ;  /* 0x000000ffff0bb224 */ /* 0x000fc800078e0200 */
[----:B------:R-:W-:Y:S02]  /*0640*/  VIADD R2, R11, 0x1 ;  /* 0x000000010b027836 */ /* 0x000fe40000000000 */
[----:B------:R-:W-:Y:S01]  /*0650*/  @!P2 IMAD.MOV R2, RZ, RZ, R11 ;  /* 0x000000ffff02a224 */ /* 0x000fe200078e020b */
[----:B------:R-:W-:-:S03]  /*0660*/  ISETP.NE.AND P2, PT, R30, R32, PT ;  /* 0x000000201e00720c */ /* 0x000fc60003f45270 */
[----:B------:R-:W-:Y:S01]  /*0670*/  VIADD R39, R2, 0x1 ;  /* 0x0000000102277836 */ /* 0x000fe20000000000 */
[----:B------:R-:W-:Y:S01]  /*0680*/  SEL R12, R12, RZ, !P2 ;  /* 0x000000ff0c0c7207 */ /* 0x000fe20005000000 */
[----:B------:R-:W-:Y:S01]  /*0690*/  @!P6 IMAD.MOV R39, RZ, RZ, R2 ;  /* 0x000000ffff27e224 */ /* 0x000fe200078e0202 */
[----:B------:R-:W-:-:S03]  /*06a0*/  P2R R26, PR, RZ, 0x4 ;  /* 0x00000004ff1a7803 */ /* 0x000fc60000000000 */
[----:B------:R-:W-:Y:S02]  /*06b0*/  IMAD.IADD R12, R33, 0x1, R12 ;  /* 0x00000001210c7824 */ /* 0x000fe400078e020c */
[----:B------:R-:W-:Y:S02]  /*06c0*/  VIADD R10, R39, 0x1 ;  /* 0x00000001270a7836 */ /* 0x000fe40000000000 */
[----:B------:R-:W-:Y:S01]  /*06d0*/  @!P2 IMAD.MOV R10, RZ, RZ, R39 ;  /* 0x000000ffff0aa224 */ /* 0x000fe200078e0227 */
[----:B------:R-:W-:-:S03]  /*06e0*/  SEL R12, R12, RZ, !P1 ;  /* 0x000000ff0c0c7207 */ /* 0x000fc60004800000 */
[----:B------:R-:W-:Y:S02]  /*06f0*/  VIADD R11, R10, 0x1 ;  /* 0x000000010a0b7836 */ /* 0x000fe40000000000 */
[----:B------:R-:W-:Y:S02]  /*0700*/  IMAD.IADD R12, R35, 0x1, R12 ;  /* 0x00000001230c7824 */ /* 0x000fe400078e020c */
[----:B------:R-:W-:Y:S01]  /*0710*/  @!P1 IMAD.MOV R11, RZ, RZ, R10 ;  /* 0x000000ffff0b9224 */ /* 0x000fe200078e020a */
[----:B------:R-:W-:Y:S02]  /*0720*/  ISETP.NE.AND P1, PT, R6, R28, PT ;  /* 0x0000001c0600720c */ /* 0x000fe40003f25270 */
[----:B------:R-:W-:Y:S01]  /*0730*/  SEL R12, R12, RZ, !P5 ;  /* 0x000000ff0c0c7207 */ /* 0x000fe20006800000 */
[----:B------:R-:W-:Y:S02]  /*0740*/  VIADD R42, R11, 0x1 ;  /* 0x000000010b2a7836 */ /* 0x000fe40000000000 */
[----:B------:R-:W-:-:S02]  /*0750*/  @!P5 IMAD.MOV R42, RZ, RZ, R11 ;  /* 0x000000ffff2ad224 */ /* 0x000fc400078e020b */
[----:B------:R-:W-:Y:S02]  /*0760*/  IMAD.IADD R12, R37, 0x1, R12 ;  /* 0x00000001250c7824 */ /* 0x000fe400078e020c */
[----:B------:R-:W-:Y:S02]  /*0770*/  VIADD R43, R42, 0x1 ;  /* 0x000000012a2b7836 */ /* 0x000fe40000000000 */
[----:B------:R-:W-:Y:S01]  /*0780*/  @!P4 IMAD.MOV R43, RZ, RZ, R42 ;  /* 0x000000ffff2bc224 */ /* 0x000fe200078e022a */
[----:B------:R-:W-:-:S03]  /*0790*/  SEL R11, R12, RZ, !P4 ;  /* 0x000000ff0c0b7207 */ /* 0x000fc60006000000 */
[----:B------:R-:W-:Y:S02]  /*07a0*/  VIADD R10, R43, 0x1 ;  /* 0x000000012b0a7836 */ /* 0x000fe40000000000 */
[----:B------:R-:W-:Y:S02]  /*07b0*/  IMAD.IADD R11, R44, 0x1, R11 ;  /* 0x000000012c0b7824 */ /* 0x000fe400078e020b */
[----:B------:R-:W-:-:S03]  /*07c0*/  @!P0 IMAD.MOV R10, RZ, RZ, R43 ;  /* 0x000000ffff0a8224 */ /* 0x000fc600078e022b */
[----:B------:R-:W-:Y:S02]  /*07d0*/  SEL R12, R11, RZ, !P0 ;  /* 0x000000ff0b0c7207 */ /* 0x000fe40004000000 */
[----:B------:R-:W-:-:S03]  /*07e0*/  ISETP.NE.AND P0, PT, R10, RZ, PT ;  /* 0x000000ff0a00720c */ /* 0x000fc60003f05270 */
[----:B------:R-:W-:-:S05]  /*07f0*/  IMAD.IADD R9, R9, 0x1, R12 ;  /* 0x0000000109097824 */ /* 0x000fca00078e020c */
[----:B------:R-:W0:Y:S02]  /*0800*/  SHFL.UP PT, R11, R9, 0x1, RZ ;  /* 0x04200000090b7989 */ /* 0x000e2400000e00ff */
[----:B0-----:R-:W-:Y:S02]  /*0810*/  SEL R12, R11, RZ, !P0 ;  /* 0x000000ff0b0c7207 */ /* 0x001fe40004000000 */
[----:B------:R-:W0:Y:S01]  /*0820*/  SHFL.UP PT, R11, R10, 0x1, RZ ;  /* 0x042000000a0b7989 */ /* 0x000e2200000e00ff */
[----:B------:R-:W-:-:S04]  /*0830*/  ISETP.GE.AND P0, PT, R5, 0x1, PT ;  /* 0x000000010500780c */ /* 0x000fc80003f06270 */
[----:B------:R-:W-:-:S05]  /*0840*/  SEL R12, R12, RZ, P0 ;  /* 0x000000ff0c0c7207 */ /* 0x000fca0000000000 */
[----:B------:R-:W-:-:S05]  /*0850*/  IMAD.IADD R12, R9, 0x1, R12 ;  /* 0x00000001090c7824 */ /* 0x000fca00078e020c */
[----:B------:R-:W1:Y:S01]  /*0860*/  SHFL.UP PT, R13, R12, 0x2, RZ ;  /* 0x044000000c0d7989 */ /* 0x000e6200000e00ff */
[----:B0-----:R-:W-:-:S05]  /*0870*/  SEL R11, R11, RZ, P0 ;  /* 0x000000ff0b0b7207 */ /* 0x001fca0000000000 */
[----:B------:R-:W-:-:S05]  /*0880*/  IMAD.IADD R11, R11, 0x1, R10 ;  /* 0x000000010b0b7824 */ /* 0x000fca00078e020a */
[----:B------:R-:W0:Y:S01]  /*0890*/  SHFL.UP PT, R9, R11, 0x2, RZ ;  /* 0x044000000b097989 */ /* 0x000e2200000e00ff */
[----:B------:R-:W-:-:S04]  /*08a0*/  ISETP.NE.AND P0, PT, R11, RZ, PT ;  /* 0x000000ff0b00720c */ /* 0x000fc80003f05270 */
[----:B-1----:R-:W-:Y:S02]  /*08b0*/  SEL R13, R13, RZ, !P0 ;  /* 0x000000ff0d0d7207 */ /* 0x002fe40004000000 */
[----:B------:R-:W-:-:S04]  /*08c0*/  ISETP.GE.AND P0, PT, R5, 0x2, PT ;  /* 0x000000020500780c */ /* 0x000fc80003f06270 */
[----:B------:R-:W-:-:S05]  /*08d0*/  SEL R13, R13, RZ, P0 ;  /* 0x000000ff0d0d7207 */ /* 0x000fca0000000000 */
[----:B------:R-:W-:Y:S01]  /*08e0*/  IMAD.IADD R13, R12, 0x1, R13 ;  /* 0x000000010c0d7824 */ /* 0x000fe200078e020d */
[----:B0-----:R-:W-:-:S04]  /*08f0*/  SEL R10, R9, RZ, P0 ;  /* 0x000000ff090a7207 */ /* 0x001fc80000000000 */
[----:B------:R-:W0:Y:S01]  /*0900*/  SHFL.UP PT, R9, R13, 0x4, RZ ;  /* 0x048000000d097989 */ /* 0x000e2200000e00ff */
[----:B------:R-:W-:-:S05]  /*0910*/  IMAD.IADD R10, R11, 0x1, R10 ;  /* 0x000000010b0a7824 */ /* 0x000fca00078e020a */
[----:B------:R-:W-:-:S04]  /*0920*/  ISETP.NE.AND P0, PT, R10, RZ, PT ;  /* 0x000000ff0a00720c */ /* 0x000fc80003f05270 */
        /* <DEDUP_REMOVED lines=8> */
[----:B------:R-:W-:-:S04]  /*09b0*/  ISETP.NE.AND P0, PT, R9, RZ, PT ;  /* 0x000000ff0900720c */ /* 0x000fc80003f05270 */
[----:B-1----:R-:W-:Y:S02]  /*09c0*/  SEL R13, R11, RZ, !P0 ;  /* 0x000000ff0b0d7207 */ /* 0x002fe40004000000 */
[----:B------:R-:W0:Y:S01]  /*09d0*/  SHFL.UP PT, R11, R9, 0x8, RZ ;  /* 0x05000000090b7989 */ /* 0x000e2200000e00ff */
[----:B------:R-:W-:-:S04]  /*09e0*/  ISETP.GE.AND P0, PT, R5, 0x8, PT ;  /* 0x000000080500780c */ /* 0x000fc80003f06270 */
[----:B------:R-:W-:-:S05]  /*09f0*/  SEL R13, R13, RZ, P0 ;  /* 0x000000ff0d0d7207 */ /* 0x000fca0000000000 */
[----:B------:R-:W-:Y:S01]  /*0a00*/  IMAD.IADD R13, R12, 0x1, R13 ;  /* 0x000000010c0d7824 */ /* 0x000fe200078e020d */
[----:B0-----:R-:W-:-:S04]  /*0a10*/  SEL R10, R11, RZ, P0 ;  /* 0x000000ff0b0a7207 */ /* 0x001fc80000000000 */
[----:B------:R-:W0:Y:S01]  /*0a20*/  SHFL.UP PT, R11, R13, 0x10, RZ ;  /* 0x060000000d0b7989 */ /* 0x000e2200000e00ff */
[----:B------:R-:W-:-:S05]  /*0a30*/  IMAD.IADD R14, R9, 0x1, R10 ;  /* 0x00000001090e7824 */ /* 0x000fca00078e020a */
[----:B------:R-:W1:Y:S01]  /*0a40*/  SHFL.UP PT, R10, R14, 0x10, RZ ;  /* 0x060000000e0a7989 */ /* 0x000e6200000e00ff */
[----:B------:R-:W-:-:S04]  /*0a50*/  ISETP.NE.AND P0, PT, R14, RZ, PT ;  /* 0x000000ff0e00720c */ /* 0x000fc80003f05270 */
[----:B0-----:R-:W-:Y:S02]  /*0a60*/  SEL R11, R11, RZ, !P0 ;  /* 0x000000ff0b0b7207 */ /* 0x001fe40004000000 */
[----:B------:R-:W-:-:S04]  /*0a70*/  ISETP.GE.AND P0, PT, R5, 0x10, PT ;  /* 0x000000100500780c */ /* 0x000fc80003f06270 */
[----:B-1----:R-:W-:Y:S02]  /*0a80*/  SEL R9, R10, RZ, P0 ;  /* 0x000000ff0a097207 */ /* 0x002fe40000000000 */
[----:B------:R-:W-:Y:S02]  /*0a90*/  SEL R10, R11, RZ, P0 ;  /* 0x000000ff0b0a7207 */ /* 0x000fe40000000000 */
[----:B------:R-:W-:Y:S01]  /*0aa0*/  ISETP.NE.AND P0, PT, R5, 0x1f, PT ;  /* 0x0000001f0500780c */ /* 0x000fe20003f05270 */
[----:B------:R-:W-:Y:S02]  /*0ab0*/  IMAD.IADD R24, R14, 0x1, R9 ;  /* 0x000000010e187824 */ /* 0x000fe400078e0209 */
[----:B------:R-:W-:-:S10]  /*0ac0*/  IMAD.IADD R25, R13, 0x1, R10 ;  /* 0x000000010d197824 */ /* 0x000fd400078e020a */
[----:B------:R-:W-:-:S05]  /*0ad0*/  @!P0 LEA R17, R8, UR4, 0x3 ;  /* 0x0000000408118c11 */ /* 0x000fca000f8e18ff */
[----:B------:R-:W-:Y:S01]  /*0ae0*/  @!P0 STS.64 [R17], R24 ;  /* 0x0000001811008388 */ /* 0x000fe20000000a00 */
[----:B------:R-:W-:Y:S06]  /*0af0*/  BAR.SYNC.DEFER_BLOCKING 0x0 ;  /* 0x0000000000007b1d */ /* 0x000fec0000010000 */
[----:B------:R-:W-:Y:S04]  /*0b00*/  SHFL.UP PT, R24, R24, 0x1, RZ ;  /* 0x0420000018187989 */ /* 0x000fe800000e00ff */
[----:B------:R-:W0:Y:S04]  /*0b10*/  LDS.128 R8, [UR4] ;  /* 0x00000004ff087984 */ /* 0x000e280008000c00 */
[----:B------:R-:W1:Y:S01]  /*0b20*/  LDS.128 R12, [UR4+0x10] ;  /* 0x00001004ff0c7984 */ /* 0x000e620008000c00 */
[----:B0-----:R-:W-:Y:S01]  /*0b30*/  ISETP.NE.AND P0, PT, R10, RZ, PT ;  /* 0x000000ff0a00720c */ /* 0x001fe20003f05270 */
[----:B------:R-:W-:-:S03]  /*0b40*/  IMAD.IADD R17, R8, 0x1, R10 ;  /* 0x0000000108117824 */ /* 0x000fc600078e020a */
[----:B------:R-:W-:Y:S02]  /*0b50*/  SEL R18, R9, RZ, !P0 ;  /* 0x000000ff09127207 */ /* 0x000fe40004000000 */
[----:B-1----:R-:W-:-:S03]  /*0b60*/  ISETP.NE.AND P0, PT, R12, RZ, PT ;  /* 0x000000ff0c00720c */ /* 0x002fc60003f05270 */
[----:B------:R-:W-:Y:S02]  /*0b70*/  IMAD.IADD R18, R11, 0x1, R18 ;  /* 0x000000010b127824 */ /* 0x000fe400078e0212 */
[----:B------:R-:W-:-:S03]  /*0b80*/  IMAD.MOV.U32 R11, RZ, RZ, R16 ;  /* 0x000000ffff0b7224 */ /* 0x000fc600078e0010 */
[----:B------:R-:W-:Y:S02]  /*0b90*/  SEL R20, R18, RZ, !P0 ;  /* 0x000000ff12147207 */ /* 0x000fe40004000000 */
[----:B------:R-:W-:-:S03]  /*0ba0*/  SHF.R.U32.HI R27, RZ, 0x5, R11 ;  /* 0x00000005ff1b7819 */ /* 0x000fc6000001160b */
[----:B------:R-:W-:Y:S01]  /*0bb0*/  IMAD.IADD R19, R13, 0x1, R20 ;  /* 0x000000010d137824 */ /* 0x000fe200078e0214 */
[----:B------:R-:W-:Y:S01]  /*0bc0*/  ISETP.NE.AND P0, PT, R27, 0x2, PT ;  /* 0x000000021b00780c */ /* 0x000fe20003f05270 */
[----:B------:R-:W-:Y:S01]  /*0bd0*/  IMAD.IADD R13, R17, 0x1, R12 ;  /* 0x00000001110d7824 */ /* 0x000fe200078e020c */
[----:B------:R-:W-:Y:S02]  /*0be0*/  ISETP.NE.AND P6, PT, R27, 0x6, PT ;  /* 0x000000061b00780c */ /* 0x000fe40003fc5270 */
[----:B------:R-:W-:Y:S02]  /*0bf0*/  SEL R16, R17, R8, !P0 ;  /* 0x0000000811107207 */ /* 0x000fe40004000000 */
[----:B------:R-:W-:Y:S02]  /*0c00*/  SEL R48, R18, R9, !P0 ;  /* 0x0000000912307207 */ /* 0x000fe40004000000 */
[C---:B------:R-:W-:Y:S02]  /*0c10*/  ISETP.NE.AND P0, PT, R27.reuse, 0x3, PT ;  /* 0x000000031b00780c */ /* 0x040fe40003f05270 */
[----:B------:R-:W-:-:S02]  /*0c20*/  ISETP.NE.AND P2, PT, R27, 0x7, PT ;  /* 0x000000071b00780c */ /* 0x000fc40003f45270 */
[----:B------:R-:W-:Y:S01]  /*0c30*/  SEL R9, R13, R16, !P0 ;  /* 0x000000100d097207 */ /* 0x000fe20004000000 */
[C---:B------:R-:W-:Y:S01]  /*0c40*/  IMAD.IADD R13, R14.reuse, 0x1, R13 ;  /* 0x000000010e0d7824 */ /* 0x040fe200078e020d */
[----:B------:R-:W-:Y:S02]  /*0c50*/  SEL R48, R19, R48, !P0 ;  /* 0x0000003013307207 */ /* 0x000fe40004000000 */
[----:B------:R-:W-:-:S04]  /*0c60*/  ISETP.NE.AND P0, PT, R14, RZ, PT ;  /* 0x000000ff0e00720c */ /* 0x000fc80003f05270 */
[----:B------:R-:W-:Y:S02]  /*0c70*/  SEL R20, R19, RZ, !P0 ;  /* 0x000000ff13147207 */ /* 0x000fe40004000000 */
[----:B------:R-:W0:Y:S03]  /*0c80*/  LDS.128 R16, [UR4+0x20] ;  /* 0x00002004ff107984 */ /* 0x000e260008000c00 */
[----:B------:R-:W-:Y:S01]  /*0c90*/  IMAD.IADD R15, R15, 0x1, R20 ;  /* 0x000000010f0f7824 */ /* 0x000fe200078e0214 */
[----:B0-----:R-:W-:-:S04]  /*0ca0*/  ISETP.NE.AND P0, PT, R16, RZ, PT ;  /* 0x000000ff1000720c */ /* 0x001fc80003f05270 */
[----:B------:R-:W-:Y:S02]  /*0cb0*/  SEL R20, R15, RZ, !P0 ;  /* 0x000000ff0f147207 */ /* 0x000fe40004000000 */
[----:B------:R-:W-:-:S03]  /*0cc0*/  ISETP.NE.AND P0, PT, R27, 0x4, PT ;  /* 0x000000041b00780c */ /* 0x000fc60003f05270 */
[----:B------:R-:W-:Y:S01]  /*0cd0*/  IMAD.IADD R17, R17, 0x1, R20 ;  /* 0x0000000111117824 */ /* 0x000fe200078e0214 */
[----:B------:R-:W-:Y:S02]  /*0ce0*/  SEL R48, R15, R48, !P0 ;  /* 0x000000300f307207 */ /* 0x000fe40004000000 */
[C---:B------:R-:W-:Y:S01]  /*0cf0*/  SEL R22, R13.reuse, R9, !P0 ;  /* 0x000000090d167207 */ /* 0x040fe20004000000 */
[----:B------:R-:W-:Y:S01]  /*0d00*/  IMAD.IADD R13, R13, 0x1, R16 ;  /* 0x000000010d0d7824 */ /* 0x000fe200078e0210 */
[----:B------:R-:W-:-:S04]  /*0d10*/  ISETP.NE.AND P0, PT, R18, RZ, PT ;  /* 0x000000ff1200720c */ /* 0x000fc80003f05270 */
[----:B------:R-:W-:Y:S02]  /*0d20*/  SEL R20, R17, RZ, !P0 ;  /* 0x000000ff11147207 */ /* 0x000fe40004000000 */
[----:B------:R-:W-:-:S03]  /*0d30*/  ISETP.NE.AND P0, PT, R27, 0x5, PT ;  /* 0x000000051b00780c */ /* 0x000fc60003f05270 */
[----:B------:R-:W-:Y:S01]  /*0d40*/  IMAD.IADD R19, R19, 0x1, R20 ;  /* 0x0000000113137824 */ /* 0x000fe200078e0214 */
[----:B------:R-:W-:Y:S02]  /*0d50*/  SEL R9, R13, R22, !P0 ;  /* 0x000000160d097207 */ /* 0x000fe40004000000 */
[----:B------:R-:W0:Y:S01]  /*0d60*/  LDS.128 R20, [UR4+0x30] ;  /* 0x00003004ff147984 */ /* 0x000e220008000c00 */
[----:B------:R-:W-:-:S04]  /*0d70*/  SEL R48, R17, R48, !P0 ;  /* 0x0000003011307207 */ /* 0x000fc80004000000 */
[----:B------:R-:W-:Y:S02]  /*0d80*/  SEL R48, R19, R48, !P6 ;  /* 0x0000003013307207 */ /* 0x000fe40007000000 */
[----:B0-----:R-:W-:-:S04]  /*0d90*/  ISETP.NE.AND P0, PT, R20, RZ, PT ;  /* 0x000000ff1400720c */ /* 0x001fc80003f05270 */
[----:B------:R-:W-:Y:S02]  /*0da0*/  SEL R50, R19, RZ, !P0 ;  /* 0x000000ff13327207 */ /* 0x000fe40004000000 */
[----:B------:R-:W-:-:S03]  /*0db0*/  ISETP.GE.U32.AND P0, PT, R11, 0x20, PT ;  /* 0x000000200b00780c */ /* 0x000fc60003f06070 */
[----:B------:R-:W-:-:S05]  /*0dc0*/  IMAD.IADD R21, R21, 0x1, R50 ;  /* 0x0000000115157824 */ /* 0x000fca00078e0232 */
[----:B------:R-:W-:Y:S02]  /*0dd0*/  SEL R48, R21, R48, !P2 ;  /* 0x0000003015307207 */ /* 0x000fe40005000000 */
[----:B------:R-:W-:Y:S02]  /*0de0*/  ISETP.NE.AND P2, PT, R5, RZ, PT ;  /* 0x000000ff0500720c */ /* 0x000fe40003f45270 */
[----:B------:R-:W-:Y:S02]  /*0df0*/  SEL R41, R48, RZ, P0 ;  /* 0x000000ff30297207 */ /* 0x000fe40000000000 */
[----:B------:R-:W0:Y:S01]  /*0e00*/  SHFL.UP PT, R48, R25, 0x1, RZ ;  /* 0x0420000019307989 */ /* 0x000e2200000e00ff */
[----:B------:R-:W-:-:S04]  /*0e10*/  ISETP.NE.AND P0, PT, R24, RZ, PT ;  /* 0x000000ff1800720c */ /* 0x000fc80003f05270 */
[----:B------:R-:W-:Y:S02]  /*0e20*/  SEL R15, R41, RZ, !P0 ;  /* 0x000000ff290f7207 */ /* 0x000fe40004000000 */
[----:B------:R-:W-:-:S03]  /*0e30*/  ISETP.NE.AND P0, PT, R0, RZ, PT ;  /* 0x000000ff0000720c */ /* 0x000fc60003f05270 */
[----:B0-----:R-:W-:Y:S02]  /*0e40*/  @P2 IMAD.IADD R41, R48, 0x1, R15 ;  /* 0x0000000130292824 */ /* 0x001fe400078e020f */
[----:B------:R-:W-:Y:S01]  /*0e50*/  IMAD.IADD R15, R18, 0x1, R13 ;  /* 0x00000001120f7824 */ /* 0x000fe200078e020d */
[----:B------:R-:W-:Y:S02]  /*0e60*/  SEL R13, R24, RZ, P2 ;  /* 0x000000ff180d7207 */ /* 0x000fe40001000000 */
[----:B------:R-:W-:Y:S02]  /*0e70*/  SEL R48, R41, RZ, !P0 ;  /* 0x000000ff29307207 */ /* 0x000fe40004000000 */
[----:B------:R-:W-:Y:S02]  /*0e80*/  SEL R9, R15, R9, !P6 ;  /* 0x000000090f097207 */ /* 0x000fe40007000000 */
[----:B------:R-:W-:Y:S01]  /*0e90*/  ISETP.NE.AND P6, PT, R45, RZ, PT ;  /* 0x000000ff2d00720c */ /* 0x000fe20003fc5270 */
[----:B------:R-:W-:Y:S01]  /*0ea0*/  IMAD.IADD R5, R47, 0x1, R48 ;  /* 0x000000012f057824 */ /* 0x000fe200078e0230 */
[----:B------:R-:W-:-:S04]  /*0eb0*/  ISETP.NE.AND P2, PT, R26, RZ, PT ;  /* 0x000000ff1a00720c */ /* 0x000fc80003f45270 */
[----:B------:R-:W-:-:S05]  /*0ec0*/  SEL R48, R5, RZ, !P3 ;  /* 0x000000ff05307207 */ /* 0x000fca0005800000 */
[----:B------:R-:W-:-:S05]  /*0ed0*/  IMAD.IADD R7, R7, 0x1, R48 ;  /* 0x0000000107077824 */ /* 0x000fca00078e0230 */
[----:B------:R-:W-:Y:S02]  /*0ee0*/  SEL R48, R7, RZ, !P1 ;  /* 0x000000ff07307207 */ /* 0x000fe40004800000 */
[----:B------:R-:W-:-:S03]  /*0ef0*/  ISETP.NE.AND P1, PT, R46, RZ, PT ;  /* 0x000000ff2e00720c */ /* 0x000fc60003f25270 */
[----:B------:R-:W-:-:S05]  /*0f00*/  IMAD.IADD R29, R29, 0x1, R48 ;  /* 0x000000011d1d7824 */ /* 0x000fca00078e0230 */
[----:B------:R-:W-:Y:S02]  /*0f10*/  SEL R46, R29, RZ, !P6 ;  /* 0x000000ff1d2e7207 */ /* 0x000fe40007000000 */
[----:B------:R-:W-:-:S03]  /*0f20*/  ISETP.NE.AND P6, PT, R27, 0x7, PT ;  /* 0x000000071b00780c */ /* 0x000fc60003fc5270 */
[----:B------:R-:W-:-:S05]  /*0f30*/  IMAD.IADD R31, R31, 0x1, R46 ;  /* 0x000000011f1f7824 */ /* 0x000fca00078e022e */
[----:B------:R-:W-:-:S05]  /*0f40*/  SEL R24, R31, RZ, !P2 ;  /* 0x000000ff1f187207 */ /* 0x000fca0005000000 */
[----:B------:R-:W-:Y:S02]  /*0f50*/  IMAD.IADD R33, R33, 0x1, R24 ;  /* 0x0000000121217824 */ /* 0x000fe400078e0218 */
[----:B------:R-:W-:Y:S01]  /*0f60*/  @!P6 IMAD.IADD R9, R15, 0x1, R20 ;  /* 0x000000010f09e824 */ /* 0x000fe200078e0214 */
[----:B------:R-:W-:Y:S02]  /*0f70*/  IADD3 R15, PT, PT, R12, R10, R8 ;  /* 0x0000000a0c0f7210 */ /* 0x000fe40007ffe008 */
[----:B------:R-:W-:Y:S02]  /*0f80*/  SEL R24, R33, RZ, !P1 ;  /* 0x000000ff21187207 */ /* 0x000fe40004800000 */
[----:B------:R-:W-:Y:S02]  /*0f90*/  IADD3 R15, PT, PT, R16, R14, R15 ;  /* 0x0000000e100f7210 */ /* 0x000fe40007ffe00f */
[----:B------:R-:W-:Y:S01]  /*0fa0*/  ISETP.GE.U32.AND P6, PT, R11, 0x20, PT ;  /* 0x000000200b00780c */ /* 0x000fe20003fc6070 */
[----:B------:R-:W-:Y:S01]  /*0fb0*/  IMAD.IADD R35, R35, 0x1, R24 ;  /* 0x0000000123237824 */ /* 0x000fe200078e0218 */
[----:B------:R-:W-:-:S02]  /*0fc0*/  IADD3 R15, PT, PT, R20, R18, R15 ;  /* 0x00000012140f7210 */ /* 0x000fc40007ffe00f */
[----:B------:R-:W-:Y:S02]  /*0fd0*/  SEL R48, R9, RZ, P6 ;  /* 0x000000ff09307207 */ /* 0x000fe40003000000 */
[----:B------:R-:W-:Y:S02]  /*0fe0*/  SEL R26, R35, RZ, !P5 ;  /* 0x000000ff231a7207 */ /* 0x000fe40006800000 */
[----:B------:R-:W-:Y:S01]  /*0ff0*/  ISETP.NE.AND P5, PT, R22, RZ, PT ;  /* 0x000000ff1600720c */ /* 0x000fe20003fa5270 */
[----:B------:R-:W-:Y:S02]  /*1000*/  IMAD.IADD R13, R48, 0x1, R13 ;  /* 0x00000001300d7824 */ /* 0x000fe400078e020d */
[----:B------:R-:W-:Y:S01]  /*1010*/  IMAD.IADD R37, R37, 0x1, R26 ;  /* 0x0000000125257824 */ /* 0x000fe200078e021a */
[----:B------:R-:W-:Y:S01]  /*1020*/  SEL R24, R21, RZ, !P5 ;  /* 0x000000ff15187207 */ /* 0x000fe20006800000 */
[----:B------:R-:W-:Y:S01]  /*1030*/  IMAD.IADD R9, R39, 0x1, R13 ;  /* 0x0000000127097824 */ /* 0x000fe200078e020d */
[----:B------:R-:W-:Y:S01]  /*1040*/  ISETP.NE.AND P5, PT, R11, RZ, PT ;  /* 0x000000ff0b00720c */ /* 0x000fe20003fa5270 */
[----:B------:R-:W-:-:S02]  /*1050*/  IMAD.IADD R19, R13, 0x1, R0 ;  /* 0x000000010d137824 */ /* 0x000fc400078e0200 */
[----:B------:R-:W-:Y:S02]  /*1060*/  IMAD.IADD R25, R23, 0x1, R24 ;  /* 0x0000000117197824 */ /* 0x000fe400078e0218 */
[----:B------:R-:W-:Y:S01]  /*1070*/  IMAD.IADD R24, R22, 0x1, R15 ;  /* 0x0000000116187824 */ /* 0x000fe200078e020f */
[----:B------:R-:W-:Y:S01]  /*1080*/  SEL R15, R37, RZ, !P4 ;  /* 0x000000ff250f7207 */ /* 0x000fe20006000000 */
[--C-:B------:R-:W-:Y:S02]  /*1090*/  IMAD.IADD R2, R2, 0x1, R13.reuse ;  /* 0x0000000102027824 */ /* 0x100fe400078e020d */
[----:B------:R-:W-:Y:S02]  /*10a0*/  IMAD.IADD R42, R42, 0x1, R13 ;  /* 0x000000012a2a7824 */ /* 0x000fe400078e020d */
[----:B------:R-:W-:Y:S02]  /*10b0*/  IMAD.IADD R39, R44, 0x1, R15 ;  /* 0x000000012c277824 */ /* 0x000fe400078e020f */
[----:B------:R-:W0:Y:S01]  /*10c0*/  @!P5 LDC.64 R46, c[0x0][0x3b0] ;  /* 0x0000ec00ff2edb82 */ /* 0x000e220000000a00 */
[----:B------:R-:W-:-:S02]  /*10d0*/  @!P5 IMAD.MOV.U32 R26, RZ, RZ, 0x65 ;  /* 0x00000065ff1ad424 */ /* 0x000fc400078e00ff */
[----:B------:R-:W-:Y:S02]  /*10e0*/  @!P5 IMAD.MOV.U32 R27, RZ, RZ, 0x0 ;  /* 0x00000000ff1bd424 */ /* 0x000fe400078e00ff */
[----:B------:R-:W-:Y:S02]  /*10f0*/  VIADD R15, R9, 0x1 ;  /* 0x00000001090f7836 */ /* 0x000fe40000000000 */
[----:B------:R-:W-:Y:S01]  /*1100*/  @!P2 IMAD.MOV R15, RZ, RZ, R9 ;  /* 0x000000ffff0fa224 */ /* 0x000fe200078e0209 */
[----:B------:R-:W-:Y:S01]  /*1110*/  ISETP.GE.AND P2, PT, R24, 0x101, PT ;  /* 0x000001011800780c */ /* 0x000fe20003f46270 */
[----:B------:R-:W-:Y:S02]  /*1120*/  VIADD R44, R0, 0x1 ;  /* 0x00000001002c7836 */ /* 0x000fe40000000000 */
[----:B------:R-:W-:Y:S02]  /*1130*/  @!P3 IMAD.MOV R44, RZ, RZ, R0 ;  /* 0x000000ffff2cb224 */ /* 0x000fe400078e0200 */
[----:B------:R-:W-:-:S02]  /*1140*/  VIADD R0, R15, 0x1 ;  /* 0x000000010f007836 */ /* 0x000fc40000000000 */
[----:B------:R-:W-:Y:S02]  /*1150*/  IMAD.IADD R17, R13, 0x1, R44 ;  /* 0x000000010d117824 */ /* 0x000fe400078e022c */
[----:B------:R-:W-:Y:S02]  /*1160*/  IMAD.IADD R43, R43, 0x1, R13 ;  /* 0x000000012b2b7824 */ /* 0x000fe400078e020d */
        /* <DEDUP_REMOVED lines=33> */
[----:B------:R-:W-:Y:S01]  /*1380*/  IADD3 R3, PT, PT, R14, R10, R12 ;  /* 0x0000000a0e037210 */ /* 0x000fe20007ffe00c */
[----:B------:R-:W-:Y:S01]  /*1390*/  BSSY.RECONVERGENT B0, `(.L_x_1781) ;  /* 0x0000027000007945 */ /* 0x000fe20003800200 */
[----:B-1----:R-:W-:Y:S02]  /*13a0*/  LOP3.LUT R0, RZ, R11, RZ, 0x33, !PT ;  /* 0x0000000bff007212 */ /* 0x002fe400078e33ff */
        /* <DEDUP_REMOVED lines=12> */
[----:B------:R-:W2:Y:S03]  /*1470*/  LDC.64 R4, c[0x0][0x398] ;  /* 0x0000e600ff047b82 */ /* 0x000ea60000000a00 */
[----:B------:R-:W-:Y:S01]  /*1480*/  LOP3.LUT R6, R6, 0x300, RZ, 0xc0, !PT ;  /* 0x0000030006067812 */ /* 0x000fe200078ec0ff */
[----:B------:R-:W-:Y:S02]  /*1490*/  IMAD.MOV R0, RZ, RZ, -R0 ;  /* 0x000000ffff007224 */ /* 0x000fe400078e0a00 */
[----:B-1----:R-:W-:-:S04]  /*14a0*/  IMAD.WIDE.U32 R2, R11, 0x4, R2 ;  /* 0x000000040b027825 */ /* 0x002fc800078e0002 */
[----:B------:R-:W-:Y:S02]  /*14b0*/  IMAD.MOV.U32 R12, RZ, RZ, R2 ;  /* 0x000000ffff0c7224 */ /* 0x000fe400078e0002 */
[----:B------:R-:W-:Y:S02]  /*14c0*/  IMAD.MOV.U32 R15, RZ, RZ, R3 ;  /* 0x000000ffff0f7224 */ /* 0x000fe400078e0003 */
[----:B--2---:R-:W-:-:S04]  /*14d0*/  IMAD.WIDE.U32 R4, R11, 0x4, R4 ;  /* 0x000000040b047825 */ /* 0x004fc800078e0004 */
[----:B------:R-:W-:Y:S02]  /*14e0*/  IMAD.MOV.U32 R10, RZ, RZ, R4 ;  /* 0x000000ffff0a7224 */ /* 0x000fe400078e0004 */
[----:B------:R-:W-:Y:S02]  /*14f0*/  IMAD.MOV.U32 R13, RZ, RZ, R5 ;  /* 0x000000ffff0d7224 */ /* 0x000fe400078e0005 */
[----:B------:R-:W-:-:S07]  /*1500*/  IMAD.IADD R11, R11, 0x1, R6 ;  /* 0x000000010b0b7824 */ /* 0x000fce00078e0206 */
.L_x_1783:
[----:B-1----:R1:W2:Y:S01]  /*1510*/  LDS.64 R8, [R7] ;  /* 0x0000000007087984 */ /* 0x0022a20000000a00 */
[----:B------:R-:W-:Y:S01]  /*1520*/  IMAD.MOV.U32 R2, RZ, RZ, R10 ;  /* 0x000000ffff027224 */ /* 0x000fe200078e000a */
[----:B------:R-:W-:Y:S01]  /*1530*/  IADD3 R10, P3, PT, R10, 0x400, RZ ;  /* 0x000004000a0a7810 */ /* 0x000fe20007f7e0ff */
[----:B------:R-:W-:Y:S02]  /*1540*/  IMAD.MOV.U32 R3, RZ, RZ, R13 ;  /* 0x000000ffff037224 */ /* 0x000fe400078e000d */
[----:B------:R-:W-:Y:S01]  /*1550*/  IMAD.MOV.U32 R4, RZ, RZ, R12 ;  /* 0x000000ffff047224 */ /* 0x000fe200078e000c */
[----:B------:R-:W-:Y:S01]  /*1560*/  IADD3 R12, P2, PT, R12, 0x400, RZ ;  /* 0x000004000c0c7810 */ /* 0x000fe20007f5e0ff */
[----:B------:R-:W-:Y:S02]  /*1570*/  IMAD.MOV.U32 R5, RZ, RZ, R15 ;  /* 0x000000ffff057224 */ /* 0x000fe400078e000f */
[----:B------:R-:W-:Y:S02]  /*1580*/  VIADD R0, R0, 0x1 ;  /* 0x0000000100007836 */ /* 0x000fe40000000000 */
[----:B-1----:R-:W-:-:S02]  /*1590*/  VIADD R7, R7, 0x800 ;  /* 0x0000080007077836 */ /* 0x002fc40000000000 */
[----:B------:R-:W-:Y:S01]  /*15a0*/  IMAD.X R15, RZ, RZ, R15, P2 ;  /* 0x000000ffff0f7224 */ /* 0x000fe200010e060f */
[----:B------:R-:W-:Y:S01]  /*15b0*/  ISETP.NE.AND P0, PT, R0, RZ, PT ;  /* 0x000000ff0000720c */ /* 0x000fe20003f05270 */
[----:B------:R-:W-:Y:S01]  /*15c0*/  IMAD.X R13, RZ, RZ, R13, P3 ;  /* 0x000000ffff0d7224 */ /* 0x000fe200018e060d */
[----:B--2---:R1:W-:Y:S04]  /*15d0*/  STG.E desc[UR10][R2.64], R8 ;  /* 0x0000000802007986 */ /* 0x0043e8000c10190a */
[----:B------:R1:W-:Y:S07]  /*15e0*/  STG.E desc[UR10][R4.64], R9 ;  /* 0x0000000904007986 */ /* 0x0003ee000c10190a */
[----:B------:R-:W-:Y:S05]  /*15f0*/  @P0 BRA `(.L_x_1783) ;  /* 0xfffffffc00c40947 */ /* 0x000fea000383ffff */
.L_x_1782:
[----:B------:R-:W-:Y:S05]  /*1600*/  BSYNC.RECONVERGENT B0 ;  /* 0x0000000000007941 */ /* 0x000fea0003800200 */
.L_x_1781:
[----:B------:R-:W-:Y:S05]  /*1610*/  @!P1 EXIT ;  /* 0x000000000000994d */ /* 0x000fea0003800000 */
[----:B------:R-:W2:Y:S01]  /*1620*/  LDCU.64 UR6, c[0x0][0x398] ;  /* 0x00007300ff0677ac */ /* 0x000ea20008000a00 */
[----:B------:R-:W-:Y:S01]  /*1630*/  IMAD.IADD R0, R24, 0x1, -R11 ;  /* 0x0000000118007824 */ /* 0x000fe200078e0a0b */
[----:B------:R-:W-:Y:S01]  /*1640*/  BSSY.RECONVERGENT B0, `(.L_x_1784) ;  /* 0x000004c000007945 */ /* 0x000fe20003800200 */
[----:B-1----:R-:W-:Y:S01]  /*1650*/  IMAD.MOV.U32 R4, RZ, RZ, 0x800 ;  /* 0x00000800ff047424 */ /* 0x002fe200078e00ff */
[----:B------:R-:W1:Y:S01]  /*1660*/  LDCU.64 UR8, c[0x0][0x3a0] ;  /* 0x00007400ff0877ac */ /* 0x000e620008000a00 */
[----:B------:R-:W-:Y:S01]  /*1670*/  IMAD.MOV.U32 R5, RZ, RZ, 0x0 ;  /* 0x00000000ff057424 */ /* 0x000fe200078e00ff */
[----:B------:R-:W-:Y:S02]  /*1680*/  ISETP.GT.AND P1, PT, R0, 0xc00, PT ;  /* 0x00000c000000780c */ /* 0x000fe40003f24270 */
[C---:B------:R-:W-:Y:S01]  /*1690*/  LEA R0, R11.reuse, UR4, 0x3 ;  /* 0x000000040b007c11 */ /* 0x040fe2000f8e18ff */
[----:B------:R-:W-:-:S04]  /*16a0*/  IMAD.WIDE.U32 R4, R11, 0x4, R4 ;  /* 0x000000040b047825 */ /* 0x000fc800078e0004 */
[----:B------:R-:W-:Y:S01]  /*16b0*/  VIADD R0, R0, 0x1000 ;  /* 0x0000100000007836 */ /* 0x000fe20000000000 */
[C---:B--2---:R-:W-:Y:S02]  /*16c0*/  IADD3 R2, P0, PT, R4.reuse, UR6, RZ ;  /* 0x0000000604027c10 */ /* 0x044fe4000ff1e0ff */
[----:B-1----:R-:W-:Y:S02]  /*16d0*/  IADD3 R4, P2, PT, R4, UR8, RZ ;  /* 0x0000000804047c10 */ /* 0x002fe4000ff5e0ff */
[C---:B------:R-:W-:Y:S02]  /*16e0*/  IADD3.X R3, PT, PT, R5.reuse, UR7, RZ, P0, !PT ;  /* 0x0000000705037c10 */ /* 0x040fe400087fe4ff */
[----:B------:R-:W-:Y:S02]  /*16f0*/  IADD3.X R5, PT, PT, R5, UR9, RZ, P2, !PT ;  /* 0x0000000905057c10 */ /* 0x000fe400097fe4ff */
[----:B------:R-:W-:Y:S01]  /*1700*/  PLOP3.LUT P0, PT, PT, PT, PT, 0x80, 0x8 ;  /* 0x000000000008781c */ /* 0x000fe20003f0f070 */
[----:B------:R-:W-:-:S12]  /*1710*/  @!P1 BRA `(.L_x_1785) ;  /* 0x0000000000f89947 */ /* 0x000fd80003800000 */
[----:B------:R-:W-:Y:S01]  /*1720*/  PLOP3.LUT P0, PT, PT, PT, PT, 0x8, 0x80 ;  /* 0x000000000080781c */ /* 0x000fe20003f0e170 */
[----:B------:R-:W-:-:S12]  /*1730*/  VIADD R10, R24, 0xfffff400 ;  /* 0xfffff400180a7836 */ /* 0x000fd80000000000 */
.L_x_1786:
[----:B------:R-:W1:Y:S01]  /*1740*/  LDS.64 R6, [R0+-0x1000] ;  /* 0xfff0000000067984 */ /* 0x000e620000000a00 */
[----:B------:R-:W-:-:S03]  /*1750*/  VIADD R11, R11, 0x1000 ;  /* 0x000010000b0b7836 */ /* 0x000fc60000000000 */
[----:B------:R-:W2:Y:S02]  /*1760*/  LDS.64 R8, [R0+-0x800] ;  /* 0xfff8000000087984 */ /* 0x000ea40000000a00 */
[----:B------:R-:W-:Y:S02]  /*1770*/  ISETP.GE.AND P1, PT, R11, R10, PT ;  /* 0x0000000a0b00720c */ /* 0x000fe40003f26270 */
[----:B------:R-:W3:Y:S04]  /*1780*/  LDS.64 R12, [R0] ;  /* 0x00000000000c7984 */ /* 0x000ee80000000a00 */
[----:B------:R-:W4:Y:S04]  /*1790*/  LDS.64 R14, [R0+0x800] ;  /* 0x00080000000e7984 */ /* 0x000f280000000a00 */
[----:B------:R-:W5:Y:S04]  /*17a0*/  LDS.64 R16, [R0+0x1000] ;  /* 0x0010000000107984 */ /* 0x000f680000000a00 */
[----:B------:R-:W5:Y:S04]  /*17b0*/  LDS.64 R18, [R0+0x1800] ;  /* 0x0018000000127984 */ /* 0x000f680000000a00 */
[----:B------:R-:W5:Y:S04]  /*17c0*/  LDS.64 R20, [R0+0x2000] ;  /* 0x0020000000147984 */ /* 0x000f680000000a00 */
[----:B------:R-:W5:Y:S04]  /*17d0*/  LDS.64 R22, [R0+0x2800] ;  /* 0x0028000000167984 */ /* 0x000f680000000a00 */
[----:B0-----:R-:W0:Y:S04]  /*17e0*/  LDS.64 R26, [R0+0x3000] ;  /* 0x00300000001a7984 */ /* 0x001e280000000a00 */
[----:B------:R-:W0:Y:S04]  /*17f0*/  LDS.64 R28, [R0+0x3800] ;  /* 0x00380000001c7984 */ /* 0x000e280000000a00 */
[----:B------:R-:W0:Y:S04]  /*1800*/  LDS.64 R30, [R0+0x4000] ;  /* 0x00400000001e7984 */ /* 0x000e280000000a00 */
[----:B------:R-:W0:Y:S04]  /*1810*/  LDS.64 R32, [R0+0x4800] ;  /* 0x0048000000207984 */ /* 0x000e280000000a00 */
[----:B------:R-:W0:Y:S04]  /*1820*/  LDS.64 R34, [R0+0x5000] ;  /* 0x0050000000227984 */ /* 0x000e280000000a00 */
[----:B------:R-:W0:Y:S04]  /*1830*/  LDS.64 R36, [R0+0x5800] ;  /* 0x0058000000247984 */ /* 0x000e280000000a00 */
[----:B------:R-:W0:Y:S04]  /*1840*/  LDS.64 R38, [R0+0x6000] ;  /* 0x0060000000267984 */ /* 0x000e280000000a00 */
[----:B------:R2:W0:Y:S04]  /*1850*/  LDS.64 R40, [R0+0x6800] ;  /* 0x0068000000287984 */ /* 0x0004280000000a00 */
[----:B-1----:R1:W-:Y:S04]  /*1860*/  STG.E desc[UR10][R2.64+-0x800], R6 ;  /* 0xfff8000602007986 */ /* 0x0023e8000c10190a */
[----:B------:R4:W-:Y:S01]  /*1870*/  STG.E desc[UR10][R4.64+-0x800], R7 ;  /* 0xfff8000704007986 */ /* 0x0009e2000c10190a */
[----:B--2---:R-:W-:-:S03]  /*1880*/  VIADD R0, R0, 0x8000 ;  /* 0x0000800000007836 */ /* 0x004fc60000000000 */
[----:B------:R2:W-:Y:S04]  /*1890*/  STG.E desc[UR10][R2.64+-0x400], R8 ;  /* 0xfffc000802007986 */ /* 0x0005e8000c10190a */
[----:B------:R5:W-:Y:S01]  /*18a0*/  STG.E desc[UR10][R4.64+-0x400], R9 ;  /* 0xfffc000904007986 */ /* 0x000be2000c10190a */
[----:B-1----:R-:W-:-:S03]  /*18b0*/  IADD3 R6, P3, PT, R4, 0x4000, RZ ;  /* 0x0000400004067810 */ /* 0x002fc60007f7e0ff */
[----:B---3--:R-:W-:Y:S02]  /*18c0*/  STG.E desc[UR10][R2.64], R12 ;  /* 0x0000000c02007986 */ /* 0x008fe4000c10190a */
[----:B----4-:R-:W-:Y:S02]  /*18d0*/  IMAD.X R7, RZ, RZ, R5, P3 ;  /* 0x000000ffff077224 */ /* 0x010fe400018e0605 */
[----:B------:R-:W-:Y:S01]  /*18e0*/  STG.E desc[UR10][R4.64], R13 ;  /* 0x0000000d04007986 */ /* 0x000fe2000c10190a */
[----:B--2---:R-:W-:-:S03]  /*18f0*/  IADD3 R8, P2, PT, R2, 0x4000, RZ ;  /* 0x0000400002087810 */ /* 0x004fc60007f5e0ff */
[----:B------:R-:W-:Y:S02]  /*1900*/  STG.E desc[UR10][R2.64+0x400], R14 ;  /* 0x0004000e02007986 */ /* 0x000fe4000c10190a */
[----:B-----5:R-:W-:Y:S02]  /*1910*/  IMAD.X R9, RZ, RZ, R3, P2 ;  /* 0x000000ffff097224 */ /* 0x020fe400010e0603 */
        /* <DEDUP_REMOVED lines=23> */
[----:B------:R0:W-:Y:S04]  /*1a90*/  STG.E desc[UR10][R2.64+0x3400], R40 ;  /* 0x0034002802007986 */ /* 0x0001e8000c10190a */
[----:B------:R1:W-:Y:S01]  /*1aa0*/  STG.E desc[UR10][R4.64+0x3400], R41 ;  /* 0x0034002904007986 */ /* 0x0003e2000c10190a */
[----:B0-----:R-:W-:-:S02]  /*1ab0*/  IMAD.MOV.U32 R2, RZ, RZ, R8 ;  /* 0x000000ffff027224 */ /* 0x001fc400078e0008 */
[----:B------:R-:W-:Y:S02]  /*1ac0*/  IMAD.MOV.U32 R3, RZ, RZ, R9 ;  /* 0x000000ffff037224 */ /* 0x000fe400078e0009 */
[----:B-1----:R-:W-:Y:S02]  /*1ad0*/  IMAD.MOV.U32 R4, RZ, RZ, R6 ;  /* 0x000000ffff047224 */ /* 0x002fe400078e0006 */
[----:B------:R-:W-:Y:S01]  /*1ae0*/  IMAD.MOV.U32 R5, RZ, RZ, R7 ;  /* 0x000000ffff057224 */ /* 0x000fe200078e0007 */
[----:B------:R-:W-:Y:S06]  /*1af0*/  @!P1 BRA `(.L_x_1786) ;  /* 0xfffffffc00109947 */ /* 0x000fec000383ffff */
.L_x_1785:
[----:B------:R-:W-:Y:S05]  /*1b00*/  BSYNC.RECONVERGENT B0 ;  /* 0x0000000000007941 */ /* 0x000fea0003800200 */
.L_x_1784:
[----:B------:R-:W-:Y:S01]  /*1b10*/  IMAD.IADD R6, R24, 0x1, -R11 ;  /* 0x0000000118067824 */ /* 0x000fe200078e0a0b */
[----:B------:R-:W-:Y:S04]  /*1b20*/  BSSY.RECONVERGENT B0, `(.L_x_1787) ;  /* 0x0000026000007945 */ /* 0x000fe80003800200 */
[----:B------:R-:W-:-:S13]  /*1b30*/  ISETP.GT.AND P1, PT, R6, 0x400, PT ;  /* 0x000004000600780c */ /* 0x000fda0003f24270 */
[----:B------:R-:W-:Y:S05]  /*1b40*/  @!P1 BRA `(.L_x_1788) ;  /* 0x00000000008c9947 */ /* 0x000fea0003800000 */
[----:B------:R-:W1:Y:S01]  /*1b50*/  LDS.64 R6, [R0+-0x1000] ;  /* 0xfff0000000067984 */ /* 0x000e620000000a00 */
[----:B------:R-:W-:Y:S01]  /*1b60*/  PLOP3.LUT P0, PT, PT, PT, PT, 0x8, 0x80 ;  /* 0x000000000080781c */ /* 0x000fe20003f0e170 */
[----:B------:R-:W-:Y:S02]  /*1b70*/  VIADD R11, R11, 0x800 ;  /* 0x000008000b0b7836 */ /* 0x000fe40000000000 */
[----:B------:R-:W2:Y:S04]  /*1b80*/  LDS.64 R8, [R0+-0x800] ;  /* 0xfff8000000087984 */ /* 0x000ea80000000a00 */
[----:B------:R-:W3:Y:S04]  /*1b90*/  LDS.64 R12, [R0] ;  /* 0x00000000000c7984 */ /* 0x000ee80000000a00 */
[----:B------:R-:W4:Y:S04]  /*1ba0*/  LDS.64 R14, [R0+0x800] ;  /* 0x00080000000e7984 */ /* 0x000f280000000a00 */
[----:B------:R-:W5:Y:S04]  /*1bb0*/  LDS.64 R16, [R0+0x1000] ;  /* 0x0010000000107984 */ /* 0x000f680000000a00 */
[----:B------:R-:W0:Y:S04]  /*1bc0*/  LDS.64 R18, [R0+0x1800] ;  /* 0x0018000000127984 */ /* 0x000e280000000a00 */
[----:B------:R-:W0:Y:S04]  /*1bd0*/  LDS.64 R20, [R0+0x2000] ;  /* 0x0020000000147984 */ /* 0x000e280000000a00 */
[----:B------:R1:W0:Y:S02]  /*1be0*/  LDS.64 R22, [R0+0x2800] ;  /* 0x0028000000167984 */ /* 0x0002240000000a00 */
[----:B-1----:R-:W-:-:S02]  /*1bf0*/  VIADD R0, R0, 0x4000 ;  /* 0x0000400000007836 */ /* 0x002fc40000000000 */
[----:B------:R1:W-:Y:S04]  /*1c00*/  STG.E desc[UR10][R2.64+-0x800], R6 ;  /* 0xfff8000602007986 */ /* 0x0003e8000c10190a */
[----:B------:R4:W-:Y:S04]  /*1c10*/  STG.E desc[UR10][R4.64+-0x800], R7 ;  /* 0xfff8000704007986 */ /* 0x0009e8000c10190a */
[----:B--2---:R2:W-:Y:S04]  /*1c20*/  STG.E desc[UR10][R2.64+-0x400], R8 ;  /* 0xfffc000802007986 */ /* 0x0045e8000c10190a */
        /* <DEDUP_REMOVED lines=11> */
[----:B0-----:R-:W-:Y:S04]  /*1ce0*/  STG.E desc[UR10][R2.64+0xc00], R18 ;  /* 0x000c001202007986 */ /* 0x001fe8000c10190a */
        /* <DEDUP_REMOVED lines=8> */
[----:B------:R-:W-:-:S07]  /*1d70*/  IMAD.MOV.U32 R5, RZ, RZ, R7 ;  /* 0x000000ffff057224 */ /* 0x000fce00078e0007 */
.L_x_1788:
[----:B------:R-:W-:Y:S05]  /*1d80*/  BSYNC.RECONVERGENT B0 ;  /* 0x0000000000007941 */ /* 0x000fea0003800200 */
.L_x_1787:
[----:B------:R-:W-:-:S13]  /*1d90*/  ISETP.LT.OR P0, PT, R11, R24, P0 ;  /* 0x000000180b00720c */ /* 0x000fda0000701670 */
[----:B------:R-:W-:Y:S05]  /*1da0*/  @!P0 EXIT ;  /* 0x000000000000894d */ /* 0x000fea0003800000 */
[----:B------:R-:W1:Y:S04]  /*1db0*/  LDS.64 R6, [R0+-0x1000] ;  /* 0xfff0000000067984 */ /* 0x000e680000000a00 */
[----:B------:R-:W2:Y:S04]  /*1dc0*/  LDS.64 R8, [R0+-0x800] ;  /* 0xfff8000000087984 */ /* 0x000ea80000000a00 */
[----:B------:R-:W3:Y:S04]  /*1dd0*/  LDS.64 R10, [R0] ;  /* 0x00000000000a7984 */ /* 0x000ee80000000a00 */
[----:B------:R-:W4:Y:S04]  /*1de0*/  LDS.64 R12, [R0+0x800] ;  /* 0x00080000000c7984 */ /* 0x000f280000000a00 */
[----:B-1----:R-:W-:Y:S04]  /*1df0*/  STG.E desc[UR10][R2.64+-0x800], R6 ;  /* 0xfff8000602007986 */ /* 0x002fe8000c10190a */
[----:B------:R-:W-:Y:S04]  /*1e00*/  STG.E desc[UR10][R4.64+-0x800], R7 ;  /* 0xfff8000704007986 */ /* 0x000fe8000c10190a */
[----:B--2---:R-:W-:Y:S04]  /*1e10*/  STG.E desc[UR10][R2.64+-0x400], R8 ;  /* 0xfffc000802007986 */ /* 0x004fe8000c10190a */
[----:B------:R-:W-:Y:S04]  /*1e20*/  STG.E desc[UR10][R4.64+-0x400], R9 ;  /* 0xfffc000904007986 */ /* 0x000fe8000c10190a */
[----:B---3--:R-:W-:Y:S04]  /*1e30*/  STG.E desc[UR10][R2.64], R10 ;  /* 0x0000000a02007986 */ /* 0x008fe8000c10190a */
[----:B------:R-:W-:Y:S04]  /*1e40*/  STG.E desc[UR10][R4.64], R11 ;  /* 0x0000000b04007986 */ /* 0x000fe8000c10190a */
[----:B----4-:R-:W-:Y:S04]  /*1e50*/  STG.E desc[UR10][R2.64+0x400], R12 ;  /* 0x0004000c02007986 */ /* 0x010fe8000c10190a */
[----:B------:R-:W-:Y:S01]  /*1e60*/  STG.E desc[UR10][R4.64+0x400], R13 ;  /* 0x0004000d04007986 */ /* 0x000fe2000c10190a */
[----:B------:R-:W-:Y:S05]  /*1e70*/  EXIT ;  /* 0x000000000000794d */ /* 0x000fea0003800000 */
.L_x_1780:
[----:B------:R-:W-:Y:S01]  /*1e80*/  ISETP.NE.AND P2, PT, R4, R6, PT ;  /* 0x000000060400720c */ /* 0x000fe20003f45270 */
[----:B------:R-:W1:Y:S01]  /*1e90*/  @P0 LDC.64 R44, c[0x0][0x398] ;  /* 0x0000e600ff2c0b82 */ /* 0x000e620000000a00 */
[----:B------:R-:W-:Y:S02]  /*1ea0*/  ISETP.NE.AND P5, PT, R6, R28, PT ;  /* 0x0000001c0600720c */ /* 0x000fe40003fa5270 */
[----:B------:R-:W-:Y:S02]  /*1eb0*/  ISETP.NE.AND P1, PT, R28, R30, PT ;  /* 0x0000001e1c00720c */ /* 0x000fe40003f25270 */
[----:B------:R-:W-:Y:S02]  /*1ec0*/  ISETP.NE.AND P4, PT, R30, R32, PT ;  /* 0x000000201e00720c */ /* 0x000fe40003f85270 */
[----:B------:R-:W-:Y:S01]  /*1ed0*/  ISETP.NE.AND P3, PT, R32, R34, PT ;  /* 0x000000222000720c */ /* 0x000fe20003f65270 */
[----:B0-----:R-:W0:Y:S01]  /*1ee0*/  @P0 LDC.64 R26, c[0x0][0x3a0] ;  /* 0x0000e800ff1a0b82 */ /* 0x001e220000000a00 */
[----:B------:R-:W-:-:S07]  /*1ef0*/  ISETP.NE.AND P6, PT, R34, R36, PT ;  /* 0x000000242200720c */ /* 0x000fce0003fc5270 */
[----:B------:R-:W2:Y:S08]  /*1f00*/  @P2 LDC.64 R10, c[0x0][0x3a0] ;  /* 0x0000e800ff0a2b82 */ /* 0x000eb00000000a00 */
[----:B------:R-:W3:Y:S01]  /*1f10*/  @P2 LDC.64 R24, c[0x0][0x398] ;  /* 0x0000e600ff182b82 */ /* 0x000ee20000000a00 */
[----:B-1----:R-:W-:-:S05]  /*1f20*/  @P0 IMAD.WIDE R44, R13, 0x4, R44 ;  /* 0x000000040d2c0825 */ /* 0x002fca00078e022c */
[----:B------:R-:W-:Y:S02]  /*1f30*/  @P0 STG.E desc[UR10][R44.64], R40 ;  /* 0x000000282c000986 */ /* 0x000fe4000c10190a */
[----:B------:R-:W1:Y:S01]  /*1f40*/  @P5 LDC.64 R20, c[0x0][0x398] ;  /* 0x0000e600ff145b82 */ /* 0x000e620000000a00 */
[----:B0-----:R-:W-:-:S05]  /*1f50*/  @P0 IMAD.WIDE R26, R13, 0x4, R26 ;  /* 0x000000040d1a0825 */ /* 0x001fca00078e021a */
[----:B------:R-:W-:Y:S01]  /*1f60*/  @P0 STG.E desc[UR10][R26.64], R41 ;  /* 0x000000291a000986 */ /* 0x000fe2000c10190a */
[----:B------:R-:W-:Y:S01]  /*1f70*/  ISETP.NE.AND P0, PT, R36, R38, PT ;  /* 0x000000262400720c */ /* 0x000fe20003f05270 */
[----:B------:R-:W0:Y:S01]  /*1f80*/  @P5 LDC.64 R22, c[0x0][0x3a0] ;  /* 0x0000e800ff165b82 */ /* 0x000e220000000a00 */
[----:B--2---:R-:W-:-:S04]  /*1f90*/  @P2 IMAD.WIDE R48, R19, 0x4, R10 ;  /* 0x0000000413302825 */ /* 0x004fc800078e020a */
[----:B---3--:R-:W-:-:S03]  /*1fa0*/  @P2 IMAD.WIDE R46, R19, 0x4, R24 ;  /* 0x00000004132e2825 */ /* 0x008fc600078e0218 */
[----:B------:R-:W2:Y:S02]  /*1fb0*/  @P1 LDC.64 R10, c[0x0][0x398] ;  /* 0x0000e600ff0a1b82 */ /* 0x000ea40000000a00 */
[----:B------:R0:W-:Y:S01]  /*1fc0*/  @P2 STG.E desc[UR10][R46.64], R4 ;  /* 0x000000042e002986 */ /* 0x0001e2000c10190a */
[----:B-1----:R-:W-:-:S05]  /*1fd0*/  @P5 IMAD.WIDE R50, R17, 0x4, R20 ;  /* 0x0000000411325825 */ /* 0x002fca00078e0214 */
[----:B------:R-:W1:Y:S01]  /*1fe0*/  @P1 LDC.64 R12, c[0x0][0x3a0] ;  /* 0x0000e800ff0c1b82 */ /* 0x000e620000000a00 */
[----:B------:R3:W-:Y:S01]  /*1ff0*/  @P2 STG.E desc[UR10][R48.64], R5 ;  /* 0x0000000530002986 */ /* 0x0007e2000c10190a */
[----:B------:R-:W-:-:S03]  /*2000*/  ISETP.NE.AND P2, PT, R38, R3, PT ;  /* 0x000000032600720c */ /* 0x000fc60003f45270 */
[----:B------:R3:W-:Y:S03]  /*2010*/  @P5 STG.E desc[UR10][R50.64], R6 ;  /* 0x0000000632005986 */ /* 0x0007e6000c10190a */
[----:B------:R-:W4:Y:S01]  /*2020*/  @P4 LDC.64 R24, c[0x0][0x398] ;  /* 0x0000e600ff184b82 */ /* 0x000f220000000a00 */
[----:B0-----:R-:W-:-:S05]  /*2030*/  @P5 IMAD.WIDE R46, R17, 0x4, R22 ;  /* 0x00000004112e5825 */ /* 0x001fca00078e0216 */
[----:B------:R3:W-:Y:S02]  /*2040*/  @P5 STG.E desc[UR10][R46.64], R7 ;  /* 0x000000072e005986 */ /* 0x0007e4000c10190a */
[----:B------:R-:W0:Y:S01]  /*2050*/  @P4 LDC.64 R18, c[0x0][0x3a0] ;  /* 0x0000e800ff124b82 */ /* 0x000e220000000a00 */
[----:B--2---:R-:W-:-:S05]  /*2060*/  @P1 IMAD.WIDE R10, R2, 0x4, R10 ;  /* 0x00000004020a1825 */ /* 0x004fca00078e020a */
[----:B------:R3:W-:Y:S02]  /*2070*/  @P1 STG.E desc[UR10][R10.64], R28 ;  /* 0x0000001c0a001986 */ /* 0x0007e4000c10190a */
[----:B------:R-:W2:Y:S01]  /*2080*/  @P3 LDC.64 R20, c[0x0][0x398] ;  /* 0x0000e600ff143b82 */ /* 0x000ea20000000a00 */
[----:B-1----:R-:W-:-:S05]  /*2090*/  @P1 IMAD.WIDE R12, R2, 0x4, R12 ;  /* 0x00000004020c1825 */ /* 0x002fca00078e020c */
[----:B------:R3:W-:Y:S02]  /*20a0*/  @P1 STG.E desc[UR10][R12.64], R29 ;  /* 0x0000001d0c001986 */ /* 0x0007e4000c10190a */
[----:B------:R-:W1:Y:S01]  /*20b0*/  @P3 LDC.64 R44, c[0x0][0x3a0] ;  /* 0x0000e800ff2c3b82 */ /* 0x000e620000000a00 */
[----:B----4-:R-:W-:-:S05]  /*20c0*/  @P4 IMAD.WIDE R24, R9, 0x4, R24 ;  /* 0x0000000409184825 */ /* 0x010fca00078e0218 */
[----:B------:R3:W-:Y:S02]  /*20d0*/  @P4 STG.E desc[UR10][R24.64], R30 ;  /* 0x0000001e18004986 */ /* 0x0007e4000c10190a */
        /* <DEDUP_REMOVED lines=11> */
[----:B------:R3:W-:Y:S01]  /*2190*/  @P6 STG.E desc[UR10][R40.64], R34 ;  /* 0x0000002228006986 */ /* 0x0007e2000c10190a */
[----:B0-----:R-:W-:-:S05]  /*21a0*/  @P6 IMAD.WIDE R16, R0, 0x4, R16 ;  /* 0x0000000400106825 */ /* 0x001fca00078e0210 */
[----:B------:R3:W-:Y:S01]  /*21b0*/  @P6 STG.E desc[UR10][R16.64], R35 ;  /* 0x0000002310006986 */ /* 0x0007e2000c10190a */
[----:B--2---:R-:W-:-:S05]  /*21c0*/  @P0 IMAD.WIDE R22, R42, 0x4, R22 ;  /* 0x000000042a160825 */ /* 0x004fca00078e0216 */
[----:B------:R3:W-:Y:S01]  /*21d0*/  @P0 STG.E desc[UR10][R22.64], R36 ;  /* 0x0000002416000986 */ /* 0x0007e2000c10190a */
[----:B-1----:R-:W-:-:S05]  /*21e0*/  @P0 IMAD.WIDE R26, R42, 0x4, R26 ;  /* 0x000000042a1a0825 */ /* 0x002fca00078e021a */
[----:B------:R3:W-:Y:S01]  /*21f0*/  @P0 STG.E desc[UR10][R26.64], R37 ;  /* 0x000000251a000986 */ /* 0x0007e2000c10190a */
[----:B------:R-:W-:Y:S05]  /*2200*/  @!P2 EXIT ;  /* 0x000000000000a94d */ /* 0x000fea0003800000 */
[----:B------:R-:W0:Y:S08]  /*2210*/  LDC.64 R2, c[0x0][0x398] ;  /* 0x0000e600ff027b82 */ /* 0x000e300000000a00 */
[----:B---3--:R-:W1:Y:S01]  /*2220*/  LDC.64 R4, c[0x0][0x3a0] ;  /* 0x0000e800ff047b82 */ /* 0x008e620000000a00 */
[----:B0-----:R-:W-:-:S05]  /*2230*/  IMAD.WIDE R2, R43, 0x4, R2 ;  /* 0x000000042b027825 */ /* 0x001fca00078e0202 */
[----:B------:R-:W-:Y:S01]  /*2240*/  STG.E desc[UR10][R2.64], R38 ;  /* 0x0000002602007986 */ /* 0x000fe2000c10190a */
[----:B-1----:R-:W-:-:S05]  /*2250*/  IMAD.WIDE R4, R43, 0x4, R4 ;  /* 0x000000042b047825 */ /* 0x002fca00078e0204 */
[----:B------:R-:W-:Y:S01]  /*2260*/  STG.E desc[UR10][R4.64], R39 ;  /* 0x0000002704007986 */ /* 0x000fe2000c10190a */
[----:B------:R-:W-:Y:S05]  /*2270*/  EXIT ;  /* 0x000000000000794d */ /* 0x000fea0003800000 */
.L_x_1779:
[----:B------:R-:W0:Y:S01]  /*2280*/  S2R R0, SR_TID.X ;  /* 0x0000000000007919 */ /* 0x000e220000002100 */
[----:B------:R-:W1:Y:S01]  /*2290*/  LDC.64 R2, c[0x0][0x380] ;  /* 0x0000e000ff027b82 */ /* 0x000e620000000a00 */
[----:B------:R-:W-:Y:S02]  /*22a0*/  IMAD.U32 R15, RZ, RZ, UR6 ;  /* 0x00000006ff0f7e24 */ /* 0x000fe4000f8e00ff */
[----:B------:R-:W-:Y:S01]  /*22b0*/  IMAD.MOV.U32 R34, RZ, RZ, RZ ;  /* 0x000000ffff227224 */ /* 0x000fe200078e00ff */
[----:B------:R-:W2:Y:S04]  /*22c0*/  S2R R36, SR_LANEID ;  /* 0x0000000000247919 */ /* 0x000ea80000000000 */
[----:B------:R-:W3:Y:S01]  /*22d0*/  S2UR UR5, SR_CgaCtaId ;  /* 0x00000000000579c3 */ /* 0x000ee20000008800 */
[----:B------:R-:W-:-:S07]  /*22e0*/  UMOV UR4, 0x400 ;  /* 0x0000040000047882 */ /* 0x000fce0000000000 */
[----:B------:R-:W4:Y:S01]  /*22f0*/  LDC R16, c[0x0][0x390] ;  /* 0x0000e400ff107b82 */ /* 0x000f220000000800 */
[C---:B0-----:R-:W-:Y:S02]  /*2300*/  LOP3.LUT R4, R0.reuse, 0x1f, RZ, 0xc0, !PT ;  /* 0x0000001f00047812 */ /* 0x041fe400078ec0ff */
[----:B------:R-:W-:-:S03]  /*2310*/  LOP3.LUT R5, R0, 0x3e0, RZ, 0xc0, !PT ;  /* 0x000003e000057812 */ /* 0x000fc600078ec0ff */
[----:B------:R-:W-:-:S04]  /*2320*/  VIADD R4, R4, UR6 ;  /* 0x0000000604047c36 */ /* 0x000fc80008000000 */
[----:B------:R-:W-:-:S04]  /*2330*/  IMAD R5, R5, 0x9, R4 ;  /* 0x0000000905057824 */ /* 0x000fc800078e0204 */
[----:B-1----:R-:W-:-:S05]  /*2340*/  IMAD.WIDE.U32 R4, R5, 0x4, R2 ;  /* 0x0000000405047825 */ /* 0x002fca00078e0002 */
[----:B------:R-:W5:Y:S04]  /*2350*/  LDG.E.CONSTANT R6, desc[UR10][R4.64] ;  /* 0x0000000a04067981 */ /* 0x000f68000c1e9900 */
        /* <DEDUP_REMOVED lines=8> */
[----:B------:R-:W-:-:S13]  /*23e0*/  ISETP.NE.AND P0, PT, R0, RZ, PT ;  /* 0x000000ff0000720c */ /* 0x000fda0003f05270 */
[----:B------:R-:W-:-:S05]  /*23f0*/  @!P0 IMAD.WIDE.U32 R2, R15, 0x4, R2 ;  /* 0x000000040f028825 */ /* 0x000fca00078e0002 */
[----:B------:R0:W4:Y:S01]  /*2400*/  @!P0 LDG.E.CONSTANT R34, desc[UR10][R2.64+-0x4] ;  /* 0xfffffc0a02228981 */ /* 0x000122000c1e9900 */
[----:B------:R-:W-:Y:S01]  /*2410*/  SHF.R.U32.HI R41, RZ, 0x5, R0 ;  /* 0x00000005ff297819 */ /* 0x000fe20000011600 */
[----:B---3--:R-:W-:Y:S01]  /*2420*/  ULEA UR4, UR5, UR4, 0x18 ;  /* 0x0000000405047291 */ /* 0x008fe2000f8ec0ff */
[----:B------:R-:W-:-:S03]  /*2430*/  ISETP.NE.AND P0, PT, R0, RZ, PT ;  /* 0x000000ff0000720c */ /* 0x000fc60003f05270 */
[----:B--2---:R-:W-:Y:S02]  /*2440*/  IMAD R4, R41, 0x120, R36 ;  /* 0x0000012029047824 */ /* 0x004fe400078e0224 */
[----:B------:R-:W-:-:S03]  /*2450*/  LEA R20, R0, UR4, 0x2 ;  /* 0x0000000400147c11 */ /* 0x000fc6000f8e10ff */
[----:B------:R-:W-:-:S05]  /*2460*/  LEA R17, R4, UR4, 0x2 ;  /* 0x0000000404117c11 */ /* 0x000fca000f8e10ff */
[----:B------:R-:W-:Y:S01]  /*2470*/  IMAD R19, R36, 0x20, R17 ;  /* 0x0000002024137824 */ /* 0x000fe200078e0211 */
        /* <DEDUP_REMOVED lines=11> */
[----:B0-----:R-:W-:Y:S04]  /*2530*/  LDS R2, [R19] ;  /* 0x0000000013027984 */ /* 0x001fe80000000800 */
        /* <DEDUP_REMOVED lines=8> */
[----:B0-----:R-:W-:-:S02]  /*25c0*/  ISETP.NE.AND P2, PT, R2, R4, PT ;  /* 0x000000040200720c */ /* 0x001fc40003f45270 */
[----:B-1----:R-:W-:Y:S02]  /*25d0*/  ISETP.NE.AND P3, PT, R4, R6, PT ;  /* 0x000000060400720c */ /* 0x002fe40003f65270 */
[----:B--2---:R-:W-:Y:S01]  /*25e0*/  ISETP.NE.AND P4, PT, R6, R8, PT ;  /* 0x000000080600720c */ /* 0x004fe20003f85270 */
        /* <DEDUP_REMOVED lines=11> */
[----:B0-----:R-:W-:-:S03]  /*26a0*/  IMAD.MOV.U32 R17, RZ, RZ, 0x2 ;  /* 0x00000002ff117424 */ /* 0x001fc600078e00ff */
[----:B------:R-:W0:Y:S04]  /*26b0*/  LDS R5, [R19+0x4] ;  /* 0x0000040013057984 */ /* 0x000e280000000800 */
[----:B------:R-:W2:Y:S04]  /*26c0*/  LDS R7, [R19+0x8] ;  /* 0x0000080013077984 */ /* 0x000ea80000000800 */
[----:B------:R-:W3:Y:S04]  /*26d0*/  LDS R9, [R19+0xc] ;  /* 0x00000c0013097984 */ /* 0x000ee80000000800 */
[----:B------:R-:W4:Y:S04]  /*26e0*/  LDS R11, [R19+0x10] ;  /* 0x00001000130b7984 */ /* 0x000f280000000800 */
[----:B------:R-:W-:Y:S04]  /*26f0*/  LDS R13, [R19+0x14] ;  /* 0x00001400130d7984 */ /* 0x000fe80000000800 */
[----:B------:R-:W-:Y:S04]  /*2700*/  LDS R15, [R19+0x18] ;  /* 0x00001800130f7984 */ /* 0x000fe80000000800 */
[----:B------:R-:W-:Y:S04]  /*2710*/  LDS R33, [R19+0x1c] ;  /* 0x00001c0013217984 */ /* 0x000fe80000000800 */
[----:B------:R-:W-:Y:S01]  /*2720*/  LDS R16, [R19+0x20] ;  /* 0x0000200013107984 */ /* 0x000fe20000000800 */
[----:B------:R-:W-:Y:S01]  /*2730*/  BAR.SYNC.DEFER_BLOCKING 0x0 ;  /* 0x0000000000007b1d */ /* 0x000fe20000010000 */
[----:B-1----:R-:W-:-:S05]  /*2740*/  SEL R18, R3, RZ, !P2 ;  /* 0x000000ff03127207 */ /* 0x002fca0005000000 */
[----:B0-----:R-:W-:-:S05]  /*2750*/  IMAD.IADD R18, R5, 0x1, R18 ;  /* 0x0000000105127824 */ /* 0x001fca00078e0212 */
[----:B------:R-:W-:-:S05]  /*2760*/  SEL R18, R18, RZ, !P3 ;  /* 0x000000ff12127207 */ /* 0x000fca0005800000 */
[----:B--2---:R-:W-:Y:S01]  /*2770*/  IMAD.IADD R18, R7, 0x1, R18 ;  /* 0x0000000107127824 */ /* 0x004fe200078e0212 */
[----:B------:R-:W-:Y:S04]  /*2780*/  STS [R20+0x47c], R37 ;  /* 0x00047c2514007388 */ /* 0x000fe80000000800 */
[----:B------:R-:W-:Y:S01]  /*2790*/  SEL R18, R18, RZ, !P4 ;  /* 0x000000ff12127207 */ /* 0x000fe20006000000 */
[----:B------:R-:W-:Y:S04]  /*27a0*/  BAR.SYNC.DEFER_BLOCKING 0x0 ;  /* 0x0000000000007b1d */ /* 0x000fe80000010000 */
[----:B---3--:R-:W-:-:S02]  /*27b0*/  IMAD.IADD R18, R9, 0x1, R18 ;  /* 0x0000000109127824 */ /* 0x008fc400078e0212 */
[----:B------:R-:W0:Y:S01]  /*27c0*/  @P0 LDS R34, [R20+0x478] ;  /* 0x0004780014220984 */ /* 0x000e220000000800 */
[----:B------:R-:W-:-:S04]  /*27d0*/  ISETP.NE.AND P0, PT, R8, R10, PT ;  /* 0x0000000a0800720c */ /* 0x000fc80003f05270 */
[----:B------:R-:W-:-:S05]  /*27e0*/  SEL R18, R18, RZ, !P0 ;  /* 0x000000ff12127207 */ /* 0x000fca0004000000 */
[----:B----4-:R-:W-:Y:S01]  /*27f0*/  IMAD.IADD R18, R11, 0x1, R18 ;  /* 0x000000010b127824 */ /* 0x010fe200078e0212 */
[----:B0-----:R-:W-:-:S04]  /*2800*/  ISETP.NE.AND P1, PT, R34, R2, PT ;  /* 0x000000022200720c */ /* 0x001fc80003f25270 */
[----:B------:R-:W-:-:S09]  /*2810*/  SEL R19, RZ, 0x1, !P1 ;  /* 0x00000001ff137807 */ /* 0x000fd20004800000 */
[----:B------:R-:W-:Y:S01]  /*2820*/  @!P1 IMAD.MOV R17, RZ, RZ, 0x1 ;  /* 0x00000001ff119424 */ /* 0x000fe200078e02ff */
[----:B------:R-:W-:Y:S01]  /*2830*/  ISETP.NE.AND P1, PT, R10, R12, PT ;  /* 0x0000000c0a00720c */ /* 0x000fe20003f25270 */
[----:B------:R-:W-:Y:S01]  /*2840*/  @!P2 IMAD.MOV R17, RZ, RZ, R19 ;  /* 0x000000ffff11a224 */ /* 0x000fe200078e0213 */
[----:B------:R-:W-:Y:S02]  /*2850*/  ISETP.NE.AND P2, PT, R12, R14, PT ;  /* 0x0000000e0c00720c */ /* 0x000fe40003f45270 */
[----:B------:R-:W-:Y:S01]  /*2860*/  SEL R18, R18, RZ, !P1 ;  /* 0x000000ff12127207 */ /* 0x000fe20004800000 */
[----:B------:R-:W-:Y:S02]  /*2870*/  VIADD R19, R17, 0x1 ;  /* 0x0000000111137836 */ /* 0x000fe40000000000 */
[----:B------:R-:W-:Y:S01]  /*2880*/  @!P3 IMAD.MOV R19, RZ, RZ, R17 ;  /* 0x000000ffff13b224 */ /* 0x000fe200078e0211 */
[----:B------:R-:W-:Y:S01]  /*2890*/  ISETP.NE.AND P3, PT, R14, R32, PT ;  /* 0x000000200e00720c */ /* 0x000fe20003f65270 */
[----:B------:R-:W-:-:S02]  /*28a0*/  IMAD.IADD R18, R13, 0x1, R18 ;  /* 0x000000010d127824 */ /* 0x000fc400078e0212 */
[----:B------:R-:W-:Y:S02]  /*28b0*/  VIADD R17, R19, 0x1 ;  /* 0x0000000113117836 */ /* 0x000fe40000000000 */
[----:B------:R-:W-:Y:S01]  /*28c0*/  @!P4 IMAD.MOV R17, RZ, RZ, R19 ;  /* 0x000000ffff11c224 */ /* 0x000fe200078e0213 */
[----:B------:R-:W-:Y:S02]  /*28d0*/  SEL R18, R18, RZ, !P2 ;  /* 0x000000ff12127207 */ /* 0x000fe40005000000 */
[----:B------:R-:W-:Y:S01]  /*28e0*/  ISETP.NE.AND P4, PT, R41, 0x5, PT ;  /* 0x000000052900780c */ /* 0x000fe20003f85270 */
[----:B------:R-:W-:Y:S02]  /*28f0*/  VIADD R19, R17, 0x1 ;  /* 0x0000000111137836 */ /* 0x000fe40000000000 */
[----:B------:R-:W-:Y:S02]  /*2900*/  IMAD.IADD R18, R15, 0x1, R18 ;  /* 0x000000010f127824 */ /* 0x000fe400078e0212 */
[----:B------:R-:W-:Y:S01]  /*2910*/  @!P0 IMAD.MOV R19, RZ, RZ, R17 ;  /* 0x000000ffff138224 */ /* 0x000fe200078e0211 */
[----:B------:R-:W-:-:S02]  /*2920*/  ISETP.NE.AND P0, PT, R32, R37, PT ;  /* 0x000000252000720c */ /* 0x000fc40003f05270 */
[----:B------:R-:W-:Y:S01]  /*2930*/  SEL R18, R18, RZ, !P3 ;  /* 0x000000ff12127207 */ /* 0x000fe20005800000 */
[----:B------:R-:W-:Y:S02]  /*2940*/  VIADD R20, R19, 0x1 ;  /* 0x0000000113147836 */ /* 0x000fe40000000000 */
[----:B------:R-:W-:Y:S01]  /*2950*/  @!P1 IMAD.MOV R20, RZ, RZ, R19 ;  /* 0x000000ffff149224 */ /* 0x000fe200078e0213 */
[----:B------:R-:W-:Y:S01]  /*2960*/  ISETP.GE.AND P1, PT, R36, 0x1, PT ;  /* 0x000000012400780c */ /* 0x000fe20003f26270 */
[----:B------:R-:W-:Y:S02]  /*2970*/  IMAD.IADD R18, R33, 0x1, R18 ;  /* 0x0000000121127824 */ /* 0x000fe400078e0212 */
[----:B------:R-:W-:Y:S02]  /*2980*/  VIADD R21, R20, 0x1 ;  /* 0x0000000114157836 */ /* 0x000fe40000000000 */
[----:B------:R-:W-:Y:S01]  /*2990*/  @!P2 IMAD.MOV R21, RZ, RZ, R20 ;  /* 0x000000ffff15a224 */ /* 0x000fe200078e0214 */
[----:B------:R-:W-:-:S02]  /*29a0*/  SEL R17, R18, RZ, !P0 ;  /* 0x000000ff12117207 */ /* 0x000fc40004000000 */
[----:B------:R-:W-:-:S03]  /*29b0*/  ISETP.NE.AND P2, PT, R36, 0x1f, PT ;  /* 0x0000001f2400780c */ /* 0x000fc60003f45270 */
[----:B------:R-:W-:Y:S02]  /*29c0*/  IMAD.IADD R18, R16, 0x1, R17 ;  /* 0x0000000110127824 */ /* 0x000fe400078e0211 */
[----:B------:R-:W-:Y:S02]  /*29d0*/  VIADD R16, R21, 0x1 ;  /* 0x0000000115107836 */ /* 0x000fe40000000000 */
[----:B------:R-:W-:Y:S01]  /*29e0*/  @!P3 IMAD.MOV R16, RZ, RZ, R21 ;  /* 0x000000ffff10b224 */ /* 0x000fe200078e0215 */
[----:B------:R-:W0:Y:S01]  /*29f0*/  SHFL.UP PT, R19, R18, 0x1, RZ ;  /* 0x0420000012137989 */ /* 0x000e2200000e00ff */
[C---:B------:R-:W-:Y:S02]  /*2a00*/  ISETP.NE.AND P3, PT, R41.reuse, 0x6, PT ;  /* 0x000000062900780c */ /* 0x040fe40003f65270 */
[----:B------:R-:W-:Y:S02]  /*2a10*/  VIADD R17, R16, 0x1 ;  /* 0x0000000110117836 */ /* 0x000fe40000000000 */
[----:B------:R-:W-:Y:S01]  /*2a20*/  @!P0 IMAD.MOV R17, RZ, RZ, R16 ;  /* 0x000000ffff118224 */ /* 0x000fe200078e0210 */
[----:B------:R-:W-:-:S04]  /*2a30*/  @!P2 LEA R35, R41, UR4, 0x3 ;  /* 0x000000042923ac11 */ /* 0x000fc8000f8e18ff */
[----:B------:R-:W1:Y:S01]  /*2a40*/  SHFL.UP PT, R16, R17, 0x1, RZ ;  /* 0x0420000011107989 */ /* 0x000e6200000e00ff */
[----:B------:R-:W-:-:S04]  /*2a50*/  ISETP.NE.AND P0, PT, R17, RZ, PT ;  /* 0x000000ff1100720c */ /* 0x000fc80003f05270 */
[----:B0-----:R-:W-:-:S04]  /*2a60*/  SEL R19, R19, RZ, !P0 ;  /* 0x000000ff13137207 */ /* 0x001fc80004000000 */
[----:B------:R-:W-:-:S05]  /*2a70*/  SEL R19, R19, RZ, P1 ;  /* 0x000000ff13137207 */ /* 0x000fca0000800000 */
[----:B------:R-:W-:Y:S01]  /*2a80*/  IMAD.IADD R19, R18, 0x1, R19 ;  /* 0x0000000112137824 */ /* 0x000fe200078e0213 */
[----:B-1----:R-:W-:Y:S02]  /*2a90*/  SEL R16, R16, RZ, P1 ;  /* 0x000000ff10107207 */ /* 0x002fe40000800000 */
[----:B------:R-:W-:Y:S02]  /*2aa0*/  ISETP.GE.AND P1, PT, R36, 0x2, PT ;  /* 0x000000022400780c */ /* 0x000fe40003f26270 */
[----:B------:R-:W0:Y:S01]  /*2ab0*/  SHFL.UP PT, R20, R19, 0x2, RZ ;  /* 0x0440000013147989 */ /* 0x000e2200000e00ff */
[----:B------:R-:W-:-:S05]  /*2ac0*/  IMAD.IADD R16, R16, 0x1, R17 ;  /* 0x0000000110107824 */ /* 0x000fca00078e0211 */
[----:B------:R-:W1:Y:S01]  /*2ad0*/  SHFL.UP PT, R18, R16, 0x2, RZ ;  /* 0x0440000010127989 */ /* 0x000e6200000e00ff */
[----:B------:R-:W-:-:S04]  /*2ae0*/  ISETP.NE.AND P0, PT, R16, RZ, PT ;  /* 0x000000ff1000720c */ /* 0x000fc80003f05270 */
[----:B0-----:R-:W-:-:S04]  /*2af0*/  SEL R20, R20, RZ, !P0 ;  /* 0x000000ff14147207 */ /* 0x001fc80004000000 */
[----:B------:R-:W-:Y:S02]  /*2b00*/  SEL R20, R20, RZ, P1 ;  /* 0x000000ff14147207 */ /* 0x000fe40000800000 */
[----:B-1----:R-:W-:Y:S02]  /*2b10*/  SEL R17, R18, RZ, P1 ;  /* 0x000000ff12117207 */ /* 0x002fe40000800000 */
[----:B------:R-:W-:Y:S01]  /*2b20*/  ISETP.GE.AND P1, PT, R36, 0x4, PT ;  /* 0x000000042400780c */ /* 0x000fe20003f26270 */
[----:B------:R-:W-:Y:S02]  /*2b30*/  IMAD.IADD R20, R19, 0x1, R20 ;  /* 0x0000000113147824 */ /* 0x000fe400078e0214 */
[----:B------:R-:W-:-:S03]  /*2b40*/  IMAD.IADD R17, R16, 0x1, R17 ;  /* 0x0000000110117824 */ /* 0x000fc600078e0211 */
[----:B------:R-:W0:Y:S02]  /*2b50*/  SHFL.UP PT, R21, R20, 0x4, RZ ;  /* 0x0480000014157989 */ /* 0x000e2400000e00ff */
[----:B------:R-:W-:Y:S02]  /*2b60*/  ISETP.NE.AND P0, PT, R17, RZ, PT ;  /* 0x000000ff1100720c */ /* 0x000fe40003f05270 */
[----:B------:R-:W1:Y:S02]  /*2b70*/  SHFL.UP PT, R18, R17, 0x4, RZ ;  /* 0x0480000011127989 */ /* 0x000e6400000e00ff */
        /* <DEDUP_REMOVED lines=18> */
[----:B0-----:R-:W-:Y:S02]  /*2ca0*/  SEL R19, R19, RZ, !P0 ;  /* 0x000000ff13137207 */ /* 0x001fe40004000000 */
[----:B-1----:R-:W-:Y:S02]  /*2cb0*/  SEL R16, R16, RZ, P1 ;  /* 0x000000ff10107207 */ /* 0x002fe40000800000 */
[----:B------:R-:W-:-:S03]  /*2cc0*/  SEL R19, R19, RZ, P1 ;  /* 0x000000ff13137207 */ /* 0x000fc60000800000 */
[----:B------:R-:W-:Y:S02]  /*2cd0*/  IMAD.IADD R38, R17, 0x1, R16 ;  /* 0x0000000111267824 */ /* 0x000fe400078e0210 */
[----:B------:R-:W-:-:S05]  /*2ce0*/  IMAD.IADD R39, R20, 0x1, R19 ;  /* 0x0000000114277824 */ /* 0x000fca00078e0213 */
[----:B------:R-:W-:Y:S01]  /*2cf0*/  @!P2 STS.64 [R35], R38 ;  /* 0x000000262300a388 */ /* 0x000fe20000000a00 */
[----:B------:R-:W-:Y:S06]  /*2d00*/  BAR.SYNC.DEFER_BLOCKING 0x0 ;  /* 0x0000000000007b1d */ /* 0x000fec0000010000 */
[----:B------:R-:W-:Y:S04]  /*2d10*/  SHFL.UP PT, R35, R39, 0x1, RZ ;  /* 0x0420000027237989 */ /* 0x000fe800000e00ff */
[----:B------:R-:W0:Y:S04]  /*2d20*/  LDS.128 R16, [UR4] ;  /* 0x00000004ff107984 */ /* 0x000e280008000c00 */
[----:B------:R-:W1:Y:S04]  /*2d30*/  LDS.128 R20, [UR4+0x10] ;  /* 0x00001004ff147984 */ /* 0x000e680008000c00 */
[----:B------:R-:W2:Y:S01]  /*2d40*/  LDS.128 R24, [UR4+0x20] ;  /* 0x00002004ff187984 */ /* 0x000ea20008000c00 */
[----:B0-----:R-:W-:-:S04]  /*2d50*/  ISETP.NE.AND P0, PT, R18, RZ, PT ;  /* 0x000000ff1200720c */ /* 0x001fc80003f05270 */
[----:B------:R-:W-:Y:S02]  /*2d60*/  SEL R28, R17, RZ, !P0 ;  /* 0x000000ff111c7207 */ /* 0x000fe40004000000 */
[----:B-1----:R-:W-:Y:S02]  /*2d70*/  ISETP.NE.AND P0, PT, R20, RZ, PT ;  /* 0x000000ff1400720c */ /* 0x002fe40003f05270 */
[----:B--2---:R-:W-:Y:S01]  /*2d80*/  ISETP.NE.AND P1, PT, R24, RZ, PT ;  /* 0x000000ff1800720c */ /* 0x004fe20003f25270 */
[----:B------:R-:W-:Y:S01]  /*2d90*/  IMAD.IADD R40, R19, 0x1, R28 ;  /* 0x0000000113287824 */ /* 0x000fe200078e021c */
[----:B------:R-:W-:Y:S01]  /*2da0*/  ISETP.NE.AND P2, PT, R26, RZ, PT ;  /* 0x000000ff1a00720c */ /* 0x000fe20003f45270 */
[----:B------:R-:W0:Y:S01]  /*2db0*/  LDS.128 R28, [UR4+0x30] ;  /* 0x00003004ff1c7984 */ /* 0x000e220008000c00 */
[----:B------:R-:W-:Y:S02]  /*2dc0*/  IMAD.IADD R19, R16, 0x1, R18 ;  /* 0x0000000110137824 */ /* 0x000fe400078e0212 */
[----:B------:R-:W-:-:S02]  /*2dd0*/  SEL R42, R40, RZ, !P0 ;  /* 0x000000ff282a7207 */ /* 0x000fc40004000000 */
[----:B------:R-:W-:-:S03]  /*2de0*/  ISETP.NE.AND P0, PT, R22, RZ, PT ;  /* 0x000000ff1600720c */ /* 0x000fc60003f05270 */
[----:B------:R-:W-:-:S05]  /*2df0*/  IMAD.IADD R21, R21, 0x1, R42 ;  /* 0x0000000115157824 */ /* 0x000fca00078e022a */
[----:B------:R-:W-:Y:S02]  /*2e00*/  SEL R42, R21, RZ, !P0 ;  /* 0x000000ff152a7207 */ /* 0x000fe40004000000 */
[----:B------:R-:W-:-:S03]  /*2e10*/  ISETP.NE.AND P0, PT, R41, 0x2, PT ;  /* 0x000000022900780c */ /* 0x000fc60003f05270 */
[----:B------:R-:W-:Y:S01]  /*2e20*/  IMAD.IADD R23, R23, 0x1, R42 ;  /* 0x0000000117177824 */ /* 0x000fe200078e022a */
[----:B------:R-:W-:Y:S02]  /*2e30*/  SEL R40, R40, R17, !P0 ;  /* 0x0000001128287207 */ /* 0x000fe40004000000 */
[C---:B------:R-:W-:Y:S01]  /*2e40*/  SEL R16, R19.reuse, R16, !P0 ;  /* 0x0000001013107207 */ /* 0x040fe20004000000 */
[----:B------:R-:W-:Y:S01]  /*2e50*/  IMAD.IADD R19, R19, 0x1, R20 ;  /* 0x0000000113137824 */ /* 0x000fe200078e0214 */
[----:B------:R-:W-:Y:S02]  /*2e60*/  SEL R18, R23, RZ, !P1 ;  /* 0x000000ff17127207 */ /* 0x000fe40004800000 */
[C---:B------:R-:W-:Y:S02]  /*2e70*/  ISETP.NE.AND P1, PT, R41.reuse, 0x3, PT ;  /* 0x000000032900780c */ /* 0x040fe40003f25270 */
[----:B------:R-:W-:Y:S01]  /*2e80*/  ISETP.NE.AND P0, PT, R41, 0x4, PT ;  /* 0x000000042900780c */ /* 0x000fe20003f05270 */
[----:B------:R-:W-:Y:S01]  /*2e90*/  IMAD.IADD R17, R25, 0x1, R18 ;  /* 0x0000000119117824 */ /* 0x000fe200078e0212 */
[----:B------:R-:W-:Y:S01]  /*2ea0*/  SEL R40, R21, R40, !P1 ;  /* 0x0000002815287207 */ /* 0x000fe20004800000 */
[----:B------:R-:W1:Y:S01]  /*2eb0*/  SHFL.UP PT, R25, R38, 0x1, RZ ;  /* 0x0420000026197989 */ /* 0x000e6200000e00ff */
[----:B------:R-:W-:Y:S01]  /*2ec0*/  SEL R16, R19, R16, !P1 ;  /* 0x0000001013107207 */ /* 0x000fe20004800000 */
[----:B------:R-:W-:Y:S01]  /*2ed0*/  IMAD.IADD R19, R22, 0x1, R19 ;  /* 0x0000000116137824 */ /* 0x000fe200078e0213 */
[----:B------:R-:W-:-:S02]  /*2ee0*/  SEL R18, R17, RZ, !P2 ;  /* 0x000000ff11127207 */ /* 0x000fc40005000000 */
[----:B------:R-:W-:Y:S02]  /*2ef0*/  ISETP.GE.U32.AND P1, PT, R0, 0x20, PT ;  /* 0x000000200000780c */ /* 0x000fe40003f26070 */
[----:B------:R-:W-:Y:S01]  /*2f00*/  SEL R40, R23, R40, !P0 ;  /* 0x0000002817287207 */ /* 0x000fe20004000000 */
[----:B------:R-:W-:Y:S01]  /*2f10*/  IMAD.IADD R27, R27, 0x1, R18 ;  /* 0x000000011b1b7824 */ /* 0x000fe200078e0212 */
[C---:B------:R-:W-:Y:S01]  /*2f20*/  SEL R16, R19.reuse, R16, !P0 ;  /* 0x0000001013107207 */ /* 0x040fe20004000000 */
[----:B------:R-:W-:Y:S01]  /*2f30*/  IMAD.IADD R19, R19, 0x1, R24 ;  /* 0x0000000113137824 */ /* 0x000fe200078e0218 */
[----:B0-----:R-:W-:Y:S02]  /*2f40*/  ISETP.NE.AND P5, PT, R28, RZ, PT ;  /* 0x000000ff1c00720c */ /* 0x001fe40003fa5270 */
[----:B------:R-:W-:Y:S02]  /*2f50*/  SEL R40, R17, R40, !P4 ;  /* 0x0000002811287207 */ /* 0x000fe40006000000 */
[----:B------:R-:W-:-:S02]  /*2f60*/  SEL R18, R27, RZ, !P5 ;  /* 0x000000ff1b127207 */ /* 0x000fc40006800000 */
[----:B------:R-:W-:Y:S02]  /*2f70*/  ISETP.NE.AND P2, PT, R41, 0x7, PT ;  /* 0x000000072900780c */ /* 0x000fe40003f45270 */
[----:B------:R-:W-:Y:S01]  /*2f80*/  SEL R40, R27, R40, !P3 ;  /* 0x000000281b287207 */ /* 0x000fe20005800000 */
[----:B------:R-:W-:Y:S01]  /*2f90*/  IMAD.IADD R29, R29, 0x1, R18 ;  /* 0x000000011d1d7824 */ /* 0x000fe200078e0212 */
[----:B------:R-:W-:Y:S02]  /*2fa0*/  ISETP.NE.AND P0, PT, R36, RZ, P1 ;  /* 0x000000ff2400720c */ /* 0x000fe40000f05270 */
[----:B------:R-:W-:Y:S01]  /*2fb0*/  SEL R16, R19, R16, !P4 ;  /* 0x0000001013107207 */ /* 0x000fe20006000000 */
[----:B------:R-:W-:Y:S01]  /*2fc0*/  IMAD.IADD R19, R26, 0x1, R19 ;  /* 0x000000011a137824 */ /* 0x000fe200078e0213 */
[----:B-1----:R-:W-:Y:S02]  /*2fd0*/  @P1 ISETP.NE.AND P4, PT, R25, RZ, PT ;  /* 0x000000ff1900120c */ /* 0x002fe40003f85270 */
[----:B------:R-:W-:-:S02]  /*2fe0*/  SEL R40, R29, R40, !P2 ;  /* 0x000000281d287207 */ /* 0x000fc40005000000 */
[C---:B------:R-:W-:Y:S01]  /*2ff0*/  SEL R16, R19.reuse, R16, !P3 ;  /* 0x0000001013107207 */ /* 0x040fe20005800000 */
[----:B------:R-:W-:Y:S01]  /*3000*/  IMAD.IADD R19, R19, 0x1, R28 ;  /* 0x0000000113137824 */ /* 0x000fe200078e021c */
[----:B------:R-:W-:Y:S02]  /*3010*/  @P1 ISETP.NE.AND P5, PT, R36, RZ, PT ;  /* 0x000000ff2400120c */ /* 0x000fe40003fa5270 */
[C---:B------:R-:W-:Y:S01]  /*3020*/  ISETP.NE.AND P3, PT, R30.reuse, RZ, PT ;  /* 0x000000ff1e00720c */ /* 0x040fe20003f65270 */
[----:B------:R-:W-:Y:S01]  /*3030*/  IMAD.IADD R30, R30, 0x1, R19 ;  /* 0x000000011e1e7824 */ /* 0x000fe200078e0213 */
[----:B------:R-:W-:Y:S02]  /*3040*/  @P1 SEL R20, R40, RZ, !P4 ;  /* 0x000000ff28141207 */ /* 0x000fe40006000000 */
[----:B------:R-:W-:Y:S02]  /*3050*/  @P1 SEL R17, R25, RZ, P5 ;  /* 0x000000ff19111207 */ /* 0x000fe40002800000 */
[----:B------:R-:W-:Y:S01]  /*3060*/  SEL R16, R19, R16, !P2 ;  /* 0x0000001013107207 */ /* 0x000fe20005000000 */
[----:B------:R-:W-:Y:S01]  /*3070*/  @P0 IMAD.IADD R40, R35, 0x1, R20 ;  /* 0x0000000123280824 */ /* 0x000fe200078e0214 */
[----:B------:R-:W-:-:S03]  /*3080*/  SEL R18, R29, RZ, !P3 ;  /* 0x000000ff1d127207 */ /* 0x000fc60005800000 */
[----:B------:R-:W-:Y:S02]  /*3090*/  @P1 IMAD.IADD R25, R16, 0x1, R17 ;  /* 0x0000000110191824 */ /* 0x000fe400078e0211 */
[----:B------:R-:W-:Y:S02]  /*30a0*/  IMAD.IADD R31, R31, 0x1, R18 ;  /* 0x000000011f1f7824 */ /* 0x000fe400078e0212 */
[----:B------:R-:W-:Y:S01]  /*30b0*/  @P1 IMAD.MOV.U32 R35, RZ, RZ, R40 ;  /* 0x000000ffff231224 */ /* 0x000fe200078e0028 */
[----:B------:R-:W-:Y:S06]  /*30c0*/  @P1 BRA `(.L_x_1789) ;  /* 0x0000000c001c1947 */ /* 0x000fec0003800000 */
[----:B------:R-:W0:Y:S01]  /*30d0*/  LDC.64 R28, c[0x0][0x3b0] ;  /* 0x0000ec00ff1c7b82 */ /* 0x000e220000000a00 */
[----:B------:R-:W-:Y:S01]  /*30e0*/  ISETP.NE.AND P1, PT, R0, RZ, PT ;  /* 0x000000ff0000720c */ /* 0x000fe20003f25270 */
[----:B------:R-:W-:Y:S01]  /*30f0*/  IMAD.U32 R17, RZ, RZ, UR8 ;  /* 0x00000008ff117e24 */ /* 0x000fe2000f8e00ff */
[----:B------:R-:W1:Y:S11]  /*3100*/  LDCU UR5, c[0x0][0x370] ;  /* 0x00006e00ff0577ac */ /* 0x000e760008000800 */
[----:B------:R-:W-:Y:S01]  /*3110*/  @!P1 IMAD.MOV.U32 R18, RZ, RZ, 0x64 ;  /* 0x00000064ff129424 */ /* 0x000fe200078e00ff */
[----:B------:R2:W-:Y:S01]  /*3120*/  @!P1 STS [UR4+0x74], R30 ;  /* 0x0000741eff009988 */ /* 0x0005e20008000804 */
[----:B------:R-:W-:-:S02]  /*3130*/  @!P1 IMAD.MOV.U32 R19, RZ, RZ, 0x0 ;  /* 0x00000000ff139424 */ /* 0x000fc400078e00ff */
[----:B------:R-:W-:Y:S01]  /*3140*/  @!P1 IMAD.MOV.U32 R16, RZ, RZ, R30 ;  /* 0x000000ffff109224 */ /* 0x000fe200078e001e */
[----:B------:R2:W-:Y:S01]  /*3150*/  @!P1 STS [UR4+0x78], R31 ;  /* 0x0000781fff009988 */ /* 0x0005e20008000804 */
[----:B-1----:R-:W-:Y:S01]  /*3160*/  UISETP.GT.U32.AND UP0, UPT, UR5, 0x1f3, UPT ;  /* 0x000001f30500788c */ /* 0x002fe2000bf04070 */
[----:B0-----:R-:W-:-:S04]  /*3170*/  IMAD.WIDE.U32 R28, R17, 0x10, R28 ;  /* 0x00000010111c7825 */ /* 0x001fc800078e001c */
[----:B------:R-:W-:-:S05]  /*3180*/  @!P1 IMAD.MOV.U32 R17, RZ, RZ, R31 ;  /* 0x000000ffff119224 */ /* 0x000fca00078e001f */
[----:B------:R2:W-:Y:S01]  /*3190*/  @!P1 ST.E.128.STRONG.GPU desc[UR10][R28.64+0x200], R16 ;  /* 0x000200101c009985 */ /* 0x0005e2000c10fd0a */
[----:B------:R-:W-:Y:S05]  /*31a0*/  BRA.U UP0, `(.L_x_1790) ;  /* 0x0000000100087547 */ /* 0x000fea000b800000 */
[----:B------:R0:W-:Y:S06]  /*31b0*/  MEMBAR.SC.CTA ;  /* 0x0000000000007992 */ /* 0x0001ec0000000000 */
[----:B0-----:R-:W-:Y:S05]  /*31c0*/  BRA `(.L_x_1791) ;  /* 0x0000000000087947 */ /* 0x001fea0003800000 */
.L_x_1790:
[----:B------:R-:W-:Y:S05]  /*31d0*/  NANOSLEEP 0x1c2 ;  /* 0x000001c20000795d */ /* 0x000fea0003800000 */
[----:B------:R-:W-:Y:S01]  /*31e0*/  NOP ;  /* 0x0000000000007918 */ /* 0x000fe20000000000 */
.L_x_1791:
[----:B--2---:R-:W-:-:S03]  /*31f0*/  IMAD.WIDE.U32 R16, R0, 0x10, RZ ;  /* 0x0000001000107825 */ /* 0x004fc600078e00ff */
[----:B------:R-:W-:Y:S02]  /*3200*/  LOP3.LUT R23, R16, 0xfffffff0, RZ, 0x3c, !PT ;  /* 0xfffffff010177812 */ /* 0x000fe400078e3cff */
[----:B------:R-:W-:Y:S02]  /*3210*/  LOP3.LUT R17, RZ, R17, RZ, 0x33, !PT ;  /* 0x00000011ff117212 */ /* 0x000fe400078e33ff */
[----:B------:R-:W-:-:S05]  /*3220*/  IADD3 R22, P0, PT, R28, R23, RZ ;  /* 0x000000171c167210 */ /* 0x000fca0007f1e0ff */
[----:B------:R-:W-:-:S08]  /*3230*/  IMAD.X R23, R29, 0x1, R17, P0 ;  /* 0x000000011d177824 */ /* 0x000fd000000e0611 */
.L_x_1793:
[----:B------:R-:W2:Y:S01]  /*3240*/  LD.E.128.STRONG.GPU R16, desc[UR10][R22.64+0x200] ;  /* 0x0002000a16107980 */ /* 0x000ea2000c10fd00 */
[----:B------:R-:W-:Y:S05]  /*3250*/  YIELD ;  /* 0x0000000000007946 */ /* 0x000fea0003800000 */
[----:B------:R-:W-:Y:S01]  /*3260*/  UMOV UR5, 0xffffffff ;  /* 0xffffffff00057882 */ /* 0x000fe20000000000 */
[----:B--2---:R-:W-:-:S04]  /*3270*/  ISETP.NE.U32.AND P0, PT, R18, 0x63, PT ;  /* 0x000000631200780c */ /* 0x004fc80003f05070 */
[----:B------:R-:W-:Y:S01]  /*3280*/  ISETP.NE.AND.EX P0, PT, R19, RZ, PT, P0 ;  /* 0x000000ff1300720c */ /* 0x000fe20003f05300 */
[----:B------:R-:W-:-:S12]  /*3290*/  BRA.DIV UR5, `(.L_x_1792) ;  /* 0x0000007a054c7947 */ /* 0x000fd8000b800000 */
[----:B------:R-:W-:-:S13]  /*32a0*/  VOTE.ANY P0, !P0 ;  /* 0x0000000000ff7806 */ /* 0x000fda0004000100 */
.L_x_1851:
        /* <DEDUP_REMOVED lines=9> */
[----:B------:R-:W-:Y:S01]  /*3340*/  ISETP.NE.U32.AND P4, PT, R18, 0x65, PT ;  /* 0x000000651200780c */ /* 0x000fe20003f85070 */
[----:B------:R-:W-:-:S03]  /*3350*/  VIADD R18, R36, 0x10 ;  /* 0x0000001024127836 */ /* 0x000fc60000000000 */
[----:B------:R-:W-:-:S13]  /*3360*/  ISETP.NE.AND.EX P4, PT, R19, RZ, PT, P4 ;  /* 0x000000ff1300720c */ /* 0x000fda0003f85340 */
[----:B------:R-:W-:Y:S02]  /*3370*/  VOTE.ALL P4, P4 ;  /* 0x0000000000ff7806 */ /* 0x000fe40002080000 */
[----:B0-----:R-:W-:-:S05]  /*3380*/  LOP3.LUT R21, R21, 0x80000000, R26, 0xec, !PT ;  /* 0x8000000015157812 */ /* 0x001fca00078eec1a */
[----:B------:R-:W-:-:S05]  /*3390*/  VIADD R20, R21, 0xffffffff ;  /* 0xffffffff15147836 */ /* 0x000fca0000000000 */
[----:B------:R-:W-:-:S04]  /*33a0*/  LOP3.LUT R21, R21, R20, RZ, 0xc, !PT ;  /* 0x0000001415157212 */ /* 0x000fc800078e0cff */
[----:B------:R-:W0:Y:S02]  /*33b0*/  POPC R27, R21 ;  /* 0x00000015001b7309 */ /* 0x000e240000000000 */
[----:B0-----:R-:W0:Y:S01]  /*33c0*/  SHFL.DOWN PT, R23, R17, 0x1, R27 ;  /* 0x0820000011177989 */ /* 0x001e2200000e001b */
[----:B------:R-:W-:-:S03]  /*33d0*/  ISETP.GE.AND P0, PT, R36, R27, PT ;  /* 0x0000001b2400720c */ /* 0x000fc60003f06270 */
[----:B------:R-:W1:Y:S01]  /*33e0*/  SHFL.DOWN PT, R22, R16, 0x1, R27 ;  /* 0x0820000010167989 */ /* 0x000e6200000e001b */
[----:B0-----:R-:W-:-:S04]  /*33f0*/  SEL R23, R23, RZ, !P2 ;  /* 0x000000ff17177207 */ /* 0x001fc80005000000 */
[----:B------:R-:W-:-:S05]  /*3400*/  SEL R23, R23, RZ, !P0 ;  /* 0x000000ff17177207 */ /* 0x000fca0004000000 */
[----:B------:R-:W-:Y:S01]  /*3410*/  IMAD.IADD R20, R17, 0x1, R23 ;  /* 0x0000000111147824 */ /* 0x000fe200078e0217 */
[----:B-1----:R-:W-:Y:S02]  /*3420*/  SEL R23, R22, RZ, !P0 ;  /* 0x000000ff16177207 */ /* 0x002fe40004000000 */
[----:B------:R-:W-:Y:S02]  /*3430*/  ISETP.GT.AND P0, PT, R24, R27, PT ;  /* 0x0000001b1800720c */ /* 0x000fe40003f04270 */
[----:B------:R-:W0:Y:S01]  /*3440*/  SHFL.DOWN PT, R39, R20, 0x2, R27 ;  /* 0x0840000014277989 */ /* 0x000e2200000e001b */
[----:B------:R-:W-:-:S05]  /*3450*/  IMAD.IADD R22, R16, 0x1, R23 ;  /* 0x0000000110167824 */ /* 0x000fca00078e0217 */
[----:B------:R-:W1:Y:S01]  /*3460*/  SHFL.DOWN PT, R38, R22, 0x2, R27 ;  /* 0x0840000016267989 */ /* 0x000e6200000e001b */
[----:B------:R-:W-:-:S04]  /*3470*/  ISETP.NE.AND P2, PT, R22, RZ, PT ;  /* 0x000000ff1600720c */ /* 0x000fc80003f45270 */
[----:B0-----:R-:W-:-:S04]  /*3480*/  SEL R39, R39, RZ, !P2 ;  /* 0x000000ff27277207 */ /* 0x001fc80005000000 */
[----:B------:R-:W-:Y:S02]  /*3490*/  SEL R39, R39, RZ, !P0 ;  /* 0x000000ff27277207 */ /* 0x000fe40004000000 */
[----:B-1----:R-:W-:-:S03]  /*34a0*/  SEL R17, R38, RZ, !P0 ;  /* 0x000000ff26117207 */ /* 0x002fc60004000000 */
[----:B------:R-:W-:Y:S02]  /*34b0*/  IMAD.IADD R16, R20, 0x1, R39 ;  /* 0x0000000114107824 */ /* 0x000fe400078e0227 */
[----:B------:R-:W-:Y:S02]  /*34c0*/  IMAD.IADD R38, R22, 0x1, R17 ;  /* 0x0000000116267824 */ /* 0x000fe400078e0211 */
[C---:B------:R-:W-:Y:S01]  /*34d0*/  VIADD R20, R36.reuse, 0x4 ;  /* 0x0000000424147836 */ /* 0x040fe20000000000 */
[----:B------:R-:W0:Y:S01]  /*34e0*/  SHFL.DOWN PT, R23, R16, 0x4, R27 ;  /* 0x0880000010177989 */ /* 0x000e2200000e001b */
[----:B------:R-:W-:Y:S01]  /*34f0*/  VIADD R22, R36, 0x8 ;  /* 0x0000000824167836 */ /* 0x000fe20000000000 */
[----:B------:R-:W-:Y:S02]  /*3500*/  ISETP.NE.AND P2, PT, R38, RZ, PT ;  /* 0x000000ff2600720c */ /* 0x000fe40003f45270 */
[----:B------:R-:W1:Y:S01]  /*3510*/  SHFL.DOWN PT, R17, R38, 0x4, R27 ;  /* 0x0880000026117989 */ /* 0x000e6200000e001b */
[----:B------:R-:W-:-:S02]  /*3520*/  ISETP.GT.AND P0, PT, R20, R27, PT ;  /* 0x0000001b1400720c */ /* 0x000fc40003f04270 */
[----:B0-----:R-:W-:-:S04]  /*3530*/  SEL R23, R23, RZ, !P2 ;  /* 0x000000ff17177207 */ /* 0x001fc80005000000 */
[----:B------:R-:W-:Y:S02]  /*3540*/  SEL R23, R23, RZ, !P0 ;  /* 0x000000ff17177207 */ /* 0x000fe40004000000 */
[----:B-1----:R-:W-:Y:S02]  /*3550*/  SEL R17, R17, RZ, !P0 ;  /* 0x000000ff11117207 */ /* 0x002fe40004000000 */
[----:B------:R-:W-:Y:S01]  /*3560*/  ISETP.GT.AND P0, PT, R22, R27, PT ;  /* 0x0000001b1600720c */ /* 0x000fe20003f04270 */
[----:B------:R-:W-:Y:S02]  /*3570*/  IMAD.IADD R20, R16, 0x1, R23 ;  /* 0x0000000110147824 */ /* 0x000fe400078e0217 */
[----:B------:R-:W-:-:S03]  /*3580*/  IMAD.IADD R40, R38, 0x1, R17 ;  /* 0x0000000126287824 */ /* 0x000fc600078e0211 */
[----:B------:R-:W0:Y:S02]  /*3590*/  SHFL.DOWN PT, R23, R20, 0x8, R27 ;  /* 0x0900000014177989 */ /* 0x000e2400000e001b */
[----:B------:R-:W-:Y:S02]  /*35a0*/  ISETP.NE.AND P2, PT, R40, RZ, PT ;  /* 0x000000ff2800720c */ /* 0x000fe40003f45270 */
[----:B------:R-:W1:Y:S02]  /*35b0*/  SHFL.DOWN PT, R16, R40, 0x8, R27 ;  /* 0x0900000028107989 */ /* 0x000e6400000e001b */
[----:B0-----:R-:W-:-:S04]  /*35c0*/  SEL R23, R23, RZ, !P2 ;  /* 0x000000ff17177207 */ /* 0x001fc80005000000 */
[----:B------:R-:W-:Y:S02]  /*35d0*/  SEL R23, R23, RZ, !P0 ;  /* 0x000000ff17177207 */ /* 0x000fe40004000000 */
[----:B-1----:R-:W-:Y:S02]  /*35e0*/  SEL R17, R16, RZ, !P0 ;  /* 0x000000ff10117207 */ /* 0x002fe40004000000 */
[----:B------:R-:W-:Y:S01]  /*35f0*/  ISETP.GT.AND P0, PT, R18, R27, PT ;  /* 0x0000001b1200720c */ /* 0x000fe20003f04270 */
[----:B------:R-:W-:Y:S02]  /*3600*/  IMAD.IADD R22, R20, 0x1, R23 ;  /* 0x0000000114167824 */ /* 0x000fe400078e0217 */
[----:B------:R-:W-:Y:S02]  /*3610*/  IMAD.IADD R38, R40, 0x1, R17 ;  /* 0x0000000128267824 */ /* 0x000fe400078e0211 */
[----:B------:R-:W0:Y:S01]  /*3620*/  LDC.64 R16, c[0x0][0x3b0] ;  /* 0x0000ec00ff107b82 */ /* 0x000e220000000a00 */
[----:B------:R-:W1:Y:S02]  /*3630*/  SHFL.DOWN PT, R23, R22, 0x10, R27 ;  /* 0x0a00000016177989 */ /* 0x000e6400000e001b */
[----:B------:R-:W-:-:S02]  /*3640*/  ISETP.NE.AND P2, PT, R38, RZ, PT ;  /* 0x000000ff2600720c */ /* 0x000fc40003f45270 */
[----:B------:R-:W2:Y:S02]  /*3650*/  SHFL.DOWN PT, R20, R38, 0x10, R27 ;  /* 0x0a00000026147989 */ /* 0x000ea400000e001b */
[----:B-1----:R-:W-:Y:S02]  /*3660*/  SEL R23, R23, RZ, !P2 ;  /* 0x000000ff17177207 */ /* 0x002fe40005000000 */
[----:B0-----:R-:W-:Y:S02]  /*3670*/  IADD3 R40, P2, PT, R16, 0x200, RZ ;  /* 0x0000020010287810 */ /* 0x001fe40007f5e0ff */
[----:B--2---:R-:W-:Y:S02]  /*3680*/  SEL R19, R20, RZ, !P0 ;  /* 0x000000ff14137207 */ /* 0x004fe40004000000 */
[----:B------:R-:W-:Y:S01]  /*3690*/  SEL R23, R23, RZ, !P0 ;  /* 0x000000ff17177207 */ /* 0x000fe20004000000 */
[----:B------:R-:W-:Y:S01]  /*36a0*/  IMAD.X R41, RZ, RZ, R17, P2 ;  /* 0x000000ffff297224 */ /* 0x000fe200010e0611 */
[----:B------:R-:W-:Y:S01]  /*36b0*/  LOP3.LUT R16, RZ, R0, RZ, 0x33, !PT ;  /* 0x00000000ff107212 */ /* 0x000fe200078e33ff */
[----:B------:R-:W-:-:S02]  /*36c0*/  IMAD.IADD R20, R38, 0x1, R19 ;  /* 0x0000000126147824 */ /* 0x000fc400078e0213 */
[----:B------:R-:W-:Y:S02]  /*36d0*/  IMAD.IADD R22, R22, 0x1, R23 ;  /* 0x0000000116167824 */ /* 0x000fe400078e0217 */
[----:B------:R-:W-:-:S07]  /*36e0*/  VIADD R27, R16, UR8 ;  /* 0x00000008101b7c36 */ /* 0x000fce0008000000 */
.L_x_1865:
[----:B------:R-:W-:Y:S05]  /*36f0*/  @!P4 BRA `(.L_x_1795) ;  /* 0x00000004002cc947 */ /* 0x000fea0003800000 */
.L_x_1799:
[----:B------:R-:W-:-:S07]  /*3700*/  IMAD.WIDE R38, R27, 0x10, R40 ;  /* 0x000000101b267825 */ /* 0x000fce00078e0228 */
.L_x_1797:
[----:B------:R-:W2:Y:S01]  /*3710*/  LD.E.128.STRONG.GPU R16, desc[UR10][R38.64+-0x200] ;  /* 0xfffe000a26107980 */ /* 0x000ea2000c10fd00 */
[----:B------:R-:W-:Y:S05]  /*3720*/  YIELD ;  /* 0x0000000000007946 */ /* 0x000fea0003800000 */
[----:B------:R-:W-:Y:S01]  /*3730*/  UMOV UR5, 0xffffffff ;  /* 0xffffffff00057882 */ /* 0x000fe20000000000 */
[----:B--2---:R-:W-:-:S04]  /*3740*/  ISETP.NE.U32.AND P0, PT, R18, 0x63, PT ;  /* 0x000000631200780c */ /* 0x004fc80003f05070 */
[----:B------:R-:W-:Y:S01]  /*3750*/  ISETP.NE.AND.EX P0, PT, R19, RZ, PT, P0 ;  /* 0x000000ff1300720c */ /* 0x000fe20003f05300 */
[----:B------:R-:W-:-:S12]  /*3760*/  BRA.DIV UR5, `(.L_x_1796) ;  /* 0x0000007e05047947 */ /* 0x000fd8000b800000 */
[----:B------:R-:W-:-:S13]  /*3770*/  VOTE.ANY P0, !P0 ;  /* 0x0000000000ff7806 */ /* 0x000fda0004000100 */
.L_x_1868:
        /* <DEDUP_REMOVED lines=9> */
[----:B------:R-:W-:Y:S01]  /*3810*/  ISETP.NE.U32.AND P4, PT, R18, 0x65, PT ;  /* 0x000000651200780c */ /* 0x000fe20003f85070 */
[----:B------:R-:W-:Y:S02]  /*3820*/  VIADD R18, R36, 0x10 ;  /* 0x0000001024127836 */ /* 0x000fe40000000000 */
[----:B------:R-:W-:Y:S01]  /*3830*/  VIADD R24, R21, 0xffffffff ;  /* 0xffffffff15187836 */ /* 0x000fe20000000000 */
[----:B------:R-:W-:-:S04]  /*3840*/  ISETP.NE.AND.EX P4, PT, R19, RZ, PT, P4 ;  /* 0x000000ff1300720c */ /* 0x000fc80003f85340 */
[----:B------:R-:W-:-:S04]  /*3850*/  LOP3.LUT R24, R21, R24, RZ, 0xc, !PT ;  /* 0x0000001815187212 */ /* 0x000fc800078e0cff */
[----:B------:R0:W1:Y:S05]  /*3860*/  POPC R43, R24 ;  /* 0x00000018002b7309 */ /* 0x00006a0000000000 */
[----:B------:R-:W-:Y:S01]  /*3870*/  VOTE.ALL P4, P4 ;  /* 0x0000000000ff7806 */ /* 0x000fe20002080000 */
[C---:B0-----:R-:W-:Y:S01]  /*3880*/  VIADD R24, R36.reuse, 0x2 ;  /* 0x0000000224187836 */ /* 0x041fe20000000000 */
[----:B-1----:R-:W0:Y:S01]  /*3890*/  SHFL.DOWN PT, R23, R17, 0x1, R43 ;  /* 0x0820000011177989 */ /* 0x002e2200000e002b */
[----:B------:R-:W-:-:S03]  /*38a0*/  ISETP.GE.AND P0, PT, R36, R43, PT ;  /* 0x0000002b2400720c */ /* 0x000fc60003f06270 */
[----:B------:R-:W1:Y:S01]  /*38b0*/  SHFL.DOWN PT, R39, R16, 0x1, R43 ;  /* 0x0820000010277989 */ /* 0x000e6200000e002b */
[----:B0-----:R-:W-:-:S04]  /*38c0*/  SEL R23, R23, RZ, !P2 ;  /* 0x000000ff17177207 */ /* 0x001fc80005000000 */
[----:B------:R-:W-:Y:S02]  /*38d0*/  SEL R23, R23, RZ, !P0 ;  /* 0x000000ff17177207 */ /* 0x000fe40004000000 */
[----:B-1----:R-:W-:Y:S02]  /*38e0*/  SEL R39, R39, RZ, !P0 ;  /* 0x000000ff27277207 */ /* 0x002fe40004000000 */
[----:B------:R-:W-:Y:S01]  /*38f0*/  ISETP.GT.AND P0, PT, R24, R43, PT ;  /* 0x0000002b1800720c */ /* 0x000fe20003f04270 */
[----:B------:R-:W-:Y:S02]  /*3900*/  IMAD.IADD R38, R17, 0x1, R23 ;  /* 0x0000000111267824 */ /* 0x000fe400078e0217 */
[----:B------:R-:W-:Y:S02]  /*3910*/  IMAD.IADD R39, R16, 0x1, R39 ;  /* 0x0000000110277824 */ /* 0x000fe400078e0227 */
[----:B------:R-:W-:Y:S01]  /*3920*/  VIADD R24, R36, 0x4 ;  /* 0x0000000424187836 */ /* 0x000fe20000000000 */
[----:B------:R-:W0:Y:S02]  /*3930*/  SHFL.DOWN PT, R23, R38, 0x2, R43 ;  /* 0x0840000026177989 */ /* 0x000e2400000e002b */
[----:B------:R-:W-:-:S02]  /*3940*/  ISETP.NE.AND P2, PT, R39, RZ, PT ;  /* 0x000000ff2700720c */ /* 0x000fc40003f45270 */
[----:B------:R-:W1:Y:S02]  /*3950*/  SHFL.DOWN PT, R17, R39, 0x2, R43 ;  /* 0x0840000027117989 */ /* 0x000e6400000e002b */
        /* <DEDUP_REMOVED lines=11> */
[----:B-1----:R-:W-:-:S03]  /*3a10*/  SEL R23, R23, RZ, !P0 ;  /* 0x000000ff17177207 */ /* 0x002fc60004000000 */
[----:B------:R-:W-:Y:S02]  /*3a20*/  IMAD.IADD R38, R16, 0x1, R45 ;  /* 0x0000000110267824 */ /* 0x000fe400078e022d */
[----:B------:R-:W-:Y:S02]  /*3a30*/  IMAD.IADD R44, R42, 0x1, R23 ;  /* 0x000000012a2c7824 */ /* 0x000fe400078e0217 */
[----:B------:R-:W-:Y:S01]  /*3a40*/  VIADD R16, R36, 0x8 ;  /* 0x0000000824107836 */ /* 0x000fe20000000000 */
[----:B------:R-:W0:Y:S02]  /*3a50*/  SHFL.DOWN PT, R39, R38, 0x8, R43 ;  /* 0x0900000026277989 */ /* 0x000e2400000e002b */
        /* <DEDUP_REMOVED lines=12> */
[----:B0-----:R-:W-:Y:S02]  /*3b20*/  SEL R39, R39, RZ, !P2 ;  /* 0x000000ff27277207 */ /* 0x001fe40005000000 */
[----:B------:R-:W-:Y:S02]  /*3b30*/  ISETP.NE.AND P2, PT, R20, RZ, PT ;  /* 0x000000ff1400720c */ /* 0x000fe40003f45270 */
[----:B------:R-:W-:-:S02]  /*3b40*/  SEL R39, R39, RZ, !P0 ;  /* 0x000000ff27277207 */ /* 0x000fc40004000000 */
[----:B-1----:R-:W-:-:S03]  /*3b50*/  SEL R38, R38, RZ, !P0 ;  /* 0x000000ff26267207 */ /* 0x002fc60004000000 */
[----:B------:R-:W-:Y:S01]  /*3b60*/  IMAD.IADD R39, R16, 0x1, R39 ;  /* 0x0000000110277824 */ /* 0x000fe200078e0227 */
[----:B------:R-:W-:-:S04]  /*3b70*/  IADD3 R20, PT, PT, R17, R38, R20 ;  /* 0x0000002611147210 */ /* 0x000fc80007ffe014 */
[----:B------:R-:W-:-:S05]  /*3b80*/  SEL R39, R39, RZ, !P2 ;  /* 0x000000ff27277207 */ /* 0x000fca0005000000 */
[----:B------:R-:W-:-:S07]  /*3b90*/  IMAD.IADD R22, R39, 0x1, R22 ;  /* 0x0000000127167824 */ /* 0x000fce00078e0216 */
.L_x_1882:
[----:B------:R-:W-:Y:S05]  /*3ba0*/  @P4 BRA `(.L_x_1799) ;  /* 0xfffffff800d44947 */ /* 0x000fea000383ffff */
.L_x_1795:
        /* <DEDUP_REMOVED lines=8> */
[C---:B------:R-:W-:Y:S01]  /*3c30*/  ISETP.NE.AND P0, PT, R30.reuse, RZ, PT ;  /* 0x000000ff1e00720c */ /* 0x040fe20003f05270 */
[----:B------:R-:W-:Y:S01]  /*3c40*/  UMOV UR5, 0x400 ;  /* 0x0000040000057882 */ /* 0x000fe20000000000 */
[----:B------:R-:W-:Y:S02]  /*3c50*/  IMAD.IADD R23, R30, 0x1, R20 ;  /* 0x000000011e177824 */ /* 0x000fe400078e0214 */
[----:B------:R-:W-:Y:S01]  /*3c60*/  SEL R16, R22, RZ, !P0 ;  /* 0x000000ff16107207 */ /* 0x000fe20004000000 */
[----:B------:R-:W-:Y:S02]  /*3c70*/  IMAD.MOV.U32 R18, RZ, RZ, 0x65 ;  /* 0x00000065ff127424 */ /* 0x000fe400078e00ff */
[----:B------:R-:W-:Y:S02]  /*3c80*/  IMAD.MOV.U32 R19, RZ, RZ, 0x0 ;  /* 0x00000000ff137424 */ /* 0x000fe400078e00ff */
[----:B------:R-:W-:-:S02]  /*3c90*/  IMAD.IADD R17, R31, 0x1, R16 ;  /* 0x000000011f117824 */ /* 0x000fc400078e0210 */
[----:B------:R-:W-:-:S05]  /*3ca0*/  IMAD.MOV.U32 R16, RZ, RZ, R23 ;  /* 0x000000ffff107224 */ /* 0x000fca00078e0017 */
[----:B------:R1:W-:Y:S01]  /*3cb0*/  ST.E.128.STRONG.GPU desc[UR10][R28.64+0x200], R16 ;  /* 0x000200101c007985 */ /* 0x0003e2000c10fd0a */
[----:B0-----:R-:W-:-:S09]  /*3cc0*/  ULEA UR5, UR6, UR5, 0x18 ;  /* 0x0000000506057291 */ /* 0x001fd2000f8ec0ff */
[----:B------:R1:W-:Y:S04]  /*3cd0*/  STS.64 [UR5+0x68], R22 ;  /* 0x00006816ff007988 */ /* 0x0003e80008000a05 */
[----:B------:R1:W-:Y:S04]  /*3ce0*/  STS [UR5+0x70], R17 ;  /* 0x00007011ff007988 */ /* 0x0003e80008000805 */
[----:B------:R1:W-:Y:S02]  /*3cf0*/  STS [UR5+0x64], R20 ;  /* 0x00006414ff007988 */ /* 0x0003e40008000805 */
.L_x_1801:
[----:B------:R-:W-:Y:S05]  /*3d00*/  BSYNC.RECONVERGENT B0 ;  /* 0x0000000000007941 */ /* 0x000fea0003800200 */
.L_x_1800:
[----:B------:R0:W-:Y:S01]  /*3d10*/  @!P2 STS.64 [R24+0x48], R20 ;  /* 0x000048141800a388 */ /* 0x0001e20000000a00 */
[----:B------:R-:W-:Y:S02]  /*3d20*/  @!P2 IMAD.MOV.U32 R25, RZ, RZ, R20 ;  /* 0x000000ffff19a224 */ /* 0x000fe400078e0014 */
[----:B------:R-:W-:-:S07]  /*3d30*/  @!P2 IMAD.MOV.U32 R35, RZ, RZ, R22 ;  /* 0x000000ffff23a224 */ /* 0x000fce00078e0016 */
.L_x_1789:
[----:B------:R-:W-:Y:S05]  /*3d40*/  WARPSYNC.ALL ;  /* 0x0000000000007948 */ /* 0x000fea0003800000 */
[----:B------:R-:W-:Y:S01]  /*3d50*/  ISETP.NE.AND P0, PT, R0, RZ, PT ;  /* 0x000000ff0000720c */ /* 0x000fe20003f05270 */
[----:B------:R-:W2:Y:S08]  /*3d60*/  S2UR UR5, SR_CgaCtaId ;  /* 0x00000000000579c3 */ /* 0x000eb00000008800 */
[----:B------:R-:W-:Y:S04]  /*3d70*/  BAR.SYNC.DEFER_BLOCKING 0x0 ;  /* 0x0000000000007b1d */ /* 0x000fe80000010000 */
[----:B------:R-:W-:-:S02]  /*3d80*/  @P0 ISETP.NE.AND P1, PT, R25, RZ, PT ;  /* 0x000000ff1900020c */ /* 0x000fc40003f25270 */
[----:B------:R-:W-:Y:S01]  /*3d90*/  ISETP.NE.AND P2, PT, R34, R2, PT ;  /* 0x000000022200720c */ /* 0x000fe20003f45270 */
[----:B------:R-:W-:-:S03]  /*3da0*/  UMOV UR4, 0x400 ;  /* 0x0000040000047882 */ /* 0x000fc60000000000 */
[----:B-1----:R-:W-:-:S05]  /*3db0*/  SEL R22, RZ, 0x1, !P2 ;  /* 0x00000001ff167807 */ /* 0x002fca0005000000 */
[----:B------:R-:W-:Y:S01]  /*3dc0*/  VIADD R46, R22, 0x1 ;  /* 0x00000001162e7836 */ /* 0x000fe20000000000 */
[----:B--2---:R-:W-:-:S09]  /*3dd0*/  ULEA UR8, UR5, UR4, 0x18 ;  /* 0x0000000405087291 */ /* 0x004fd2000f8ec0ff */
[----:B------:R-:W1:Y:S04]  /*3de0*/  @P0 LDS.64 R16, [UR8+0x48] ;  /* 0x00004808ff100984 */ /* 0x000e680008000a00 */
[----:B------:R-:W2:Y:S01]  /*3df0*/  LDS R23, [UR8+0x74] ;  /* 0x00007408ff177984 */ /* 0x000ea20008000800 */
[----:B-1----:R-:W-:Y:S01]  /*3e00*/  @P0 SEL R18, R17, RZ, !P1 ;  /* 0x000000ff11120207 */ /* 0x002fe20004800000 */
[----:B------:R-:W-:Y:S01]  /*3e10*/  @P0 IMAD.IADD R16, R25, 0x1, R16 ;  /* 0x0000000119100824 */ /* 0x000fe200078e0210 */
[----:B------:R-:W-:-:S03]  /*3e20*/  ISETP.NE.AND P1, PT, R2, R4, PT ;  /* 0x000000040200720c */ /* 0x000fc60003f25270 */
[----:B------:R-:W-:Y:S02]  /*3e30*/  @P0 IMAD.IADD R35, R35, 0x1, R18 ;  /* 0x0000000123230824 */ /* 0x000fe400078e0212 */
[----:B------:R-:W-:Y:S01]  /*3e40*/  @P0 IMAD.MOV.U32 R25, RZ, RZ, R16 ;  /* 0x000000ffff190224 */ /* 0x000fe200078e0010 */
[----:B------:R-:W-:Y:S02]  /*3e50*/  ISETP.NE.AND P0, PT, R4, R6, PT ;  /* 0x000000060400720c */ /* 0x000fe40003f05270 */
[----:B------:R-:W-:Y:S01]  /*3e60*/  SEL R18, R35, RZ, !P2 ;  /* 0x000000ff23127207 */ /* 0x000fe20005000000 */
[----:B------:R-:W-:-:S04]  /*3e70*/  IMAD.IADD R49, R22, 0x1, R25 ;  /* 0x0000000116317824 */ /* 0x000fc800078e0219 */
[----:B------:R-:W-:Y:S02]  /*3e80*/  IMAD.IADD R3, R3, 0x1, R18 ;  /* 0x0000000103037824 */ /* 0x000fe400078e0212 */
[----:B------:R-:W-:-:S03]  /*3e90*/  @!P1 IMAD.MOV R46, RZ, RZ, R22 ;  /* 0x000000ffff2e9224 */ /* 0x000fc600078e0216 */
[----:B------:R-:W-:Y:S01]  /*3ea0*/  SEL R16, R3, RZ, !P1 ;  /* 0x000000ff03107207 */ /* 0x000fe20004800000 */
[----:B------:R-:W-:Y:S01]  /*3eb0*/  IMAD.IADD R46, R25, 0x1, R46 ;  /* 0x00000001192e7824 */ /* 0x000fe200078e022e */
[----:B------:R-:W-:-:S03]  /*3ec0*/  ISETP.NE.AND P1, PT, R6, R8, PT ;  /* 0x000000080600720c */ /* 0x000fc60003f25270 */
[----:B------:R-:W-:Y:S02]  /*3ed0*/  IMAD.IADD R5, R5, 0x1, R16 ;  /* 0x0000000105057824 */ /* 0x000fe400078e0210 */
[----:B------:R-:W-:Y:S02]  /*3ee0*/  VIADD R16, R46, 0x1 ;  /* 0x000000012e107836 */ /* 0x000fe40000000000 */
[----:B------:R-:W-:Y:S01]  /*3ef0*/  @!P0 IMAD.MOV R16, RZ, RZ, R46 ;  /* 0x000000ffff108224 */ /* 0x000fe200078e022e */
[----:B------:R-:W-:Y:S02]  /*3f00*/  SEL R18, R5, RZ, !P0 ;  /* 0x000000ff05127207 */ /* 0x000fe40004000000 */
[----:B------:R-:W-:Y:S01]  /*3f10*/  ISETP.NE.AND P0, PT, R8, R10, PT ;  /* 0x0000000a0800720c */ /* 0x000fe20003f05270 */
[----:B------:R-:W-:Y:S02]  /*3f20*/  VIADD R17, R16, 0x1 ;  /* 0x0000000110117836 */ /* 0x000fe40000000000 */
[----:B------:R-:W-:-:S02]  /*3f30*/  IMAD.IADD R7, R7, 0x1, R18 ;  /* 0x0000000107077824 */ /* 0x000fc400078e0212 */
[----:B------:R-:W-:-:S03]  /*3f40*/  @!P1 IMAD.MOV R17, RZ, RZ, R16 ;  /* 0x000000ffff119224 */ /* 0x000fc600078e0210 */
[----:B------:R-:W-:Y:S02]  /*3f50*/  SEL R18, R7, RZ, !P1 ;  /* 0x000000ff07127207 */ /* 0x000fe40004800000 */
[----:B------:R-:W-:-:S03]  /*3f60*/  ISETP.NE.AND P1, PT, R10, R12, PT ;  /* 0x0000000c0a00720c */ /* 0x000fc60003f25270 */
[----:B------:R-:W-:Y:S02]  /*3f70*/  IMAD.IADD R9, R9, 0x1, R18 ;  /* 0x0000000109097824 */ /* 0x000fe400078e0212 */
[----:B------:R-:W-:Y:S02]  /*3f80*/  VIADD R18, R17, 0x1 ;  /* 0x0000000111127836 */ /* 0x000fe40000000000 */
[----:B------:R-:W-:Y:S01]  /*3f90*/  @!P0 IMAD.MOV R18, RZ, RZ, R17 ;  /* 0x000000ffff128224 */ /* 0x000fe200078e0211 */
[----:B0-----:R-:W-:Y:S02]  /*3fa0*/  SEL R20, R9, RZ, !P0 ;  /* 0x000000ff09147207 */ /* 0x001fe40004000000 */
        /* <DEDUP_REMOVED lines=9> */
[----:B------:R-:W-:Y:S02]  /*4040*/  SEL R24, R13, RZ, !P0 ;  /* 0x000000ff0d187207 */ /* 0x000fe40004000000 */
[----:B--2---:R-:W-:Y:S01]  /*4050*/  ISETP.GE.AND P0, PT, R23, 0x101, PT ;  /* 0x000001011700780c */ /* 0x004fe20003f06270 */
[----:B------:R-:W-:Y:S02]  /*4060*/  VIADD R21, R20, 0x1 ;  /* 0x0000000114157836 */ /* 0x000fe40000000000 */
[----:B------:R-:W-:-:S02]  /*4070*/  IMAD.IADD R15, R15, 0x1, R24 ;  /* 0x000000010f0f7824 */ /* 0x000fc400078e0218 */
[----:B------:R-:W-:-:S03]  /*4080*/  @!P1 IMAD.MOV R21, RZ, RZ, R20 ;  /* 0x000000ffff159224 */ /* 0x000fc600078e0214 */
[----:B------:R-:W-:-:S05]  /*4090*/  SEL R24, R15, RZ, !P1 ;  /* 0x000000ff0f187207 */ /* 0x000fca0004800000 */
[----:B------:R-:W-:Y:S01]  /*40a0*/  IMAD.IADD R33, R33, 0x1, R24 ;  /* 0x0000000121217824 */ /* 0x000fe200078e0218 */
[----:B------:R-:W-:Y:S06]  /*40b0*/  @!P0 BRA `(.L_x_1802) ;  /* 0x0000000c00488947 */ /* 0x000fec0003800000 */
[----:B------:R-:W0:Y:S01]  /*40c0*/  LDS R41, [UR8+0x64] ;  /* 0x00006408ff297984 */ /* 0x000e220008000800 */
        /* <DEDUP_REMOVED lines=53> */
[----:B------:R-:W1:Y:S03]  /*4420*/  LDC.64 R8, c[0x0][0x398] ;  /* 0x0000e600ff087b82 */ /* 0x000e660000000a00 */
[----:B------:R-:W-:Y:S01]  /*4430*/  LOP3.LUT R3, R3, 0x300, RZ, 0xc0, !PT ;  /* 0x0000030003037812 */ /* 0x000fe200078ec0ff */
[----:B------:R-:W-:-:S04]  /*4440*/  IMAD.MOV R12, RZ, RZ, -R2 ;  /* 0x000000ffff0c7224 */ /* 0x000fc800078e0a02 */
[----:B------:R-:W-:-:S07]  /*4450*/  IMAD.IADD R0, R0, 0x1, R3 ;  /* 0x0000000100007824 */ /* 0x000fce00078e0203 */
.L_x_1805:
[----:B--2---:R2:W3:Y:S01]  /*4460*/  LDS.64 R14, [R10] ;  /* 0x000000000a0e7984 */ /* 0x0044e20000000a00 */
[----:B-1----:R-:W-:-:S04]  /*4470*/  IMAD.WIDE R4, R11, 0x4, R8 ;  /* 0x000000040b047825 */ /* 0x002fc800078e0208 */
[----:B0-----:R-:W-:-:S04]  /*4480*/  IMAD.WIDE R2, R11, 0x4, R6 ;  /* 0x000000040b027825 */ /* 0x001fc800078e0206 */
[----:B------:R-:W-:Y:S02]  /*4490*/  VIADD R12, R12, 0x1 ;  /* 0x000000010c0c7836 */ /* 0x000fe40000000000 */
[----:B------:R-:W-:Y:S02]  /*44a0*/  VIADD R11, R11, 0x100 ;  /* 0x000001000b0b7836 */ /* 0x000fe40000000000 */
[----:B--2---:R-:W-:Y:S01]  /*44b0*/  VIADD R10, R10, 0x800 ;  /* 0x000008000a0a7836 */ /* 0x004fe20000000000 */
[----:B------:R-:W-:Y:S01]  /*44c0*/  ISETP.NE.AND P0, PT, R12, RZ, PT ;  /* 0x000000ff0c00720c */ /* 0x000fe20003f05270 */
[----:B---3--:R2:W-:Y:S04]  /*44d0*/  STG.E desc[UR10][R4.64], R14 ;  /* 0x0000000e04007986 */ /* 0x0085e8000c10190a */
[----:B------:R2:W-:Y:S08]  /*44e0*/  STG.E desc[UR10][R2.64], R15 ;  /* 0x0000000f02007986 */ /* 0x0005f0000c10190a */
[----:B------:R-:W-:Y:S05]  /*44f0*/  @P0 BRA `(.L_x_1805) ;  /* 0xfffffffc00d80947 */ /* 0x000fea000383ffff */
.L_x_1804:
[----:B------:R-:W-:Y:S05]  /*4500*/  BSYNC.RECONVERGENT B0 ;  /* 0x0000000000007941 */ /* 0x000fea0003800200 */
.L_x_1803:
[----:B------:R-:W-:Y:S05]  /*4510*/  @!P1 EXIT ;  /* 0x000000000000994d */ /* 0x000fea0003800000 */
[----:B------:R-:W0:Y:S01]  /*4520*/  LDCU.64 UR4, c[0x0][0x398] ;  /* 0x00007300ff0477ac */ /* 0x000e220008000a00 */
[----:B--2---:R-:W-:Y:S01]  /*4530*/  IMAD.IADD R2, R23, 0x1, -R0 ;  /* 0x0000000117027824 */ /* 0x004fe200078e0a00 */
[C---:B------:R-:W-:Y:S01]  /*4540*/  LEA R22, R0.reuse, UR8, 0x3 ;  /* 0x0000000800167c11 */ /* 0x040fe2000f8e18ff */
[----:B------:R-:W-:Y:S01]  /*4550*/  BSSY.RECONVERGENT B0, `(.L_x_1806) ;  /* 0x0000051000007945 */ /* 0x000fe20003800200 */
[----:B------:R-:W1:Y:S01]  /*4560*/  LDCU.64 UR6, c[0x0][0x3a0] ;  /* 0x00007400ff0677ac */ /* 0x000e620008000a00 */
[----:B------:R-:W-:Y:S01]  /*4570*/  IMAD.IADD R41, R0, 0x1, R41 ;  /* 0x0000000100297824 */ /* 0x000fe200078e0229 */
[----:B------:R-:W-:Y:S01]  /*4580*/  ISETP.GT.AND P1, PT, R2, 0xc00, PT ;  /* 0x00000c000200780c */ /* 0x000fe20003f24270 */
[----:B------:R-:W-:Y:S01]  /*4590*/  VIADD R22, R22, 0x1000 ;  /* 0x0000100016167836 */ /* 0x000fe20000000000 */
[----:B------:R-:W-:Y:S01]  /*45a0*/  PLOP3.LUT P0, PT, PT, PT, PT, 0x80, 0x8 ;  /* 0x000000000008781c */ /* 0x000fe20003f0f070 */
[----:B0-----:R-:W-:Y:S02]  /*45b0*/  UIADD3 UR4, UP0, UPT, UR4, 0x800, URZ ;  /* 0x0000080004047890 */ /* 0x001fe4000ff1e0ff */
[----:B-1----:R-:W-:-:S02]  /*45c0*/  UIADD3 UR6, UP1, UPT, UR6, 0x800, URZ ;  /* 0x0000080006067890 */ /* 0x002fc4000ff3e0ff */
[----:B------:R-:W-:Y:S02]  /*45d0*/  UIADD3.X UR5, UPT, UPT, URZ, UR5, URZ, UP0, !UPT ;  /* 0x00000005ff057290 */ /* 0x000fe400087fe4ff */
[----:B------:R-:W-:Y:S01]  /*45e0*/  IMAD.U32 R4, RZ, RZ, UR4 ;  /* 0x00000004ff047e24 */ /* 0x000fe2000f8e00ff */
[----:B------:R-:W-:Y:S01]  /*45f0*/  UIADD3.X UR7, UPT, UPT, URZ, UR7, URZ, UP1, !UPT ;  /* 0x00000007ff077290 */ /* 0x000fe20008ffe4ff */
[----:B------:R-:W-:Y:S02]  /*4600*/  IMAD.U32 R2, RZ, RZ, UR6 ;  /* 0x00000006ff027e24 */ /* 0x000fe4000f8e00ff */
[----:B------:R-:W-:-:S03]  /*4610*/  IMAD.U32 R5, RZ, RZ, UR5 ;  /* 0x00000005ff057e24 */ /* 0x000fc6000f8e00ff */
[----:B------:R-:W-:Y:S01]  /*4620*/  IMAD.U32 R3, RZ, RZ, UR7 ;  /* 0x00000007ff037e24 */ /* 0x000fe2000f8e00ff */
[----:B------:R-:W-:Y:S06]  /*4630*/  @!P1 BRA `(.L_x_1807) ;  /* 0x0000000400089947 */ /* 0x000fec0003800000 */
[----:B------:R-:W-:Y:S01]  /*4640*/  PLOP3.LUT P0, PT, PT, PT, PT, 0x8, 0x80 ;  /* 0x000000000080781c */ /* 0x000fe20003f0e170 */
[----:B------:R-:W-:-:S12]  /*4650*/  VIADD R43, R23, 0xfffff400 ;  /* 0xfffff400172b7836 */ /* 0x000fd80000000000 */
.L_x_1808:
[----:B-1----:R-:W0:Y:S01]  /*4660*/  LDS.64 R36, [R22+-0x1000] ;  /* 0xfff0000016247984 */ /* 0x002e220000000a00 */
[----:B------:R-:W-:-:S03]  /*4670*/  IMAD.WIDE R44, R41, 0x4, R4 ;  /* 0x00000004292c7825 */ /* 0x000fc600078e0204 */
[----:B------:R-:W1:Y:S01]  /*4680*/  LDS.64 R48, [R22+-0x800] ;  /* 0xfff8000016307984 */ /* 0x000e620000000a00 */
[----:B------:R-:W-:-:S03]  /*4690*/  IMAD.WIDE R18, R41, 0x4, R2 ;  /* 0x0000000429127825 */ /* 0x000fc600078e0202 */
[----:B------:R-:W2:Y:S01]  /*46a0*/  LDS.64 R46, [R22] ;  /* 0x00000000162e7984 */ /* 0x000ea20000000a00 */
[----:B------:R-:W-:Y:S02]  /*46b0*/  VIADD R39, R41, 0x400 ;  /* 0x0000040029277836 */ /* 0x000fe40000000000 */
[----:B------:R-:W-:Y:S01]  /*46c0*/  VIADD R0, R0, 0x1000 ;  /* 0x0000100000007836 */ /* 0x000fe20000000000 */
[----:B------:R-:W3:Y:S04]  /*46d0*/  LDS.64 R6, [R22+0x800] ;  /* 0x0008000016067984 */ /* 0x000ee80000000a00 */
[----:B------:R-:W4:Y:S01]  /*46e0*/  LDS.64 R8, [R22+0x1000] ;  /* 0x0010000016087984 */ /* 0x000f220000000a00 */
[----:B------:R-:W-:-:S03]  /*46f0*/  ISETP.GE.AND P1, PT, R0, R43, PT ;  /* 0x0000002b0000720c */ /* 0x000fc60003f26270 */
[----:B------:R-:W5:Y:S04]  /*4700*/  LDS.64 R10, [R22+0x1800] ;  /* 0x00180000160a7984 */ /* 0x000f680000000a00 */
        /* <DEDUP_REMOVED lines=9> */
[----:B------:R1:W5:Y:S04]  /*47a0*/  LDS.64 R34, [R22+0x6800] ;  /* 0x0068000016227984 */ /* 0x0003680000000a00 */
[----:B0-----:R-:W-:Y:S04]  /*47b0*/  STG.E desc[UR10][R44.64+-0x800], R36 ;  /* 0xfff800242c007986 */ /* 0x001fe8000c10190a */
[----:B------:R0:W-:Y:S01]  /*47c0*/  STG.E desc[UR10][R18.64+-0x800], R37 ;  /* 0xfff8002512007986 */ /* 0x0001e2000c10190a */
[----:B-1----:R-:W-:-:S03]  /*47d0*/  VIADD R22, R22, 0x8000 ;  /* 0x0000800016167836 */ /* 0x002fc60000000000 */
[----:B------:R-:W-:Y:S04]  /*47e0*/  STG.E desc[UR10][R44.64+-0x400], R48 ;  /* 0xfffc00302c007986 */ /* 0x000fe8000c10190a */
[----:B------:R1:W-:Y:S01]  /*47f0*/  STG.E desc[UR10][R18.64+-0x400], R49 ;  /* 0xfffc003112007986 */ /* 0x0003e2000c10190a */
[----:B0-----:R-:W-:-:S03]  /*4800*/  IMAD.WIDE R36, R39, 0x4, R4 ;  /* 0x0000000427247825 */ /* 0x001fc600078e0204 */
[----:B--2---:R-:W-:Y:S01]  /*4810*/  STG.E desc[UR10][R44.64], R46 ;  /* 0x0000002e2c007986 */ /* 0x004fe2000c10190a */
[----:B------:R-:W-:-:S03]  /*4820*/  IMAD.WIDE R38, R39, 0x4, R2 ;  /* 0x0000000427267825 */ /* 0x000fc600078e0202 */
[----:B------:R0:W-:Y:S01]  /*4830*/  STG.E desc[UR10][R18.64], R47 ;  /* 0x0000002f12007986 */ /* 0x0001e2000c10190a */
[----:B-1----:R-:W-:-:S03]  /*4840*/  VIADD R49, R41, 0x800 ;  /* 0x0000080029317836 */ /* 0x002fc60000000000 */
[----:B---3--:R1:W-:Y:S04]  /*4850*/  STG.E desc[UR10][R44.64+0x400], R6 ;  /* 0x000400062c007986 */ /* 0x0083e8000c10190a */
[----:B------:R2:W-:Y:S04]  /*4860*/  STG.E desc[UR10][R18.64+0x400], R7 ;  /* 0x0004000712007986 */ /* 0x0005e8000c10190a */
[----:B----4-:R-:W-:Y:S01]  /*4870*/  STG.E desc[UR10][R36.64+-0x800], R8 ;  /* 0xfff8000824007986 */ /* 0x010fe2000c10190a */
[----:B0-----:R-:W-:-:S03]  /*4880*/  IMAD.WIDE R46, R49, 0x4, R4 ;  /* 0x00000004312e7825 */ /* 0x001fc600078e0204 */
[----:B------:R0:W-:Y:S01]  /*4890*/  STG.E desc[UR10][R38.64+-0x800], R9 ;  /* 0xfff8000926007986 */ /* 0x0001e2000c10190a */
[----:B-1----:R-:W-:-:S03]  /*48a0*/  IMAD.WIDE R44, R49, 0x4, R2 ;  /* 0x00000004312c7825 */ /* 0x002fc600078e0202 */
[----:B-----5:R1:W-:Y:S01]  /*48b0*/  STG.E desc[UR10][R36.64+-0x400], R10 ;  /* 0xfffc000a24007986 */ /* 0x0203e2000c10190a */
[C---:B--2---:R-:W-:Y:S02]  /*48c0*/  VIADD R19, R41.reuse, 0xc00 ;  /* 0x00000c0029137836 */ /* 0x044fe40000000000 */
[----:B------:R-:W-:Y:S01]  /*48d0*/  VIADD R41, R41, 0x1000 ;  /* 0x0000100029297836 */ /* 0x000fe20000000000 */
[----:B------:R1:W-:Y:S01]  /*48e0*/  STG.E desc[UR10][R38.64+-0x400], R11 ;  /* 0xfffc000b26007986 */ /* 0x0003e2000c10190a */
[----:B------:R-:W-:-:S03]  /*48f0*/  IMAD.WIDE R6, R19, 0x4, R4 ;  /* 0x0000000413067825 */ /* 0x000fc600078e0204 */
[----:B------:R1:W-:Y:S01]  /*4900*/  STG.E desc[UR10][R36.64], R12 ;  /* 0x0000000c24007986 */ /* 0x0003e2000c10190a */
[----:B0-----:R-:W-:-:S03]  /*4910*/  IMAD.WIDE R8, R19, 0x4, R2 ;  /* 0x0000000413087825 */ /* 0x001fc600078e0202 */
        /* <DEDUP_REMOVED lines=20> */
.L_x_1807:
[----:B------:R-:W-:Y:S05]  /*4a60*/  BSYNC.RECONVERGENT B0 ;  /* 0x0000000000007941 */ /* 0x000fea0003800200 */
.L_x_1806:
[----:B-1----:R-:W-:Y:S01]  /*4a70*/  IMAD.IADD R6, R23, 0x1, -R0 ;  /* 0x0000000117067824 */ /* 0x002fe200078e0a00 */
[----:B------:R-:W-:Y:S04]  /*4a80*/  BSSY.RECONVERGENT B0, `(.L_x_1809) ;  /* 0x0000024000007945 */ /* 0x000fe80003800200 */
[----:B------:R-:W-:-:S13]  /*4a90*/  ISETP.GT.AND P1, PT, R6, 0x400, PT ;  /* 0x000004000600780c */ /* 0x000fda0003f24270 */
[----:B------:R-:W-:Y:S05]  /*4aa0*/  @!P1 BRA `(.L_x_1810) ;  /* 0x0000000000849947 */ /* 0x000fea0003800000 */
[----:B------:R-:W0:Y:S01]  /*4ab0*/  LDS.64 R14, [R22+-0x1000] ;  /* 0xfff00000160e7984 */ /* 0x000e220000000a00 */
[C---:B------:R-:W-:Y:S01]  /*4ac0*/  IMAD.WIDE R6, R41.reuse, 0x4, R4 ;  /* 0x0000000429067825 */ /* 0x040fe200078e0204 */
[----:B------:R-:W-:Y:S02]  /*4ad0*/  PLOP3.LUT P0, PT, PT, PT, PT, 0x8, 0x80 ;  /* 0x000000000080781c */ /* 0x000fe40003f0e170 */
[----:B------:R-:W1:Y:S01]  /*4ae0*/  LDS.64 R16, [R22+-0x800] ;  /* 0xfff8000016107984 */ /* 0x000e620000000a00 */
[----:B------:R-:W-:-:S03]  /*4af0*/  IMAD.WIDE R8, R41, 0x4, R2 ;  /* 0x0000000429087825 */ /* 0x000fc600078e0202 */
[----:B------:R-:W2:Y:S01]  /*4b00*/  LDS.64 R18, [R22] ;  /* 0x0000000016127984 */ /* 0x000ea20000000a00 */
[----:B------:R-:W-:Y:S02]  /*4b10*/  VIADD R13, R41, 0x400 ;  /* 0x00000400290d7836 */ /* 0x000fe40000000000 */
[----:B------:R-:W-:Y:S01]  /*4b20*/  VIADD R0, R0, 0x800 ;  /* 0x0000080000007836 */ /* 0x000fe20000000000 */
[----:B------:R-:W3:Y:S01]  /*4b30*/  LDS.64 R20, [R22+0x800] ;  /* 0x0008000016147984 */ /* 0x000ee20000000a00 */
[----:B------:R-:W-:-:S03]  /*4b40*/  IMAD.WIDE R10, R13, 0x4, R4 ;  /* 0x000000040d0a7825 */ /* 0x000fc600078e0204 */
[----:B------:R-:W4:Y:S01]  /*4b50*/  LDS.64 R24, [R22+0x1000] ;  /* 0x0010000016187984 */ /* 0x000f220000000a00 */
[----:B------:R-:W-:-:S03]  /*4b60*/  IMAD.WIDE R12, R13, 0x4, R2 ;  /* 0x000000040d0c7825 */ /* 0x000fc600078e0202 */
[----:B------:R-:W5:Y:S01]  /*4b70*/  LDS.64 R26, [R22+0x1800] ;  /* 0x00180000161a7984 */ /* 0x000f620000000a00 */
[----:B------:R-:W-:-:S03]  /*4b80*/  VIADD R41, R41, 0x800 ;  /* 0x0000080029297836 */ /* 0x000fc60000000000 */
[----:B------:R-:W5:Y:S04]  /*4b90*/  LDS.64 R28, [R22+0x2000] ;  /* 0x00200000161c7984 */ /* 0x000f680000000a00 */
[----:B------:R0:W5:Y:S02]  /*4ba0*/  LDS.64 R30, [R22+0x2800] ;  /* 0x00280000161e7984 */ /* 0x0001640000000a00 */
[----:B0-----:R-:W-:Y:S02]  /*4bb0*/  VIADD R22, R22, 0x4000 ;  /* 0x0000400016167836 */ /* 0x001fe40000000000 */
[----:B------:R0:W-:Y:S04]  /*4bc0*/  STG.E desc[UR10][R6.64+-0x800], R14 ;  /* 0xfff8000e06007986 */ /* 0x0001e8000c10190a */
[----:B------:R0:W-:Y:S04]  /*4bd0*/  STG.E desc[UR10][R8.64+-0x800], R15 ;  /* 0xfff8000f08007986 */ /* 0x0001e8000c10190a */
[----:B-1----:R0:W-:Y:S04]  /*4be0*/  STG.E desc[UR10][R6.64+-0x400], R16 ;  /* 0xfffc001006007986 */ /* 0x0021e8000c10190a */
[----:B------:R0:W-:Y:S04]  /*4bf0*/  STG.E desc[UR10][R8.64+-0x400], R17 ;  /* 0xfffc001108007986 */ /* 0x0001e8000c10190a */
[----:B--2---:R0:W-:Y:S04]  /*4c00*/  STG.E desc[UR10][R6.64], R18 ;  /* 0x0000001206007986 */ /* 0x0041e8000c10190a */
[----:B------:R0:W-:Y:S04]  /*4c10*/  STG.E desc[UR10][R8.64], R19 ;  /* 0x0000001308007986 */ /* 0x0001e8000c10190a */
[----:B---3--:R0:W-:Y:S04]  /*4c20*/  STG.E desc[UR10][R6.64+0x400], R20 ;  /* 0x0004001406007986 */ /* 0x0081e8000c10190a */
[----:B------:R0:W-:Y:S04]  /*4c30*/  STG.E desc[UR10][R8.64+0x400], R21 ;  /* 0x0004001508007986 */ /* 0x0001e8000c10190a */
[----:B----4-:R0:W-:Y:S04]  /*4c40*/  STG.E desc[UR10][R10.64+-0x800], R24 ;  /* 0xfff800180a007986 */ /* 0x0101e8000c10190a */
[----:B------:R0:W-:Y:S04]  /*4c50*/  STG.E desc[UR10][R12.64+-0x800], R25 ;  /* 0xfff800190c007986 */ /* 0x0001e8000c10190a */
[----:B-----5:R0:W-:Y:S04]  /*4c60*/  STG.E desc[UR10][R10.64+-0x400], R26 ;  /* 0xfffc001a0a007986 */ /* 0x0201e8000c10190a */
[----:B------:R0:W-:Y:S04]  /*4c70*/  STG.E desc[UR10][R12.64+-0x400], R27 ;  /* 0xfffc001b0c007986 */ /* 0x0001e8000c10190a */
[----:B------:R0:W-:Y:S04]  /*4c80*/  STG.E desc[UR10][R10.64], R28 ;  /* 0x0000001c0a007986 */ /* 0x0001e8000c10190a */
[----:B------:R0:W-:Y:S04]  /*4c90*/  STG.E desc[UR10][R12.64], R29 ;  /* 0x0000001d0c007986 */ /* 0x0001e8000c10190a */
[----:B------:R0:W-:Y:S04]  /*4ca0*/  STG.E desc[UR10][R10.64+0x400], R30 ;  /* 0x0004001e0a007986 */ /* 0x0001e8000c10190a */
[----:B------:R0:W-:Y:S02]  /*4cb0*/  STG.E desc[UR10][R12.64+0x400], R31 ;  /* 0x0004001f0c007986 */ /* 0x0001e4000c10190a */
.L_x_1810:
[----:B------:R-:W-:Y:S05]  /*4cc0*/  BSYNC.RECONVERGENT B0 ;  /* 0x0000000000007941 */ /* 0x000fea0003800200 */
.L_x_1809:
[----:B------:R-:W-:-:S13]  /*4cd0*/  ISETP.LT.OR P0, PT, R0, R23, P0 ;  /* 0x000000170000720c */ /* 0x000fda0000701670 */
[----:B------:R-:W-:Y:S05]  /*4ce0*/  @!P0 EXIT ;  /* 0x000000000000894d */ /* 0x000fea0003800000 */
[----:B0-----:R-:W0:Y:S01]  /*4cf0*/  LDS.64 R6, [R22+-0x1000] ;  /* 0xfff0000016067984 */ /* 0x001e220000000a00 */
[----:B------:R-:W-:-:S03]  /*4d00*/  IMAD.WIDE R4, R41, 0x4, R4 ;  /* 0x0000000429047825 */ /* 0x000fc600078e0204 */
[----:B------:R-:W1:Y:S01]  /*4d10*/  LDS.64 R8, [R22+-0x800] ;  /* 0xfff8000016087984 */ /* 0x000e620000000a00 */
[----:B------:R-:W-:-:S03]  /*4d20*/  IMAD.WIDE R2, R41, 0x4, R2 ;  /* 0x0000000429027825 */ /* 0x000fc600078e0202 */
[----:B------:R-:W2:Y:S04]  /*4d30*/  LDS.64 R10, [R22] ;  /* 0x00000000160a7984 */ /* 0x000ea80000000a00 */
[----:B------:R-:W3:Y:S04]  /*4d40*/  LDS.64 R12, [R22+0x800] ;  /* 0x00080000160c7984 */ /* 0x000ee80000000a00 */
[----:B0-----:R-:W-:Y:S04]  /*4d50*/  STG.E desc[UR10][R4.64+-0x800], R6 ;  /* 0xfff8000604007986 */ /* 0x001fe8000c10190a */
[----:B------:R-:W-:Y:S04]  /*4d60*/  STG.E desc[UR10][R2.64+-0x800], R7 ;  /* 0xfff8000702007986 */ /* 0x000fe8000c10190a */
[----:B-1----:R-:W-:Y:S04]  /*4d70*/  STG.E desc[UR10][R4.64+-0x400], R8 ;  /* 0xfffc000804007986 */ /* 0x002fe8000c10190a */
[----:B------:R-:W-:Y:S04]  /*4d80*/  STG.E desc[UR10][R2.64+-0x400], R9 ;  /* 0xfffc000902007986 */ /* 0x000fe8000c10190a */
[----:B--2---:R-:W-:Y:S04]  /*4d90*/  STG.E desc[UR10][R4.64], R10 ;  /* 0x0000000a04007986 */ /* 0x004fe8000c10190a */
[----:B------:R-:W-:Y:S04]  /*4da0*/  STG.E desc[UR10][R2.64], R11 ;  /* 0x0000000b02007986 */ /* 0x000fe8000c10190a */
[----:B---3--:R-:W-:Y:S04]  /*4db0*/  STG.E desc[UR10][R4.64+0x400], R12 ;  /* 0x0004000c04007986 */ /* 0x008fe8000c10190a */
[----:B------:R-:W-:Y:S01]  /*4dc0*/  STG.E desc[UR10][R2.64+0x400], R13 ;  /* 0x0004000d02007986 */ /* 0x000fe2000c10190a */
[----:B------:R-:W-:Y:S05]  /*4dd0*/  EXIT ;  /* 0x000000000000794d */ /* 0x000fea0003800000 */
.L_x_1802:
[----:B------:R-:W-:Y:S02]  /*4de0*/  ISETP.NE.AND P5, PT, R34, R2, PT ;  /* 0x000000022200720c */ /* 0x000fe40003fa5270 */
[----:B------:R-:W-:Y:S02]  /*4df0*/  ISETP.NE.AND P0, PT, R2, R4, PT ;  /* 0x000000040200720c */ /* 0x000fe40003f05270 */
[----:B------:R-:W-:Y:S02]  /*4e00*/  ISETP.NE.AND P1, PT, R4, R6, PT ;  /* 0x000000060400720c */ /* 0x000fe40003f25270 */
[----:B------:R-:W-:Y:S02]  /*4e10*/  ISETP.NE.AND P2, PT, R6, R8, PT ;  /* 0x000000080600720c */ /* 0x000fe40003f45270 */
[----:B------:R-:W-:Y:S02]  /*4e20*/  ISETP.NE.AND P3, PT, R8, R10, PT ;  /* 0x0000000a0800720c */ /* 0x000fe40003f65270 */
[----:B------:R-:W-:-:S02]  /*4e30*/  ISETP.NE.AND P4, PT, R10, R12, PT ;  /* 0x0000000c0a00720c */ /* 0x000fc40003f85270 */
[----:B------:R-:W-:Y:S01]  /*4e40*/  ISETP.NE.AND P6, PT, R12, R14, PT ;  /* 0x0000000e0c00720c */ /* 0x000fe20003fc5270 */
[----:B------:R-:W0:Y:S08]  /*4e50*/  @P5 LDC.64 R30, c[0x0][0x398] ;  /* 0x0000e600ff1e5b82 */ /* 0x000e300000000a00 */
[----:B------:R-:W1:Y:S08]  /*4e60*/  @P5 LDC.64 R28, c[0x0][0x3a0] ;  /* 0x0000e800ff1c5b82 */ /* 0x000e700000000a00 */
[----:B------:R-:W2:Y:S08]  /*4e70*/  @P0 LDC.64 R22, c[0x0][0x398] ;  /* 0x0000e600ff160b82 */ /* 0x000eb00000000a00 */
[----:B------:R-:W3:Y:S01]  /*4e80*/  @P0 LDC.64 R26, c[0x0][0x3a0] ;  /* 0x0000e800ff1a0b82 */ /* 0x000ee20000000a00 */
[----:B0-----:R-:W-:-:S05]  /*4e90*/  @P5 IMAD.WIDE R42, R25, 0x4, R30 ;  /* 0x00000004192a5825 */ /* 0x001fca00078e021e */
[----:B------:R-:W-:Y:S02]  /*4ea0*/  @P5 STG.E desc[UR10][R42.64], R34 ;  /* 0x000000222a005986 */ /* 0x000fe4000c10190a */
[----:B------:R-:W0:Y:S01]  /*4eb0*/  @P1 LDC.64 R40, c[0x0][0x398] ;  /* 0x0000e600ff281b82 */ /* 0x000e220000000a00 */
[----:B-1----:R-:W-:-:S05]  /*4ec0*/  @P5 IMAD.WIDE R44, R25, 0x4, R28 ;  /* 0x00000004192c5825 */ /* 0x002fca00078e021c */
[----:B------:R1:W-:Y:S01]  /*4ed0*/  @P5 STG.E desc[UR10][R44.64], R35 ;  /* 0x000000232c005986 */ /* 0x0003e2000c10190a */
[----:B------:R-:W-:Y:S01]  /*4ee0*/  ISETP.NE.AND P5, PT, R14, R32, PT ;  /* 0x000000200e00720c */ /* 0x000fe20003fa5270 */
[----:B------:R-:W4:Y:S01]  /*4ef0*/  @P1 LDC.64 R38, c[0x0][0x3a0] ;  /* 0x0000e800ff261b82 */ /* 0x000f220000000a00 */
[----:B--2---:R-:W-:-:S05]  /*4f00*/  @P0 IMAD.WIDE R52, R49, 0x4, R22 ;  /* 0x0000000431340825 */ /* 0x004fca00078e0216 */
[----:B------:R2:W-:Y:S02]  /*4f10*/  @P0 STG.E desc[UR10][R52.64], R2 ;  /* 0x0000000234000986 */ /* 0x0005e4000c10190a */
[----:B------:R-:W5:Y:S01]  /*4f20*/  @P2 LDC.64 R30, c[0x0][0x398] ;  /* 0x0000e600ff1e2b82 */ /* 0x000f620000000a00 */
[----:B---3--:R-:W-:-:S05]  /*4f30*/  @P0 IMAD.WIDE R48, R49, 0x4, R26 ;  /* 0x0000000431300825 */ /* 0x008fca00078e021a */
[----:B------:R2:W-:Y:S01]  /*4f40*/  @P0 STG.E desc[UR10][R48.64], R3 ;  /* 0x0000000330000986 */ /* 0x0005e2000c10190a */
[----:B------:R-:W-:Y:S01]  /*4f50*/  ISETP.NE.AND P0, PT, R32, R37, PT ;  /* 0x000000252000720c */ /* 0x000fe20003f05270 */
[----:B------:R-:W3:Y:S01]  /*4f60*/  @P2 LDC.64 R22, c[0x0][0x3a0] ;  /* 0x0000e800ff162b82 */ /* 0x000ee20000000a00 */
[----:B0-----:R-:W-:-:S05]  /*4f70*/  @P1 IMAD.WIDE R50, R46, 0x4, R40 ;  /* 0x000000042e321825 */ /* 0x001fca00078e0228 */
[----:B------:R2:W-:Y:S02]  /*4f80*/  @P1 STG.E desc[UR10][R50.64], R4 ;  /* 0x0000000432001986 */ /* 0x0005e4000c10190a */
[----:B------:R-:W0:Y:S01]  /*4f90*/  @P3 LDC.64 R28, c[0x0][0x398] ;  /* 0x0000e600ff1c3b82 */ /* 0x000e220000000a00 */
[----:B----4-:R-:W-:-:S05]  /*4fa0*/  @P1 IMAD.WIDE R46, R46, 0x4, R38 ;  /* 0x000000042e2e1825 */ /* 0x010fca00078e0226 */
[----:B------:R2:W-:Y:S02]  /*4fb0*/  @P1 STG.E desc[UR10][R46.64], R5 ;  /* 0x000000052e001986 */ /* 0x0005e4000c10190a */
[----:B------:R-:W4:Y:S01]  /*4fc0*/  @P3 LDC.64 R26, c[0x0][0x3a0] ;  /* 0x0000e800ff1a3b82 */ /* 0x000f220000000a00 */
[----:B-----5:R-:W-:-:S05]  /*4fd0*/  @P2 IMAD.WIDE R30, R16, 0x4, R30 ;  /* 0x00000004101e2825 */ /* 0x020fca00078e021e */
[----:B------:R2:W-:Y:S02]  /*4fe0*/  @P2 STG.E desc[UR10][R30.64], R6 ;  /* 0x000000061e002986 */ /* 0x0005e4000c10190a */
[----:B------:R-:W5:Y:S01]  /*4ff0*/  @P4 LDC.64 R24, c[0x0][0x398] ;  /* 0x0000e600ff184b82 */ /* 0x000f620000000a00 */
[----:B---3--:R-:W-:-:S05]  /*5000*/  @P2 IMAD.WIDE R22, R16, 0x4, R22 ;  /* 0x0000000410162825 */ /* 0x008fca00078e0216 */
[----:B------:R2:W-:Y:S02]  /*5010*/  @P2 STG.E desc[UR10][R22.64], R7 ;  /* 0x0000000716002986 */ /* 0x0005e4000c10190a */
[----:B-1----:R-:W1:Y:S01]  /*5020*/  @P4 LDC.64 R44, c[0x0][0x3a0] ;  /* 0x0000e800ff2c4b82 */ /* 0x002e620000000a00 */
[----:B0-----:R-:W-:-:S05]  /*5030*/  @P3 IMAD.WIDE R28, R17, 0x4, R28 ;  /* 0x00000004111c3825 */ /* 0x001fca00078e021c */
[----:B------:R2:W-:Y:S02]  /*5040*/  @P3 STG.E desc[UR10][R28.64], R8 ;  /* 0x000000081c003986 */ /* 0x0005e4000c10190a */
[----:B------:R-:W0:Y:S01]  /*5050*/  @P6 LDC.64 R42, c[0x0][0x398] ;  /* 0x0000e600ff2a6b82 */ /* 0x000e220000000a00 */
[----:B----4-:R-:W-:-:S05]  /*5060*/  @P3 IMAD.WIDE R26, R17, 0x4, R26 ;  /* 0x00000004111a3825 */ /* 0x010fca00078e021a */
[----:B------:R2:W-:Y:S02]  /*5070*/  @P3 STG.E desc[UR10][R26.64], R9 ;  /* 0x000000091a003986 */ /* 0x0005e4000c10190a */
[----:B------:R-:W3:Y:S01]  /*5080*/  @P6 LDC.64 R34, c[0x0][0x3a0] ;  /* 0x0000e800ff226b82 */ /* 0x000ee20000000a00 */
[----:B-----5:R-:W-:-:S05]  /*5090*/  @P4 IMAD.WIDE R24, R18, 0x4, R24 ;  /* 0x0000000412184825 */ /* 0x020fca00078e0218 */
[----:B------:R2:W-:Y:S02]  /*50a0*/  @P4 STG.E desc[UR10][R24.64], R10 ;  /* 0x0000000a18004986 */ /* 0x0005e4000c10190a */
[----:B------:R-:W4:Y:S01]  /*50b0*/  @P5 LDC.64 R38, c[0x0][0x398] ;  /* 0x0000e600ff265b82 */ /* 0x000f220000000a00 */
[----:B-1----:R-:W-:-:S05]  /*50c0*/  @P4 IMAD.WIDE R44, R18, 0x4, R44 ;  /* 0x00000004122c4825 */ /* 0x002fca00078e022c */
[----:B------:R2:W-:Y:S02]  /*50d0*/  @P4 STG.E desc[UR10][R44.64], R11 ;  /* 0x0000000b2c004986 */ /* 0x0005e4000c10190a */
[----:B------:R-:W1:Y:S01]  /*50e0*/  @P5 LDC.64 R40, c[0x0][0x3a0] ;  /* 0x0000e800ff285b82 */ /* 0x000e620000000a00 */
[----:B0-----:R-:W-:-:S05]  /*50f0*/  @P6 IMAD.WIDE R42, R19, 0x4, R42 ;  /* 0x00000004132a6825 */ /* 0x001fca00078e022a */
[----:B------:R2:W-:Y:S01]  /*5100*/  @P6 STG.E desc[UR10][R42.64], R12 ;  /* 0x0000000c2a006986 */ /* 0x0005e2000c10190a */
[----:B---3--:R-:W-:-:S05]  /*5110*/  @P6 IMAD.WIDE R34, R19, 0x4, R34 ;  /* 0x0000000413226825 */ /* 0x008fca00078e0222 */
[----:B------:R2:W-:Y:S01]  /*5120*/  @P6 STG.E desc[UR10][R34.64], R13 ;  /* 0x0000000d22006986 */ /* 0x0005e2000c10190a */
[----:B----4-:R-:W-:-:S05]  /*5130*/  @P5 IMAD.WIDE R38, R20, 0x4, R38 ;  /* 0x0000000414265825 */ /* 0x010fca00078e0226 */
[----:B------:R2:W-:Y:S01]  /*5140*/  @P5 STG.E desc[UR10][R38.64], R14 ;  /* 0x0000000e26005986 */ /* 0x0005e2000c10190a */
[----:B-1----:R-:W-:-:S05]  /*5150*/  @P5 IMAD.WIDE R40, R20, 0x4, R40 ;  /* 0x0000000414285825 */ /* 0x002fca00078e0228 */
[----:B------:R2:W-:Y:S01]  /*5160*/  @P5 STG.E desc[UR10][R40.64], R15 ;  /* 0x0000000f28005986 */ /* 0x0005e2000c10190a */
[----:B------:R-:W-:Y:S05]  /*5170*/  @!P0 EXIT ;  /* 0x000000000000894d */ /* 0x000fea0003800000 */
[----:B--2---:R-:W0:Y:S08]  /*5180*/  LDC.64 R2, c[0x0][0x398] ;  /* 0x0000e600ff027b82 */ /* 0x004e300000000a00 */
[----:B------:R-:W1:Y:S01]  /*5190*/  LDC.64 R4, c[0x0][0x3a0] ;  /* 0x0000e800ff047b82 */ /* 0x000e620000000a00 */
[----:B0-----:R-:W-:-:S05]  /*51a0*/  IMAD.WIDE R2, R21, 0x4, R2 ;  /* 0x0000000415027825 */ /* 0x001fca00078e0202 */
[----:B------:R-:W-:Y:S01]  /*51b0*/  STG.E desc[UR10][R2.64], R32 ;  /* 0x0000002002007986 */ /* 0x000fe2000c10190a */
[----:B-1----:R-:W-:-:S05]  /*51c0*/  IMAD.WIDE R4, R21, 0x4, R4 ;  /* 0x0000000415047825 */ /* 0x002fca00078e0204 */
[----:B------:R-:W-:Y:S01]  /*51d0*/  STG.E desc[UR10][R4.64], R33 ;  /* 0x0000002104007986 */ /* 0x000fe2000c10190a */
[----:B------:R-:W-:Y:S05]  /*51e0*/  EXIT ;  /* 0x000000000000794d */ /* 0x000fea0003800000 */
.L_x_1778:
[----:B------:R-:W-:-:S06]  /*51f0*/  UISETP.GE.AND UP0, UPT, UR7, 0x1, UPT ;  /* 0x000000010700788c */ /* 0x000fcc000bf06270 */
[----:B------:R-:W-:-:S13]  /*5200*/  PLOP3.LUT P0, PT, PT, PT, UP0, 0x80, 0x8 ;  /* 0x000000000008781c */ /* 0x000fda0003f0f008 */
[----:B------:R-:W-:Y:S05]  /*5210*/  @!P0 EXIT ;  /* 0x000000000000894d */ /* 0x000fea0003800000 */
[----:B------:R-:W-:-:S09]  /*5220*/  UISETP.NE.AND UP0, UPT, UR8, URZ, UPT ;  /* 0x000000ff0800728c */ /* 0x000fd2000bf05270 */
[----:B------:R-:W-:Y:S05]  /*5230*/  BRA.U UP0, `(.L_x_1811) ;  /* 0x0000002500687547 */ /* 0x000fea000b800000 */
[----:B------:R-:W0:Y:S02]  /*5240*/  LDCU.64 UR4, c[0x0][0x380] ;  /* 0x00007000ff0477ac */ /* 0x000e240008000a00 */
[----:B0-----:R-:W-:-:S06]  /*5250*/  UIMAD.WIDE.U32 UR4, UR6, 0x4, UR4 ;  /* 0x00000004060478a5 */ /* 0x001fcc000f8e0004 */
[----:B------:R-:W-:Y:S02]  /*5260*/  IMAD.U32 R2, RZ, RZ, UR4 ;  /* 0x00000004ff027e24 */ /* 0x000fe4000f8e00ff */
[----:B------:R-:W-:-:S05]  /*5270*/  IMAD.U32 R3, RZ, RZ, UR5 ;  /* 0x00000005ff037e24 */ /* 0x000fca000f8e00ff */
[----:B------:R0:W2:Y:S01]  /*5280*/  LDG.E.CONSTANT R8, desc[UR10][R2.64] ;  /* 0x0000000a02087981 */ /* 0x0000a2000c1e9900 */
[----:B------:R-:W1:Y:S02]  /*5290*/  S2R R0, SR_TID.X ;  /* 0x0000000000007919 */ /* 0x000e640000002100 */
[C---:B-1----:R-:W-:Y:S02]  /*52a0*/  LOP3.LUT R7, R0.reuse, 0x1f, RZ, 0xc0, !PT ;  /* 0x0000001f00077812 */ /* 0x042fe400078ec0ff */
[----:B------:R-:W-:-:S05]  /*52b0*/  LOP3.LUT R4, R0, 0x3e0, RZ, 0xc0, !PT ;  /* 0x000003e000047812 */ /* 0x000fca00078ec0ff */
[----:B------:R-:W-:-:S04]  /*52c0*/  IMAD R7, R4, 0x9, R7 ;  /* 0x0000000904077824 */ /* 0x000fc800078e0207 */
[C---:B------:R-:W-:Y:S01]  /*52d0*/  VIADD R4, R7.reuse, 0x20 ;  /* 0x0000002007047836 */ /* 0x040fe20000000000 */
[C---:B------:R-:W-:Y:S01]  /*52e0*/  ISETP.GE.U32.AND P5, PT, R7.reuse, UR7, PT ;  /* 0x0000000707007c0c */ /* 0x040fe2000bfa6070 */
[C---:B------:R-:W-:Y:S02]  /*52f0*/  VIADD R5, R7.reuse, 0x40 ;  /* 0x0000004007057836 */ /* 0x040fe40000000000 */
[C---:B------:R-:W-:Y:S01]  /*5300*/  VIADD R9, R7.reuse, 0xa0 ;  /* 0x000000a007097836 */ /* 0x040fe20000000000 */
[----:B------:R-:W-:Y:S01]  /*5310*/  ISETP.GE.U32.AND P0, PT, R4, UR7, PT ;  /* 0x0000000704007c0c */ /* 0x000fe2000bf06070 */
[----:B------:R-:W-:Y:S01]  /*5320*/  VIADD R4, R7, 0x60 ;  /* 0x0000006007047836 */ /* 0x000fe20000000000 */
[----:B------:R-:W-:Y:S01]  /*5330*/  ISETP.GE.U32.AND P1, PT, R5, UR7, PT ;  /* 0x0000000705007c0c */ /* 0x000fe2000bf26070 */
[----:B------:R-:W-:Y:S01]  /*5340*/  VIADD R5, R7, 0x80 ;  /* 0x0000008007057836 */ /* 0x000fe20000000000 */
[----:B------:R-:W-:Y:S02]  /*5350*/  ISETP.GE.U32.AND P4, PT, R9, UR7, PT ;  /* 0x0000000709007c0c */ /* 0x000fe4000bf86070 */
[----:B------:R-:W-:-:S02]  /*5360*/  ISETP.GE.U32.AND P2, PT, R4, UR7, PT ;  /* 0x0000000704007c0c */ /* 0x000fc4000bf46070 */
[C---:B------:R-:W-:Y:S01]  /*5370*/  LEA R4, P6, R7.reuse, UR4, 0x2 ;  /* 0x0000000407047c11 */ /* 0x040fe2000f8c10ff */
[----:B0-----:R-:W-:Y:S01]  /*5380*/  @!P5 IMAD.WIDE.U32 R2, R7, 0x4, R2 ;  /* 0x000000040702d825 */ /* 0x001fe200078e0002 */
[----:B------:R-:W-:-:S03]  /*5390*/  ISETP.GE.U32.AND P3, PT, R5, UR7, PT ;  /* 0x0000000705007c0c */ /* 0x000fc6000bf66070 */
[C---:B------:R-:W-:Y:S02]  /*53a0*/  VIADD R9, R7.reuse, 0xc0 ;  /* 0x000000c007097836 */ /* 0x040fe40000000000 */
[C---:B------:R-:W-:Y:S02]  /*53b0*/  VIADD R12, R7.reuse, 0xe0 ;  /* 0x000000e0070c7836 */ /* 0x040fe40000000000 */
[----:B------:R-:W-:Y:S02]  /*53c0*/  IMAD.X R5, RZ, RZ, UR5, P6 ;  /* 0x00000005ff057e24 */ /* 0x000fe4000b0e06ff */
[----:B------:R-:W-:Y:S01]  /*53d0*/  VIADD R7, R7, 0x100 ;  /* 0x0000010007077836 */ /* 0x000fe20000000000 */
[----:B------:R-:W-:Y:S01]  /*53e0*/  ISETP.GE.U32.AND P6, PT, R9, UR7, PT ;  /* 0x0000000709007c0c */ /* 0x000fe2000bfc6070 */
[----:B--2---:R-:W-:Y:S02]  /*53f0*/  IMAD.MOV.U32 R11, RZ, RZ, R8 ;  /* 0x000000ffff0b7224 */ /* 0x004fe400078e0008 */
[----:B------:R0:W2:Y:S01]  /*5400*/  @!P5 LDG.E.CONSTANT R8, desc[UR10][R2.64] ;  /* 0x0000000a0208d981 */ /* 0x0000a2000c1e9900 */
[----:B------:R-:W-:Y:S01]  /*5410*/  ISETP.GE.U32.AND P5, PT, R12, UR7, PT ;  /* 0x000000070c007c0c */ /* 0x000fe2000bfa6070 */
[----:B------:R-:W-:-:S06]  /*5420*/  IMAD.MOV.U32 R10, RZ, RZ, R11 ;  /* 0x000000ffff0a7224 */ /* 0x000fcc00078e000b */
[----:B------:R-:W3:Y:S01]  /*5430*/  @!P0 LDG.E.CONSTANT R10, desc[UR10][R4.64+0x80] ;  /* 0x0000800a040a8981 */ /* 0x000ee2000c1e9900 */
[----:B------:R-:W-:Y:S01]  /*5440*/  ISETP.GE.U32.AND P0, PT, R7, UR7, PT ;  /* 0x0000000707007c0c */ /* 0x000fe2000bf06070 */
[--C-:B------:R-:W-:Y:S02]  /*5450*/  IMAD.MOV.U32 R7, RZ, RZ, R11.reuse ;  /* 0x000000ffff077224 */ /* 0x100fe400078e000b */
[--C-:B0-----:R-:W-:Y:S02]  /*5460*/  IMAD.MOV.U32 R2, RZ, RZ, R11.reuse ;  /* 0x000000ffff027224 */ /* 0x101fe400078e000b */
        /* <DEDUP_REMOVED lines=11> */
[----:B------:R-:W1:Y:S01]  /*5520*/  S2R R9, SR_LANEID ;  /* 0x0000000000097919 */ /* 0x000e620000000000 */
[----:B------:R-:W1:Y:S01]  /*5530*/  S2UR UR5, SR_CgaCtaId ;  /* 0x00000000000579c3 */ /* 0x000e620000008800 */
[----:B------:R-:W-:Y:S01]  /*5540*/  SHF.R.U32.HI R44, RZ, 0x5, R0 ;  /* 0x00000005ff2c7819 */ /* 0x000fe20000011600 */
[----:B------:R-:W-:-:S06]  /*5550*/  UMOV UR4, 0x400 ;  /* 0x0000040000047882 */ /* 0x000fcc0000000000 */
[----:B0-----:R-:W0:Y:S01]  /*5560*/  LDC R5, c[0x0][0x390] ;  /* 0x0000e400ff057b82 */ /* 0x001e220000000800 */
[----:B-1----:R-:W-:Y:S01]  /*5570*/  ULEA UR4, UR5, UR4, 0x18 ;  /* 0x0000000405047291 */ /* 0x002fe2000f8ec0ff */
[----:B------:R-:W-:-:S05]  /*5580*/  IMAD R3, R44, 0x120, R9 ;  /* 0x000001202c037824 */ /* 0x000fca00078e0209 */
[----:B------:R-:W-:-:S05]  /*5590*/  LEA R16, R3, UR4, 0x2 ;  /* 0x0000000403107c11 */ /* 0x000fca000f8e10ff */
[----:B------:R-:W-:Y:S01]  /*55a0*/  IMAD R17, R9, 0x20, R16 ;  /* 0x0000002009117824 */ /* 0x000fe200078e0210 */
[----:B------:R-:W-:Y:S01]  /*55b0*/  ISETP.NE.AND P3, PT, R0, RZ, PT ;  /* 0x000000ff0000720c */ /* 0x000fe20003f65270 */
[----:B--2---:R-:W-:Y:S04]  /*55c0*/  STS [R16], R8 ;  /* 0x0000000810007388 */ /* 0x004fe80000000800 */
[----:B---3--:R-:W-:Y:S04]  /*55d0*/  STS [R16+0x80], R10 ;  /* 0x0000800a10007388 */ /* 0x008fe80000000800 */
[----:B----4-:R-:W-:Y:S04]  /*55e0*/  STS [R16+0x100], R7 ;  /* 0x0001000710007388 */ /* 0x010fe80000000800 */
[----:B-----5:R-:W-:Y:S04]  /*55f0*/  STS [R16+0x180], R2 ;  /* 0x0001800210007388 */ /* 0x020fe80000000800 */
[----:B------:R-:W-:Y:S04]  /*5600*/  STS [R16+0x200], R12 ;  /* 0x0002000c10007388 */ /* 0x000fe80000000800 */
[----:B------:R-:W-:Y:S04]  /*5610*/  STS [R16+0x280], R13 ;  /* 0x0002800d10007388 */ /* 0x000fe80000000800 */
[----:B------:R1:W-:Y:S04]  /*5620*/  STS [R16+0x300], R14 ;  /* 0x0003000e10007388 */ /* 0x0003e80000000800 */
[----:B------:R-:W-:Y:S04]  /*5630*/  STS [R16+0x380], R15 ;  /* 0x0003800f10007388 */ /* 0x000fe80000000800 */
[----:B------:R-:W-:Y:S01]  /*5640*/  STS [R16+0x400], R11 ;  /* 0x0004000b10007388 */ /* 0x000fe20000000800 */
[----:B------:R-:W-:-:S03]  /*5650*/  NOP ;  /* 0x0000000000007918 */ /* 0x000fc60000000000 */
[----:B------:R-:W2:Y:S04]  /*5660*/  LDS R3, [R17+0x20] ;  /* 0x0000200011037984 */ /* 0x000ea80000000800 */
[----:B------:R-:W-:Y:S04]  /*5670*/  LDS R8, [R17] ;  /* 0x0000000011087984 */ /* 0x000fe80000000800 */
[----:B------:R-:W3:Y:S04]  /*5680*/  LDS R10, [R17+0x4] ;  /* 0x00000400110a7984 */ /* 0x000ee80000000800 */
[----:B------:R-:W4:Y:S04]  /*5690*/  LDS R28, [R17+0x8] ;  /* 0x00000800111c7984 */ /* 0x000f280000000800 */
        /* <DEDUP_REMOVED lines=19> */
[----:B------:R-:W5:Y:S04]  /*57d0*/  LDS R29, [R17+0x8] ;  /* 0x00000800111d7984 */ /* 0x000f680000000800 */
[----:B------:R-:W-:Y:S04]  /*57e0*/  LDS R31, [R17+0xc] ;  /* 0x00000c00111f7984 */ /* 0x000fe80000000800 */
[----:B------:R-:W-:Y:S04]  /*57f0*/  LDS R33, [R17+0x10] ;  /* 0x0000100011217984 */ /* 0x000fe80000000800 */
[----:B------:R-:W-:Y:S04]  /*5800*/  LDS R35, [R17+0x14] ;  /* 0x0000140011237984 */ /* 0x000fe80000000800 */
[----:B------:R-:W-:Y:S04]  /*5810*/  LDS R37, [R17+0x18] ;  /* 0x0000180011257984 */ /* 0x000fe80000000800 */
[----:B------:R-:W-:Y:S04]  /*5820*/  LDS R4, [R17+0x1c] ;  /* 0x00001c0011047984 */ /* 0x000fe80000000800 */
[----:B------:R-:W-:Y:S01]  /*5830*/  LDS R5, [R17+0x20] ;  /* 0x0000200011057984 */ /* 0x000fe20000000800 */
[----:B------:R-:W-:Y:S06]  /*5840*/  BAR.SYNC.DEFER_BLOCKING 0x0 ;  /* 0x0000000000007b1d */ /* 0x000fec0000010000 */
[----:B--2---:R-:W-:Y:S02]  /*5850*/  STS [R14+0x47c], R3 ;  /* 0x00047c030e007388 */ /* 0x004fe40000000800 */
[----:B------:R-:W-:Y:S01]  /*5860*/  BAR.SYNC.DEFER_BLOCKING 0x0 ;  /* 0x0000000000007b1d */ /* 0x000fe20000010000 */
[----:B------:R-:W-:-:S05]  /*5870*/  IMAD R7, R0, 0x9, RZ ;  /* 0x0000000900077824 */ /* 0x000fca00078e02ff */
[----:B------:R0:W2:Y:S01]  /*5880*/  @P3 LDS R6, [R14+0x478] ;  /* 0x000478000e063984 */ /* 0x0000a20000000800 */
[----:B------:R-:W-:Y:S01]  /*5890*/  VIADD R12, R7, 0x1 ;  /* 0x00000001070c7836 */ /* 0x000fe20000000000 */
[----:B---3--:R-:W-:-:S04]  /*58a0*/  ISETP.NE.AND P0, PT, R8, R10, PT ;  /* 0x0000000a0800720c */ /* 0x008fc80003f05270 */
[----:B------:R-:W-:Y:S01]  /*58b0*/  ISETP.EQ.OR P4, PT, R12, UR7, P0 ;  /* 0x000000070c007c0c */ /* 0x000fe20008782670 */
[----:B------:R-:W-:Y:S01]  /*58c0*/  VIADD R12, R7, 0x2 ;  /* 0x00000002070c7836 */ /* 0x000fe20000000000 */
[----:B----4-:R-:W-:Y:S02]  /*58d0*/  ISETP.NE.AND P0, PT, R10, R28, PT ;  /* 0x0000001c0a00720c */ /* 0x010fe40003f05270 */
[----:B0-----:R-:W-:Y:S02]  /*58e0*/  SEL R14, R39, RZ, !P4 ;  /* 0x000000ff270e7207 */ /* 0x001fe40006000000 */
[----:B------:R-:W-:-:S03]  /*58f0*/  ISETP.EQ.OR P0, PT, R12, UR7, P0 ;  /* 0x000000070c007c0c */ /* 0x000fc60008702670 */
[----:B-1----:R-:W-:Y:S01]  /*5900*/  IMAD.IADD R14, R11, 0x1, R14 ;  /* 0x000000010b0e7824 */ /* 0x002fe200078e020e */
[C---:B------:R-:W-:Y:S01]  /*5910*/  ISETP.NE.AND P2, PT, R7.reuse, UR7, PT ;  /* 0x0000000707007c0c */ /* 0x040fe2000bf45270 */
[----:B------:R-:W-:Y:S02]  /*5920*/  IMAD.MOV.U32 R13, RZ, RZ, 0x1 ;  /* 0x00000001ff0d7424 */ /* 0x000fe400078e00ff */
[----:B------:R-:W-:Y:S01]  /*5930*/  VIADD R15, R7, 0x3 ;  /* 0x00000003070f7836 */ /* 0x000fe20000000000 */
[----:B------:R-:W-:Y:S02]  /*5940*/  SEL R14, R14, RZ, !P0 ;  /* 0x000000ff0e0e7207 */ /* 0x000fe40004000000 */
[----:B------:R-:W-:-:S03]  /*5950*/  SEL R2, RZ, 0x1, P2 ;  /* 0x00000001ff027807 */ /* 0x000fc60001000000 */
[----:B-----5:R-:W-:Y:S01]  /*5960*/  IMAD.IADD R14, R29, 0x1, R14 ;  /* 0x000000011d0e7824 */ /* 0x020fe200078e020e */
[----:B--2---:R-:W-:-:S04]  /*5970*/  @P3 ISETP.NE.AND P1, PT, R6, R8, PT ;  /* 0x000000080600320c */ /* 0x004fc80003f25270 */
[----:B------:R-:W-:Y:S02]  /*5980*/  @P3 SEL R13, RZ, 0x1, !P1 ;  /* 0x00000001ff0d3807 */ /* 0x000fe40004800000 */
[----:B------:R-:W-:Y:S02]  /*5990*/  ISETP.NE.AND P1, PT, R28, R30, PT ;  /* 0x0000001e1c00720c */ /* 0x000fe40003f25270 */
[----:B------:R-:W-:Y:S02]  /*59a0*/  @P3 SEL R2, R2, R13, !P2 ;  /* 0x0000000d02023207 */ /* 0x000fe40005000000 */
[----:B------:R-:W-:Y:S01]  /*59b0*/  ISETP.EQ.OR P1, PT, R15, UR7, P1 ;  /* 0x000000070f007c0c */ /* 0x000fe20008f22670 */
[----:B------:R-:W-:Y:S02]  /*59c0*/  VIADD R15, R7, 0x4 ;  /* 0x00000004070f7836 */ /* 0x000fe40000000000 */
[----:B------:R-:W-:Y:S01]  /*59d0*/  VIADD R42, R2, 0x1 ;  /* 0x00000001022a7836 */ /* 0x000fe20000000000 */
[----:B------:R-:W-:-:S02]  /*59e0*/  SEL R14, R14, RZ, !P1 ;  /* 0x000000ff0e0e7207 */ /* 0x000fc40004800000 */
[----:B------:R-:W-:Y:S01]  /*59f0*/  ISETP.NE.AND P5, PT, R30, R32, PT ;  /* 0x000000201e00720c */ /* 0x000fe20003fa5270 */
[----:B------:R-:W-:Y:S02]  /*5a00*/  IMAD.MOV.U32 R12, RZ, RZ, R42 ;  /* 0x000000ffff0c7224 */ /* 0x000fe400078e002a */
[----:B------:R-:W-:Y:S01]  /*5a10*/  @!P4 IMAD.MOV R12, RZ, RZ, R2 ;  /* 0x000000ffff0cc224 */ /* 0x000fe200078e0202 */
[----:B------:R-:W-:Y:S01]  /*5a20*/  ISETP.EQ.OR P5, PT, R15, UR7, P5 ;  /* 0x000000070f007c0c */ /* 0x000fe2000afa2670 */
[----:B------:R-:W-:Y:S02]  /*5a30*/  IMAD.IADD R14, R31, 0x1, R14 ;  /* 0x000000011f0e7824 */ /* 0x000fe400078e020e */
[----:B------:R-:W-:Y:S02]  /*5a40*/  VIADD R16, R12, 0x1 ;  /* 0x000000010c107836 */ /* 0x000fe40000000000 */
[----:B------:R-:W-:Y:S01]  /*5a50*/  @!P0 IMAD.MOV R16, RZ, RZ, R12 ;  /* 0x000000ffff108224 */ /* 0x000fe200078e020c */
[----:B------:R-:W-:Y:S01]  /*5a60*/  SEL R14, R14, RZ, !P5 ;  /* 0x000000ff0e0e7207 */ /* 0x000fe20006800000 */
[----:B------:R-:W-:Y:S01]  /*5a70*/  VIADD R12, R7, 0x5 ;  /* 0x00000005070c7836 */ /* 0x000fe20000000000 */
[----:B------:R-:W-:-:S03]  /*5a80*/  ISETP.NE.AND P2, PT, R32, R34, PT ;  /* 0x000000222000720c */ /* 0x000fc60003f45270 */
[----:B------:R-:W-:Y:S01]  /*5a90*/  IMAD.IADD R14, R33, 0x1, R14 ;  /* 0x00000001210e7824 */ /* 0x000fe200078e020e */
[----:B------:R-:W-:Y:S01]  /*5aa0*/  ISETP.EQ.OR P2, PT, R12, UR7, P2 ;  /* 0x000000070c007c0c */ /* 0x000fe20009742670 */
[----:B------:R-:W-:Y:S01]  /*5ab0*/  VIADD R12, R7, 0x6 ;  /* 0x00000006070c7836 */ /* 0x000fe20000000000 */
[----:B------:R-:W-:Y:S02]  /*5ac0*/  ISETP.NE.AND P3, PT, R34, R36, PT ;  /* 0x000000242200720c */ /* 0x000fe40003f65270 */
[----:B------:R-:W-:Y:S02]  /*5ad0*/  SEL R14, R14, RZ, !P2 ;  /* 0x000000ff0e0e7207 */ /* 0x000fe40005000000 */
[----:B------:R-:W-:-:S03]  /*5ae0*/  ISETP.EQ.OR P3, PT, R12, UR7, P3 ;  /* 0x000000070c007c0c */ /* 0x000fc60009f62670 */
[----:B------:R-:W-:Y:S01]  /*5af0*/  IMAD.IADD R14, R35, 0x1, R14 ;  /* 0x00000001230e7824 */ /* 0x000fe200078e020e */
[----:B------:R-:W-:Y:S01]  /*5b00*/  P2R R13, PR, RZ, 0x10 ;  /* 0x00000010ff0d7803 */ /* 0x000fe20000000000 */
[C---:B------:R-:W-:Y:S01]  /*5b10*/  VIADD R12, R7.reuse, 0x7 ;  /* 0x00000007070c7836 */ /* 0x040fe20000000000 */
[----:B------:R-:W-:Y:S02]  /*5b20*/  ISETP.NE.AND P4, PT, R36, R38, PT ;  /* 0x000000262400720c */ /* 0x000fe40003f85270 */
[----:B------:R-:W-:Y:S01]  /*5b30*/  SEL R14, R14, RZ, !P3 ;  /* 0x000000ff0e0e7207 */ /* 0x000fe20005800000 */
[----:B------:R-:W-:Y:S01]  /*5b40*/  VIADD R7, R7, 0x8 ;  /* 0x0000000807077836 */ /* 0x000fe20000000000 */
[----:B------:R-:W-:Y:S02]  /*5b50*/  ISETP.NE.AND P6, PT, R38, R3, PT ;  /* 0x000000032600720c */ /* 0x000fe40003fc5270 */
[----:B------:R-:W-:Y:S01]  /*5b60*/  ISETP.EQ.OR P4, PT, R12, UR7, P4 ;  /* 0x000000070c007c0c */ /* 0x000fe2000a782670 */
[----:B------:R-:W-:Y:S01]  /*5b70*/  IMAD.IADD R14, R37, 0x1, R14 ;  /* 0x00000001250e7824 */ /* 0x000fe200078e020e */
[----:B------:R-:W-:-:S04]  /*5b80*/  ISETP.EQ.OR P6, PT, R7, UR7, P6 ;  /* 0x0000000707007c0c */ /* 0x000fc8000b7c2670 */
[----:B------:R-:W-:Y:S02]  /*5b90*/  SEL R7, R14, RZ, !P4 ;  /* 0x000000ff0e077207 */ /* 0x000fe40006000000 */
[----:B------:R-:W-:-:S03]  /*5ba0*/  P2R R43, PR, RZ, 0x1 ;  /* 0x00000001ff2b7803 */ /* 0x000fc60000000000 */
[----:B------:R-:W-:Y:S01]  /*5bb0*/  IMAD.IADD R7, R4, 0x1, R7 ;  /* 0x0000000104077824 */ /* 0x000fe200078e0207 */
[----:B------:R-:W-:Y:S01]  /*5bc0*/  ISETP.NE.AND P0, PT, R13, RZ, PT ;  /* 0x000000ff0d00720c */ /* 0x000fe20003f05270 */
[----:B------:R-:W-:Y:S02]  /*5bd0*/  VIADD R13, R16, 0x1 ;  /* 0x00000001100d7836 */ /* 0x000fe40000000000 */
[----:B------:R-:W-:Y:S01]  /*5be0*/  @!P1 IMAD.MOV R13, RZ, RZ, R16 ;  /* 0x000000ffff0d9224 */ /* 0x000fe200078e0210 */
[----:B------:R-:W-:-:S03]  /*5bf0*/  SEL R14, R7, RZ, !P6 ;  /* 0x000000ff070e7207 */ /* 0x000fc60007000000 */
[----:B------:R-:W-:Y:S02]  /*5c00*/  VIADD R15, R13, 0x1 ;  /* 0x000000010d0f7836 */ /* 0x000fe40000000000 */
[----:B------:R-:W-:Y:S02]  /*5c10*/  @!P5 IMAD.MOV R15, RZ, RZ, R13 ;  /* 0x000000ffff0fd224 */ /* 0x000fe400078e020d */
[----:B------:R-:W-:Y:S02]  /*5c20*/  IMAD.IADD R5, R5, 0x1, R14 ;  /* 0x0000000105057824 */ /* 0x000fe400078e020e */
[----:B------:R-:W-:Y:S02]  /*5c30*/  VIADD R13, R15, 0x1 ;  /* 0x000000010f0d7836 */ /* 0x000fe40000000000 */
[----:B------:R-:W-:Y:S01]  /*5c40*/  @!P2 IMAD.MOV R13, RZ, RZ, R15 ;  /* 0x000000ffff0da224 */ /* 0x000fe200078e020f */
[----:B------:R-:W0:Y:S03]  /*5c50*/  SHFL.UP PT, R7, R5, 0x1, RZ ;  /* 0x0420000005077989 */ /* 0x000e2600000e00ff */
[----:B------:R-:W-:-:S02]  /*5c60*/  VIADD R15, R13, 0x1 ;  /* 0x000000010d0f7836 */ /* 0x000fc40000000000 */
[----:B------:R-:W-:-:S04]  /*5c70*/  @!P3 IMAD.MOV R15, RZ, RZ, R13 ;  /* 0x000000ffff0fb224 */ /* 0x000fc800078e020d */
[----:B------:R-:W-:Y:S02]  /*5c80*/  VIADD R13, R15, 0x1 ;  /* 0x000000010f0d7836 */ /* 0x000fe40000000000 */
[----:B------:R-:W-:-:S04]  /*5c90*/  @!P4 IMAD.MOV R13, RZ, RZ, R15 ;  /* 0x000000ffff0dc224 */ /* 0x000fc800078e020f */
[----:B------:R-:W-:Y:S02]  /*5ca0*/  VIADD R12, R13, 0x1 ;  /* 0x000000010d0c7836 */ /* 0x000fe40000000000 */
[----:B------:R-:W-:-:S05]  /*5cb0*/  @!P6 IMAD.MOV R12, RZ, RZ, R13 ;  /* 0x000000ffff0ce224 */ /* 0x000fca00078e020d */
        /* <DEDUP_REMOVED lines=40> */
[----:B------:R-:W-:Y:S02]  /*5f40*/  SEL R14, R15, RZ, P6 ;  /* 0x000000ff0f0e7207 */ /* 0x000fe40003000000 */
[----:B0-----:R-:W-:Y:S02]  /*5f50*/  SEL R12, R12, RZ, P6 ;  /* 0x000000ff0c0c7207 */ /* 0x001fe40003000000 */
[----:B------:R-:W-:Y:S01]  /*5f60*/  ISETP.NE.AND P6, PT, R9, 0x1f, PT ;  /* 0x0000001f0900780c */ /* 0x000fe20003fc5270 */
[----:B------:R-:W-:Y:S02]  /*5f70*/  IMAD.IADD R41, R13, 0x1, R14 ;  /* 0x000000010d297824 */ /* 0x000fe400078e020e */
[----:B------:R-:W-:-:S10]  /*5f80*/  IMAD.IADD R40, R7, 0x1, R12 ;  /* 0x0000000107287824 */ /* 0x000fd400078e020c */
[----:B------:R-:W-:-:S05]  /*5f90*/  @!P6 LEA R21, R44, UR4, 0x3 ;  /* 0x000000042c15ec11 */ /* 0x000fca000f8e18ff */
[----:B------:R-:W-:Y:S01]  /*5fa0*/  @!P6 STS.64 [R21], R40 ;  /* 0x000000281500e388 */ /* 0x000fe20000000a00 */
[----:B------:R-:W-:Y:S06]  /*5fb0*/  BAR.SYNC.DEFER_BLOCKING 0x0 ;  /* 0x0000000000007b1d */ /* 0x000fec0000010000 */
[----:B------:R-:W0:Y:S04]  /*5fc0*/  LDS.128 R12, [UR4] ;  /* 0x00000004ff0c7984 */ /* 0x000e280008000c00 */
[----:B------:R-:W1:Y:S01]  /*5fd0*/  LDS.128 R16, [UR4+0x10] ;  /* 0x00001004ff107984 */ /* 0x000e620008000c00 */
[----:B0-----:R-:W-:-:S04]  /*5fe0*/  ISETP.NE.AND P6, PT, R14, RZ, PT ;  /* 0x000000ff0e00720c */ /* 0x001fc80003fc5270 */
[----:B------:R-:W-:Y:S02]  /*5ff0*/  SEL R20, R13, RZ, !P6 ;  /* 0x000000ff0d147207 */ /* 0x000fe40007000000 */
[----:B-1----:R-:W-:-:S03]  /*6000*/  ISETP.NE.AND P6, PT, R16, RZ, PT ;  /* 0x000000ff1000720c */ /* 0x002fc60003fc5270 */
[----:B------:R-:W-:Y:S02]  /*6010*/  IMAD.IADD R20, R15, 0x1, R20 ;  /* 0x000000010f147824 */ /* 0x000fe400078e0214 */
[----:B------:R-:W-:-:S03]  /*6020*/  IMAD.IADD R5, R12, 0x1, R14 ;  /* 0x000000010c057824 */ /* 0x000fc600078e020e */
[----:B------:R-:W-:Y:S02]  /*6030*/  SEL R22, R20, RZ, !P6 ;  /* 0x000000ff14167207 */ /* 0x000fe40007000000 */
[----:B------:R-:W-:-:S03]  /*6040*/  ISETP.NE.AND P6, PT, R44, 0x2, PT ;  /* 0x000000022c00780c */ /* 0x000fc60003fc5270 */
[----:B------:R-:W-:Y:S01]  /*6050*/  IMAD.IADD R22, R17, 0x1, R22 ;  /* 0x0000000111167824 */ /* 0x000fe200078e0216 */
[C---:B------:R-:W-:Y:S01]  /*6060*/  SEL R7, R5.reuse, R12, !P6 ;  /* 0x0000000c05077207 */ /* 0x040fe20007000000 */
[----:B------:R-:W-:Y:S01]  /*6070*/  IMAD.IADD R5, R5, 0x1, R16 ;  /* 0x0000000105057824 */ /* 0x000fe200078e0210 */
[----:B------:R-:W-:Y:S02]  /*6080*/  SEL R13, R20, R13, !P6 ;  /* 0x0000000d140d7207 */ /* 0x000fe40007000000 */
[----:B------:R-:W-:-:S04]  /*6090*/  ISETP.NE.AND P6, PT, R44, 0x3, PT ;  /* 0x000000032c00780c */ /* 0x000fc80003fc5270 */
[----:B------:R-:W-:Y:S02]  /*60a0*/  SEL R7, R5, R7, !P6 ;  /* 0x0000000705077207 */ /* 0x000fe40007000000 */
[----:B------:R-:W-:Y:S02]  /*60b0*/  SEL R13, R22, R13, !P6 ;  /* 0x0000000d160d7207 */ /* 0x000fe40007000000 */
[----:B------:R-:W-:-:S04]  /*60c0*/  ISETP.NE.AND P6, PT, R18, RZ, PT ;  /* 0x000000ff1200720c */ /* 0x000fc80003fc5270 */
[----:B------:R-:W-:Y:S02]  /*60d0*/  SEL R24, R22, RZ, !P6 ;  /* 0x000000ff16187207 */ /* 0x000fe40007000000 */
[----:B------:R-:W0:Y:S03]  /*60e0*/  LDS.128 R20, [UR4+0x20] ;  /* 0x00002004ff147984 */ /* 0x000e260008000c00 */
[----:B------:R-:W-:Y:S02]  /*60f0*/  IMAD.IADD R24, R19, 0x1, R24 ;  /* 0x0000000113187824 */ /* 0x000fe400078e0218 */
[----:B------:R-:W-:Y:S01]  /*6100*/  IMAD.IADD R5, R18, 0x1, R5 ;  /* 0x0000000112057824 */ /* 0x000fe200078e0205 */
[----:B0-----:R-:W-:-:S04]  /*6110*/  ISETP.NE.AND P6, PT, R20, RZ, PT ;  /* 0x000000ff1400720c */ /* 0x001fc80003fc5270 */
[----:B------:R-:W-:Y:S02]  /*6120*/  SEL R46, R24, RZ, !P6 ;  /* 0x000000ff182e7207 */ /* 0x000fe40007000000 */
[----:B------:R-:W-:-:S04]  /*6130*/  ISETP.NE.AND P6, PT, R44, 0x4, PT ;  /* 0x000000042c00780c */ /* 0x000fc80003fc5270 */
[C---:B------:R-:W-:Y:S01]  /*6140*/  SEL R26, R5.reuse, R7, !P6 ;  /* 0x00000007051a7207 */ /* 0x040fe20007000000 */
[----:B------:R-:W-:Y:S01]  /*6150*/  IMAD.IADD R7, R5, 0x1, R20 ;  /* 0x0000000105077824 */ /* 0x000fe200078e0214 */
[----:B------:R-:W-:Y:S02]  /*6160*/  SEL R13, R24, R13, !P6 ;  /* 0x0000000d180d7207 */ /* 0x000fe40007000000 */
[----:B------:R-:W-:-:S04]  /*6170*/  ISETP.NE.AND P6, PT, R44, 0x5, PT ;  /* 0x000000052c00780c */ /* 0x000fc80003fc5270 */
[----:B------:R-:W-:Y:S02]  /*6180*/  SEL R5, R7, R26, !P6 ;  /* 0x0000001a07057207 */ /* 0x000fe40007000000 */
[----:B------:R-:W0:Y:S01]  /*6190*/  LDS.128 R24, [UR4+0x30] ;  /* 0x00003004ff187984 */ /* 0x000e220008000c00 */
[----:B------:R-:W-:-:S05]  /*61a0*/  IMAD.IADD R46, R21, 0x1, R46 ;  /* 0x00000001152e7824 */ /* 0x000fca00078e022e */
[----:B------:R-:W-:Y:S02]  /*61b0*/  SEL R13, R46, R13, !P6 ;  /* 0x0000000d2e0d7207 */ /* 0x000fe40007000000 */
[----:B------:R-:W-:-:S04]  /*61c0*/  ISETP.NE.AND P6, PT, R22, RZ, PT ;  /* 0x000000ff1600720c */ /* 0x000fc80003fc5270 */
[----:B------:R-:W-:Y:S01]  /*61d0*/  SEL R46, R46, RZ, !P6 ;  /* 0x000000ff2e2e7207 */ /* 0x000fe20007000000 */
[----:B------:R-:W1:Y:S04]  /*61e0*/  SHFL.UP PT, R40, R40, 0x1, RZ ;  /* 0x0420000028287989 */ /* 0x000e6800000e00ff */
[----:B------:R-:W-:Y:S02]  /*61f0*/  IMAD.IADD R46, R23, 0x1, R46 ;  /* 0x00000001172e7824 */ /* 0x000fe400078e022e */
[----:B------:R-:W-:Y:S01]  /*6200*/  IMAD.IADD R7, R22, 0x1, R7 ;  /* 0x0000000116077824 */ /* 0x000fe200078e0207 */
[----:B0-----:R-:W-:-:S04]  /*6210*/  ISETP.NE.AND P6, PT, R24, RZ, PT ;  /* 0x000000ff1800720c */ /* 0x001fc80003fc5270 */
[----:B------:R-:W-:Y:S02]  /*6220*/  SEL R50, R46, RZ, !P6 ;  /* 0x000000ff2e327207 */ /* 0x000fe40007000000 */
[----:B------:R-:W-:-:S04]  /*6230*/  ISETP.NE.AND P6, PT, R44, 0x6, PT ;  /* 0x000000062c00780c */ /* 0x000fc80003fc5270 */
[----:B------:R-:W-:Y:S02]  /*6240*/  SEL R48, R46, R13, !P6 ;  /* 0x0000000d2e307207 */ /* 0x000fe40007000000 */
[C---:B------:R-:W-:Y:S01]  /*6250*/  SEL R46, R7.reuse, R5, !P6 ;  /* 0x00000005072e7207 */ /* 0x040fe20007000000 */
[----:B------:R-:W-:Y:S01]  /*6260*/  IMAD.IADD R5, R7, 0x1, R24 ;  /* 0x0000000107057824 */ /* 0x000fe200078e0218 */
[----:B------:R-:W-:Y:S01]  /*6270*/  ISETP.NE.AND P6, PT, R44, 0x7, PT ;  /* 0x000000072c00780c */ /* 0x000fe20003fc5270 */
[----:B------:R-:W-:-:S03]  /*6280*/  IMAD.IADD R13, R25, 0x1, R50 ;  /* 0x00000001190d7824 */ /* 0x000fc600078e0232 */
[----:B------:R-:W-:Y:S02]  /*6290*/  SEL R25, R5, R46, !P6 ;  /* 0x0000002e05197207 */ /* 0x000fe40007000000 */
[----:B------:R-:W-:Y:S01]  /*62a0*/  SEL R48, R13, R48, !P6 ;  /* 0x000000300d307207 */ /* 0x000fe20007000000 */
[----:B------:R-:W0:Y:S01]  /*62b0*/  SHFL.UP PT, R46, R41, 0x1, RZ ;  /* 0x04200000292e7989 */ /* 0x000e2200000e00ff */
[----:B------:R-:W-:-:S04]  /*62c0*/  ISETP.GE.U32.AND P6, PT, R0, 0x20, PT ;  /* 0x000000200000780c */ /* 0x000fc80003fc6070 */
[----:B------:R-:W-:Y:S02]  /*62d0*/  SEL R25, R25, RZ, P6 ;  /* 0x000000ff19197207 */ /* 0x000fe40003000000 */
[----:B------:R-:W-:Y:S02]  /*62e0*/  SEL R7, R48, RZ, P6 ;  /* 0x000000ff30077207 */ /* 0x000fe40003000000 */
[----:B-1----:R-:W-:-:S04]  /*62f0*/  ISETP.NE.AND P6, PT, R40, RZ, PT ;  /* 0x000000ff2800720c */ /* 0x002fc80003fc5270 */
[----:B------:R-:W-:Y:S02]  /*6300*/  SEL R15, R7, RZ, !P6 ;  /* 0x000000ff070f7207 */ /* 0x000fe40007000000 */
[----:B------:R-:W-:-:S04]  /*6310*/  ISETP.NE.AND P6, PT, R9, RZ, PT ;  /* 0x000000ff0900720c */ /* 0x000fc80003fc5270 */
[----:B------:R-:W-:-:S09]  /*6320*/  SEL R44, R40, RZ, P6 ;  /* 0x000000ff282c7207 */ /* 0x000fd20003000000 */
[----:B0-----:R-:W-:Y:S01]  /*6330*/  @P6 IMAD.IADD R7, R46, 0x1, R15 ;  /* 0x000000012e076824 */ /* 0x001fe200078e020f */
[----:B------:R-:W-:-:S04]  /*6340*/  ISETP.NE.AND P6, PT, R2, RZ, PT ;  /* 0x000000ff0200720c */ /* 0x000fc80003fc5270 */
[----:B------:R-:W-:-:S05]  /*6350*/  SEL R46, R7, RZ, !P6 ;  /* 0x000000ff072e7207 */ /* 0x000fca0007000000 */
[----:B------:R-:W-:-:S05]  /*6360*/  IMAD.IADD R9, R39, 0x1, R46 ;  /* 0x0000000127097824 */ /* 0x000fca00078e022e */
[----:B------:R-:W-:Y:S01]  /*6370*/  SEL R46, R9, RZ, !P0 ;  /* 0x000000ff092e7207 */ /* 0x000fe20004000000 */
[----:B------:R-:W-:Y:S01]  /*6380*/  @!P0 IMAD.MOV R42, RZ, RZ, R2 ;  /* 0x000000ffff2a8224 */ /* 0x000fe200078e0202 */
[----:B------:R-:W-:-:S03]  /*6390*/  ISETP.NE.AND P0, PT, R43, RZ, PT ;  /* 0x000000ff2b00720c */ /* 0x000fc60003f05270 */
[----:B------:R-:W-:-:S05]  /*63a0*/  IMAD.IADD R11, R11, 0x1, R46 ;  /* 0x000000010b0b7824 */ /* 0x000fca00078e022e */
[----:B------:R-:W-:-:S05]  /*63b0*/  SEL R40, R11, RZ, !P0 ;  /* 0x000000ff0b287207 */ /* 0x000fca0004000000 */
[----:B------:R-:W-:-:S05]  /*63c0*/  IMAD.IADD R29, R29, 0x1, R40 ;  /* 0x000000011d1d7824 */ /* 0x000fca00078e0228 */
[----:B------:R-:W-:Y:S01]  /*63d0*/  SEL R40, R29, RZ, !P1 ;  /* 0x000000ff1d287207 */ /* 0x000fe20004800000 */
[----:B------:R-:W-:-:S04]  /*63e0*/  IMAD.IADD R25, R25, 0x1, R44 ;  /* 0x0000000119197824 */ /* 0x000fc800078e022c */
[----:B------:R-:W-:Y:S02]  /*63f0*/  IMAD.IADD R31, R31, 0x1, R40 ;  /* 0x000000011f1f7824 */ /* 0x000fe400078e0228 */
[----:B------:R-:W-:-:S03]  /*6400*/  IMAD.IADD R23, R25, 0x1, R42 ;  /* 0x0000000119177824 */ /* 0x000fc600078e022a */
[----:B------:R-:W-:Y:S01]  /*6410*/  SEL R40, R31, RZ, !P5 ;  /* 0x000000ff1f287207 */ /* 0x000fe20006800000 */
[----:B------:R-:W-:Y:S02]  /*6420*/  VIADD R21, R23, 0x1 ;  /* 0x0000000117157836 */ /* 0x000fe40000000000 */
[----:B------:R-:W-:Y:S02]  /*6430*/  @!P0 IMAD.MOV R21, RZ, RZ, R23 ;  /* 0x000000ffff158224 */ /* 0x000fe400078e0217 */
[----:B------:R-:W-:Y:S02]  /*6440*/  IMAD.IADD R33, R33, 0x1, R40 ;  /* 0x0000000121217824 */ /* 0x000fe400078e0228 */
[----:B------:R-:W-:Y:S02]  /*6450*/  VIADD R19, R21, 0x1 ;  /* 0x0000000115137836 */ /* 0x000fe40000000000 */
[----:B------:R-:W-:Y:S01]  /*6460*/  @!P1 IMAD.MOV R19, RZ, RZ, R21 ;  /* 0x000000ffff139224 */ /* 0x000fe200078e0215 */
[----:B------:R-:W-:Y:S01]  /*6470*/  SEL R40, R33, RZ, !P2 ;  /* 0x000000ff21287207 */ /* 0x000fe20005000000 */
[----:B------:R-:W-:-:S02]  /*6480*/  IMAD.IADD R5, R26, 0x1, R5 ;  /* 0x000000011a057824 */ /* 0x000fc400078e0205 */
[----:B------:R-:W-:Y:S02]  /*6490*/  VIADD R17, R19, 0x1 ;  /* 0x0000000113117836 */ /* 0x000fe40000000000 */
[----:B------:R-:W-:Y:S01]  /*64a0*/  @!P5 IMAD.MOV R17, RZ, RZ, R19 ;  /* 0x000000ffff11d224 */ /* 0x000fe200078e0213 */
[----:B------:R-:W-:Y:S01]  /*64b0*/  ISETP.NE.AND P5, PT, R26, RZ, PT ;  /* 0x000000ff1a00720c */ /* 0x000fe20003fa5270 */
[----:B------:R-:W-:-:S03]  /*64c0*/  IMAD.IADD R35, R35, 0x1, R40 ;  /* 0x0000000123237824 */ /* 0x000fc600078e0228 */
[----:B------:R-:W-:Y:S02]  /*64d0*/  SEL R40, R13, RZ, !P5 ;  /* 0x000000ff0d287207 */ /* 0x000fe40006800000 */
[----:B------:R-:W-:Y:S02]  /*64e0*/  SEL R42, R35, RZ, !P3 ;  /* 0x000000ff232a7207 */ /* 0x000fe40005800000 */
[----:B------:R-:W-:Y:S01]  /*64f0*/  ISETP.GE.AND P5, PT, R5, 0x101, PT ;  /* 0x000001010500780c */ /* 0x000fe20003fa6270 */
[----:B------:R-:W-:Y:S02]  /*6500*/  VIADD R15, R17, 0x1 ;  /* 0x00000001110f7836 */ /* 0x000fe40000000000 */
[----:B------:R-:W-:Y:S02]  /*6510*/  @!P2 IMAD.MOV R15, RZ, RZ, R17 ;  /* 0x000000ffff0fa224 */ /* 0x000fe400078e0211 */
[----:B------:R-:W-:Y:S02]  /*6520*/  IMAD.IADD R37, R37, 0x1, R42 ;  /* 0x0000000125257824 */ /* 0x000fe400078e022a */
[----:B------:R-:W-:-:S02]  /*6530*/  VIADD R13, R15, 0x1 ;  /* 0x000000010f0d7836 */ /* 0x000fc40000000000 */
[----:B------:R-:W-:Y:S01]  /*6540*/  @!P3 IMAD.MOV R13, RZ, RZ, R15 ;  /* 0x000000ffff0db224 */ /* 0x000fe200078e020f */
[----:B------:R-:W-:Y:S01]  /*6550*/  SEL R39, R37, RZ, !P4 ;  /* 0x000000ff25277207 */ /* 0x000fe20006000000 */
[----:B------:R-:W-:Y:S01]  /*6560*/  BSSY.RECONVERGENT B0, `(.L_x_1812) ;  /* 0x0000119000007945 */ /* 0x000fe20003800200 */
[----:B------:R-:W-:Y:S02]  /*6570*/  IMAD.IADD R27, R27, 0x1, R40 ;  /* 0x000000011b1b7824 */ /* 0x000fe400078e0228 */
[----:B------:R-:W-:Y:S02]  /*6580*/  VIADD R44, R13, 0x1 ;  /* 0x000000010d2c7836 */ /* 0x000fe40000000000 */
[----:B------:R-:W-:Y:S02]  /*6590*/  IMAD.IADD R39, R4, 0x1, R39 ;  /* 0x0000000104277824 */ /* 0x000fe400078e0227 */
[----:B------:R-:W-:Y:S02]  /*65a0*/  IMAD.IADD R45, R2, 0x1, R25 ;  /* 0x00000001022d7824 */ /* 0x000fe400078e0219 */
[----:B------:R-:W-:Y:S01]  /*65b0*/  @!P4 IMAD.MOV R44, RZ, RZ, R13 ;  /* 0x000000ffff2cc224 */ /* 0x000fe200078e020d */
[----:B------:R-:W-:Y:S06]  /*65c0*/  @!P5 BRA `(.L_x_1813) ;  /* 0x0000000c0048d947 */ /* 0x000fec0003800000 */
[----:B------:R-:W-:Y:S01]  /*65d0*/  BAR.SYNC.DEFER_BLOCKING 0x0 ;  /* 0x0000000000007b1d */ /* 0x000fe20000010000 */
[----:B------:R-:W-:Y:S01]  /*65e0*/  IMAD.MOV.U32 R41, RZ, RZ, 0x1 ;  /* 0x00000001ff297424 */ /* 0x000fe200078e00ff */
[----:B------:R-:W-:Y:S02]  /*65f0*/  ISETP.NE.AND P5, PT, R8, R10, PT ;  /* 0x0000000a0800720c */ /* 0x000fe40003fa5270 */
[----:B------:R-:W-:Y:S01]  /*6600*/  @P6 LEA R25, R25, UR4, 0x3 ;  /* 0x0000000419196c11 */ /* 0x000fe2000f8e18ff */
[----:B------:R-:W-:Y:S01]  /*6610*/  IMAD R2, R0, 0x9, R41 ;  /* 0x0000000900027824 */ /* 0x000fe200078e0229 */
[----:B------:R-:W-:Y:S01]  /*6620*/  @P0 LEA R23, R23, UR4, 0x3 ;  /* 0x0000000417170c11 */ /* 0x000fe2000f8e18ff */
[----:B------:R-:W-:Y:S01]  /*6630*/  IMAD.MOV.U32 R41, RZ, RZ, 0x9 ;  /* 0x00000009ff297424 */ /* 0x000fe200078e00ff */
[----:B------:R-:W-:Y:S02]  /*6640*/  @P1 LEA R21, R21, UR4, 0x3 ;  /* 0x0000000415151c11 */ /* 0x000fe4000f8e18ff */
[----:B------:R-:W-:Y:S01]  /*6650*/  ISETP.NE.AND P5, PT, R2, UR7, !P5 ;  /* 0x0000000702007c0c */ /* 0x000fe2000efa5270 */
[----:B------:R-:W-:Y:S01]  /*6660*/  IMAD R2, R0, R41, 0x4 ;  /* 0x0000000400027424 */ /* 0x000fe200078e0229 */
[----:B------:R-:W-:-:S02]  /*6670*/  @P2 LEA R17, R17, UR4, 0x3 ;  /* 0x0000000411112c11 */ /* 0x000fc4000f8e18ff */
[----:B------:R-:W-:Y:S02]  /*6680*/  @P3 LEA R15, R15, UR4, 0x3 ;  /* 0x000000040f0f3c11 */ /* 0x000fe4000f8e18ff */
[----:B------:R-:W-:-:S07]  /*6690*/  @P4 LEA R13, R13, UR4, 0x3 ;  /* 0x000000040d0d4c11 */ /* 0x000fce000f8e18ff */
[----:B------:R-:W-:Y:S01]  /*66a0*/  @!P5 LEA R45, R45, UR4, 0x3 ;  /* 0x000000042d2ddc11 */ /* 0x000fe2000f8e18ff */
[----:B------:R0:W-:Y:S01]  /*66b0*/  @P6 STS.64 [R25], R6 ;  /* 0x0000000619006388 */ /* 0x0001e20000000a00 */
[----:B------:R-:W-:-:S03]  /*66c0*/  ISETP.NE.AND P6, PT, R30, R32, PT ;  /* 0x000000201e00720c */ /* 0x000fc60003fc5270 */
[----:B------:R0:W-:Y:S01]  /*66d0*/  @!P5 STS.64 [R45], R8 ;  /* 0x000000082d00d388 */ /* 0x0001e20000000a00 */
[----:B------:R-:W-:Y:S01]  /*66e0*/  ISETP.NE.AND P6, PT, R2, UR7, !P6 ;  /* 0x0000000702007c0c */ /* 0x000fe2000f7c5270 */
[----:B------:R-:W-:Y:S01]  /*66f0*/  IMAD R2, R0, R41, 0x8 ;  /* 0x0000000800027424 */ /* 0x000fe200078e0229 */
[----:B------:R-:W-:Y:S01]  /*6700*/  ISETP.NE.AND P5, PT, R38, R3, PT ;  /* 0x000000032600720c */ /* 0x000fe20003fa5270 */
[----:B------:R0:W-:Y:S01]  /*6710*/  @P0 STS.64 [R23], R10 ;  /* 0x0000000a17000388 */ /* 0x0001e20000000a00 */
[----:B------:R-:W-:Y:S02]  /*6720*/  ISETP.GE.U32.AND P0, PT, R0, R5, PT ;  /* 0x000000050000720c */ /* 0x000fe40003f06070 */
[----:B------:R-:W-:Y:S01]  /*6730*/  ISETP.NE.AND P5, PT, R2, UR7, !P5 ;  /* 0x0000000702007c0c */ /* 0x000fe2000efa5270 */
[----:B------:R0:W-:Y:S06]  /*6740*/  @P1 STS.64 [R21], R28 ;  /* 0x0000001c15001388 */ /* 0x0001ec0000000a00 */
[----:B------:R-:W-:-:S05]  /*6750*/  @!P6 LEA R19, R19, UR4, 0x3 ;  /* 0x000000041313ec11 */ /* 0x000fca000f8e18ff */
[----:B------:R0:W-:Y:S01]  /*6760*/  @!P6 STS.64 [R19], R30 ;  /* 0x0000001e1300e388 */ /* 0x0001e20000000a00 */
[----:B------:R-:W-:-:S03]  /*6770*/  @!P5 LEA R44, R44, UR4, 0x3 ;  /* 0x000000042c2cdc11 */ /* 0x000fc6000f8e18ff */
[----:B------:R0:W-:Y:S04]  /*6780*/  @P2 STS.64 [R17], R32 ;  /* 0x0000002011002388 */ /* 0x0001e80000000a00 */
[----:B------:R0:W-:Y:S04]  /*6790*/  @P3 STS.64 [R15], R34 ;  /* 0x000000220f003388 */ /* 0x0001e80000000a00 */
[----:B------:R0:W-:Y:S04]  /*67a0*/  @P4 STS.64 [R13], R36 ;  /* 0x000000240d004388 */ /* 0x0001e80000000a00 */
[----:B------:R0:W-:Y:S01]  /*67b0*/  @!P5 STS.64 [R44], R38 ;  /* 0x000000262c00d388 */ /* 0x0001e20000000a00 */
[----:B------:R-:W-:Y:S06]  /*67c0*/  BAR.SYNC.DEFER_BLOCKING 0x0 ;  /* 0x0000000000007b1d */ /* 0x000fec0000010000 */
[----:B------:R-:W-:Y:S05]  /*67d0*/  @P0 BRA `(.L_x_1814) ;  /* 0x0000000c00c40947 */ /* 0x000fea0003800000 */
[----:B0-----:R-:W-:Y:S01]  /*67e0*/  IADD3 R7, PT, PT, R18, R14, R16 ;  /* 0x0000000e12077210 */ /* 0x001fe20007ffe010 */
[----:B------:R-:W-:Y:S01]  /*67f0*/  BSSY.RECONVERGENT B1, `(.L_x_1815) ;  /* 0x0000028000017945 */ /* 0x000fe20003800200 */
[----:B------:R-:W-:Y:S02]  /*6800*/  LOP3.LUT R2, RZ, R0, RZ, 0x33, !PT ;  /* 0x00000000ff027212 */ /* 0x000fe400078e33ff */
[----:B------:R-:W-:-:S04]  /*6810*/  IADD3 R7, PT, PT, R22, R7, R20 ;  /* 0x0000000716077210 */ /* 0x000fc80007ffe014 */
[----:B------:R-:W-:-:S04]  /*6820*/  IADD3 R7, PT, PT, R26, R7, R24 ;  /* 0x000000071a077210 */ /* 0x000fc80007ffe018 */
[----:B------:R-:W-:-:S04]  /*6830*/  IADD3 R12, PT, PT, R2, R7, R12 ;  /* 0x00000007020c7210 */ /* 0x000fc80007ffe00c */
[C---:B------:R-:W-:Y:S02]  /*6840*/  LOP3.LUT R2, R12.reuse, 0x300, RZ, 0xc0, !PT ;  /* 0x000003000c027812 */ /* 0x040fe400078ec0ff */
[----:B------:R-:W-:Y:S02]  /*6850*/  ISETP.GE.U32.AND P1, PT, R12, 0x300, PT ;  /* 0x000003000c00780c */ /* 0x000fe40003f26070 */
[----:B------:R-:W-:Y:S01]  /*6860*/  ISETP.NE.AND P0, PT, R2, 0x300, PT ;  /* 0x000003000200780c */ /* 0x000fe20003f05270 */
[----:B------:R-:W-:-:S12]  /*6870*/  IMAD.MOV.U32 R2, RZ, RZ, R0 ;  /* 0x000000ffff027224 */ /* 0x000fd800078e0000 */
[----:B------:R-:W-:Y:S05]  /*6880*/  @!P0 BRA `(.L_x_1816) ;  /* 0x0000000000788947 */ /* 0x000fea0003800000 */
[----:B------:R-:W0:Y:S01]  /*6890*/  LDC.64 R6, c[0x0][0x3a0] ;  /* 0x0000e800ff067b82 */ /* 0x000e220000000a00 */
[----:B------:R-:W-:Y:S02]  /*68a0*/  LEA.HI R12, R12, 0x1, RZ, 0x18 ;  /* 0x000000010c0c7811 */ /* 0x000fe400078fc0ff */
[----:B------:R-:W-:-:S03]  /*68b0*/  LEA R4, R0, UR4, 0x3 ;  /* 0x0000000400047c11 */ /* 0x000fc6000f8e18ff */
[C---:B------:R-:W-:Y:S01]  /*68c0*/  IMAD.SHL.U32 R2, R12.reuse, 0x100, RZ ;  /* 0x000001000c027824 */ /* 0x040fe200078e00ff */
[----:B------:R-:W-:Y:S01]  /*68d0*/  LOP3.LUT R12, R12, 0x3, RZ, 0xc0, !PT ;  /* 0x000000030c0c7812 */ /* 0x000fe200078ec0ff */
[----:B------:R-:W1:Y:S04]  /*68e0*/  LDC.64 R8, c[0x0][0x398] ;  /* 0x0000e600ff087b82 */ /* 0x000e680000000a00 */
[----:B------:R-:W-:Y:S02]  /*68f0*/  IMAD.MOV R12, RZ, RZ, -R12 ;  /* 0x000000ffff0c7224 */ /* 0x000fe400078e0a0c */
[----:B0-----:R-:W-:-:S04]  /*6900*/  IMAD.WIDE.U32 R6, R0, 0x4, R6 ;  /* 0x0000000400067825 */ /* 0x001fc800078e0006 */
[----:B------:R-:W-:Y:S01]  /*6910*/  IMAD.MOV.U32 R16, RZ, RZ, R7 ;  /* 0x000000ffff107224 */ /* 0x000fe200078e0007 */
[----:B------:R-:W-:Y:S01]  /*6920*/  LOP3.LUT R7, R2, 0x300, RZ, 0xc0, !PT ;  /* 0x0000030002077812 */ /* 0x000fe200078ec0ff */
[----:B------:R-:W-:Y:S02]  /*6930*/  IMAD.MOV.U32 R15, RZ, RZ, R6 ;  /* 0x000000ffff0f7224 */ /* 0x000fe400078e0006 */
[----:B-1----:R-:W-:-:S04]  /*6940*/  IMAD.WIDE.U32 R8, R0, 0x4, R8 ;  /* 0x0000000400087825 */ /* 0x002fc800078e0008 */
[----:B------:R-:W-:Y:S02]  /*6950*/  IMAD.MOV.U32 R13, RZ, RZ, R8 ;  /* 0x000000ffff0d7224 */ /* 0x000fe400078e0008 */
[----:B------:R-:W-:Y:S02]  /*6960*/  IMAD.MOV.U32 R14, RZ, RZ, R9 ;  /* 0x000000ffff0e7224 */ /* 0x000fe400078e0009 */
[----:B------:R-:W-:-:S07]  /*6970*/  IMAD.IADD R2, R7, 0x1, R0 ;  /* 0x0000000107027824 */ /* 0x000fce00078e0200 */
.L_x_1817:
[----:B0-----:R0:W1:Y:S01]  /*6980*/  LDS.64 R10, [R4] ;  /* 0x00000000040a7984 */ /* 0x0010620000000a00 */
[----:B------:R-:W-:Y:S01]  /*6990*/  IMAD.MOV.U32 R6, RZ, RZ, R13 ;  /* 0x000000ffff067224 */ /* 0x000fe200078e000d */
[----:B------:R-:W-:Y:S01]  /*69a0*/  IADD3 R13, P3, PT, R13, 0x400, RZ ;  /* 0x000004000d0d7810 */ /* 0x000fe20007f7e0ff */
[----:B------:R-:W-:Y:S02]  /*69b0*/  IMAD.MOV.U32 R7, RZ, RZ, R14 ;  /* 0x000000ffff077224 */ /* 0x000fe400078e000e */
[----:B------:R-:W-:Y:S01]  /*69c0*/  IMAD.MOV.U32 R8, RZ, RZ, R15 ;  /* 0x000000ffff087224 */ /* 0x000fe200078e000f */
[----:B------:R-:W-:Y:S01]  /*69d0*/  IADD3 R15, P2, PT, R15, 0x400, RZ ;  /* 0x000004000f0f7810 */ /* 0x000fe20007f5e0ff */
[----:B------:R-:W-:Y:S02]  /*69e0*/  IMAD.MOV.U32 R9, RZ, RZ, R16 ;  /* 0x000000ffff097224 */ /* 0x000fe400078e0010 */
[----:B------:R-:W-:Y:S02]  /*69f0*/  VIADD R12, R12, 0x1 ;  /* 0x000000010c0c7836 */ /* 0x000fe40000000000 */
[----:B0-----:R-:W-:-:S02]  /*6a00*/  VIADD R4, R4, 0x800 ;  /* 0x0000080004047836 */ /* 0x001fc40000000000 */
[----:B------:R-:W-:Y:S01]  /*6a10*/  IMAD.X R16, RZ, RZ, R16, P2 ;  /* 0x000000ffff107224 */ /* 0x000fe200010e0610 */
[----:B------:R-:W-:Y:S01]  /*6a20*/  ISETP.NE.AND P0, PT, R12, RZ, PT ;  /* 0x000000ff0c00720c */ /* 0x000fe20003f05270 */
[----:B------:R-:W-:Y:S01]  /*6a30*/  IMAD.X R14, RZ, RZ, R14, P3 ;  /* 0x000000ffff0e7224 */ /* 0x000fe200018e060e */
[----:B-1----:R0:W-:Y:S04]  /*6a40*/  STG.E desc[UR10][R6.64], R10 ;  /* 0x0000000a06007986 */ /* 0x0021e8000c10190a */
[----:B------:R0:W-:Y:S07]  /*6a50*/  STG.E desc[UR10][R8.64], R11 ;  /* 0x0000000b08007986 */ /* 0x0001ee000c10190a */
[----:B------:R-:W-:Y:S05]  /*6a60*/  @P0 BRA `(.L_x_1817) ;  /* 0xfffffffc00c40947 */ /* 0x000fea000383ffff */
.L_x_1816:
[----:B------:R-:W-:Y:S05]  /*6a70*/  BSYNC.RECONVERGENT B1 ;  /* 0x0000000000017941 */ /* 0x000fea0003800200 */
.L_x_1815:
[----:B------:R-:W-:Y:S05]  /*6a80*/  @!P1 BRA `(.L_x_1814) ;  /* 0x0000000c00189947 */ /* 0x000fea0003800000 */
[----:B------:R-:W1:Y:S01]  /*6a90*/  LDCU.64 UR8, c[0x0][0x398] ;  /* 0x00007300ff0877ac */ /* 0x000e620008000a00 */
[----:B------:R-:W-:Y:S01]  /*6aa0*/  IMAD.IADD R4, R5, 0x1, -R2 ;  /* 0x0000000105047824 */ /* 0x000fe200078e0a02 */
[----:B------:R-:W-:Y:S01]  /*6ab0*/  BSSY.RECONVERGENT B1, `(.L_x_1818) ;  /* 0x000004c000017945 */ /* 0x000fe20003800200 */
[----:B0-----:R-:W-:Y:S01]  /*6ac0*/  IMAD.MOV.U32 R8, RZ, RZ, 0x800 ;  /* 0x00000800ff087424 */ /* 0x001fe200078e00ff */
[----:B------:R-:W0:Y:S01]  /*6ad0*/  LDCU.64 UR12, c[0x0][0x3a0] ;  /* 0x00007400ff0c77ac */ /* 0x000e220008000a00 */
[----:B------:R-:W-:Y:S01]  /*6ae0*/  IMAD.MOV.U32 R9, RZ, RZ, 0x0 ;  /* 0x00000000ff097424 */ /* 0x000fe200078e00ff */
[----:B------:R-:W-:Y:S02]  /*6af0*/  ISETP.GT.AND P1, PT, R4, 0xc00, PT ;  /* 0x00000c000400780c */ /* 0x000fe40003f24270 */
[C---:B------:R-:W-:Y:S01]  /*6b00*/  LEA R4, R2.reuse, UR4, 0x3 ;  /* 0x0000000402047c11 */ /* 0x040fe2000f8e18ff */
[----:B------:R-:W-:-:S04]  /*6b10*/  IMAD.WIDE.U32 R8, R2, 0x4, R8 ;  /* 0x0000000402087825 */ /* 0x000fc800078e0008 */
[----:B------:R-:W-:Y:S01]  /*6b20*/  VIADD R4, R4, 0x1000 ;  /* 0x0000100004047836 */ /* 0x000fe20000000000 */
[C---:B-1----:R-:W-:Y:S02]  /*6b30*/  IADD3 R6, P0, PT, R8.reuse, UR8, RZ ;  /* 0x0000000808067c10 */ /* 0x042fe4000ff1e0ff */
[----:B0-----:R-:W-:Y:S02]  /*6b40*/  IADD3 R8, P2, PT, R8, UR12, RZ ;  /* 0x0000000c08087c10 */ /* 0x001fe4000ff5e0ff */
[C---:B------:R-:W-:Y:S02]  /*6b50*/  IADD3.X R7, PT, PT, R9.reuse, UR9, RZ, P0, !PT ;  /* 0x0000000909077c10 */ /* 0x040fe400087fe4ff */
[----:B------:R-:W-:Y:S02]  /*6b60*/  IADD3.X R9, PT, PT, R9, UR13, RZ, P2, !PT ;  /* 0x0000000d09097c10 */ /* 0x000fe400097fe4ff */
[----:B------:R-:W-:Y:S01]  /*6b70*/  PLOP3.LUT P0, PT, PT, PT, PT, 0x80, 0x8 ;  /* 0x000000000008781c */ /* 0x000fe20003f0f070 */
[----:B------:R-:W-:-:S12]  /*6b80*/  @!P1 BRA `(.L_x_1819) ;  /* 0x0000000000f89947 */ /* 0x000fd80003800000 */
[----:B------:R-:W-:Y:S01]  /*6b90*/  PLOP3.LUT P0, PT, PT, PT, PT, 0x8, 0x80 ;  /* 0x000000000080781c */ /* 0x000fe20003f0e170 */
[----:B------:R-:W-:-:S12]  /*6ba0*/  VIADD R45, R5, 0xfffff400 ;  /* 0xfffff400052d7836 */ /* 0x000fd80000000000 */
.L_x_1820:
[----:B------:R-:W0:Y:S01]  /*6bb0*/  LDS.64 R10, [R4+-0x1000] ;  /* 0xfff00000040a7984 */ /* 0x000e220000000a00 */
[----:B------:R-:W-:-:S03]  /*6bc0*/  VIADD R2, R2, 0x1000 ;  /* 0x0000100002027836 */ /* 0x000fc60000000000 */
[----:B------:R-:W1:Y:S02]  /*6bd0*/  LDS.64 R12, [R4+-0x800] ;  /* 0xfff80000040c7984 */ /* 0x000e640000000a00 */
[----:B------:R-:W-:Y:S02]  /*6be0*/  ISETP.GE.AND P1, PT, R2, R45, PT ;  /* 0x0000002d0200720c */ /* 0x000fe40003f26270 */
[----:B------:R-:W2:Y:S04]  /*6bf0*/  LDS.64 R14, [R4] ;  /* 0x00000000040e7984 */ /* 0x000ea80000000a00 */
[----:B------:R-:W3:Y:S04]  /*6c00*/  LDS.64 R16, [R4+0x800] ;  /* 0x0008000004107984 */ /* 0x000ee80000000a00 */
[----:B------:R-:W4:Y:S04]  /*6c10*/  LDS.64 R18, [R4+0x1000] ;  /* 0x0010000004127984 */ /* 0x000f280000000a00 */
        /* <DEDUP_REMOVED lines=11> */
[----:B0-----:R0:W-:Y:S04]  /*6cd0*/  STG.E desc[UR10][R6.64+-0x800], R10 ;  /* 0xfff8000a06007986 */ /* 0x0011e8000c10190a */
[----:B------:R3:W-:Y:S01]  /*6ce0*/  STG.E desc[UR10][R8.64+-0x800], R11 ;  /* 0xfff8000b08007986 */ /* 0x0007e2000c10190a */
[----:B-1----:R-:W-:-:S03]  /*6cf0*/  VIADD R4, R4, 0x8000 ;  /* 0x0000800004047836 */ /* 0x002fc60000000000 */
[----:B------:R1:W-:Y:S04]  /*6d00*/  STG.E desc[UR10][R6.64+-0x400], R12 ;  /* 0xfffc000c06007986 */ /* 0x0003e8000c10190a */
[----:B------:R4:W-:Y:S01]  /*6d10*/  STG.E desc[UR10][R8.64+-0x400], R13 ;  /* 0xfffc000d08007986 */ /* 0x0009e2000c10190a */
[----:B0-----:R-:W-:-:S03]  /*6d20*/  IADD3 R10, P3, PT, R8, 0x4000, RZ ;  /* 0x00004000080a7810 */ /* 0x001fc60007f7e0ff */
[----:B--2---:R-:W-:Y:S02]  /*6d30*/  STG.E desc[UR10][R6.64], R14 ;  /* 0x0000000e06007986 */ /* 0x004fe4000c10190a */
[----:B---3--:R-:W-:Y:S02]  /*6d40*/  IMAD.X R11, RZ, RZ, R9, P3 ;  /* 0x000000ffff0b7224 */ /* 0x008fe400018e0609 */
[----:B------:R-:W-:Y:S01]  /*6d50*/  STG.E desc[UR10][R8.64], R15 ;  /* 0x0000000f08007986 */ /* 0x000fe2000c10190a */
[----:B-1----:R-:W-:-:S03]  /*6d60*/  IADD3 R12, P2, PT, R6, 0x4000, RZ ;  /* 0x00004000060c7810 */ /* 0x002fc60007f5e0ff */
[----:B------:R-:W-:Y:S02]  /*6d70*/  STG.E desc[UR10][R6.64+0x400], R16 ;  /* 0x0004001006007986 */ /* 0x000fe4000c10190a */
[----:B----4-:R-:W-:Y:S02]  /*6d80*/  IMAD.X R13, RZ, RZ, R7, P2 ;  /* 0x000000ffff0d7224 */ /* 0x010fe400010e0607 */
[----:B------:R-:W-:Y:S04]  /*6d90*/  STG.E desc[UR10][R8.64+0x400], R17 ;  /* 0x0004001108007986 */ /* 0x000fe8000c10190a */
[----:B------:R-:W-:Y:S04]  /*6da0*/  STG.E desc[UR10][R6.64+0x800], R18 ;  /* 0x0008001206007986 */ /* 0x000fe8000c10190a */
[----:B------:R-:W-:Y:S04]  /*6db0*/  STG.E desc[UR10][R8.64+0x800], R19 ;  /* 0x0008001308007986 */ /* 0x000fe8000c10190a */
        /* <DEDUP_REMOVED lines=27> */
.L_x_1819:
[----:B------:R-:W-:Y:S05]  /*6f70*/  BSYNC.RECONVERGENT B1 ;  /* 0x0000000000017941 */ /* 0x000fea0003800200 */
.L_x_1818:
[----:B------:R-:W-:Y:S01]  /*6f80*/  IMAD.IADD R10, R5, 0x1, -R2 ;  /* 0x00000001050a7824 */ /* 0x000fe200078e0a02 */
[----:B------:R-:W-:Y:S04]  /*6f90*/  BSSY.RECONVERGENT B1, `(.L_x_1821) ;  /* 0x0000026000017945 */ /* 0x000fe80003800200 */
[----:B------:R-:W-:-:S13]  /*6fa0*/  ISETP.GT.AND P1, PT, R10, 0x400, PT ;  /* 0x000004000a00780c */ /* 0x000fda0003f24270 */
[----:B------:R-:W-:Y:S05]  /*6fb0*/  @!P1 BRA `(.L_x_1822) ;  /* 0x00000000008c9947 */ /* 0x000fea0003800000 */
[----:B------:R-:W0:Y:S01]  /*6fc0*/  LDS.64 R10, [R4+-0x1000] ;  /* 0xfff00000040a7984 */ /* 0x000e220000000a00 */
[----:B------:R-:W-:Y:S01]  /*6fd0*/  PLOP3.LUT P0, PT, PT, PT, PT, 0x8, 0x80 ;  /* 0x000000000080781c */ /* 0x000fe20003f0e170 */
[----:B------:R-:W-:Y:S02]  /*6fe0*/  VIADD R2, R2, 0x800 ;  /* 0x0000080002027836 */ /* 0x000fe40000000000 */
[----:B------:R-:W1:Y:S04]  /*6ff0*/  LDS.64 R12, [R4+-0x800] ;  /* 0xfff80000040c7984 */ /* 0x000e680000000a00 */
[----:B------:R-:W2:Y:S04]  /*7000*/  LDS.64 R14, [R4] ;  /* 0x00000000040e7984 */ /* 0x000ea80000000a00 */
[----:B------:R-:W3:Y:S04]  /*7010*/  LDS.64 R16, [R4+0x800] ;  /* 0x0008000004107984 */ /* 0x000ee80000000a00 */
[----:B------:R-:W4:Y:S04]  /*7020*/  LDS.64 R18, [R4+0x1000] ;  /* 0x0010000004127984 */ /* 0x000f280000000a00 */
[----:B------:R-:W5:Y:S04]  /*7030*/  LDS.64 R20, [R4+0x1800] ;  /* 0x0018000004147984 */ /* 0x000f680000000a00 */
[----:B------:R-:W5:Y:S04]  /*7040*/  LDS.64 R22, [R4+0x2000] ;  /* 0x0020000004167984 */ /* 0x000f680000000a00 */
[----:B------:R0:W5:Y:S02]  /*7050*/  LDS.64 R24, [R4+0x2800] ;  /* 0x0028000004187984 */ /* 0x0001640000000a00 */
[----:B0-----:R-:W-:-:S02]  /*7060*/  VIADD R4, R4, 0x4000 ;  /* 0x0000400004047836 */ /* 0x001fc40000000000 */
[----:B------:R0:W-:Y:S04]  /*7070*/  STG.E desc[UR10][R6.64+-0x800], R10 ;  /* 0xfff8000a06007986 */ /* 0x0001e8000c10190a */
[----:B------:R3:W-:Y:S04]  /*7080*/  STG.E desc[UR10][R8.64+-0x800], R11 ;  /* 0xfff8000b08007986 */ /* 0x0007e8000c10190a */
[----:B-1----:R1:W-:Y:S04]  /*7090*/  STG.E desc[UR10][R6.64+-0x400], R12 ;  /* 0xfffc000c06007986 */ /* 0x0023e8000c10190a */
        /* <DEDUP_REMOVED lines=21> */
.L_x_1822:
[----:B------:R-:W-:Y:S05]  /*71f0*/  BSYNC.RECONVERGENT B1 ;  /* 0x0000000000017941 */ /* 0x000fea0003800200 */
.L_x_1821:
[----:B------:R-:W-:-:S13]  /*7200*/  ISETP.LT.OR P0, PT, R2, R5, P0 ;  /* 0x000000050200720c */ /* 0x000fda0000701670 */
[----:B------:R-:W-:Y:S05]  /*7210*/  @!P0 BRA `(.L_x_1814) ;  /* 0x0000000400348947 */ /* 0x000fea0003800000 */
[----:B------:R-:W0:Y:S04]  /*7220*/  LDS.64 R10, [R4+-0x1000] ;  /* 0xfff00000040a7984 */ /* 0x000e280000000a00 */
[----:B------:R-:W1:Y:S04]  /*7230*/  LDS.64 R12, [R4+-0x800] ;  /* 0xfff80000040c7984 */ /* 0x000e680000000a00 */
[----:B------:R-:W2:Y:S04]  /*7240*/  LDS.64 R14, [R4] ;  /* 0x00000000040e7984 */ /* 0x000ea80000000a00 */
[----:B------:R-:W3:Y:S04]  /*7250*/  LDS.64 R16, [R4+0x800] ;  /* 0x0008000004107984 */ /* 0x000ee80000000a00 */
        /* <DEDUP_REMOVED lines=8> */
[----:B------:R-:W-:Y:S05]  /*72e0*/  BRA `(.L_x_1814) ;  /* 0x0000000400007947 */ /* 0x000fea0003800000 */
.L_x_1813:
[----:B------:R-:W-:Y:S01]  /*72f0*/  IMAD.MOV.U32 R51, RZ, RZ, 0x9 ;  /* 0x00000009ff337424 */ /* 0x000fe200078e00ff */
[----:B------:R-:W-:Y:S01]  /*7300*/  ISETP.NE.AND P5, PT, R8, R10, PT ;  /* 0x0000000a0800720c */ /* 0x000fe20003fa5270 */
[----:B------:R-:W0:Y:S02]  /*7310*/  @P6 LDC.64 R42, c[0x0][0x398] ;  /* 0x0000e600ff2a6b82 */ /* 0x000e240000000a00 */
[----:B------:R-:W-:-:S05]  /*7320*/  IMAD R2, R0, R51, 0x1 ;  /* 0x0000000100027424 */ /* 0x000fca00078e0233 */
[----:B------:R-:W-:Y:S01]  /*7330*/  ISETP.NE.AND P5, PT, R2, UR7, !P5 ;  /* 0x0000000702007c0c */ /* 0x000fe2000efa5270 */
[----:B------:R-:W1:Y:S01]  /*7340*/  @P6 LDC.64 R48, c[0x0][0x3a0] ;  /* 0x0000e800ff306b82 */ /* 0x000e620000000a00 */
[CC--:B------:R-:W-:Y:S02]  /*7350*/  IMAD R2, R0.reuse, R51.reuse, 0x4 ;  /* 0x0000000400027424 */ /* 0x0c0fe400078e0233 */
[----:B------:R-:W-:-:S05]  /*7360*/  IMAD R51, R0, R51, 0x8 ;  /* 0x0000000800337424 */ /* 0x000fca00078e0233 */
[----:B------:R-:W2:Y:S08]  /*7370*/  @P1 LDC.64 R54, c[0x0][0x398] ;  /* 0x0000e600ff361b82 */ /* 0x000eb00000000a00 */
[----:B------:R-:W3:Y:S01]  /*7380*/  @!P5 LDC.64 R40, c[0x0][0x3a0] ;  /* 0x0000e800ff28db82 */ /* 0x000ee20000000a00 */
[----:B0-----:R-:W-:-:S05]  /*7390*/  @P6 IMAD.WIDE R52, R25, 0x4, R42 ;  /* 0x0000000419346825 */ /* 0x001fca00078e022a */
[----:B------:R-:W-:Y:S02]  /*73a0*/  @P6 STG.E desc[UR10][R52.64], R6 ;  /* 0x0000000634006986 */ /* 0x000fe4000c10190a */
[----:B------:R-:W0:Y:S01]  /*73b0*/  @!P5 LDC.64 R46, c[0x0][0x398] ;  /* 0x0000e600ff2edb82 */ /* 0x000e220000000a00 */
[----:B-1----:R-:W-:-:S05]  /*73c0*/  @P6 IMAD.WIDE R48, R25, 0x4, R48 ;  /* 0x0000000419306825 */ /* 0x002fca00078e0230 */
[----:B------:R1:W-:Y:S01]  /*73d0*/  @P6 STG.E desc[UR10][R48.64], R7 ;  /* 0x0000000730006986 */ /* 0x0003e2000c10190a */
[----:B------:R-:W-:Y:S01]  /*73e0*/  ISETP.NE.AND P6, PT, R30, R32, PT ;  /* 0x000000201e00720c */ /* 0x000fe20003fc5270 */
[----:B------:R-:W1:Y:S01]  /*73f0*/  @P0 LDC.64 R42, c[0x0][0x398] ;  /* 0x0000e600ff2a0b82 */ /* 0x000e620000000a00 */
[----:B--2---:R-:W-:Y:S02]  /*7400*/  @P1 IMAD.WIDE R54, R21, 0x4, R54 ;  /* 0x0000000415361825 */ /* 0x004fe400078e0236 */
[----:B------:R-:W-:-:S05]  /*7410*/  ISETP.NE.AND P6, PT, R2, UR7, !P6 ;  /* 0x0000000702007c0c */ /* 0x000fca000f7c5270 */
[----:B------:R-:W2:Y:S01]  /*7420*/  @P0 LDC.64 R24, c[0x0][0x3a0] ;  /* 0x0000e800ff180b82 */ /* 0x000ea20000000a00 */
[----:B---3--:R-:W-:-:S07]  /*7430*/  @!P5 IMAD.WIDE R58, R45, 0x4, R40 ;  /* 0x000000042d3ad825 */ /* 0x008fce00078e0228 */
[----:B------:R-:W3:Y:S01]  /*7440*/  @P1 LDC.64 R40, c[0x0][0x3a0] ;  /* 0x0000e800ff281b82 */ /* 0x000ee20000000a00 */
[----:B0-----:R-:W-:-:S05]  /*7450*/  @!P5 IMAD.WIDE R46, R45, 0x4, R46 ;  /* 0x000000042d2ed825 */ /* 0x001fca00078e022e */
[----:B------:R-:W-:Y:S01]  /*7460*/  @!P5 STG.E desc[UR10][R46.64], R8 ;  /* 0x000000082e00d986 */ /* 0x000fe2000c10190a */
[----:B-1----:R-:W-:Y:S01]  /*7470*/  @P0 IMAD.WIDE R48, R23, 0x4, R42 ;  /* 0x0000000417300825 */ /* 0x002fe200078e022a */
[----:B------:R-:W0:Y:S02]  /*7480*/  @P2 LDC.64 R6, c[0x0][0x398] ;  /* 0x0000e600ff062b82 */ /* 0x000e240000000a00 */
[----:B------:R1:W-:Y:S01]  /*7490*/  @!P5 STG.E desc[UR10][R58.64], R9 ;  /* 0x000000093a00d986 */ /* 0x0003e2000c10190a */
[----:B------:R-:W-:-:S03]  /*74a0*/  ISETP.NE.AND P5, PT, R38, R3, PT ;  /* 0x000000032600720c */ /* 0x000fc60003fa5270 */
[----:B------:R4:W-:Y:S01]  /*74b0*/  @P0 STG.E desc[UR10][R48.64], R10 ;  /* 0x0000000a30000986 */ /* 0x0009e2000c10190a */
[----:B------:R-:W-:Y:S01]  /*74c0*/  ISETP.NE.AND P5, PT, R51, UR7, !P5 ;  /* 0x0000000733007c0c */ /* 0x000fe2000efa5270 */
[----:B--2---:R-:W-:Y:S01]  /*74d0*/  @P0 IMAD.WIDE R56, R23, 0x4, R24 ;  /* 0x0000000417380825 */ /* 0x004fe200078e0218 */
[----:B------:R-:W2:Y:S04]  /*74e0*/  @!P6 LDC.64 R42, c[0x0][0x398] ;  /* 0x0000e600ff2aeb82 */ /* 0x000ea80000000a00 */
[----:B------:R0:W-:Y:S01]  /*74f0*/  @P0 STG.E desc[UR10][R56.64], R11 ;  /* 0x0000000b38000986 */ /* 0x0001e2000c10190a */
[----:B---3--:R-:W-:-:S03]  /*7500*/  @P1 IMAD.WIDE R52, R21, 0x4, R40 ;  /* 0x0000000415341825 */ /* 0x008fc600078e0228 */
[----:B------:R-:W3:Y:S01]  /*7510*/  @!P6 LDC.64 R22, c[0x0][0x3a0] ;  /* 0x0000e800ff16eb82 */ /* 0x000ee20000000a00 */
[----:B------:R0:W-:Y:S04]  /*7520*/  @P1 STG.E desc[UR10][R54.64], R28 ;  /* 0x0000001c36001986 */ /* 0x0001e8000c10190a */
[----:B------:R0:W-:Y:S03]  /*7530*/  @P1 STG.E desc[UR10][R52.64], R29 ;  /* 0x0000001d34001986 */ /* 0x0001e6000c10190a */
[----:B------:R-:W5:Y:S01]  /*7540*/  @P2 LDC.64 R24, c[0x0][0x3a0] ;  /* 0x0000e800ff182b82 */ /* 0x000f620000000a00 */
[----:B0-----:R-:W-:-:S07]  /*7550*/  @P2 IMAD.WIDE R6, R17, 0x4, R6 ;  /* 0x0000000411062825 */ /* 0x001fce00078e0206 */
[----:B-1----:R-:W0:Y:S01]  /*7560*/  @P3 LDC.64 R8, c[0x0][0x398] ;  /* 0x0000e600ff083b82 */ /* 0x002e220000000a00 */
[----:B--2---:R-:W-:-:S05]  /*7570*/  @!P6 IMAD.WIDE R42, R19, 0x4, R42 ;  /* 0x00000004132ae825 */ /* 0x004fca00078e022a */
[----:B------:R1:W-:Y:S02]  /*7580*/  @!P6 STG.E desc[UR10][R42.64], R30 ;  /* 0x0000001e2a00e986 */ /* 0x0003e4000c10190a */
[----:B------:R-:W2:Y:S01]  /*7590*/  @P3 LDC.64 R50, c[0x0][0x3a0] ;  /* 0x0000e800ff323b82 */ /* 0x000ea20000000a00 */
[----:B---3--:R-:W-:-:S05]  /*75a0*/  @!P6 IMAD.WIDE R22, R19, 0x4, R22 ;  /* 0x000000041316e825 */ /* 0x008fca00078e0216 */
[----:B------:R1:W-:Y:S02]  /*75b0*/  @!P6 STG.E desc[UR10][R22.64], R31 ;  /* 0x0000001f1600e986 */ /* 0x0003e4000c10190a */
[----:B----4-:R-:W3:Y:S01]  /*75c0*/  @P4 LDC.64 R48, c[0x0][0x398] ;  /* 0x0000e600ff304b82 */ /* 0x010ee20000000a00 */
[----:B-----5:R-:W-:Y:S01]  /*75d0*/  @P2 IMAD.WIDE R24, R17, 0x4, R24 ;  /* 0x0000000411182825 */ /* 0x020fe200078e0218 */
[----:B------:R1:W-:Y:S04]  /*75e0*/  @P2 STG.E desc[UR10][R6.64], R32 ;  /* 0x0000002006002986 */ /* 0x0003e8000c10190a */
[----:B------:R1:W-:Y:S02]  /*75f0*/  @P2 STG.E desc[UR10][R24.64], R33 ;  /* 0x0000002118002986 */ /* 0x0003e4000c10190a */
[----:B------:R-:W4:Y:S01]  /*7600*/  @P4 LDC.64 R46, c[0x0][0x3a0] ;  /* 0x0000e800ff2e4b82 */ /* 0x000f220000000a00 */
[----:B0-----:R-:W-:-:S05]  /*7610*/  @P3 IMAD.WIDE R8, R15, 0x4, R8 ;  /* 0x000000040f083825 */ /* 0x001fca00078e0208 */
[----:B------:R1:W-:Y:S02]  /*7620*/  @P3 STG.E desc[UR10][R8.64], R34 ;  /* 0x0000002208003986 */ /* 0x0003e4000c10190a */
[----:B------:R-:W0:Y:S01]  /*7630*/  @!P5 LDC.64 R20, c[0x0][0x398] ;  /* 0x0000e600ff14db82 */ /* 0x000e220000000a00 */
[----:B--2---:R-:W-:-:S05]  /*7640*/  @P3 IMAD.WIDE R50, R15, 0x4, R50 ;  /* 0x000000040f323825 */ /* 0x004fca00078e0232 */
[----:B------:R1:W-:Y:S02]  /*7650*/  @P3 STG.E desc[UR10][R50.64], R35 ;  /* 0x0000002332003986 */ /* 0x0003e4000c10190a */
[----:B------:R-:W2:Y:S01]  /*7660*/  @!P5 LDC.64 R40, c[0x0][0x3a0] ;  /* 0x0000e800ff28db82 */ /* 0x000ea20000000a00 */
[----:B---3--:R-:W-:-:S05]  /*7670*/  @P4 IMAD.WIDE R48, R13, 0x4, R48 ;  /* 0x000000040d304825 */ /* 0x008fca00078e0230 */
[----:B------:R1:W-:Y:S01]  /*7680*/  @P4 STG.E desc[UR10][R48.64], R36 ;  /* 0x0000002430004986 */ /* 0x0003e2000c10190a */
[----:B----4-:R-:W-:-:S05]  /*7690*/  @P4 IMAD.WIDE R46, R13, 0x4, R46 ;  /* 0x000000040d2e4825 */ /* 0x010fca00078e022e */
[----:B------:R1:W-:Y:S01]  /*76a0*/  @P4 STG.E desc[UR10][R46.64], R37 ;  /* 0x000000252e004986 */ /* 0x0003e2000c10190a */
[----:B0-----:R-:W-:-:S05]  /*76b0*/  @!P5 IMAD.WIDE R20, R44, 0x4, R20 ;  /* 0x000000042c14d825 */ /* 0x001fca00078e0214 */
[----:B------:R1:W-:Y:S01]  /*76c0*/  @!P5 STG.E desc[UR10][R20.64], R38 ;  /* 0x000000261400d986 */ /* 0x0003e2000c10190a */
[----:B--2---:R-:W-:-:S05]  /*76d0*/  @!P5 IMAD.WIDE R40, R44, 0x4, R40 ;  /* 0x000000042c28d825 */ /* 0x004fca00078e0228 */
[----:B------:R1:W-:Y:S02]  /*76e0*/  @!P5 STG.E desc[UR10][R40.64], R39 ;  /* 0x000000272800d986 */ /* 0x0003e4000c10190a */
.L_x_1814:
[----:B------:R-:W-:Y:S05]  /*76f0*/  BSYNC.RECONVERGENT B0 ;  /* 0x0000000000007941 */ /* 0x000fea0003800200 */
.L_x_1812:
[----:B------:R-:W-:-:S13]  /*7700*/  ISETP.NE.AND P0, PT, R0, 0xff, PT ;  /* 0x000000ff0000780c */ /* 0x000fda0003f05270 */
[----:B------:R-:W-:Y:S05]  /*7710*/  @P0 EXIT ;  /* 0x000000000000094d */ /* 0x000fea0003800000 */
[----:B0---4-:R-:W0:Y:S01]  /*7720*/  LDC.64 R10, c[0x0][0x3a8] ;  /* 0x0000ea00ff0a7b82 */ /* 0x011e220000000a00 */
[----:B------:R-:W-:-:S09]  /*7730*/  UISETP.NE.AND UP0, UPT, UR7, 0x900, UPT ;  /* 0x000009000700788c */ /* 0x000fd2000bf05270 */
[----:B------:R-:W-:Y:S05]  /*7740*/  BRA.U UP0, `(.L_x_1823) ;  /* 0x00000001001c7547 */ /* 0x000fea000b800000 */
[----:B-1----:R-:W1:Y:S08]  /*7750*/  LDC.64 R6, c[0x0][0x398] ;  /* 0x0000e600ff067b82 */ /* 0x002e700000000a00 */
[----:B------:R-:W2:Y:S01]  /*7760*/  LDC.64 R8, c[0x0][0x3a0] ;  /* 0x0000e800ff087b82 */ /* 0x000ea20000000a00 */
[----:B-1----:R-:W-:-:S05]  /*7770*/  IMAD.WIDE R6, R5, 0x4, R6 ;  /* 0x0000000405067825 */ /* 0x002fca00078e0206 */
[----:B------:R3:W-:Y:S01]  /*7780*/  STG.E desc[UR10][R6.64], R3 ;  /* 0x0000000306007986 */ /* 0x0007e2000c10190a */
[----:B--2---:R-:W-:-:S04]  /*7790*/  IMAD.WIDE R8, R5, 0x4, R8 ;  /* 0x0000000405087825 */ /* 0x004fc800078e0208 */
[----:B------:R-:W-:Y:S01]  /*77a0*/  VIADD R5, R5, 0x1 ;  /* 0x0000000105057836 */ /* 0x000fe20000000000 */
[----:B------:R3:W-:Y:S06]  /*77b0*/  STG.E desc[UR10][R8.64], R27 ;  /* 0x0000001b08007986 */ /* 0x0007ec000c10190a */
.L_x_1823:
[----:B0-----:R-:W-:Y:S01]  /*77c0*/  STG.E desc[UR10][R10.64], R5 ;  /* 0x000000050a007986 */ /* 0x001fe2000c10190a */
[----:B------:R-:W-:Y:S05]  /*77d0*/  EXIT ;  /* 0x000000000000794d */ /* 0x000fea0003800000 */
.L_x_1811:
[----:B------:R-:W0:Y:S01]  /*77e0*/  LDCU.64 UR4, c[0x0][0x380] ;  /* 0x00007000ff0477ac */ /* 0x000e220008000a00 */
[----:B------:R-:W1:Y:S01]  /*77f0*/  S2R R0, SR_TID.X ;  /* 0x0000000000007919 */ /* 0x000e620000002100 */
[----:B------:R-:W-:Y:S01]  /*7800*/  IMAD.MOV.U32 R34, RZ, RZ, RZ ;  /* 0x000000ffff227224 */ /* 0x000fe200078e00ff */
[----:B------:R-:W2:Y:S01]  /*7810*/  LDC R16, c[0x0][0x390] ;  /* 0x0000e400ff107b82 */ /* 0x000ea20000000800 */
[----:B0-----:R-:W-:-:S06]  /*7820*/  UIMAD.WIDE.U32 UR12, UR6, 0x4, UR4 ;  /* 0x00000004060c78a5 */ /* 0x001fcc000f8e0004 */
[----:B------:R-:W-:Y:S02]  /*7830*/  IMAD.U32 R2, RZ, RZ, UR12 ;  /* 0x0000000cff027e24 */ /* 0x000fe4000f8e00ff */
[----:B------:R-:W-:-:S05]  /*7840*/  IMAD.U32 R3, RZ, RZ, UR13 ;  /* 0x0000000dff037e24 */ /* 0x000fca000f8e00ff */
[----:B------:R-:W3:Y:S01]  /*7850*/  LDG.E.CONSTANT R8, desc[UR10][R2.64] ;  /* 0x0000000a02087981 */ /* 0x000ee2000c1e9900 */
[C---:B-1----:R-:W-:Y:S02]  /*7860*/  LOP3.LUT R4, R0.reuse, 0x1f, RZ, 0xc0, !PT ;  /* 0x0000001f00047812 */ /* 0x042fe400078ec0ff */
[----:B------:R-:W-:-:S05]  /*7870*/  LOP3.LUT R5, R0, 0x3e0, RZ, 0xc0, !PT ;  /* 0x000003e000057812 */ /* 0x000fca00078ec0ff */
[----:B------:R-:W-:Y:S02]  /*7880*/  IMAD R11, R5, 0x9, R4 ;  /* 0x00000009050b7824 */ /* 0x000fe400078e0204 */
[----:B------:R-:W-:Y:S02]  /*7890*/  IMAD.U32 R5, RZ, RZ, UR5 ;  /* 0x00000005ff057e24 */ /* 0x000fe4000f8e00ff */
[C---:B------:R-:W-:Y:S01]  /*78a0*/  VIADD R6, R11.reuse, 0x40 ;  /* 0x000000400b067836 */ /* 0x040fe20000000000 */
[C---:B------:R-:W-:Y:S01]  /*78b0*/  ISETP.GE.U32.AND P5, PT, R11.reuse, UR7, PT ;  /* 0x000000070b007c0c */ /* 0x040fe2000bfa6070 */
[C---:B------:R-:W-:Y:S02]  /*78c0*/  VIADD R4, R11.reuse, 0x20 ;  /* 0x000000200b047836 */ /* 0x040fe40000000000 */
[C---:B------:R-:W-:Y:S01]  /*78d0*/  VIADD R9, R11.reuse, 0x60 ;  /* 0x000000600b097836 */ /* 0x040fe20000000000 */
[----:B------:R-:W-:Y:S01]  /*78e0*/  ISETP.GE.U32.AND P1, PT, R6, UR7, PT ;  /* 0x0000000706007c0c */ /* 0x000fe2000bf26070 */
[C---:B------:R-:W-:Y:S01]  /*78f0*/  VIADD R6, R11.reuse, 0x80 ;  /* 0x000000800b067836 */ /* 0x040fe20000000000 */
[----:B------:R-:W-:Y:S01]  /*7900*/  ISETP.GE.U32.AND P0, PT, R4, UR7, PT ;  /* 0x0000000704007c0c */ /* 0x000fe2000bf06070 */
[----:B------:R-:W-:Y:S01]  /*7910*/  VIADD R10, R11, 0xa0 ;  /* 0x000000a00b0a7836 */ /* 0x000fe20000000000 */
[----:B------:R-:W-:Y:S01]  /*7920*/  ISETP.GE.U32.AND P2, PT, R9, UR7, PT ;  /* 0x0000000709007c0c */ /* 0x000fe2000bf46070 */
[----:B------:R-:W-:Y:S01]  /*7930*/  IMAD.U32 R4, RZ, RZ, UR4 ;  /* 0x00000004ff047e24 */ /* 0x000fe2000f8e00ff */
[----:B------:R-:W-:-:S02]  /*7940*/  ISETP.GE.U32.AND P3, PT, R6, UR7, PT ;  /* 0x0000000706007c0c */ /* 0x000fc4000bf66070 */
[C---:B------:R-:W-:Y:S01]  /*7950*/  LEA R6, P6, R11.reuse, UR12, 0x2 ;  /* 0x0000000c0b067c11 */ /* 0x040fe2000f8c10ff */
[C---:B------:R-:W-:Y:S01]  /*7960*/  @!P5 VIADD R7, R11.reuse, UR6 ;  /* 0x000000060b07dc36 */ /* 0x040fe20008000000 */
[----:B------:R-:W-:Y:S01]  /*7970*/  ISETP.GE.U32.AND P4, PT, R10, UR7, PT ;  /* 0x000000070a007c0c */ /* 0x000fe2000bf86070 */
[----:B------:R-:W-:Y:S02]  /*7980*/  VIADD R12, R11, 0xc0 ;  /* 0x000000c00b0c7836 */ /* 0x000fe40000000000 */
[----:B------:R-:W-:-:S04]  /*7990*/  @!P5 IMAD.WIDE.U32 R4, R7, 0x4, R4 ;  /* 0x000000040704d825 */ /* 0x000fc800078e0004 */
[C---:B------:R-:W-:Y:S02]  /*79a0*/  VIADD R13, R11.reuse, 0xe0 ;  /* 0x000000e00b0d7836 */ /* 0x040fe40000000000 */
[----:B------:R-:W-:Y:S02]  /*79b0*/  IMAD.X R7, RZ, RZ, UR13, P6 ;  /* 0x0000000dff077e24 */ /* 0x000fe4000b0e06ff */
[----:B------:R-:W-:Y:S01]  /*79c0*/  VIADD R11, R11, 0x100 ;  /* 0x000001000b0b7836 */ /* 0x000fe20000000000 */
[----:B------:R-:W-:Y:S01]  /*79d0*/  ISETP.GE.U32.AND P6, PT, R12, UR7, PT ;  /* 0x000000070c007c0c */ /* 0x000fe2000bfc6070 */
[----:B---3--:R-:W-:Y:S02]  /*79e0*/  IMAD.MOV.U32 R9, RZ, RZ, R8 ;  /* 0x000000ffff097224 */ /* 0x008fe400078e0008 */
[----:B------:R0:W3:Y:S01]  /*79f0*/  @!P5 LDG.E.CONSTANT R8, desc[UR10][R4.64] ;  /* 0x0000000a0408d981 */ /* 0x0000e2000c1e9900 */
[----:B------:R-:W-:Y:S01]  /*7a00*/  ISETP.GE.U32.AND P5, PT, R13, UR7, PT ;  /* 0x000000070d007c0c */ /* 0x000fe2000bfa6070 */
[----:B------:R-:W-:-:S06]  /*7a10*/  IMAD.MOV.U32 R10, RZ, RZ, R9 ;  /* 0x000000ffff0a7224 */ /* 0x000fcc00078e0009 */
[----:B------:R-:W4:Y:S01]  /*7a20*/  @!P0 LDG.E.CONSTANT R10, desc[UR10][R6.64+0x80] ;  /* 0x0000800a060a8981 */ /* 0x000f22000c1e9900 */
[----:B------:R-:W-:Y:S01]  /*7a30*/  ISETP.GE.U32.AND P0, PT, R11, UR7, PT ;  /* 0x000000070b007c0c */ /* 0x000fe2000bf06070 */
[--C-:B------:R-:W-:Y:S02]  /*7a40*/  IMAD.MOV.U32 R11, RZ, RZ, R9.reuse ;  /* 0x000000ffff0b7224 */ /* 0x100fe400078e0009 */
[--C-:B0-----:R-:W-:Y:S02]  /*7a50*/  IMAD.MOV.U32 R4, RZ, RZ, R9.reuse ;  /* 0x000000ffff047224 */ /* 0x101fe400078e0009 */
[--C-:B------:R-:W-:Y:S02]  /*7a60*/  IMAD.MOV.U32 R5, RZ, RZ, R9.reuse ;  /* 0x000000ffff057224 */ /* 0x100fe400078e0009 */
[--C-:B------:R-:W-:Y:S01]  /*7a70*/  IMAD.MOV.U32 R12, RZ, RZ, R9.reuse ;  /* 0x000000ffff0c7224 */ /* 0x100fe200078e0009 */
[----:B------:R-:W5:Y:S01]  /*7a80*/  @!P1 LDG.E.CONSTANT R11, desc[UR10][R6.64+0x100] ;  /* 0x0001000a060b9981 */ /* 0x000f62000c1e9900 */
[----:B------:R-:W-:-:S02]  /*7a90*/  IMAD.MOV.U32 R13, RZ, RZ, R9 ;  /* 0x000000ffff0d7224 */ /* 0x000fc400078e0009 */
[----:B------:R-:W-:Y:S01]  /*7aa0*/  IMAD.MOV.U32 R14, RZ, RZ, R9 ;  /* 0x000000ffff0e7224 */ /* 0x000fe200078e0009 */
[----:B------:R-:W2:Y:S04]  /*7ab0*/  @!P2 LDG.E.CONSTANT R4, desc[UR10][R6.64+0x180] ;  /* 0x0001800a0604a981 */ /* 0x000ea8000c1e9900 */
[----:B------:R-:W2:Y:S04]  /*7ac0*/  @!P3 LDG.E.CONSTANT R5, desc[UR10][R6.64+0x200] ;  /* 0x0002000a0605b981 */ /* 0x000ea8000c1e9900 */
[----:B------:R-:W2:Y:S04]  /*7ad0*/  @!P4 LDG.E.CONSTANT R12, desc[UR10][R6.64+0x280] ;  /* 0x0002800a060cc981 */ /* 0x000ea8000c1e9900 */
[----:B------:R-:W2:Y:S04]  /*7ae0*/  @!P6 LDG.E.CONSTANT R13, desc[UR10][R6.64+0x300] ;  /* 0x0003000a060de981 */ /* 0x000ea8000c1e9900 */
[----:B------:R-:W2:Y:S04]  /*7af0*/  @!P5 LDG.E.CONSTANT R14, desc[UR10][R6.64+0x380] ;  /* 0x0003800a060ed981 */ /* 0x000ea8000c1e9900 */
[----:B------:R0:W2:Y:S01]  /*7b00*/  @!P0 LDG.E.CONSTANT R9, desc[UR10][R6.64+0x400] ;  /* 0x0004000a06098981 */ /* 0x0000a2000c1e9900 */
[----:B------:R-:W-:-:S13]  /*7b10*/  ISETP.NE.AND P6, PT, R0, RZ, PT ;  /* 0x000000ff0000720c */ /* 0x000fda0003fc5270 */
[----:B------:R1:W2:Y:S01]  /*7b20*/  @!P6 LDG.E.CONSTANT R34, desc[UR10][R2.64+-0x4] ;  /* 0xfffffc0a0222e981 */ /* 0x0002a2000c1e9900 */
[----:B------:R-:W1:Y:S01]  /*7b30*/  S2R R40, SR_LANEID ;  /* 0x0000000000287919 */ /* 0x000e620000000000 */
[----:B------:R-:W1:Y:S01]  /*7b40*/  S2UR UR5, SR_CgaCtaId ;  /* 0x00000000000579c3 */ /* 0x000e620000008800 */
[----:B------:R-:W-:Y:S01]  /*7b50*/  SHF.R.U32.HI R41, RZ, 0x5, R0 ;  /* 0x00000005ff297819 */ /* 0x000fe20000011600 */
[----:B------:R-:W-:Y:S01]  /*7b60*/  UMOV UR4, 0x400 ;  /* 0x0000040000047882 */ /* 0x000fe20000000000 */
[----:B0-----:R-:W-:Y:S01]  /*7b70*/  P2R R6, PR, RZ, 0x40 ;  /* 0x00000040ff067803 */ /* 0x001fe20000000000 */
[----:B-1----:R-:W-:Y:S02]  /*7b80*/  ULEA UR4, UR5, UR4, 0x18 ;  /* 0x0000000405047291 */ /* 0x002fe4000f8ec0ff */
[----:B------:R-:W-:-:S05]  /*7b90*/  IMAD R15, R41, 0x120, R40 ;  /* 0x00000120290f7824 */ /* 0x000fca00078e0228 */
[----:B------:R-:W-:-:S05]  /*7ba0*/  LEA R17, R15, UR4, 0x2 ;  /* 0x000000040f117c11 */ /* 0x000fca000f8e10ff */
[----:B------:R-:W-:Y:S01]  /*7bb0*/  IMAD R18, R40, 0x20, R17 ;  /* 0x0000002028127824 */ /* 0x000fe200078e0211 */
[C---:B------:R-:W-:Y:S02]  /*7bc0*/  LEA R20, R0.reuse, UR4, 0x2 ;  /* 0x0000000400147c11 */ /* 0x040fe4000f8e10ff */
[----:B------:R-:W-:Y:S01]  /*7bd0*/  ISETP.NE.AND P0, PT, R0, RZ, PT ;  /* 0x000000ff0000720c */ /* 0x000fe20003f05270 */
[----:B---3--:R-:W-:Y:S04]  /*7be0*/  STS [R17], R8 ;  /* 0x0000000811007388 */ /* 0x008fe80000000800 */
[----:B----4-:R-:W-:Y:S04]  /*7bf0*/  STS [R17+0x80], R10 ;  /* 0x0000800a11007388 */ /* 0x010fe80000000800 */
[----:B-----5:R-:W-:Y:S04]  /*7c00*/  STS [R17+0x100], R11 ;  /* 0x0001000b11007388 */ /* 0x020fe80000000800 */
[----:B--2---:R-:W-:Y:S04]  /*7c10*/  STS [R17+0x180], R4 ;  /* 0x0001800411007388 */ /* 0x004fe80000000800 */
[----:B------:R-:W-:Y:S04]  /*7c20*/  STS [R17+0x200], R5 ;  /* 0x0002000511007388 */ /* 0x000fe80000000800 */
[----:B------:R-:W-:Y:S04]  /*7c30*/  STS [R17+0x280], R12 ;  /* 0x0002800c11007388 */ /* 0x000fe80000000800 */
[----:B------:R-:W-:Y:S04]  /*7c40*/  STS [R17+0x300], R13 ;  /* 0x0003000d11007388 */ /* 0x000fe80000000800 */
[----:B------:R-:W-:Y:S04]  /*7c50*/  STS [R17+0x380], R14 ;  /* 0x0003800e11007388 */ /* 0x000fe80000000800 */
[----:B------:R-:W-:Y:S01]  /*7c60*/  STS [R17+0x400], R9 ;  /* 0x0004000911007388 */ /* 0x000fe20000000800 */
[----:B------:R-:W-:-:S03]  /*7c70*/  NOP ;  /* 0x0000000000007918 */ /* 0x000fc60000000000 */
[----:B------:R-:W0:Y:S04]  /*7c80*/  LDS R37, [R18+0x20] ;  /* 0x0000200012257984 */ /* 0x000e280000000800 */
[----:B------:R-:W-:Y:S04]  /*7c90*/  LDS R2, [R18] ;  /* 0x0000000012027984 */ /* 0x000fe80000000800 */
[----:B------:R-:W1:Y:S04]  /*7ca0*/  LDS R4, [R18+0x4] ;  /* 0x0000040012047984 */ /* 0x000e680000000800 */
[----:B------:R-:W2:Y:S04]  /*7cb0*/  LDS R6, [R18+0x8] ;  /* 0x0000080012067984 */ /* 0x000ea80000000800 */
[----:B------:R-:W-:Y:S04]  /*7cc0*/  LDS R8, [R18+0xc] ;  /* 0x00000c0012087984 */ /* 0x000fe80000000800 */
[----:B------:R-:W-:Y:S04]  /*7cd0*/  LDS R10, [R18+0x10] ;  /* 0x00001000120a7984 */ /* 0x000fe80000000800 */
[----:B------:R-:W-:Y:S04]  /*7ce0*/  LDS R12, [R18+0x14] ;  /* 0x00001400120c7984 */ /* 0x000fe80000000800 */
[----:B------:R-:W-:Y:S04]  /*7cf0*/  LDS R14, [R18+0x18] ;  /* 0x00001800120e7984 */ /* 0x000fe80000000800 */
[----:B------:R-:W-:Y:S01]  /*7d00*/  LDS R32, [R18+0x1c] ;  /* 0x00001c0012207984 */ /* 0x000fe20000000800 */
[----:B------:R-:W-:Y:S06]  /*7d10*/  BAR.SYNC.DEFER_BLOCKING 0x0 ;  /* 0x0000000000007b1d */ /* 0x000fec0000010000 */
        /* <DEDUP_REMOVED lines=10> */
[----:B------:R-:W4:Y:S04]  /*7dc0*/  LDS R3, [R18] ;  /* 0x0000000012037984 */ /* 0x000f280000000800 */
[----:B------:R-:W5:Y:S04]  /*7dd0*/  LDS R5, [R18+0x4] ;  /* 0x0000040012057984 */ /* 0x000f680000000800 */
[----:B------:R-:W5:Y:S04]  /*7de0*/  LDS R7, [R18+0x8] ;  /* 0x0000080012077984 */ /* 0x000f680000000800 */
[----:B------:R-:W-:Y:S04]  /*7df0*/  LDS R9, [R18+0xc] ;  /* 0x00000c0012097984 */ /* 0x000fe80000000800 */
[----:B------:R-:W-:Y:S04]  /*7e00*/  LDS R11, [R18+0x10] ;  /* 0x00001000120b7984 */ /* 0x000fe80000000800 */
[----:B------:R-:W-:Y:S04]  /*7e10*/  LDS R13, [R18+0x14] ;  /* 0x00001400120d7984 */ /* 0x000fe80000000800 */
[----:B------:R-:W-:Y:S04]  /*7e20*/  LDS R15, [R18+0x18] ;  /* 0x00001800120f7984 */ /* 0x000fe80000000800 */
[----:B------:R-:W-:Y:S04]  /*7e30*/  LDS R33, [R18+0x1c] ;  /* 0x00001c0012217984 */ /* 0x000fe80000000800 */
[----:B------:R4:W-:Y:S01]  /*7e40*/  LDS R16, [R18+0x20] ;  /* 0x0000200012107984 */ /* 0x0009e20000000800 */
[----:B------:R-:W-:Y:S06]  /*7e50*/  BAR.SYNC.DEFER_BLOCKING 0x0 ;  /* 0x0000000000007b1d */ /* 0x000fec0000010000 */
[----:B0-----:R-:W-:Y:S02]  /*7e60*/  STS [R20+0x47c], R37 ;  /* 0x00047c2514007388 */ /* 0x001fe40000000800 */
[----:B------:R-:W-:Y:S01]  /*7e70*/  BAR.SYNC.DEFER_BLOCKING 0x0 ;  /* 0x0000000000007b1d */ /* 0x000fe20000010000 */
[----:B---3--:R-:W-:Y:S01]  /*7e80*/  IMAD R17, R0, 0x9, RZ ;  /* 0x0000000900117824 */ /* 0x008fe200078e02ff */
[----:B-1----:R-:W-:-:S03]  /*7e90*/  ISETP.NE.AND P1, PT, R2, R4, PT ;  /* 0x000000040200720c */ /* 0x002fc60003f25270 */
[----:B------:R-:W-:Y:S01]  /*7ea0*/  VIADD R19, R17, 0x1 ;  /* 0x0000000111137836 */ /* 0x000fe20000000000 */
[----:B------:R-:W0:Y:S04]  /*7eb0*/  @P0 LDS R34, [R20+0x478] ;  /* 0x0004780014220984 */ /* 0x000e280000000800 */
[----:B------:R-:W-:Y:S01]  /*7ec0*/  ISETP.EQ.OR P1, PT, R19, UR7, P1 ;  /* 0x0000000713007c0c */ /* 0x000fe20008f22670 */
[----:B------:R-:W-:Y:S01]  /*7ed0*/  VIADD R19, R17, 0x2 ;  /* 0x0000000211137836 */ /* 0x000fe20000000000 */
[----:B--2---:R-:W-:Y:S02]  /*7ee0*/  ISETP.NE.AND P2, PT, R4, R6, PT ;  /* 0x000000060400720c */ /* 0x004fe40003f45270 */
[----:B----4-:R-:W-:Y:S02]  /*7ef0*/  SEL R18, R3, RZ, !P1 ;  /* 0x000000ff03127207 */ /* 0x010fe40004800000 */
[----:B------:R-:W-:-:S03]  /*7f00*/  ISETP.EQ.OR P2, PT, R19, UR7, P2 ;  /* 0x0000000713007c0c */ /* 0x000fc60009742670 */
[----:B-----5:R-:W-:Y:S01]  /*7f10*/  IMAD.IADD R18, R5, 0x1, R18 ;  /* 0x0000000105127824 */ /* 0x020fe200078e0212 */
[----:B------:R-:W-:Y:S01]  /*7f20*/  ISETP.NE.AND P5, PT, R6, R8, PT ;  /* 0x000000080600720c */ /* 0x000fe20003fa5270 */
[----:B------:R-:W-:-:S03]  /*7f30*/  VIADD R19, R17, 0x3 ;  /* 0x0000000311137836 */ /* 0x000fc60000000000 */
[----:B------:R-:W-:Y:S02]  /*7f40*/  SEL R18, R18, RZ, !P2 ;  /* 0x000000ff12127207 */ /* 0x000fe40005000000 */
[----:B------:R-:W-:-:S03]  /*7f50*/  ISETP.EQ.OR P5, PT, R19, UR7, P5 ;  /* 0x0000000713007c0c */ /* 0x000fc6000afa2670 */
[----:B------:R-:W-:Y:S01]  /*7f60*/  IMAD.IADD R18, R7, 0x1, R18 ;  /* 0x0000000107127824 */ /* 0x000fe200078e0212 */
[----:B------:R-:W-:Y:S01]  /*7f70*/  ISETP.NE.AND P4, PT, R8, R10, PT ;  /* 0x0000000a0800720c */ /* 0x000fe20003f85270 */
[----:B------:R-:W-:-:S03]  /*7f80*/  VIADD R21, R17, 0x4 ;  /* 0x0000000411157836 */ /* 0x000fc60000000000 */
[----:B------:R-:W-:Y:S02]  /*7f90*/  SEL R18, R18, RZ, !P5 ;  /* 0x000000ff12127207 */ /* 0x000fe40006800000 */
[----:B------:R-:W-:Y:S02]  /*7fa0*/  ISETP.EQ.OR P4, PT, R21, UR7, P4 ;  /* 0x0000000715007c0c */ /* 0x000fe4000a782670 */
[----:B0-----:R-:W-:-:S04]  /*7fb0*/  ISETP.NE.AND P0, PT, R34, R2, PT ;  /* 0x000000022200720c */ /* 0x001fc80003f05270 */
[----:B------:R-:W-:Y:S01]  /*7fc0*/  ISETP.EQ.OR P0, PT, R17, UR7, P0 ;  /* 0x0000000711007c0c */ /* 0x000fe20008702670 */
[----:B------:R-:W-:Y:S02]  /*7fd0*/  IMAD.IADD R18, R9, 0x1, R18 ;  /* 0x0000000109127824 */ /* 0x000fe400078e0212 */
[----:B------:R-:W-:Y:S01]  /*7fe0*/  IMAD.MOV.U32 R20, RZ, RZ, 0x2 ;  /* 0x00000002ff147424 */ /* 0x000fe200078e00ff */
[----:B------:R-:W-:Y:S01]  /*7ff0*/  SEL R19, RZ, 0x1, !P0 ;  /* 0x00000001ff137807 */ /* 0x000fe20004000000 */
[----:B------:R-:W-:Y:S01]  /*8000*/  VIADD R21, R17, 0x5 ;  /* 0x0000000511157836 */ /* 0x000fe20000000000 */
[----:B------:R-:W-:-:S07]  /*8010*/  SEL R18, R18, RZ, !P4 ;  /* 0x000000ff12127207 */ /* 0x000fce0006000000 */
[----:B------:R-:W-:Y:S01]  /*8020*/  @!P0 IMAD.MOV R20, RZ, RZ, 0x1 ;  /* 0x00000001ff148424 */ /* 0x000fe200078e02ff */
[----:B------:R-:W-:Y:S01]  /*8030*/  ISETP.NE.AND P0, PT, R10, R12, PT ;  /* 0x0000000c0a00720c */ /* 0x000fe20003f05270 */
[----:B------:R-:W-:-:S03]  /*8040*/  IMAD.IADD R18, R11, 0x1, R18 ;  /* 0x000000010b127824 */ /* 0x000fc600078e0212 */
[----:B------:R-:W-:Y:S01]  /*8050*/  ISETP.EQ.OR P0, PT, R21, UR7, P0 ;  /* 0x0000000715007c0c */ /* 0x000fe20008702670 */
[----:B------:R-:W-:Y:S01]  /*8060*/  @!P1 IMAD.MOV R20, RZ, RZ, R19 ;  /* 0x000000ffff149224 */ /* 0x000fe200078e0213 */
[----:B------:R-:W-:Y:S01]  /*8070*/  ISETP.NE.AND P3, PT, R12, R14, PT ;  /* 0x0000000e0c00720c */ /* 0x000fe20003f65270 */
[----:B------:R-:W-:Y:S01]  /*8080*/  VIADD R21, R17, 0x6 ;  /* 0x0000000611157836 */ /* 0x000fe20000000000 */
[----:B------:R-:W-:Y:S01]  /*8090*/  SEL R18, R18, RZ, !P0 ;  /* 0x000000ff12127207 */ /* 0x000fe20004000000 */
[----:B------:R-:W-:Y:S02]  /*80a0*/  VIADD R19, R20, 0x1 ;  /* 0x0000000114137836 */ /* 0x000fe40000000000 */
[----:B------:R-:W-:Y:S01]  /*80b0*/  @!P2 IMAD.MOV R19, RZ, RZ, R20 ;  /* 0x000000ffff13a224 */ /* 0x000fe200078e0214 */
[----:B------:R-:W-:Y:S01]  /*80c0*/  ISETP.EQ.OR P3, PT, R21, UR7, P3 ;  /* 0x0000000715007c0c */ /* 0x000fe20009f62670 */
[----:B------:R-:W-:Y:S02]  /*80d0*/  IMAD.IADD R18, R13, 0x1, R18 ;  /* 0x000000010d127824 */ /* 0x000fe400078e0212 */
[----:B------:R-:W-:-:S02]  /*80e0*/  VIADD R20, R19, 0x1 ;  /* 0x0000000113147836 */ /* 0x000fc40000000000 */
[----:B------:R-:W-:Y:S01]  /*80f0*/  @!P5 IMAD.MOV R20, RZ, RZ, R19 ;  /* 0x000000ffff14d224 */ /* 0x000fe200078e0213 */
[----:B------:R-:W-:Y:S01]  /*8100*/  SEL R18, R18, RZ, !P3 ;  /* 0x000000ff12127207 */ /* 0x000fe20005800000 */
[----:B------:R-:W-:Y:S01]  /*8110*/  VIADD R21, R17, 0x7 ;  /* 0x0000000711157836 */ /* 0x000fe20000000000 */
[----:B------:R-:W-:-:S03]  /*8120*/  ISETP.NE.AND P5, PT, R14, R32, PT ;  /* 0x000000200e00720c */ /* 0x000fc60003fa5270 */
[----:B------:R-:W-:Y:S01]  /*8130*/  IMAD.IADD R18, R15, 0x1, R18 ;  /* 0x000000010f127824 */ /* 0x000fe200078e0212 */
[----:B------:R-:W-:Y:S01]  /*8140*/  ISETP.EQ.OR P5, PT, R21, UR7, P5 ;  /* 0x0000000715007c0c */ /* 0x000fe2000afa2670 */
[----:B------:R-:W-:Y:S02]  /*8150*/  VIADD R19, R20, 0x1 ;  /* 0x0000000114137836 */ /* 0x000fe40000000000 */
[----:B------:R-:W-:Y:S01]  /*8160*/  @!P4 IMAD.MOV R19, RZ, RZ, R20 ;  /* 0x000000ffff13c224 */ /* 0x000fe200078e0214 */
[----:B------:R-:W-:Y:S01]  /*8170*/  SEL R18, R18, RZ, !P5 ;  /* 0x000000ff12127207 */ /* 0x000fe20006800000 */
[----:B------:R-:W-:Y:S01]  /*8180*/  VIADD R17, R17, 0x8 ;  /* 0x0000000811117836 */ /* 0x000fe20000000000 */
[----:B------:R-:W-:-:S03]  /*8190*/  ISETP.NE.AND P4, PT, R32, R37, PT ;  /* 0x000000252000720c */ /* 0x000fc60003f85270 */
[----:B------:R-:W-:Y:S01]  /*81a0*/  IMAD.IADD R18, R33, 0x1, R18 ;  /* 0x0000000121127824 */ /* 0x000fe200078e0212 */
[----:B------:R-:W-:-:S04]  /*81b0*/  ISETP.EQ.OR P4, PT, R17, UR7, P4 ;  /* 0x0000000711007c0c */ /* 0x000fc8000a782670 */
[----:B------:R-:W-:Y:S01]  /*81c0*/  SEL R17, R18, RZ, !P4 ;  /* 0x000000ff12117207 */ /* 0x000fe20006000000 */
[----:B------:R-:W-:-:S04]  /*81d0*/  VIADD R20, R19, 0x1 ;  /* 0x0000000113147836 */ /* 0x000fc80000000000 */
[----:B------:R-:W-:Y:S02]  /*81e0*/  IMAD.IADD R17, R16, 0x1, R17 ;  /* 0x0000000110117824 */ /* 0x000fe400078e0211 */
[----:B------:R-:W-:-:S03]  /*81f0*/  @!P0 IMAD.MOV R20, RZ, RZ, R19 ;  /* 0x000000ffff148224 */ /* 0x000fc600078e0213 */
[----:B------:R-:W0:Y:S01]  /*8200*/  SHFL.UP PT, R19, R17, 0x1, RZ ;  /* 0x0420000011137989 */ /* 0x000e2200000e00ff */
[----:B------:R-:W-:Y:S02]  /*8210*/  VIADD R18, R20, 0x1 ;  /* 0x0000000114127836 */ /* 0x000fe40000000000 */
[----:B------:R-:W-:-:S04]  /*8220*/  @!P3 IMAD.MOV R18, RZ, RZ, R20 ;  /* 0x000000ffff12b224 */ /* 0x000fc800078e0214 */
[----:B------:R-:W-:Y:S02]  /*8230*/  VIADD R36, R18, 0x1 ;  /* 0x0000000112247836 */ /* 0x000fe40000000000 */
[----:B------:R-:W-:-:S04]  /*8240*/  @!P5 IMAD.MOV R36, RZ, RZ, R18 ;  /* 0x000000ffff24d224 */ /* 0x000fc800078e0212 */
[----:B------:R-:W-:Y:S02]  /*8250*/  VIADD R16, R36, 0x1 ;  /* 0x0000000124107836 */ /* 0x000fe40000000000 */
[----:B------:R-:W-:-:S05]  /*8260*/  @!P4 IMAD.MOV R16, RZ, RZ, R36 ;  /* 0x000000ffff10c224 */ /* 0x000fca00078e0224 */
[----:B------:R-:W1:Y:S01]  /*8270*/  SHFL.UP PT, R18, R16, 0x1, RZ ;  /* 0x0420000010127989 */ /* 0x000e6200000e00ff */
[----:B------:R-:W-:Y:S02]  /*8280*/  ISETP.NE.AND P0, PT, R16, RZ, PT ;  /* 0x000000ff1000720c */ /* 0x000fe40003f05270 */
[----:B------:R-:W-:Y:S02]  /*8290*/  ISETP.GE.AND P4, PT, R40, 0x1, PT ;  /* 0x000000012800780c */ /* 0x000fe40003f86270 */
[----:B0-----:R-:W-:-:S04]  /*82a0*/  SEL R19, R19, RZ, !P0 ;  /* 0x000000ff13137207 */ /* 0x001fc80004000000 */
[----:B------:R-:W-:-:S05]  /*82b0*/  SEL R20, R19, RZ, P4 ;  /* 0x000000ff13147207 */ /* 0x000fca0002000000 */
[----:B------:R-:W-:-:S05]  /*82c0*/  IMAD.IADD R20, R17, 0x1, R20 ;  /* 0x0000000111147824 */ /* 0x000fca00078e0214 */
[----:B------:R-:W0:Y:S01]  /*82d0*/  SHFL.UP PT, R19, R20, 0x2, RZ ;  /* 0x0440000014137989 */ /* 0x000e2200000e00ff */
[----:B-1----:R-:W-:-:S05]  /*82e0*/  SEL R17, R18, RZ, P4 ;  /* 0x000000ff12117207 */ /* 0x002fca0002000000 */
[----:B------:R-:W-:-:S05]  /*82f0*/  IMAD.IADD R17, R17, 0x1, R16 ;  /* 0x0000000111117824 */ /* 0x000fca00078e0210 */
        /* <DEDUP_REMOVED lines=14> */
[----:B------:R-:W-:Y:S01]  /*83e0*/  IMAD.IADD R20, R19, 0x1, R20 ;  /* 0x0000000113147824 */ /* 0x000fe200078e0214 */
[----:B-1----:R-:W-:-:S04]  /*83f0*/  SEL R17, R16, RZ, P4 ;  /* 0x000000ff10117207 */ /* 0x002fc80002000000 */
[----:B------:R-:W0:Y:S01]  /*8400*/  SHFL.UP PT, R21, R20, 0x8, RZ ;  /* 0x0500000014157989 */ /* 0x000e2200000e00ff */
[----:B------:R-:W-:-:S05]  /*8410*/  IMAD.IADD R17, R18, 0x1, R17 ;  /* 0x0000000112117824 */ /* 0x000fca00078e0211 */
[----:B------:R-:W1:Y:S01]  /*8420*/  SHFL.UP PT, R16, R17, 0x8, RZ ;  /* 0x0500000011107989 */ /* 0x000e6200000e00ff */
[----:B------:R-:W-:Y:S02]  /*8430*/  ISETP.NE.AND P0, PT, R17, RZ, PT ;  /* 0x000000ff1100720c */ /* 0x000fe40003f05270 */
[----:B------:R-:W-:Y:S02]  /*8440*/  ISETP.GE.AND P4, PT, R40, 0x8, PT ;  /* 0x000000082800780c */ /* 0x000fe40003f86270 */
[----:B0-----:R-:W-:-:S04]  /*8450*/  SEL R21, R21, RZ, !P0 ;  /* 0x000000ff15157207 */ /* 0x001fc80004000000 */
[----:B------:R-:W-:Y:S02]  /*8460*/  SEL R21, R21, RZ, P4 ;  /* 0x000000ff15157207 */ /* 0x000fe40002000000 */
[----:B-1----:R-:W-:-:S03]  /*8470*/  SEL R16, R16, RZ, P4 ;  /* 0x000000ff10107207 */ /* 0x002fc60002000000 */
[----:B------:R-:W-:Y:S02]  /*8480*/  IMAD.IADD R21, R20, 0x1, R21 ;  /* 0x0000000114157824 */ /* 0x000fe400078e0215 */
[----:B------:R-:W-:-:S03]  /*8490*/  IMAD.IADD R16, R17, 0x1, R16 ;  /* 0x0000000111107824 */ /* 0x000fc600078e0210 */
[----:B------:R-:W0:Y:S04]  /*84a0*/  SHFL.UP PT, R19, R21, 0x10, RZ ;  /* 0x0600000015137989 */ /* 0x000e2800000e00ff */
[----:B------:R-:W1:Y:S01]  /*84b0*/  SHFL.UP PT, R18, R16, 0x10, RZ ;  /* 0x0600000010127989 */ /* 0x000e6200000e00ff */
[----:B------:R-:W-:Y:S02]  /*84c0*/  ISETP.NE.AND P5, PT, R40, 0x1f, PT ;  /* 0x0000001f2800780c */ /* 0x000fe40003fa5270 */
[----:B------:R-:W-:Y:S02]  /*84d0*/  ISETP.NE.AND P0, PT, R16, RZ, PT ;  /* 0x000000ff1000720c */ /* 0x000fe40003f05270 */
[----:B------:R-:W-:Y:S02]  /*84e0*/  ISETP.GE.AND P4, PT, R40, 0x10, PT ;  /* 0x000000102800780c */ /* 0x000fe40003f86270 */
[----:B0-----:R-:W-:-:S02]  /*84f0*/  SEL R19, R19, RZ, !P0 ;  /* 0x000000ff13137207 */ /* 0x001fc40004000000 */
[----:B-1----:R-:W-:Y:S02]  /*8500*/  SEL R17, R18, RZ, P4 ;  /* 0x000000ff12117207 */ /* 0x002fe40002000000 */
[----:B------:R-:W-:-:S03]  /*8510*/  SEL R18, R19, RZ, P4 ;  /* 0x000000ff13127207 */ /* 0x000fc60002000000 */
[----:B------:R-:W-:Y:S01]  /*8520*/  @!P5 LEA R35, R41, UR4, 0x3 ;  /* 0x000000042923dc11 */ /* 0x000fe2000f8e18ff */
[----:B------:R-:W-:Y:S02]  /*8530*/  IMAD.IADD R38, R16, 0x1, R17 ;  /* 0x0000000110267824 */ /* 0x000fe400078e0211 */
[----:B------:R-:W-:-:S05]  /*8540*/  IMAD.IADD R39, R21, 0x1, R18 ;  /* 0x0000000115277824 */ /* 0x000fca00078e0212 */
[----:B------:R-:W-:Y:S01]  /*8550*/  @!P5 STS.64 [R35], R38 ;  /* 0x000000262300d388 */ /* 0x000fe20000000a00 */
[----:B------:R-:W-:Y:S06]  /*8560*/  BAR.SYNC.DEFER_BLOCKING 0x0 ;  /* 0x0000000000007b1d */ /* 0x000fec0000010000 */
[----:B------:R-:W0:Y:S04]  /*8570*/  LDS.128 R16, [UR4] ;  /* 0x00000004ff107984 */ /* 0x000e280008000c00 */
[----:B------:R-:W1:Y:S04]  /*8580*/  LDS.128 R20, [UR4+0x10] ;  /* 0x00001004ff147984 */ /* 0x000e680008000c00 */
[----:B------:R-:W2:Y:S01]  /*8590*/  LDS.128 R24, [UR4+0x20] ;  /* 0x00002004ff187984 */ /* 0x000ea20008000c00 */
[----:B------:R-:W-:-:S02]  /*85a0*/  ISETP.NE.AND P4, PT, R41, 0x2, PT ;  /* 0x000000022900780c */ /* 0x000fc40003f85270 */
[----:B0-----:R-:W-:-:S04]  /*85b0*/  ISETP.NE.AND P0, PT, R18, RZ, PT ;  /* 0x000000ff1200720c */ /* 0x001fc80003f05270 */
[----:B------:R-:W-:Y:S02]  /*85c0*/  SEL R28, R17, RZ, !P0 ;  /* 0x000000ff111c7207 */ /* 0x000fe40004000000 */
[----:B-1----:R-:W-:-:S03]  /*85d0*/  ISETP.NE.AND P0, PT, R20, RZ, PT ;  /* 0x000000ff1400720c */ /* 0x002fc60003f05270 */
[----:B------:R-:W-:Y:S02]  /*85e0*/  IMAD.IADD R42, R19, 0x1, R28 ;  /* 0x00000001132a7824 */ /* 0x000fe400078e021c */
[----:B------:R-:W0:Y:S03]  /*85f0*/  LDS.128 R28, [UR4+0x30] ;  /* 0x00003004ff1c7984 */ /* 0x000e260008000c00 */
[C---:B------:R-:W-:Y:S02]  /*8600*/  SEL R44, R42.reuse, RZ, !P0 ;  /* 0x000000ff2a2c7207 */ /* 0x040fe40004000000 */
[----:B------:R-:W-:Y:S02]  /*8610*/  SEL R17, R42, R17, !P4 ;  /* 0x000000112a117207 */ /* 0x000fe40006000000 */
[----:B------:R-:W-:Y:S01]  /*8620*/  ISETP.NE.AND P0, PT, R22, RZ, PT ;  /* 0x000000ff1600720c */ /* 0x000fe20003f05270 */
[----:B------:R-:W-:-:S02]  /*8630*/  IMAD.IADD R42, R21, 0x1, R44 ;  /* 0x00000001152a7824 */ /* 0x000fc400078e022c */
[----:B------:R-:W-:-:S03]  /*8640*/  IMAD.IADD R19, R16, 0x1, R18 ;  /* 0x0000000110137824 */ /* 0x000fc600078e0212 */
[----:B------:R-:W-:Y:S02]  /*8650*/  SEL R18, R42, RZ, !P0 ;  /* 0x000000ff2a127207 */ /* 0x000fe40004000000 */
[----:B------:R-:W-:Y:S02]  /*8660*/  SEL R16, R19, R16, !P4 ;  /* 0x0000001013107207 */ /* 0x000fe40006000000 */
[----:B--2---:R-:W-:Y:S01]  /*8670*/  ISETP.NE.AND P4, PT, R24, RZ, PT ;  /* 0x000000ff1800720c */ /* 0x004fe20003f85270 */
[----:B------:R-:W-:Y:S01]  /*8680*/  IMAD.IADD R23, R23, 0x1, R18 ;  /* 0x0000000117177824 */ /* 0x000fe200078e0212 */
[----:B------:R-:W-:Y:S01]  /*8690*/  ISETP.NE.AND P5, PT, R41, 0x3, PT ;  /* 0x000000032900780c */ /* 0x000fe20003fa5270 */
[----:B------:R-:W-:-:S03]  /*86a0*/  IMAD.IADD R19, R19, 0x1, R20 ;  /* 0x0000000113137824 */ /* 0x000fc600078e0214 */
[----:B------:R-:W-:Y:S02]  /*86b0*/  SEL R18, R23, RZ, !P4 ;  /* 0x000000ff17127207 */ /* 0x000fe40006000000 */
[----:B------:R-:W-:Y:S02]  /*86c0*/  SEL R42, R42, R17, !P5 ;  /* 0x000000112a2a7207 */ /* 0x000fe40006800000 */
[----:B------:R-:W-:Y:S01]  /*86d0*/  SEL R16, R19, R16, !P5 ;  /* 0x0000001013107207 */ /* 0x000fe20006800000 */
[----:B------:R-:W-:Y:S01]  /*86e0*/  IMAD.IADD R17, R25, 0x1, R18 ;  /* 0x0000000119117824 */ /* 0x000fe200078e0212 */
[----:B------:R-:W-:Y:S01]  /*86f0*/  ISETP.NE.AND P4, PT, R26, RZ, PT ;  /* 0x000000ff1a00720c */ /* 0x000fe20003f85270 */
[----:B------:R-:W-:Y:S01]  /*8700*/  IMAD.IADD R19, R22, 0x1, R19 ;  /* 0x0000000116137824 */ /* 0x000fe200078e0213 */
[----:B------:R-:W-:Y:S01]  /*8710*/  ISETP.NE.AND P0, PT, R41, 0x4, PT ;  /* 0x000000042900780c */ /* 0x000fe20003f05270 */
[----:B------:R-:W1:Y:S01]  /*8720*/  SHFL.UP PT, R25, R38, 0x1, RZ ;  /* 0x0420000026197989 */ /* 0x000e6200000e00ff */
[----:B------:R-:W-:-:S02]  /*8730*/  SEL R18, R17, RZ, !P4 ;  /* 0x000000ff11127207 */ /* 0x000fc40006000000 */
[C---:B------:R-:W-:Y:S01]  /*8740*/  SEL R16, R19.reuse, R16, !P0 ;  /* 0x0000001013107207 */ /* 0x040fe20004000000 */
[----:B------:R-:W-:Y:S01]  /*8750*/  IMAD.IADD R19, R19, 0x1, R24 ;  /* 0x0000000113137824 */ /* 0x000fe200078e0218 */
[----:B------:R-:W-:Y:S01]  /*8760*/  ISETP.NE.AND P5, PT, R41, 0x5, PT ;  /* 0x000000052900780c */ /* 0x000fe20003fa5270 */
[----:B------:R-:W-:Y:S01]  /*8770*/  IMAD.IADD R27, R27, 0x1, R18 ;  /* 0x000000011b1b7824 */ /* 0x000fe200078e0212 */
[----:B------:R-:W-:Y:S02]  /*8780*/  SEL R42, R23, R42, !P0 ;  /* 0x0000002a172a7207 */ /* 0x000fe40004000000 */
[----:B0-----:R-:W-:Y:S02]  /*8790*/  ISETP.NE.AND P4, PT, R28, RZ, PT ;  /* 0x000000ff1c00720c */ /* 0x001fe40003f85270 */
[----:B------:R-:W-:Y:S01]  /*87a0*/  SEL R16, R19, R16, !P5 ;  /* 0x0000001013107207 */ /* 0x000fe20006800000 */
[----:B------:R-:W-:Y:S01]  /*87b0*/  IMAD.IADD R19, R26, 0x1, R19 ;  /* 0x000000011a137824 */ /* 0x000fe200078e0213 */
[----:B------:R-:W-:Y:S01]  /*87c0*/  SEL R42, R17, R42, !P5 ;  /* 0x0000002a112a7207 */ /* 0x000fe20006800000 */
[----:B------:R-:W0:Y:S01]  /*87d0*/  SHFL.UP PT, R35, R39, 0x1, RZ ;  /* 0x0420000027237989 */ /* 0x000e2200000e00ff */
[----:B------:R-:W-:-:S02]  /*87e0*/  ISETP.NE.AND P5, PT, R41, 0x6, PT ;  /* 0x000000062900780c */ /* 0x000fc40003fa5270 */
[----:B------:R-:W-:Y:S02]  /*87f0*/  SEL R18, R27, RZ, !P4 ;  /* 0x000000ff1b127207 */ /* 0x000fe40006000000 */
[----:B------:R-:W-:Y:S02]  /*8800*/  ISETP.GE.U32.AND P0, PT, R0, 0x20, PT ;  /* 0x000000200000780c */ /* 0x000fe40003f06070 */
[C---:B------:R-:W-:Y:S01]  /*8810*/  SEL R16, R19.reuse, R16, !P5 ;  /* 0x0000001013107207 */ /* 0x040fe20006800000 */
[----:B------:R-:W-:Y:S01]  /*8820*/  IMAD.IADD R19, R19, 0x1, R28 ;  /* 0x0000000113137824 */ /* 0x000fe200078e021c */
[----:B------:R-:W-:Y:S01]  /*8830*/  SEL R42, R27, R42, !P5 ;  /* 0x0000002a1b2a7207 */ /* 0x000fe20006800000 */
[----:B------:R-:W-:Y:S01]  /*8840*/  IMAD.IADD R29, R29, 0x1, R18 ;  /* 0x000000011d1d7824 */ /* 0x000fe200078e0212 */
[----:B------:R-:W-:Y:S02]  /*8850*/  ISETP.NE.AND P4, PT, R41, 0x7, PT ;  /* 0x000000072900780c */ /* 0x000fe40003f85270 */
[----:B------:R-:W-:-:S02]  /*8860*/  ISETP.NE.AND P5, PT, R30, RZ, PT ;  /* 0x000000ff1e00720c */ /* 0x000fc40003fa5270 */
[----:B------:R-:W-:Y:S02]  /*8870*/  SEL R16, R19, R16, !P4 ;  /* 0x0000001013107207 */ /* 0x000fe40006000000 */
[C---:B------:R-:W-:Y:S02]  /*8880*/  SEL R42, R29.reuse, R42, !P4 ;  /* 0x0000002a1d2a7207 */ /* 0x040fe40006000000 */
[----:B------:R-:W-:Y:S02]  /*8890*/  ISETP.NE.AND P4, PT, R40, RZ, P0 ;  /* 0x000000ff2800720c */ /* 0x000fe40000785270 */
[----:B------:R-:W-:Y:S02]  /*88a0*/  SEL R18, R29, RZ, !P5 ;  /* 0x000000ff1d127207 */ /* 0x000fe40006800000 */
[----:B-1----:R-:W-:-:S04]  /*88b0*/  @P0 ISETP.NE.AND P5, PT, R25, RZ, PT ;  /* 0x000000ff1900020c */ /* 0x002fc80003fa5270 */
[----:B------:R-:W-:Y:S02]  /*88c0*/  @P0 SEL R20, R42, RZ, !P5 ;  /* 0x000000ff2a140207 */ /* 0x000fe40006800000 */
[----:B------:R-:W-:-:S03]  /*88d0*/  @P0 ISETP.NE.AND P5, PT, R40, RZ, PT ;  /* 0x000000ff2800020c */ /* 0x000fc60003fa5270 */
[----:B0-----:R-:W-:Y:S01]  /*88e0*/  @P4 IMAD.IADD R42, R35, 0x1, R20 ;  /* 0x00000001232a4824 */ /* 0x001fe200078e0214 */
[----:B------:R-:W-:Y:S01]  /*88f0*/  @P0 SEL R17, R25, RZ, P5 ;  /* 0x000000ff19110207 */ /* 0x000fe20002800000 */
[----:B------:R-:W-:Y:S02]  /*8900*/  IMAD.IADD R30, R30, 0x1, R19 ;  /* 0x000000011e1e7824 */ /* 0x000fe400078e0213 */
[----:B------:R-:W-:Y:S02]  /*8910*/  IMAD.IADD R31, R31, 0x1, R18 ;  /* 0x000000011f1f7824 */ /* 0x000fe400078e0212 */
[----:B------:R-:W-:Y:S02]  /*8920*/  @P0 IMAD.IADD R25, R16, 0x1, R17 ;  /* 0x0000000110190824 */ /* 0x000fe400078e0211 */
[----:B------:R-:W-:Y:S01]  /*8930*/  @P0 IMAD.MOV.U32 R35, RZ, RZ, R42 ;  /* 0x000000ffff230224 */ /* 0x000fe200078e002a */
[----:B------:R-:W-:Y:S06]  /*8940*/  @P0 BRA `(.L_x_1824) ;  /* 0x0000000c001c0947 */ /* 0x000fec0003800000 */
[----:B------:R-:W0:Y:S01]  /*8950*/  LDC.64 R28, c[0x0][0x3b0] ;  /* 0x0000ec00ff1c7b82 */ /* 0x000e220000000a00 */
[----:B------:R-:W-:Y:S01]  /*8960*/  IMAD.U32 R17, RZ, RZ, UR8 ;  /* 0x00000008ff117e24 */ /* 0x000fe2000f8e00ff */
[----:B------:R-:W1:Y:S01]  /*8970*/  LDCU UR5, c[0x0][0x370] ;  /* 0x00006e00ff0577ac */ /* 0x000e620008000800 */
[----:B------:R-:W-:Y:S01]  /*8980*/  @!P6 IMAD.MOV.U32 R18, RZ, RZ, 0x64 ;  /* 0x00000064ff12e424 */ /* 0x000fe200078e00ff */
[----:B------:R2:W-:Y:S01]  /*8990*/  @!P6 STS [UR4+0x74], R30 ;  /* 0x0000741eff00e988 */ /* 0x0005e20008000804 */
[----:B------:R-:W-:Y:S02]  /*89a0*/  @!P6 IMAD.MOV.U32 R19, RZ, RZ, 0x0 ;  /* 0x00000000ff13e424 */ /* 0x000fe400078e00ff */
        /* <DEDUP_REMOVED lines=9> */
.L_x_1825:
[----:B------:R-:W-:Y:S05]  /*8a40*/  NANOSLEEP 0x1c2 ;  /* 0x000001c20000795d */ /* 0x000fea0003800000 */
[----:B------:R-:W-:Y:S01]  /*8a50*/  NOP ;  /* 0x0000000000007918 */ /* 0x000fe20000000000 */
.L_x_1826:
[----:B--2---:R-:W-:-:S03]  /*8a60*/  IMAD.WIDE.U32 R16, R0, 0x10, RZ ;  /* 0x0000001000107825 */ /* 0x004fc600078e00ff */
[----:B------:R-:W-:Y:S02]  /*8a70*/  LOP3.LUT R23, R16, 0xfffffff0, RZ, 0x3c, !PT ;  /* 0xfffffff010177812 */ /* 0x000fe400078e3cff */
[----:B------:R-:W-:Y:S02]  /*8a80*/  LOP3.LUT R17, RZ, R17, RZ, 0x33, !PT ;  /* 0x00000011ff117212 */ /* 0x000fe400078e33ff */
[----:B------:R-:W-:-:S05]  /*8a90*/  IADD3 R22, P0, PT, R28, R23, RZ ;  /* 0x000000171c167210 */ /* 0x000fca0007f1e0ff */
[----:B------:R-:W-:-:S08]  /*8aa0*/  IMAD.X R23, R29, 0x1, R17, P0 ;  /* 0x000000011d177824 */ /* 0x000fd000000e0611 */
.L_x_1828:
[----:B------:R-:W2:Y:S01]  /*8ab0*/  LD.E.128.STRONG.GPU R16, desc[UR10][R22.64+0x200] ;  /* 0x0002000a16107980 */ /* 0x000ea2000c10fd00 */
[----:B------:R-:W-:Y:S05]  /*8ac0*/  YIELD ;  /* 0x0000000000007946 */ /* 0x000fea0003800000 */
[----:B------:R-:W-:Y:S01]  /*8ad0*/  UMOV UR5, 0xffffffff ;  /* 0xffffffff00057882 */ /* 0x000fe20000000000 */
[----:B--2---:R-:W-:-:S04]  /*8ae0*/  ISETP.NE.U32.AND P0, PT, R18, 0x63, PT ;  /* 0x000000631200780c */ /* 0x004fc80003f05070 */
[----:B------:R-:W-:Y:S01]  /*8af0*/  ISETP.NE.AND.EX P0, PT, R19, RZ, PT, P0 ;  /* 0x000000ff1300720c */ /* 0x000fe20003f05300 */
[----:B------:R-:W-:-:S12]  /*8b00*/  BRA.DIV UR5, `(.L_x_1827) ;  /* 0x0000003205007947 */ /* 0x000fd8000b800000 */
[----:B------:R-:W-:-:S13]  /*8b10*/  VOTE.ANY P0, !P0 ;  /* 0x0000000000ff7806 */ /* 0x000fda0004000100 */
.L_x_1885:
        /* <DEDUP_REMOVED lines=20> */
[----:B------:R-:W-:Y:S01]  /*8c60*/  ISETP.GT.AND P0, PT, R24, R27, PT ;  /* 0x0000001b1800720c */ /* 0x000fe20003f04270 */
[----:B------:R-:W-:Y:S01]  /*8c70*/  VIADD R24, R40, 0x8 ;  /* 0x0000000828187836 */ /* 0x000fe20000000000 */
        /* <DEDUP_REMOVED lines=24> */
[----:B------:R-:W-:Y:S01]  /*8e00*/  ISETP.NE.U32.AND P4, PT, R18, 0x65, PT ;  /* 0x000000651200780c */ /* 0x000fe20003f85070 */
[----:B------:R-:W-:Y:S01]  /*8e10*/  VIADD R18, R40, 0x10 ;  /* 0x0000001028127836 */ /* 0x000fe20000000000 */
[----:B------:R-:W-:-:S02]  /*8e20*/  SEL R21, R16, RZ, !P0 ;  /* 0x000000ff10157207 */ /* 0x000fc40004000000 */
[----:B-1----:R-:W-:Y:S02]  /*8e30*/  SEL R17, R22, RZ, !P0 ;  /* 0x000000ff16117207 */ /* 0x002fe40004000000 */
[----:B------:R-:W-:Y:S01]  /*8e40*/  ISETP.NE.AND.EX P4, PT, R19, RZ, PT, P4 ;  /* 0x000000ff1300720c */ /* 0x000fe20003f85340 */
[----:B------:R-:W-:Y:S01]  /*8e50*/  IMAD.IADD R22, R20, 0x1, R21 ;  /* 0x0000000114167824 */ /* 0x000fe200078e0215 */
[----:B------:R-:W-:Y:S01]  /*8e60*/  ISETP.GT.AND P0, PT, R18, R27, PT ;  /* 0x0000001b1200720c */ /* 0x000fe20003f04270 */
[----:B------:R-:W-:Y:S02]  /*8e70*/  IMAD.IADD R38, R42, 0x1, R17 ;  /* 0x000000012a267824 */ /* 0x000fe400078e0211 */
[----:B------:R-:W0:Y:S01]  /*8e80*/  LDC.64 R16, c[0x0][0x3b0] ;  /* 0x0000ec00ff107b82 */ /* 0x000e220000000a00 */
[----:B------:R-:W1:Y:S02]  /*8e90*/  SHFL.DOWN PT, R23, R22, 0x10, R27 ;  /* 0x0a00000016177989 */ /* 0x000e6400000e001b */
[----:B------:R-:W-:-:S02]  /*8ea0*/  ISETP.NE.AND P5, PT, R38, RZ, PT ;  /* 0x000000ff2600720c */ /* 0x000fc40003fa5270 */
[----:B------:R2:W3:Y:S03]  /*8eb0*/  SHFL.DOWN PT, R39, R38, 0x10, R27 ;  /* 0x0a00000026277989 */ /* 0x0004e600000e001b */
[----:B------:R-:W-:Y:S02]  /*8ec0*/  VOTE.ALL P4, P4 ;  /* 0x0000000000ff7806 */ /* 0x000fe40002080000 */
[----:B--2---:R-:W-:-:S05]  /*8ed0*/  LOP3.LUT R27, RZ, R0, RZ, 0x33, !PT ;  /* 0x00000000ff1b7212 */ /* 0x004fca00078e33ff */
[----:B------:R-:W-:Y:S01]  /*8ee0*/  VIADD R27, R27, UR8 ;  /* 0x000000081b1b7c36 */ /* 0x000fe20008000000 */
[----:B-1----:R-:W-:Y:S02]  /*8ef0*/  SEL R23, R23, RZ, !P5 ;  /* 0x000000ff17177207 */ /* 0x002fe40006800000 */
[----:B0-----:R-:W-:Y:S02]  /*8f00*/  IADD3 R42, P5, PT, R16, 0x200, RZ ;  /* 0x00000200102a7810 */ /* 0x001fe40007fbe0ff */
[----:B---3--:R-:W-:Y:S02]  /*8f10*/  SEL R39, R39, RZ, !P0 ;  /* 0x000000ff27277207 */ /* 0x008fe40004000000 */
[----:B------:R-:W-:Y:S01]  /*8f20*/  SEL R23, R23, RZ, !P0 ;  /* 0x000000ff17177207 */ /* 0x000fe20004000000 */
[----:B------:R-:W-:Y:S02]  /*8f30*/  IMAD.X R43, RZ, RZ, R17, P5 ;  /* 0x000000ffff2b7224 */ /* 0x000fe400028e0611 */
[----:B------:R-:W-:-:S02]  /*8f40*/  IMAD.IADD R20, R38, 0x1, R39 ;  /* 0x0000000126147824 */ /* 0x000fc400078e0227 */
[----:B------:R-:W-:-:S07]  /*8f50*/  IMAD.IADD R22, R22, 0x1, R23 ;  /* 0x0000000116167824 */ /* 0x000fce00078e0217 */
.L_x_1899:
[----:B------:R-:W-:Y:S05]  /*8f60*/  @!P4 BRA `(.L_x_1830) ;  /* 0x00000004002cc947 */ /* 0x000fea0003800000 */
.L_x_1834:
[----:B------:R-:W-:-:S07]  /*8f70*/  IMAD.WIDE R38, R27, 0x10, R42 ;  /* 0x000000101b267825 */ /* 0x000fce00078e022a */
.L_x_1832:
[----:B------:R-:W2:Y:S01]  /*8f80*/  LD.E.128.STRONG.GPU R16, desc[UR10][R38.64+-0x200] ;  /* 0xfffe000a26107980 */ /* 0x000ea2000c10fd00 */
[----:B------:R-:W-:Y:S05]  /*8f90*/  YIELD ;  /* 0x0000000000007946 */ /* 0x000fea0003800000 */
[----:B------:R-:W-:Y:S01]  /*8fa0*/  UMOV UR5, 0xffffffff ;  /* 0xffffffff00057882 */ /* 0x000fe20000000000 */
[----:B--2---:R-:W-:-:S04]  /*8fb0*/  ISETP.NE.U32.AND P0, PT, R18, 0x63, PT ;  /* 0x000000631200780c */ /* 0x004fc80003f05070 */
[----:B------:R-:W-:Y:S01]  /*8fc0*/  ISETP.NE.AND.EX P0, PT, R19, RZ, PT, P0 ;  /* 0x000000ff1300720c */ /* 0x000fe20003f05300 */
[----:B------:R-:W-:-:S12]  /*8fd0*/  BRA.DIV UR5, `(.L_x_1831) ;  /* 0x0000003205c07947 */ /* 0x000fd8000b800000 */
[----:B------:R-:W-:-:S13]  /*8fe0*/  VOTE.ANY P0, !P0 ;  /* 0x0000000000ff7806 */ /* 0x000fda0004000100 */
.L_x_1902:
        /* <DEDUP_REMOVED lines=10> */
[----:B------:R-:W-:-:S04]  /*9090*/  LOP3.LUT R24, R21, R24, RZ, 0xc, !PT ;  /* 0x0000001815187212 */ /* 0x000fc800078e0cff */
[----:B------:R0:W1:Y:S02]  /*90a0*/  POPC R41, R24 ;  /* 0x0000001800297309 */ /* 0x0000640000000000 */
        /* <DEDUP_REMOVED lines=33> */
[----:B0-----:R-:W-:Y:S02]  /*92c0*/  SEL R23, R23, RZ, !P4 ;  /* 0x000000ff17177207 */ /* 0x001fe40006000000 */
[----:B------:R-:W-:Y:S01]  /*92d0*/  ISETP.NE.U32.AND P4, PT, R18, 0x65, PT ;  /* 0x000000651200780c */ /* 0x000fe20003f85070 */
[----:B------:R-:W-:Y:S01]  /*92e0*/  VIADD R18, R40, 0x10 ;  /* 0x0000001028127836 */ /* 0x000fe20000000000 */
[----:B------:R-:W-:Y:S02]  /*92f0*/  SEL R23, R23, RZ, !P0 ;  /* 0x000000ff17177207 */ /* 0x000fe40004000000 */
[----:B-1----:R-:W-:Y:S02]  /*9300*/  SEL R17, R17, RZ, !P0 ;  /* 0x000000ff11117207 */ /* 0x002fe40004000000 */
[----:B------:R-:W-:Y:S01]  /*9310*/  ISETP.GT.AND P5, PT, R18, R41, PT ;  /* 0x000000291200720c */ /* 0x000fe20003fa4270 */
[----:B------:R-:W-:Y:S01]  /*9320*/  IMAD.IADD R16, R38, 0x1, R23 ;  /* 0x0000000126107824 */ /* 0x000fe200078e0217 */
[----:B------:R-:W-:Y:S01]  /*9330*/  ISETP.NE.AND.EX P4, PT, R19, RZ, PT, P4 ;  /* 0x000000ff1300720c */ /* 0x000fe20003f85340 */
[----:B------:R-:W-:-:S03]  /*9340*/  IMAD.IADD R17, R46, 0x1, R17 ;  /* 0x000000012e117824 */ /* 0x000fc600078e0211 */
[----:B------:R-:W0:Y:S02]  /*9350*/  SHFL.DOWN PT, R23, R16, 0x10, R41 ;  /* 0x0a00000010177989 */ /* 0x000e2400000e0029 */
[----:B------:R-:W-:Y:S02]  /*9360*/  ISETP.NE.AND P0, PT, R17, RZ, PT ;  /* 0x000000ff1100720c */ /* 0x000fe40003f05270 */
[----:B------:R-:W1:Y:S05]  /*9370*/  SHFL.DOWN PT, R38, R17, 0x10, R41 ;  /* 0x0a00000011267989 */ /* 0x000e6a00000e0029 */
[----:B------:R-:W-:Y:S02]  /*9380*/  VOTE.ALL P4, P4 ;  /* 0x0000000000ff7806 */ /* 0x000fe40002080000 */
[----:B0-----:R-:W-:-:S02]  /*9390*/  SEL R23, R23, RZ, !P0 ;  /* 0x000000ff17177207 */ /* 0x001fc40004000000 */
[----:B------:R-:W-:Y:S02]  /*93a0*/  ISETP.NE.AND P0, PT, R20, RZ, PT ;  /* 0x000000ff1400720c */ /* 0x000fe40003f05270 */
[----:B------:R-:W-:Y:S02]  /*93b0*/  SEL R23, R23, RZ, !P5 ;  /* 0x000000ff17177207 */ /* 0x000fe40006800000 */
[----:B-1----:R-:W-:-:S03]  /*93c0*/  SEL R38, R38, RZ, !P5 ;  /* 0x000000ff26267207 */ /* 0x002fc60006800000 */
[----:B------:R-:W-:Y:S01]  /*93d0*/  IMAD.IADD R23, R16, 0x1, R23 ;  /* 0x0000000110177824 */ /* 0x000fe200078e0217 */
[----:B------:R-:W-:-:S04]  /*93e0*/  IADD3 R20, PT, PT, R17, R38, R20 ;  /* 0x0000002611147210 */ /* 0x000fc80007ffe014 */
[----:B------:R-:W-:-:S05]  /*93f0*/  SEL R23, R23, RZ, !P0 ;  /* 0x000000ff17177207 */ /* 0x000fca0004000000 */
[----:B------:R-:W-:-:S07]  /*9400*/  IMAD.IADD R22, R23, 0x1, R22 ;  /* 0x0000000117167824 */ /* 0x000fce00078e0216 */
.L_x_1916:
[----:B------:R-:W-:Y:S05]  /*9410*/  @P4 BRA `(.L_x_1834) ;  /* 0xfffffff800d44947 */ /* 0x000fea000383ffff */
.L_x_1830:
        /* <DEDUP_REMOVED lines=22> */
.L_x_1836:
[----:B------:R-:W-:Y:S05]  /*9580*/  BSYNC.RECONVERGENT B0 ;  /* 0x0000000000007941 */ /* 0x000fea0003800200 */
.L_x_1835:
[----:B------:R0:W-:Y:S01]  /*9590*/  @!P4 STS.64 [R24+0x48], R20 ;  /* 0x000048141800c388 */ /* 0x0001e20000000a00 */
[----:B------:R-:W-:Y:S02]  /*95a0*/  @!P4 IMAD.MOV.U32 R25, RZ, RZ, R20 ;  /* 0x000000ffff19c224 */ /* 0x000fe400078e0014 */
[----:B------:R-:W-:-:S07]  /*95b0*/  @!P4 IMAD.MOV.U32 R35, RZ, RZ, R22 ;  /* 0x000000ffff23c224 */ /* 0x000fce00078e0016 */
.L_x_1824:
[----:B------:R-:W-:Y:S05]  /*95c0*/  WARPSYNC.ALL ;  /* 0x0000000000007948 */ /* 0x000fea0003800000 */
[C---:B------:R-:W-:Y:S01]  /*95d0*/  ISETP.NE.AND P4, PT, R0.reuse, RZ, PT ;  /* 0x000000ff0000720c */ /* 0x040fe20003f85270 */
[----:B------:R-:W2:Y:S08]  /*95e0*/  S2UR UR5, SR_CgaCtaId ;  /* 0x00000000000579c3 */ /* 0x000eb00000008800 */
[----:B------:R-:W-:Y:S04]  /*95f0*/  BAR.SYNC.DEFER_BLOCKING 0x0 ;  /* 0x0000000000007b1d */ /* 0x000fe80000010000 */
[----:B------:R-:W-:Y:S01]  /*9600*/  @P4 ISETP.NE.AND P5, PT, R25, RZ, PT ;  /* 0x000000ff1900420c */ /* 0x000fe20003fa5270 */
[----:B------:R-:W-:Y:S01]  /*9610*/  IMAD R26, R0, 0x9, RZ ;  /* 0x00000009001a7824 */ /* 0x000fe200078e02ff */
[----:B------:R-:W-:Y:S01]  /*9620*/  ISETP.NE.AND P0, PT, R34, R2, PT ;  /* 0x000000022200720c */ /* 0x000fe20003f05270 */
[----:B------:R-:W-:-:S03]  /*9630*/  UMOV UR4, 0x400 ;  /* 0x0000040000047882 */ /* 0x000fc60000000000 */
[C---:B------:R-:W-:Y:S01]  /*9640*/  ISETP.EQ.OR P0, PT, R26.reuse, UR7, P0 ;  /* 0x000000071a007c0c */ /* 0x040fe20008702670 */
[----:B0-----:R-:W-:Y:S01]  /*9650*/  VIADD R21, R26, 0x7 ;  /* 0x000000071a157836 */ /* 0x001fe20000000000 */
[----:B------:R-:W-:Y:S02]  /*9660*/  BSSY.RECONVERGENT B0, `(.L_x_1837) ;  /* 0x0000148000007945 */ /* 0x000fe40003800200 */
[----:B------:R-:W-:-:S05]  /*9670*/  SEL R24, RZ, 0x1, !P0 ;  /* 0x00000001ff187807 */ /* 0x000fca0004000000 */
[----:B-1----:R-:W-:Y:S02]  /*9680*/  VIADD R20, R24, 0x1 ;  /* 0x0000000118147836 */ /* 0x002fe40000000000 */
[----:B------:R-:W-:Y:S01]  /*9690*/  @!P1 IMAD.MOV R20, RZ, RZ, R24 ;  /* 0x000000ffff149224 */ /* 0x000fe200078e0218 */
[----:B--2---:R-:W-:-:S09]  /*96a0*/  ULEA UR4, UR5, UR4, 0x18 ;  /* 0x0000000405047291 */ /* 0x004fd2000f8ec0ff */
[----:B------:R-:W0:Y:S02]  /*96b0*/  @P4 LDS.64 R16, [UR4+0x48] ;  /* 0x00004804ff104984 */ /* 0x000e240008000a00 */
[----:B0-----:R-:W-:Y:S01]  /*96c0*/  @P4 SEL R18, R17, RZ, !P5 ;  /* 0x000000ff11124207 */ /* 0x001fe20006800000 */
[----:B------:R-:W-:Y:S01]  /*96d0*/  VIADD R17, R26, 0x3 ;  /* 0x000000031a117836 */ /* 0x000fe20000000000 */
[----:B------:R-:W-:Y:S01]  /*96e0*/  ISETP.NE.AND P5, PT, R6, R8, PT ;  /* 0x000000080600720c */ /* 0x000fe20003fa5270 */
[----:B------:R-:W-:Y:S02]  /*96f0*/  @P4 IMAD.IADD R16, R25, 0x1, R16 ;  /* 0x0000000119104824 */ /* 0x000fe400078e0210 */
[----:B------:R-:W-:Y:S01]  /*9700*/  @P4 IMAD.IADD R35, R35, 0x1, R18 ;  /* 0x0000000123234824 */ /* 0x000fe200078e0212 */
[----:B------:R-:W-:Y:S01]  /*9710*/  ISETP.EQ.OR P5, PT, R17, UR7, P5 ;  /* 0x0000000711007c0c */ /* 0x000fe2000afa2670 */
[----:B------:R-:W-:Y:S01]  /*9720*/  @P4 IMAD.MOV.U32 R25, RZ, RZ, R16 ;  /* 0x000000ffff194224 */ /* 0x000fe200078e0010 */
[----:B------:R-:W-:Y:S01]  /*9730*/  ISETP.NE.AND P4, PT, R8, R10, PT ;  /* 0x0000000a0800720c */ /* 0x000fe20003f85270 */
[----:B------:R-:W-:Y:S01]  /*9740*/  VIADD R17, R26, 0x4 ;  /* 0x000000041a117836 */ /* 0x000fe20000000000 */
[----:B------:R-:W-:Y:S01]  /*9750*/  SEL R18, R35, RZ, !P0 ;  /* 0x000000ff23127207 */ /* 0x000fe20004000000 */
[----:B------:R-:W-:Y:S01]  /*9760*/  IMAD.IADD R29, R25, 0x1, R20 ;  /* 0x00000001191d7824 */ /* 0x000fe200078e0214 */
[----:B------:R-:W-:Y:S01]  /*9770*/  ISETP.NE.AND P0, PT, R10, R12, PT ;  /* 0x0000000c0a00720c */ /* 0x000fe20003f05270 */
[----:B------:R-:W-:Y:S01]  /*9780*/  IMAD.IADD R23, R36, 0x1, R25 ;  /* 0x0000000124177824 */ /* 0x000fe200078e0219 */
[----:B------:R-:W-:Y:S01]  /*9790*/  ISETP.EQ.OR P4, PT, R17, UR7, P4 ;  /* 0x0000000711007c0c */ /* 0x000fe2000a782670 */
[----:B------:R-:W-:-:S02]  /*97a0*/  IMAD.IADD R3, R3, 0x1, R18 ;  /* 0x0000000103037824 */ /* 0x000fc400078e0212 */
[----:B------:R-:W-:Y:S02]  /*97b0*/  VIADD R17, R26, 0x5 ;  /* 0x000000051a117836 */ /* 0x000fe40000000000 */
[----:B------:R-:W-:Y:S01]  /*97c0*/  VIADD R46, R29, 0x1 ;  /* 0x000000011d2e7836 */ /* 0x000fe20000000000 */
[----:B------:R-:W-:Y:S01]  /*97d0*/  SEL R18, R3, RZ, !P1 ;  /* 0x000000ff03127207 */ /* 0x000fe20004800000 */
[----:B------:R-:W-:Y:S01]  /*97e0*/  @!P2 IMAD.MOV R46, RZ, RZ, R29 ;  /* 0x000000ffff2ea224 */ /* 0x000fe200078e021d */
[----:B------:R-:W-:Y:S01]  /*97f0*/  ISETP.EQ.OR P0, PT, R17, UR7, P0 ;  /* 0x0000000711007c0c */ /* 0x000fe20008702670 */
[----:B------:R-:W-:Y:S02]  /*9800*/  IMAD.IADD R45, R24, 0x1, R25 ;  /* 0x00000001182d7824 */ /* 0x000fe400078e0219 */
[----:B------:R-:W-:Y:S02]  /*9810*/  IMAD.IADD R5, R5, 0x1, R18 ;  /* 0x0000000105057824 */ /* 0x000fe400078e0212 */
[----:B------:R-:W0:Y:S01]  /*9820*/  LDS.64 R18, [UR4+0x70] ;  /* 0x00007004ff127984 */ /* 0x000e220008000a00 */
[----:B------:R-:W-:-:S02]  /*9830*/  VIADD R17, R46, 0x1 ;  /* 0x000000012e117836 */ /* 0x000fc40000000000 */
[----:B------:R-:W-:Y:S01]  /*9840*/  SEL R22, R5, RZ, !P2 ;  /* 0x000000ff05167207 */ /* 0x000fe20005000000 */
[----:B------:R-:W-:-:S04]  /*9850*/  @!P5 IMAD.MOV R17, RZ, RZ, R46 ;  /* 0x000000ffff11d224 */ /* 0x000fc800078e022e */
[----:B------:R-:W-:-:S05]  /*9860*/  IMAD.IADD R7, R7, 0x1, R22 ;  /* 0x0000000107077824 */ /* 0x000fca00078e0216 */
[----:B------:R-:W-:Y:S02]  /*9870*/  SEL R16, R7, RZ, !P5 ;  /* 0x000000ff07107207 */ /* 0x000fe40006800000 */
[----:B------:R-:W-:-:S03]  /*9880*/  ISETP.NE.AND P5, PT, R14, R32, PT ;  /* 0x000000200e00720c */ /* 0x000fc60003fa5270 */
[----:B------:R-:W-:Y:S01]  /*9890*/  IMAD.IADD R9, R9, 0x1, R16 ;  /* 0x0000000109097824 */ /* 0x000fe200078e0210 */
[----:B------:R-:W-:Y:S01]  /*98a0*/  ISETP.EQ.OR P5, PT, R21, UR7, P5 ;  /* 0x0000000715007c0c */ /* 0x000fe2000afa2670 */
[----:B------:R-:W1:Y:S03]  /*98b0*/  LDS R16, [UR4+0x6c] ;  /* 0x00006c04ff107984 */ /* 0x000e660008000800 */
[----:B------:R-:W-:-:S05]  /*98c0*/  SEL R20, R9, RZ, !P4 ;  /* 0x000000ff09147207 */ /* 0x000fca0006000000 */
[----:B------:R-:W-:Y:S02]  /*98d0*/  IMAD.IADD R11, R11, 0x1, R20 ;  /* 0x000000010b0b7824 */ /* 0x000fe400078e0214 */
[----:B------:R-:W-:Y:S02]  /*98e0*/  VIADD R20, R17, 0x1 ;  /* 0x0000000111147836 */ /* 0x000fe40000000000 */
[----:B------:R-:W-:Y:S01]  /*98f0*/  @!P4 IMAD.MOV R20, RZ, RZ, R17 ;  /* 0x000000ffff14c224 */ /* 0x000fe200078e0211 */
[----:B------:R-:W-:-:S03]  /*9900*/  SEL R22, R11, RZ, !P0 ;  /* 0x000000ff0b167207 */ /* 0x000fc60004000000 */
[----:B------:R-:W-:Y:S02]  /*9910*/  VIADD R21, R20, 0x1 ;  /* 0x0000000114157836 */ /* 0x000fe40000000000 */
[----:B------:R-:W-:Y:S01]  /*9920*/  IMAD.IADD R13, R13, 0x1, R22 ;  /* 0x000000010d0d7824 */ /* 0x000fe200078e0216 */
[----:B0-----:R-:W-:Y:S01]  /*9930*/  ISETP.GE.AND P6, PT, R19, 0x101, PT ;  /* 0x000001011300780c */ /* 0x001fe20003fc6270 */
[----:B------:R-:W-:-:S03]  /*9940*/  @!P0 IMAD.MOV R21, RZ, RZ, R20 ;  /* 0x000000ffff158224 */ /* 0x000fc600078e0214 */
[----:B------:R-:W-:-:S05]  /*9950*/  SEL R22, R13, RZ, !P3 ;  /* 0x000000ff0d167207 */ /* 0x000fca0005800000 */
[----:B------:R-:W-:Y:S02]  /*9960*/  IMAD.IADD R15, R15, 0x1, R22 ;  /* 0x000000010f0f7824 */ /* 0x000fe400078e0216 */
[----:B------:R-:W-:Y:S02]  /*9970*/  VIADD R22, R21, 0x1 ;  /* 0x0000000115167836 */ /* 0x000fe40000000000 */
[----:B------:R-:W-:Y:S01]  /*9980*/  @!P3 IMAD.MOV R22, RZ, RZ, R21 ;  /* 0x000000ffff16b224 */ /* 0x000fe200078e0215 */
[----:B------:R-:W-:-:S05]  /*9990*/  SEL R28, R15, RZ, !P5 ;  /* 0x000000ff0f1c7207 */ /* 0x000fca0006800000 */
[----:B------:R-:W-:Y:S01]  /*99a0*/  IMAD.IADD R33, R33, 0x1, R28 ;  /* 0x0000000121217824 */ /* 0x000fe200078e021c */
[----:B------:R-:W-:Y:S06]  /*99b0*/  @!P6 BRA `(.L_x_1838) ;  /* 0x0000000c004ce947 */ /* 0x000fec0003800000 */
[----:B------:R-:W0:Y:S01]  /*99c0*/  LDS R24, [UR4+0x64] ;  /* 0x00006404ff187984 */ /* 0x000e220008000800 */
[----:B------:R-:W-:Y:S01]  /*99d0*/  ISETP.NE.AND P6, PT, R34, R2, PT ;  /* 0x000000022200720c */ /* 0x000fe20003fc5270 */
[----:B------:R-:W-:Y:S01]  /*99e0*/  IMAD.MOV.U32 R27, RZ, RZ, 0x9 ;  /* 0x00000009ff1b7424 */ /* 0x000fe200078e00ff */
[----:B------:R-:W-:Y:S02]  /*99f0*/  BAR.SYNC.DEFER_BLOCKING 0x0 ;  /* 0x0000000000007b1d */ /* 0x000fe40000010000 */
[----:B------:R-:W-:Y:S01]  /*9a00*/  ISETP.NE.AND P6, PT, R26, UR7, !P6 ;  /* 0x000000071a007c0c */ /* 0x000fe2000f7c5270 */
[CC--:B------:R-:W-:Y:S02]  /*9a10*/  IMAD R26, R0.reuse, R27.reuse, 0x3 ;  /* 0x00000003001a7424 */ /* 0x0c0fe400078e021b */
[----:B------:R-:W-:-:S10]  /*9a20*/  IMAD R27, R0, R27, 0x8 ;  /* 0x00000008001b7424 */ /* 0x000fd400078e021b */
[--C-:B0-----:R-:W-:Y:S02]  /*9a30*/  @!P6 IMAD.IADD R25, R25, 0x1, -R24.reuse ;  /* 0x000000011919e824 */ /* 0x101fe400078e0a18 */
[--C-:B------:R-:W-:Y:S02]  /*9a40*/  @P1 IMAD.IADD R45, R45, 0x1, -R24.reuse ;  /* 0x000000012d2d1824 */ /* 0x100fe400078e0a18 */
[--C-:B------:R-:W-:Y:S01]  /*9a50*/  @P2 IMAD.IADD R29, R29, 0x1, -R24.reuse ;  /* 0x000000011d1d2824 */ /* 0x100fe200078e0a18 */
[----:B------:R-:W-:Y:S01]  /*9a60*/  @!P6 LEA R25, R25, UR4, 0x3 ;  /* 0x000000041919ec11 */ /* 0x000fe2000f8e18ff */
[--C-:B------:R-:W-:Y:S01]  /*9a70*/  @P4 IMAD.IADD R17, R17, 0x1, -R24.reuse ;  /* 0x0000000111114824 */ /* 0x100fe200078e0a18 */
[----:B------:R-:W-:Y:S01]  /*9a80*/  @P1 LEA R45, R45, UR4, 0x3 ;  /* 0x000000042d2d1c11 */ /* 0x000fe2000f8e18ff */
[--C-:B------:R-:W-:Y:S01]  /*9a90*/  @P0 IMAD.IADD R20, R20, 0x1, -R24.reuse ;  /* 0x0000000114140824 */ /* 0x100fe200078e0a18 */
[----:B------:R-:W-:Y:S01]  /*9aa0*/  @P2 LEA R29, R29, UR4, 0x3 ;  /* 0x000000041d1d2c11 */ /* 0x000fe2000f8e18ff */
[----:B------:R2:W-:Y:S01]  /*9ab0*/  @!P6 STS.64 [R25], R34 ;  /* 0x000000221900e388 */ /* 0x0005e20000000a00 */
[----:B------:R-:W-:Y:S01]  /*9ac0*/  ISETP.NE.AND P6, PT, R6, R8, PT ;  /* 0x000000080600720c */ /* 0x000fe20003fc5270 */
[--C-:B------:R-:W-:Y:S01]  /*9ad0*/  @P3 IMAD.IADD R21, R21, 0x1, -R24.reuse ;  /* 0x0000000115153824 */ /* 0x100fe200078e0a18 */
[----:B------:R-:W-:Y:S01]  /*9ae0*/  @P4 LEA R17, R17, UR4, 0x3 ;  /* 0x0000000411114c11 */ /* 0x000fe2000f8e18ff */
[----:B------:R2:W-:Y:S01]  /*9af0*/  @P1 STS.64 [R45], R2 ;  /* 0x000000022d001388 */ /* 0x0005e20000000a00 */
[----:B------:R-:W-:Y:S01]  /*9b00*/  ISETP.NE.AND P6, PT, R26, UR7, !P6 ;  /* 0x000000071a007c0c */ /* 0x000fe2000f7c5270 */
[----:B------:R-:W-:Y:S01]  /*9b10*/  @P5 IMAD.IADD R22, R22, 0x1, -R24 ;  /* 0x0000000116165824 */ /* 0x000fe200078e0a18 */
[----:B------:R-:W-:Y:S01]  /*9b20*/  ISETP.NE.AND P1, PT, R32, R37, PT ;  /* 0x000000252000720c */ /* 0x000fe20003f25270 */
[----:B------:R2:W-:Y:S01]  /*9b30*/  @P2 STS.64 [R29], R4 ;  /* 0x000000041d002388 */ /* 0x0005e20000000a00 */
[----:B------:R-:W-:-:S02]  /*9b40*/  @P0 LEA R20, R20, UR4, 0x3 ;  /* 0x0000000414140c11 */ /* 0x000fc4000f8e18ff */
[----:B------:R-:W-:Y:S02]  /*9b50*/  ISETP.NE.AND P1, PT, R27, UR7, !P1 ;  /* 0x000000071b007c0c */ /* 0x000fe4000cf25270 */
[----:B------:R-:W-:Y:S02]  /*9b60*/  @P3 LEA R21, R21, UR4, 0x3 ;  /* 0x0000000415153c11 */ /* 0x000fe4000f8e18ff */
[----:B------:R-:W-:-:S03]  /*9b70*/  @P5 LEA R22, R22, UR4, 0x3 ;  /* 0x0000000416165c11 */ /* 0x000fc6000f8e18ff */
[----:B------:R-:W-:-:S05]  /*9b80*/  @!P6 IMAD.IADD R46, R46, 0x1, -R24 ;  /* 0x000000012e2ee824 */ /* 0x000fca00078e0a18 */
[----:B------:R-:W-:Y:S01]  /*9b90*/  @!P6 LEA R46, R46, UR4, 0x3 ;  /* 0x000000042e2eec11 */ /* 0x000fe2000f8e18ff */
[----:B------:R-:W-:-:S04]  /*9ba0*/  @!P1 IMAD.IADD R23, R23, 0x1, -R24 ;  /* 0x0000000117179824 */ /* 0x000fc800078e0a18 */
[----:B------:R2:W-:Y:S01]  /*9bb0*/  @!P6 STS.64 [R46], R6 ;  /* 0x000000062e00e388 */ /* 0x0005e20000000a00 */
[----:B------:R-:W-:-:S03]  /*9bc0*/  @!P1 LEA R23, R23, UR4, 0x3 ;  /* 0x0000000417179c11 */ /* 0x000fc6000f8e18ff */
[----:B------:R2:W-:Y:S04]  /*9bd0*/  @P4 STS.64 [R17], R8 ;  /* 0x0000000811004388 */ /* 0x0005e80000000a00 */
[----:B------:R2:W-:Y:S01]  /*9be0*/  @P0 STS.64 [R20], R10 ;  /* 0x0000000a14000388 */ /* 0x0005e20000000a00 */
[----:B------:R-:W-:-:S03]  /*9bf0*/  ISETP.GE.AND P0, PT, R0, R19, PT ;  /* 0x000000130000720c */ /* 0x000fc60003f06270 */
[----:B------:R2:W-:Y:S04]  /*9c00*/  @P3 STS.64 [R21], R12 ;  /* 0x0000000c15003388 */ /* 0x0005e80000000a00 */
[----:B------:R2:W-:Y:S04]  /*9c10*/  @P5 STS.64 [R22], R14 ;  /* 0x0000000e16005388 */ /* 0x0005e80000000a00 */
[----:B------:R2:W-:Y:S01]  /*9c20*/  @!P1 STS.64 [R23], R32 ;  /* 0x0000002017009388 */ /* 0x0005e20000000a00 */
[----:B------:R-:W-:Y:S06]  /*9c30*/  BAR.SYNC.DEFER_BLOCKING 0x0 ;  /* 0x0000000000007b1d */ /* 0x000fec0000010000 */
[----:B------:R-:W-:Y:S05]  /*9c40*/  @P0 BRA `(.L_x_1839) ;  /* 0x0000000c00a40947 */ /* 0x000fea0003800000 */
[----:B--2---:R-:W-:Y:S01]  /*9c50*/  LOP3.LUT R2, RZ, R0, RZ, 0x33, !PT ;  /* 0x00000000ff027212 */ /* 0x004fe200078e33ff */
        /* <DEDUP_REMOVED lines=13> */
[----:B------:R-:W2:Y:S03]  /*9d30*/  LDC.64 R8, c[0x0][0x398] ;  /* 0x0000e600ff087b82 */ /* 0x000ea60000000a00 */
[----:B------:R-:W-:Y:S01]  /*9d40*/  LOP3.LUT R3, R3, 0x300, RZ, 0xc0, !PT ;  /* 0x0000030003037812 */ /* 0x000fe200078ec0ff */
[----:B------:R-:W-:-:S04]  /*9d50*/  IMAD.MOV R12, RZ, RZ, -R2 ;  /* 0x000000ffff0c7224 */ /* 0x000fc800078e0a02 */
[----:B------:R-:W-:-:S07]  /*9d60*/  IMAD.IADD R36, R3, 0x1, R0 ;  /* 0x0000000103247824 */ /* 0x000fce00078e0200 */
.L_x_1842:
[----:B---3--:R3:W4:Y:S01]  /*9d70*/  LDS.64 R14, [R10] ;  /* 0x000000000a0e7984 */ /* 0x0087220000000a00 */
[----:B--2---:R-:W-:-:S04]  /*9d80*/  IMAD.WIDE R4, R11, 0x4, R8 ;  /* 0x000000040b047825 */ /* 0x004fc800078e0208 */
[----:B0-----:R-:W-:-:S04]  /*9d90*/  IMAD.WIDE R2, R11, 0x4, R6 ;  /* 0x000000040b027825 */ /* 0x001fc800078e0206 */
[----:B------:R-:W-:Y:S02]  /*9da0*/  VIADD R12, R12, 0x1 ;  /* 0x000000010c0c7836 */ /* 0x000fe40000000000 */
[----:B------:R-:W-:Y:S02]  /*9db0*/  VIADD R11, R11, 0x100 ;  /* 0x000001000b0b7836 */ /* 0x000fe40000000000 */
[----:B---3--:R-:W-:Y:S01]  /*9dc0*/  VIADD R10, R10, 0x800 ;  /* 0x000008000a0a7836 */ /* 0x008fe20000000000 */
[----:B------:R-:W-:Y:S01]  /*9dd0*/  ISETP.NE.AND P0, PT, R12, RZ, PT ;  /* 0x000000ff0c00720c */ /* 0x000fe20003f05270 */
[----:B----4-:R3:W-:Y:S04]  /*9de0*/  STG.E desc[UR10][R4.64], R14 ;  /* 0x0000000e04007986 */ /* 0x0107e8000c10190a */
[----:B------:R3:W-:Y:S08]  /*9df0*/  STG.E desc[UR10][R2.64], R15 ;  /* 0x0000000f02007986 */ /* 0x0007f0000c10190a */
[----:B------:R-:W-:Y:S05]  /*9e00*/  @P0 BRA `(.L_x_1842) ;  /* 0xfffffffc00d80947 */ /* 0x000fea000383ffff */
.L_x_1841:
[----:B------:R-:W-:Y:S05]  /*9e10*/  BSYNC.RECONVERGENT B1 ;  /* 0x0000000000017941 */ /* 0x000fea0003800200 */
.L_x_1840:
[----:B------:R-:W-:Y:S05]  /*9e20*/  @!P1 BRA `(.L_x_1839) ;  /* 0x0000000c002c9947 */ /* 0x000fea0003800000 */
[----:B------:R-:W0:Y:S01]  /*9e30*/  LDCU.64 UR8, c[0x0][0x398] ;  /* 0x00007300ff0877ac */ /* 0x000e220008000a00 */
[----:B---3--:R-:W-:Y:S01]  /*9e40*/  IMAD.IADD R2, R19, 0x1, -R36 ;  /* 0x0000000113027824 */ /* 0x008fe200078e0a24 */
[----:B------:R-:W-:Y:S01]  /*9e50*/  LEA R3, R36, UR4, 0x3 ;  /* 0x0000000424037c11 */ /* 0x000fe2000f8e18ff */
[----:B------:R-:W-:Y:S01]  /*9e60*/  BSSY.RECONVERGENT B1, `(.L_x_1843) ;  /* 0x0000051000017945 */ /* 0x000fe20003800200 */
[----:B------:R-:W2:Y:S01]  /*9e70*/  LDCU.64 UR12, c[0x0][0x3a0] ;  /* 0x00007400ff0c77ac */ /* 0x000ea20008000a00 */
[----:B------:R-:W-:Y:S02]  /*9e80*/  PLOP3.LUT P0, PT, PT, PT, PT, 0x80, 0x8 ;  /* 0x000000000008781c */ /* 0x000fe40003f0f070 */
[----:B------:R-:W-:Y:S01]  /*9e90*/  ISETP.GT.AND P1, PT, R2, 0xc00, PT ;  /* 0x00000c000200780c */ /* 0x000fe20003f24270 */
[----:B------:R-:W-:Y:S02]  /*9ea0*/  IMAD.IADD R2, R36, 0x1, R24 ;  /* 0x0000000124027824 */ /* 0x000fe400078e0218 */
[----:B------:R-:W-:Y:S01]  /*9eb0*/  VIADD R3, R3, 0x1000 ;  /* 0x0000100003037836 */ /* 0x000fe20000000000 */
[----:B0-----:R-:W-:-:S02]  /*9ec0*/  UIADD3 UR8, UP0, UPT, UR8, 0x800, URZ ;  /* 0x0000080008087890 */ /* 0x001fc4000ff1e0ff */
[----:B--2---:R-:W-:Y:S02]  /*9ed0*/  UIADD3 UR12, UP1, UPT, UR12, 0x800, URZ ;  /* 0x000008000c0c7890 */ /* 0x004fe4000ff3e0ff */
        /* <DEDUP_REMOVED lines=9> */
.L_x_1845:
[----:B--2---:R-:W0:Y:S01]  /*9f70*/  LDS.64 R46, [R3+-0x1000] ;  /* 0xfff00000032e7984 */ /* 0x004e220000000a00 */
[----:B------:R-:W-:-:S03]  /*9f80*/  IMAD.WIDE R48, R2, 0x4, R6 ;  /* 0x0000000402307825 */ /* 0x000fc600078e0206 */
[----:B------:R-:W2:Y:S01]  /*9f90*/  LDS.64 R44, [R3+-0x800] ;  /* 0xfff80000032c7984 */ /* 0x000ea20000000a00 */
[----:B------:R-:W-:-:S03]  /*9fa0*/  IMAD.WIDE R24, R2, 0x4, R4 ;  /* 0x0000000402187825 */ /* 0x000fc600078e0204 */
[----:B------:R-:W3:Y:S01]  /*9fb0*/  LDS.64 R42, [R3] ;  /* 0x00000000032a7984 */ /* 0x000ee20000000a00 */
[----:B------:R-:W-:Y:S02]  /*9fc0*/  VIADD R51, R2, 0x400 ;  /* 0x0000040002337836 */ /* 0x000fe40000000000 */
[----:B------:R-:W-:Y:S01]  /*9fd0*/  VIADD R36, R36, 0x1000 ;  /* 0x0000100024247836 */ /* 0x000fe20000000000 */
[----:B------:R-:W4:Y:S04]  /*9fe0*/  LDS.64 R8, [R3+0x800] ;  /* 0x0008000003087984 */ /* 0x000f280000000a00 */
[----:B------:R-:W5:Y:S01]  /*9ff0*/  LDS.64 R10, [R3+0x1000] ;  /* 0x00100000030a7984 */ /* 0x000f620000000a00 */
[----:B------:R-:W-:-:S03]  /*a000*/  ISETP.GE.AND P1, PT, R36, R17, PT ;  /* 0x000000112400720c */ /* 0x000fc60003f26270 */
[----:B------:R-:W1:Y:S04]  /*a010*/  LDS.64 R12, [R3+0x1800] ;  /* 0x00180000030c7984 */ /* 0x000e680000000a00 */
        /* <DEDUP_REMOVED lines=9> */
[----:B------:R2:W1:Y:S04]  /*a0b0*/  LDS.64 R40, [R3+0x6800] ;  /* 0x0068000003287984 */ /* 0x0004680000000a00 */
[----:B0-----:R-:W-:Y:S04]  /*a0c0*/  STG.E desc[UR10][R48.64+-0x800], R46 ;  /* 0xfff8002e30007986 */ /* 0x001fe8000c10190a */
[----:B------:R0:W-:Y:S01]  /*a0d0*/  STG.E desc[UR10][R24.64+-0x800], R47 ;  /* 0xfff8002f18007986 */ /* 0x0001e2000c10190a */
[----:B--2---:R-:W-:-:S03]  /*a0e0*/  VIADD R3, R3, 0x8000 ;  /* 0x0000800003037836 */ /* 0x004fc60000000000 */
[----:B------:R-:W-:Y:S04]  /*a0f0*/  STG.E desc[UR10][R48.64+-0x400], R44 ;  /* 0xfffc002c30007986 */ /* 0x000fe8000c10190a */
[----:B------:R2:W-:Y:S01]  /*a100*/  STG.E desc[UR10][R24.64+-0x400], R45 ;  /* 0xfffc002d18007986 */ /* 0x0005e2000c10190a */
[----:B0-----:R-:W-:-:S03]  /*a110*/  IMAD.WIDE R46, R51, 0x4, R6 ;  /* 0x00000004332e7825 */ /* 0x001fc600078e0206 */
[----:B---3--:R-:W-:Y:S04]  /*a120*/  STG.E desc[UR10][R48.64], R42 ;  /* 0x0000002a30007986 */ /* 0x008fe8000c10190a */
[----:B------:R0:W-:Y:S01]  /*a130*/  STG.E desc[UR10][R24.64], R43 ;  /* 0x0000002b18007986 */ /* 0x0001e2000c10190a */
[----:B--2---:R-:W-:-:S03]  /*a140*/  IMAD.WIDE R44, R51, 0x4, R4 ;  /* 0x00000004332c7825 */ /* 0x004fc600078e0204 */
[----:B----4-:R-:W-:Y:S01]  /*a150*/  STG.E desc[UR10][R48.64+0x400], R8 ;  /* 0x0004000830007986 */ /* 0x010fe2000c10190a */
[----:B------:R-:W-:-:S03]  /*a160*/  VIADD R51, R2, 0x800 ;  /* 0x0000080002337836 */ /* 0x000fc60000000000 */
[----:B------:R2:W-:Y:S04]  /*a170*/  STG.E desc[UR10][R24.64+0x400], R9 ;  /* 0x0004000918007986 */ /* 0x0005e8000c10190a */
[----:B-----5:R-:W-:Y:S01]  /*a180*/  STG.E desc[UR10][R46.64+-0x800], R10 ;  /* 0xfff8000a2e007986 */ /* 0x020fe2000c10190a */
[----:B0-----:R-:W-:-:S03]  /*a190*/  IMAD.WIDE R42, R51, 0x4, R6 ;  /* 0x00000004332a7825 */ /* 0x001fc600078e0206 */
[----:B------:R0:W-:Y:S04]  /*a1a0*/  STG.E desc[UR10][R44.64+-0x800], R11 ;  /* 0xfff8000b2c007986 */ /* 0x0001e8000c10190a */
[----:B-1----:R-:W-:Y:S01]  /*a1b0*/  STG.E desc[UR10][R46.64+-0x400], R12 ;  /* 0xfffc000c2e007986 */ /* 0x002fe2000c10190a */
[----:B--2---:R-:W-:-:S03]  /*a1c0*/  IMAD.WIDE R8, R51, 0x4, R4 ;  /* 0x0000000433087825 */ /* 0x004fc600078e0204 */
[----:B------:R1:W-:Y:S01]  /*a1d0*/  STG.E desc[UR10][R44.64+-0x400], R13 ;  /* 0xfffc000d2c007986 */ /* 0x0003e2000c10190a */
[C---:B------:R-:W-:Y:S02]  /*a1e0*/  VIADD R25, R2.reuse, 0xc00 ;  /* 0x00000c0002197836 */ /* 0x040fe40000000000 */
[----:B------:R-:W-:Y:S01]  /*a1f0*/  VIADD R2, R2, 0x1000 ;  /* 0x0000100002027836 */ /* 0x000fe20000000000 */
[----:B------:R2:W-:Y:S01]  /*a200*/  STG.E desc[UR10][R46.64], R14 ;  /* 0x0000000e2e007986 */ /* 0x0005e2000c10190a */
[----:B0-----:R-:W-:-:S03]  /*a210*/  IMAD.WIDE R10, R25, 0x4, R6 ;  /* 0x00000004190a7825 */ /* 0x001fc600078e0206 */
[----:B------:R2:W-:Y:S04]  /*a220*/  STG.E desc[UR10][R44.64], R15 ;  /* 0x0000000f2c007986 */ /* 0x0005e8000c10190a */
[----:B------:R2:W-:Y:S01]  /*a230*/  STG.E desc[UR10][R46.64+0x400], R20 ;  /* 0x000400142e007986 */ /* 0x0005e2000c10190a */
[----:B-1----:R-:W-:-:S03]  /*a240*/  IMAD.WIDE R12, R25, 0x4, R4 ;  /* 0x00000004190c7825 */ /* 0x002fc600078e0204 */
        /* <DEDUP_REMOVED lines=18> */
.L_x_1844:
[----:B------:R-:W-:Y:S05]  /*a370*/  BSYNC.RECONVERGENT B1 ;  /* 0x0000000000017941 */ /* 0x000fea0003800200 */
.L_x_1843:
[----:B--2---:R-:W-:Y:S01]  /*a380*/  IMAD.IADD R8, R19, 0x1, -R36 ;  /* 0x0000000113087824 */ /* 0x004fe200078e0a24 */
[----:B------:R-:W-:Y:S04]  /*a390*/  BSSY.RECONVERGENT B1, `(.L_x_1846) ;  /* 0x0000024000017945 */ /* 0x000fe80003800200 */
[----:B------:R-:W-:-:S13]  /*a3a0*/  ISETP.GT.AND P1, PT, R8, 0x400, PT ;  /* 0x000004000800780c */ /* 0x000fda0003f24270 */
[----:B------:R-:W-:Y:S05]  /*a3b0*/  @!P1 BRA `(.L_x_1847) ;  /* 0x0000000000849947 */ /* 0x000fea0003800000 */
[----:B------:R-:W0:Y:S01]  /*a3c0*/  LDS.64 R20, [R3+-0x1000] ;  /* 0xfff0000003147984 */ /* 0x000e220000000a00 */
[C---:B------:R-:W-:Y:S01]  /*a3d0*/  IMAD.WIDE R8, R2.reuse, 0x4, R6 ;  /* 0x0000000402087825 */ /* 0x040fe200078e0206 */
[----:B------:R-:W-:Y:S02]  /*a3e0*/  PLOP3.LUT P0, PT, PT, PT, PT, 0x8, 0x80 ;  /* 0x000000000080781c */ /* 0x000fe40003f0e170 */
[----:B------:R-:W2:Y:S01]  /*a3f0*/  LDS.64 R22, [R3+-0x800] ;  /* 0xfff8000003167984 */ /* 0x000ea20000000a00 */
[----:B------:R-:W-:-:S03]  /*a400*/  IMAD.WIDE R10, R2, 0x4, R4 ;  /* 0x00000004020a7825 */ /* 0x000fc600078e0204 */
[----:B------:R-:W3:Y:S01]  /*a410*/  LDS.64 R24, [R3] ;  /* 0x0000000003187984 */ /* 0x000ee20000000a00 */
[----:B------:R-:W-:Y:S02]  /*a420*/  VIADD R15, R2, 0x400 ;  /* 0x00000400020f7836 */ /* 0x000fe40000000000 */
[----:B------:R-:W-:Y:S01]  /*a430*/  VIADD R36, R36, 0x800 ;  /* 0x0000080024247836 */ /* 0x000fe20000000000 */
[----:B------:R-:W4:Y:S01]  /*a440*/  LDS.64 R26, [R3+0x800] ;  /* 0x00080000031a7984 */ /* 0x000f220000000a00 */
[----:B------:R-:W-:-:S03]  /*a450*/  IMAD.WIDE R12, R15, 0x4, R6 ;  /* 0x000000040f0c7825 */ /* 0x000fc600078e0206 */
[----:B------:R-:W5:Y:S01]  /*a460*/  LDS.64 R28, [R3+0x1000] ;  /* 0x00100000031c7984 */ /* 0x000f620000000a00 */
[----:B------:R-:W-:-:S03]  /*a470*/  IMAD.WIDE R14, R15, 0x4, R4 ;  /* 0x000000040f0e7825 */ /* 0x000fc600078e0204 */
[----:B------:R-:W1:Y:S01]  /*a480*/  LDS.64 R30, [R3+0x1800] ;  /* 0x00180000031e7984 */ /* 0x000e620000000a00 */
[----:B------:R-:W-:-:S03]  /*a490*/  VIADD R2, R2, 0x800 ;  /* 0x0000080002027836 */ /* 0x000fc60000000000 */
[----:B------:R-:W1:Y:S04]  /*a4a0*/  LDS.64 R32, [R3+0x2000] ;  /* 0x0020000003207984 */ /* 0x000e680000000a00 */
[----:B------:R0:W1:Y:S02]  /*a4b0*/  LDS.64 R34, [R3+0x2800] ;  /* 0x0028000003227984 */ /* 0x0000640000000a00 */
[----:B0-----:R-:W-:Y:S02]  /*a4c0*/  VIADD R3, R3, 0x4000 ;  /* 0x0000400003037836 */ /* 0x001fe40000000000 */
[----:B------:R0:W-:Y:S04]  /*a4d0*/  STG.E desc[UR10][R8.64+-0x800], R20 ;  /* 0xfff8001408007986 */ /* 0x0001e8000c10190a */
        /* <DEDUP_REMOVED lines=9> */
[----:B-1----:R0:W-:Y:S04]  /*a570*/  STG.E desc[UR10][R12.64+-0x400], R30 ;  /* 0xfffc001e0c007986 */ /* 0x0021e8000c10190a */
[----:B------:R0:W-:Y:S04]  /*a580*/  STG.E desc[UR10][R14.64+-0x400], R31 ;  /* 0xfffc001f0e007986 */ /* 0x0001e8000c10190a */
[----:B------:R0:W-:Y:S04]  /*a590*/  STG.E desc[UR10][R12.64], R32 ;  /* 0x000000200c007986 */ /* 0x0001e8000c10190a */
[----:B------:R0:W-:Y:S04]  /*a5a0*/  STG.E desc[UR10][R14.64], R33 ;  /* 0x000000210e007986 */ /* 0x0001e8000c10190a */
[----:B------:R0:W-:Y:S04]  /*a5b0*/  STG.E desc[UR10][R12.64+0x400], R34 ;  /* 0x000400220c007986 */ /* 0x0001e8000c10190a */
[----:B------:R0:W-:Y:S02]  /*a5c0*/  STG.E desc[UR10][R14.64+0x400], R35 ;  /* 0x000400230e007986 */ /* 0x0001e4000c10190a */
.L_x_1847:
[----:B------:R-:W-:Y:S05]  /*a5d0*/  BSYNC.RECONVERGENT B1 ;  /* 0x0000000000017941 */ /* 0x000fea0003800200 */
.L_x_1846:
[----:B------:R-:W-:-:S13]  /*a5e0*/  ISETP.LT.OR P0, PT, R36, R19, P0 ;  /* 0x000000132400720c */ /* 0x000fda0000701670 */
[----:B------:R-:W-:Y:S05]  /*a5f0*/  @!P0 BRA `(.L_x_1839) ;  /* 0x0000000400388947 */ /* 0x000fea0003800000 */
[----:B0-----:R-:W0:Y:S01]  /*a600*/  LDS.64 R8, [R3+-0x1000] ;  /* 0xfff0000003087984 */ /* 0x001e220000000a00 */
[----:B------:R-:W-:-:S03]  /*a610*/  IMAD.WIDE R6, R2, 0x4, R6 ;  /* 0x0000000402067825 */ /* 0x000fc600078e0206 */
[----:B------:R-:W2:Y:S01]  /*a620*/  LDS.64 R10, [R3+-0x800] ;  /* 0xfff80000030a7984 */ /* 0x000ea20000000a00 */
[----:B------:R-:W-:-:S03]  /*a630*/  IMAD.WIDE R4, R2, 0x4, R4 ;  /* 0x0000000402047825 */ /* 0x000fc600078e0204 */
[----:B------:R-:W3:Y:S04]  /*a640*/  LDS.64 R12, [R3] ;  /* 0x00000000030c7984 */ /* 0x000ee80000000a00 */
[----:B------:R-:W4:Y:S04]  /*a650*/  LDS.64 R14, [R3+0x800] ;  /* 0x00080000030e7984 */ /* 0x000f280000000a00 */
        /* <DEDUP_REMOVED lines=8> */
[----:B------:R-:W-:Y:S05]  /*a6e0*/  BRA `(.L_x_1839) ;  /* 0x0000000000fc7947 */ /* 0x000fea0003800000 */
.L_x_1838:
[----:B------:R-:W-:Y:S01]  /*a6f0*/  ISETP.NE.AND P6, PT, R34, R2, PT ;  /* 0x000000022200720c */ /* 0x000fe20003fc5270 */
[----:B------:R-:W0:Y:S01]  /*a700*/  @P1 LDC.64 R30, c[0x0][0x398] ;  /* 0x0000e600ff1e1b82 */ /* 0x000e220000000a00 */
[----:B------:R-:W-:Y:S02]  /*a710*/  IMAD.MOV.U32 R19, RZ, RZ, 0x9 ;  /* 0x00000009ff137424 */ /* 0x000fe400078e00ff */
[----:B------:R-:W-:Y:S02]  /*a720*/  ISETP.NE.AND P6, PT, R26, UR7, !P6 ;  /* 0x000000071a007c0c */ /* 0x000fe4000f7c5270 */
[CC--:B------:R-:W-:Y:S02]  /*a730*/  IMAD R24, R0.reuse, R19.reuse, 0x3 ;  /* 0x0000000300187424 */ /* 0x0c0fe400078e0213 */
[----:B------:R-:W-:Y:S01]  /*a740*/  IMAD R19, R0, R19, 0x8 ;  /* 0x0000000800137424 */ /* 0x000fe200078e0213 */
[----:B------:R-:W2:Y:S08]  /*a750*/  @P1 LDC.64 R38, c[0x0][0x3a0] ;  /* 0x0000e800ff261b82 */ /* 0x000eb00000000a00 */
[----:B------:R-:W3:Y:S08]  /*a760*/  @!P6 LDC.64 R50, c[0x0][0x398] ;  /* 0x0000e600ff32eb82 */ /* 0x000ef00000000a00 */
[----:B------:R-:W4:Y:S01]  /*a770*/  @!P6 LDC.64 R48, c[0x0][0x3a0] ;  /* 0x0000e800ff30eb82 */ /* 0x000f220000000a00 */
[----:B0-----:R-:W-:-:S07]  /*a780*/  @P1 IMAD.WIDE R42, R45, 0x4, R30 ;  /* 0x000000042d2a1825 */ /* 0x001fce00078e021e */
[----:B------:R-:W0:Y:S01]  /*a790*/  @P2 LDC.64 R26, c[0x0][0x3a0] ;  /* 0x0000e800ff1a2b82 */ /* 0x000e220000000a00 */
[----:B--2---:R-:W-:-:S04]  /*a7a0*/  @P1 IMAD.WIDE R44, R45, 0x4, R38 ;  /* 0x000000042d2c1825 */ /* 0x004fc800078e0226 */
[----:B---3--:R-:W-:-:S03]  /*a7b0*/  @!P6 IMAD.WIDE R50, R25, 0x4, R50 ;  /* 0x000000041932e825 */ /* 0x008fc600078e0232 */
[----:B------:R-:W2:Y:S02]  /*a7c0*/  @P4 LDC.64 R30, c[0x0][0x398] ;  /* 0x0000e600ff1e4b82 */ /* 0x000ea40000000a00 */
[----:B------:R-:W-:Y:S01]  /*a7d0*/  @!P6 STG.E desc[UR10][R50.64], R34 ;  /* 0x000000223200e986 */ /* 0x000fe2000c10190a */
[----:B----4-:R-:W-:-:S05]  /*a7e0*/  @!P6 IMAD.WIDE R48, R25, 0x4, R48 ;  /* 0x000000041930e825 */ /* 0x010fca00078e0230 */
[----:B------:R0:W-:Y:S01]  /*a7f0*/  @!P6 STG.E desc[UR10][R48.64], R35 ;  /* 0x000000233000e986 */ /* 0x0001e2000c10190a */
[----:B------:R-:W-:-:S03]  /*a800*/  ISETP.NE.AND P6, PT, R6, R8, PT ;  /* 0x000000080600720c */ /* 0x000fc60003fc5270 */
[----:B------:R-:W-:Y:S01]  /*a810*/  @P1 STG.E desc[UR10][R42.64], R2 ;  /* 0x000000022a001986 */ /* 0x000fe2000c10190a */
[----:B------:R-:W-:Y:S02]  /*a820*/  ISETP.NE.AND P6, PT, R24, UR7, !P6 ;  /* 0x0000000718007c0c */ /* 0x000fe4000f7c5270 */
[----:B------:R-:W3:Y:S01]  /*a830*/  @P2 LDC.64 R24, c[0x0][0x398] ;  /* 0x0000e600ff182b82 */ /* 0x000ee20000000a00 */
[----:B------:R4:W-:Y:S01]  /*a840*/  @P1 STG.E desc[UR10][R44.64], R3 ;  /* 0x000000032c001986 */ /* 0x0009e2000c10190a */
[----:B------:R-:W-:Y:S01]  /*a850*/  ISETP.NE.AND P1, PT, R32, R37, PT ;  /* 0x000000252000720c */ /* 0x000fe20003f25270 */
[----:B0-----:R-:W-:-:S03]  /*a860*/  @P2 IMAD.WIDE R48, R29, 0x4, R26 ;  /* 0x000000041d302825 */ /* 0x001fc600078e021a */
[----:B------:R-:W-:Y:S02]  /*a870*/  ISETP.NE.AND P1, PT, R19, UR7, !P1 ;  /* 0x0000000713007c0c */ /* 0x000fe4000cf25270 */
[----:B------:R-:W0:Y:S01]  /*a880*/  @P0 LDC.64 R26, c[0x0][0x3a0] ;  /* 0x0000e800ff1a0b82 */ /* 0x000e220000000a00 */
[----:B--2---:R-:W-:-:S07]  /*a890*/  @P4 IMAD.WIDE R30, R17, 0x4, R30 ;  /* 0x00000004111e4825 */ /* 0x004fce00078e021e */
[----:B------:R-:W2:Y:S08]  /*a8a0*/  @!P6 LDC.64 R40, c[0x0][0x398] ;  /* 0x0000e600ff28eb82 */ /* 0x000eb00000000a00 */
[----:B------:R-:W5:Y:S01]  /*a8b0*/  @!P6 LDC.64 R38, c[0x0][0x3a0] ;  /* 0x0000e800ff26eb82 */ /* 0x000f620000000a00 */
[----:B---3--:R-:W-:-:S05]  /*a8c0*/  @P2 IMAD.WIDE R34, R29, 0x4, R24 ;  /* 0x000000041d222825 */ /* 0x008fca00078e0218 */
[----:B------:R3:W-:Y:S02]  /*a8d0*/  @P2 STG.E desc[UR10][R34.64], R4 ;  /* 0x0000000422002986 */ /* 0x0007e4000c10190a */
[----:B------:R-:W1:Y:S01]  /*a8e0*/  @P4 LDC.64 R24, c[0x0][0x3a0] ;  /* 0x0000e800ff184b82 */ /* 0x000e620000000a00 */
[----:B0-----:R-:W-:Y:S01]  /*a8f0*/  @P0 IMAD.WIDE R26, R20, 0x4, R26 ;  /* 0x00000004141a0825 */ /* 0x001fe200078e021a */
[----:B------:R0:W-:Y:S06]  /*a900*/  @P2 STG.E desc[UR10][R48.64], R5 ;  /* 0x0000000530002986 */ /* 0x0001ec000c10190a */
[----:B------:R-:W3:Y:S01]  /*a910*/  @P0 LDC.64 R28, c[0x0][0x398] ;  /* 0x0000e600ff1c0b82 */ /* 0x000ee20000000a00 */
[----:B--2---:R-:W-:-:S05]  /*a920*/  @!P6 IMAD.WIDE R50, R46, 0x4, R40 ;  /* 0x000000042e32e825 */ /* 0x004fca00078e0228 */
[----:B------:R0:W-:Y:S02]  /*a930*/  @!P6 STG.E desc[UR10][R50.64], R6 ;  /* 0x000000063200e986 */ /* 0x0001e4000c10190a */
[----:B----4-:R-:W2:Y:S01]  /*a940*/  @P3 LDC.64 R2, c[0x0][0x398] ;  /* 0x0000e600ff023b82 */ /* 0x010ea20000000a00 */
[----:B-----5:R-:W-:-:S05]  /*a950*/  @!P6 IMAD.WIDE R46, R46, 0x4, R38 ;  /* 0x000000042e2ee825 */ /* 0x020fca00078e0226 */
[----:B------:R0:W-:Y:S02]  /*a960*/  @!P6 STG.E desc[UR10][R46.64], R7 ;  /* 0x000000072e00e986 */ /* 0x0001e4000c10190a */
[----:B------:R-:W4:Y:S01]  /*a970*/  @P3 LDC.64 R44, c[0x0][0x3a0] ;  /* 0x0000e800ff2c3b82 */ /* 0x000f220000000a00 */
[----:B-1----:R-:W-:Y:S01]  /*a980*/  @P4 IMAD.WIDE R24, R17, 0x4, R24 ;  /* 0x0000000411184825 */ /* 0x002fe200078e0218 */
[----:B------:R0:W-:Y:S04]  /*a990*/  @P4 STG.E desc[UR10][R30.64], R8 ;  /* 0x000000081e004986 */ /* 0x0001e8000c10190a */
[----:B------:R0:W-:Y:S02]  /*a9a0*/  @P4 STG.E desc[UR10][R24.64], R9 ;  /* 0x0000000918004986 */ /* 0x0001e4000c10190a */
[----:B------:R-:W1:Y:S01]  /*a9b0*/  @P5 LDC.64 R42, c[0x0][0x398] ;  /* 0x0000e600ff2a5b82 */ /* 0x000e620000000a00 */
[----:B---3--:R-:W-:-:S05]  /*a9c0*/  @P0 IMAD.WIDE R28, R20, 0x4, R28 ;  /* 0x00000004141c0825 */ /* 0x008fca00078e021c */
[----:B------:R0:W-:Y:S02]  /*a9d0*/  @P0 STG.E desc[UR10][R28.64], R10 ;  /* 0x0000000a1c000986 */ /* 0x0001e4000c10190a */
[----:B------:R-:W3:Y:S01]  /*a9e0*/  @P5 LDC.64 R34, c[0x0][0x3a0] ;  /* 0x0000e800ff225b82 */ /* 0x000ee20000000a00 */
[C---:B--2---:R-:W-:Y:S01]  /*a9f0*/  @P3 IMAD.WIDE R2, R21.reuse, 0x4, R2 ;  /* 0x0000000415023825 */ /* 0x044fe200078e0202 */
[----:B------:R0:W-:Y:S04]  /*aa00*/  @P0 STG.E desc[UR10][R26.64], R11 ;  /* 0x0000000b1a000986 */ /* 0x0001e8000c10190a */
[----:B------:R0:W-:Y:S02]  /*aa10*/  @P3 STG.E desc[UR10][R2.64], R12 ;  /* 0x0000000c02003986 */ /* 0x0001e4000c10190a */
[----:B------:R-:W2:Y:S01]  /*aa20*/  @!P1 LDC.64 R38, c[0x0][0x398] ;  /* 0x0000e600ff269b82 */ /* 0x000ea20000000a00 */
[----:B----4-:R-:W-:-:S05]  /*aa30*/  @P3 IMAD.WIDE R44, R21, 0x4, R44 ;  /* 0x00000004152c3825 */ /* 0x010fca00078e022c */
[----:B------:R0:W-:Y:S02]  /*aa40*/  @P3 STG.E desc[UR10][R44.64], R13 ;  /* 0x0000000d2c003986 */ /* 0x0001e4000c10190a */
[----:B------:R-:W4:Y:S01]  /*aa50*/  @!P1 LDC.64 R40, c[0x0][0x3a0] ;  /* 0x0000e800ff289b82 */ /* 0x000f220000000a00 */
[----:B-1----:R-:W-:-:S05]  /*aa60*/  @P5 IMAD.WIDE R42, R22, 0x4, R42 ;  /* 0x00000004162a5825 */ /* 0x002fca00078e022a */
[----:B------:R0:W-:Y:S01]  /*aa70*/  @P5 STG.E desc[UR10][R42.64], R14 ;  /* 0x0000000e2a005986 */ /* 0x0001e2000c10190a */
[----:B---3--:R-:W-:-:S05]  /*aa80*/  @P5 IMAD.WIDE R34, R22, 0x4, R34 ;  /* 0x0000000416225825 */ /* 0x008fca00078e0222 */
[----:B------:R0:W-:Y:S01]  /*aa90*/  @P5 STG.E desc[UR10][R34.64], R15 ;  /* 0x0000000f22005986 */ /* 0x0001e2000c10190a */
[----:B--2---:R-:W-:-:S05]  /*aaa0*/  @!P1 IMAD.WIDE R38, R23, 0x4, R38 ;  /* 0x0000000417269825 */ /* 0x004fca00078e0226 */
[----:B------:R0:W-:Y:S01]  /*aab0*/  @!P1 STG.E desc[UR10][R38.64], R32 ;  /* 0x0000002026009986 */ /* 0x0001e2000c10190a */
[----:B----4-:R-:W-:-:S05]  /*aac0*/  @!P1 IMAD.WIDE R40, R23, 0x4, R40 ;  /* 0x0000000417289825 */ /* 0x010fca00078e0228 */
[----:B------:R0:W-:Y:S02]  /*aad0*/  @!P1 STG.E desc[UR10][R40.64], R33 ;  /* 0x0000002128009986 */ /* 0x0001e4000c10190a */
.L_x_1839:
[----:B------:R-:W-:Y:S05]  /*aae0*/  BSYNC.RECONVERGENT B0 ;  /* 0x0000000000007941 */ /* 0x000fea0003800200 */
.L_x_1837:
[----:B------:R-:W-:-:S13]  /*aaf0*/  ISETP.NE.AND P0, PT, R0, 0xff, PT ;  /* 0x000000ff0000780c */ /* 0x000fda0003f05270 */
[----:B------:R-:W-:Y:S05]  /*ab00*/  @P0 EXIT ;  /* 0x000000000000094d */ /* 0x000fea0003800000 */
[----:B0-2---:R-:W0:Y:S01]  /*ab10*/  LDC.64 R6, c[0x0][0x3a8] ;  /* 0x0000ea00ff067b82 */ /* 0x005e220000000a00 */
[----:B------:R-:W-:-:S09]  /*ab20*/  UISETP.NE.AND UP0, UPT, UR7, 0x900, UPT ;  /* 0x000009000700788c */ /* 0x000fd2000bf05270 */
[----:B------:R-:W-:Y:S05]  /*ab30*/  BRA.U UP0, `(.L_x_1848) ;  /* 0x00000001001c7547 */ /* 0x000fea000b800000 */
[----:B---3--:R-:W1:Y:S08]  /*ab40*/  LDC.64 R2, c[0x0][0x398] ;  /* 0x0000e600ff027b82 */ /* 0x008e700000000a00 */
[----:B------:R-:W2:Y:S01]  /*ab50*/  LDC.64 R4, c[0x0][0x3a0] ;  /* 0x0000e800ff047b82 */ /* 0x000ea20000000a00 */
[----:B-1----:R-:W-:-:S05]  /*ab60*/  IMAD.WIDE R2, R16, 0x4, R2 ;  /* 0x0000000410027825 */ /* 0x002fca00078e0202 */
[----:B------:R4:W-:Y:S01]  /*ab70*/  STG.E desc[UR10][R2.64], R37 ;  /* 0x0000002502007986 */ /* 0x0009e2000c10190a */
[----:B--2---:R-:W-:-:S04]  /*ab80*/  IMAD.WIDE R4, R16, 0x4, R4 ;  /* 0x0000000410047825 */ /* 0x004fc800078e0204 */
[----:B------:R-:W-:Y:S01]  /*ab90*/  VIADD R16, R16, 0x1 ;  /* 0x0000000110107836 */ /* 0x000fe20000000000 */
[----:B------:R4:W-:Y:S06]  /*aba0*/  STG.E desc[UR10][R4.64], R18 ;  /* 0x0000001204007986 */ /* 0x0009ec000c10190a */
.L_x_1848:
[----:B01----:R-:W-:Y:S01]  /*abb0*/  STG.E desc[UR10][R6.64], R16 ;  /* 0x0000001006007986 */ /* 0x003fe2000c10190a */
[----:B------:R-:W-:Y:S05]  /*abc0*/  EXIT ;  /* 0x000000000000794d */ /* 0x000fea0003800000 */
.L_x_1792:
[----:B------:R-:W-:Y:S01]  /*abd0*/  BSSY B0, `(.L_x_1849) ;  /* 0x0000006000007945 */ /* 0x000fe20003800000 */
[----:B------:R-:W-:Y:S01]  /*abe0*/  PLOP3.LUT P0, PT, P0, PT, PT, 0x8, 0x80 ;  /* 0x000000000080781c */ /* 0x000fe2000070e170 */
[----:B------:R-:W-:-:S12]  /*abf0*/  IMAD.MOV.U32 R21, RZ, RZ, -0x1 ;  /* 0xffffffffff157424 */ /* 0x000fd800078e00ff */
[----:B------:R-:W-:Y:S05]  /*ac00*/  WARPSYNC.COLLECTIVE R21, `(.L_x_1850) ;  /* 0x0000000015087348 */ /* 0x000fea0003c00000 */
[----:B------:R-:W-:Y:S01]  /*ac10*/  VOTE.ANY P0, P0 ;  /* 0x0000000000ff7806 */ /* 0x000fe20000000100 */
[----:B------:R-:W-:-:S12]  /*ac20*/  ENDCOLLECTIVE ;  /* 0x000000000000791b */ /* 0x000fd80003800000 */
.L_x_1850:
[----:B------:R-:W-:Y:S05]  /*ac30*/  BSYNC B0 ;  /* 0x0000000000007941 */ /* 0x000fea0003800000 */
.L_x_1849:
[----:B------:R-:W-:Y:S05]  /*ac40*/  BRA `(.L_x_1851) ;  /* 0xffffff8400987947 */ /* 0x000fea000383ffff */
.L_x_1794:
[----:B------:R-:W0:Y:S01]  /*ac50*/  S2R R26, SR_GEMASK ;  /* 0x00000000001a7919 */ /* 0x000e220000003c00 */
[----:B------:R-:W-:Y:S01]  /*ac60*/  BSSY B0, `(.L_x_1852) ;  /* 0x0000006000007945 */ /* 0x000fe20003800000 */
[----:B------:R-:W-:Y:S01]  /*ac70*/  PLOP3.LUT P0, PT, P0, PT, PT, 0x8, 0x80 ;  /* 0x000000000080781c */ /* 0x000fe2000070e170 */
[----:B------:R-:W-:-:S12]  /*ac80*/  IMAD.MOV.U32 R21, RZ, RZ, -0x1 ;  /* 0xffffffffff157424 */ /* 0x000fd800078e00ff */
[----:B0-----:R-:W-:Y:S05]  /*ac90*/  WARPSYNC.COLLECTIVE R21, `(.L_x_1853) ;  /* 0x0000000015087348 */ /* 0x001fea0003c00000 */
[----:B------:R-:W-:Y:S01]  /*aca0*/  VOTE.ANY R21, PT, P0 ;  /* 0x0000000000157806 */ /* 0x000fe200000e0100 */
[----:B0-----:R-:W-:Y:S06]  /*acb0*/  ENDCOLLECTIVE ;  /* 0x000000000000791b */ /* 0x001fec0003800000 */
.L_x_1853:
[----:B------:R-:W-:Y:S05]  /*acc0*/  BSYNC B0 ;  /* 0x0000000000007941 */ /* 0x000fea0003800000 */
.L_x_1852:
[----:B------:R-:W-:Y:S01]  /*acd0*/  LOP3.LUT R21, R21, 0x80000000, R26, 0xec, !PT ;  /* 0x8000000015157812 */ /* 0x000fe200078eec1a */
[----:B------:R-:W-:Y:S01]  /*ace0*/  IMAD.MOV.U32 R24, RZ, RZ, R16 ;  /* 0x000000ffff187224 */ /* 0x000fe200078e0010 */
[----:B------:R-:W-:Y:S02]  /*acf0*/  ISETP.NE.U32.AND P4, PT, R18, 0x65, PT ;  /* 0x000000651200780c */ /* 0x000fe40003f85070 */
[----:B------:R-:W-:Y:S01]  /*ad00*/  ISETP.NE.AND P2, PT, R16, RZ, PT ;  /* 0x000000ff1000720c */ /* 0x000fe20003f45270 */
[----:B------:R-:W-:Y:S01]  /*ad10*/  VIADD R20, R21, 0xffffffff ;  /* 0xffffffff15147836 */ /* 0x000fe20000000000 */
[----:B------:R-:W-:Y:S01]  /*ad20*/  ISETP.NE.AND.EX P4, PT, R19, RZ, PT, P4 ;  /* 0x000000ff1300720c */ /* 0x000fe20003f85340 */
[----:B------:R-:W-:-:S03]  /*ad30*/  IMAD.MOV.U32 R19, RZ, RZ, 0x1 ;  /* 0x00000001ff137424 */ /* 0x000fc600078e00ff */
[----:B------:R-:W-:Y:S01]  /*ad40*/  LOP3.LUT R20, R21, R20, RZ, 0xc, !PT ;  /* 0x0000001415147212 */ /* 0x000fe200078e0cff */
[----:B------:R-:W-:-:S03]  /*ad50*/  IMAD.MOV.U32 R21, RZ, RZ, -0x1 ;  /* 0xffffffffff157424 */ /* 0x000fc600078e00ff */
[----:B------:R-:W0:Y:S02]  /*ad60*/  POPC R27, R20 ;  /* 0x00000014001b7309 */ /* 0x000e240000000000 */
[----:B0-----:R-:W-:-:S07]  /*ad70*/  IMAD.MOV.U32 R18, RZ, RZ, R27 ;  /* 0x000000ffff127224 */ /* 0x001fce00078e001b */
[----:B------:R-:W-:Y:S05]  /*ad80*/  WARPSYNC.COLLECTIVE R21, `(.L_x_1854) ;  /* 0x0000000015087348 */ /* 0x000fea0003c00000 */
[----:B------:R0:W1:Y:S02]  /*ad90*/  SHFL.DOWN P0, R23, R24, R19, R18 ;  /* 0x0800001318177389 */ /* 0x0000640000000012 */
[----:B01----:R-:W-:Y:S05]  /*ada0*/  ENDCOLLECTIVE ;  /* 0x000000000000791b */ /* 0x003fea0003800000 */
.L_x_1854:
[----:B------:R-:W-:Y:S02]  /*adb0*/  IMAD.MOV.U32 R24, RZ, RZ, R17 ;  /* 0x000000ffff187224 */ /* 0x000fe400078e0011 */
[----:B------:R-:W-:-:S07]  /*adc0*/  IMAD.MOV.U32 R22, RZ, RZ, R23 ;  /* 0x000000ffff167224 */ /* 0x000fce00078e0017 */
[----:B------:R-:W-:Y:S05]  /*add0*/  WARPSYNC.COLLECTIVE R21, `(.L_x_1855) ;  /* 0x0000000015087348 */ /* 0x000fea0003c00000 */
[----:B------:R0:W1:Y:S02]  /*ade0*/  SHFL.DOWN P0, R23, R24, R19, R18 ;  /* 0x0800001318177389 */ /* 0x0000640000000012 */
[----:B01----:R-:W-:Y:S05]  /*adf0*/  ENDCOLLECTIVE ;  /* 0x000000000000791b */ /* 0x003fea0003800000 */
.L_x_1855:
[----:B------:R-:W-:Y:S01]  /*ae00*/  IMAD.MOV.U32 R19, RZ, RZ, 0x2 ;  /* 0x00000002ff137424 */ /* 0x000fe200078e00ff */
[----:B------:R-:W-:Y:S02]  /*ae10*/  ISETP.GE.AND P0, PT, R36, R27, PT ;  /* 0x0000001b2400720c */ /* 0x000fe40003f06270 */
[----:B------:R-:W-:Y:S02]  /*ae20*/  SEL R20, R23, RZ, !P2 ;  /* 0x000000ff17147207 */ /* 0x000fe40005000000 */
[----:B------:R-:W-:Y:S02]  /*ae30*/  SEL R23, R22, RZ, !P0 ;  /* 0x000000ff16177207 */ /* 0x000fe40004000000 */
[----:B------:R-:W-:-:S03]  /*ae40*/  SEL R39, R20, RZ, !P0 ;  /* 0x000000ff14277207 */ /* 0x000fc60004000000 */
[----:B------:R-:W-:Y:S02]  /*ae50*/  IMAD.IADD R22, R16, 0x1, R23 ;  /* 0x0000000110167824 */ /* 0x000fe400078e0217 */
[----:B------:R-:W-:Y:S02]  /*ae60*/  IMAD.IADD R20, R17, 0x1, R39 ;  /* 0x0000000111147824 */ /* 0x000fe400078e0227 */
[----:B------:R-:W-:Y:S01]  /*ae70*/  IMAD.MOV.U32 R24, RZ, RZ, R22 ;  /* 0x000000ffff187224 */ /* 0x000fe200078e0016 */
[----:B------:R-:W-:Y:S01]  /*ae80*/  ISETP.NE.AND P2, PT, R22, RZ, PT ;  /* 0x000000ff1600720c */ /* 0x000fe20003f45270 */
[----:B------:R-:W-:-:S12]  /*ae90*/  VIADD R16, R36, 0x2 ;  /* 0x0000000224107836 */ /* 0x000fd80000000000 */
[----:B------:R-:W-:Y:S05]  /*aea0*/  WARPSYNC.COLLECTIVE R21, `(.L_x_1856) ;  /* 0x0000000015087348 */ /* 0x000fea0003c00000 */
[----:B------:R0:W1:Y:S02]  /*aeb0*/  SHFL.DOWN P0, R23, R24, R19, R18 ;  /* 0x0800001318177389 */ /* 0x0000640000000012 */
[----:B01----:R-:W-:Y:S05]  /*aec0*/  ENDCOLLECTIVE ;  /* 0x000000000000791b */ /* 0x003fea0003800000 */
.L_x_1856:
[----:B------:R-:W-:Y:S02]  /*aed0*/  IMAD.MOV.U32 R24, RZ, RZ, R20 ;  /* 0x000000ffff187224 */ /* 0x000fe400078e0014 */
[----:B------:R-:W-:-:S07]  /*aee0*/  IMAD.MOV.U32 R38, RZ, RZ, R23 ;  /* 0x000000ffff267224 */ /* 0x000fce00078e0017 */
[----:B------:R-:W-:Y:S05]  /*aef0*/  WARPSYNC.COLLECTIVE R21, `(.L_x_1857) ;  /* 0x0000000015087348 */ /* 0x000fea0003c00000 */
[----:B------:R0:W1:Y:S02]  /*af00*/  SHFL.DOWN P0, R23, R24, R19, R18 ;  /* 0x0800001318177389 */ /* 0x0000640000000012 */
[----:B01----:R-:W-:Y:S05]  /*af10*/  ENDCOLLECTIVE ;  /* 0x000000000000791b */ /* 0x003fea0003800000 */
.L_x_1857:
[----:B------:R-:W-:Y:S01]  /*af20*/  IMAD.MOV.U32 R19, RZ, RZ, 0x4 ;  /* 0x00000004ff137424 */ /* 0x000fe200078e00ff */
[----:B------:R-:W-:Y:S01]  /*af30*/  ISETP.GT.AND P0, PT, R16, R27, PT ;  /* 0x0000001b1000720c */ /* 0x000fe20003f04270 */
[----:B------:R-:W-:-:S03]  /*af40*/  IMAD.MOV.U32 R39, RZ, RZ, R23 ;  /* 0x000000ffff277224 */ /* 0x000fc600078e0017 */
[----:B------:R-:W-:Y:S02]  /*af50*/  SEL R17, R38, RZ, !P0 ;  /* 0x000000ff26117207 */ /* 0x000fe40004000000 */
[----:B------:R-:W-:-:S03]  /*af60*/  SEL R39, R39, RZ, !P2 ;  /* 0x000000ff27277207 */ /* 0x000fc60005000000 */
[----:B------:R-:W-:Y:S01]  /*af70*/  IMAD.IADD R38, R22, 0x1, R17 ;  /* 0x0000000116267824 */ /* 0x000fe200078e0211 */
[----:B------:R-:W-:Y:S01]  /*af80*/  SEL R39, R39, RZ, !P0 ;  /* 0x000000ff27277207 */ /* 0x000fe20004000000 */
[----:B------:R-:W-:Y:S02]  /*af90*/  VIADD R22, R36, 0x8 ;  /* 0x0000000824167836 */ /* 0x000fe40000000000 */
[----:B------:R-:W-:Y:S01]  /*afa0*/  IMAD.MOV.U32 R24, RZ, RZ, R38 ;  /* 0x000000ffff187224 */ /* 0x000fe200078e0026 */
[----:B------:R-:W-:Y:S01]  /*afb0*/  ISETP.NE.AND P2, PT, R38, RZ, PT ;  /* 0x000000ff2600720c */ /* 0x000fe20003f45270 */
[----:B------:R-:W-:Y:S02]  /*afc0*/  IMAD.IADD R16, R20, 0x1, R39 ;  /* 0x0000000114107824 */ /* 0x000fe400078e0227 */
[----:B------:R-:W-:-:S10]  /*afd0*/  VIADD R20, R36, 0x4 ;  /* 0x0000000424147836 */ /* 0x000fd40000000000 */
[----:B------:R-:W-:Y:S05]  /*afe0*/  WARPSYNC.COLLECTIVE R21, `(.L_x_1858) ;  /* 0x0000000015087348 */ /* 0x000fea0003c00000 */
[----:B------:R0:W1:Y:S02]  /*aff0*/  SHFL.DOWN P0, R23, R24, R19, R18 ;  /* 0x0800001318177389 */ /* 0x0000640000000012 */
[----:B01----:R-:W-:Y:S05]  /*b000*/  ENDCOLLECTIVE ;  /* 0x000000000000791b */ /* 0x003fea0003800000 */
.L_x_1858:
[----:B------:R-:W-:Y:S02]  /*b010*/  IMAD.MOV.U32 R24, RZ, RZ, R16 ;  /* 0x000000ffff187224 */ /* 0x000fe400078e0010 */
[----:B------:R-:W-:-:S07]  /*b020*/  IMAD.MOV.U32 R17, RZ, RZ, R23 ;  /* 0x000000ffff117224 */ /* 0x000fce00078e0017 */
[----:B------:R-:W-:Y:S05]  /*b030*/  WARPSYNC.COLLECTIVE R21, `(.L_x_1859) ;  /* 0x0000000015087348 */ /* 0x000fea0003c00000 */
[----:B------:R0:W1:Y:S02]  /*b040*/  SHFL.DOWN P0, R23, R24, R19, R18 ;  /* 0x0800001318177389 */ /* 0x0000640000000012 */
[----:B01----:R-:W-:Y:S05]  /*b050*/  ENDCOLLECTIVE ;  /* 0x000000000000791b */ /* 0x003fea0003800000 */
.L_x_1859:
[----:B------:R-:W-:Y:S01]  /*b060*/  IMAD.MOV.U32 R19, RZ, RZ, 0x8 ;  /* 0x00000008ff137424 */ /* 0x000fe200078e00ff */
[----:B------:R-:W-:Y:S02]  /*b070*/  ISETP.GT.AND P0, PT, R20, R27, PT ;  /* 0x0000001b1400720c */ /* 0x000fe40003f04270 */
[----:B------:R-:W-:Y:S02]  /*b080*/  SEL R23, R23, RZ, !P2 ;  /* 0x000000ff17177207 */ /* 0x000fe40005000000 */
[----:B------:R-:W-:Y:S02]  /*b090*/  SEL R17, R17, RZ, !P0 ;  /* 0x000000ff11117207 */ /* 0x000fe40004000000 */
[----:B------:R-:W-:-:S03]  /*b0a0*/  SEL R23, R23, RZ, !P0 ;  /* 0x000000ff17177207 */ /* 0x000fc60004000000 */
[----:B------:R-:W-:Y:S02]  /*b0b0*/  IMAD.IADD R40, R38, 0x1, R17 ;  /* 0x0000000126287824 */ /* 0x000fe400078e0211 */
[----:B------:R-:W-:Y:S02]  /*b0c0*/  IMAD.IADD R20, R16, 0x1, R23 ;  /* 0x0000000110147824 */ /* 0x000fe400078e0217 */
[----:B------:R-:W-:Y:S01]  /*b0d0*/  IMAD.MOV.U32 R24, RZ, RZ, R40 ;  /* 0x000000ffff187224 */ /* 0x000fe200078e0028 */
[----:B------:R-:W-:-:S13]  /*b0e0*/  ISETP.NE.AND P2, PT, R40, RZ, PT ;  /* 0x000000ff2800720c */ /* 0x000fda0003f45270 */
[----:B------:R-:W-:Y:S05]  /*b0f0*/  WARPSYNC.COLLECTIVE R21, `(.L_x_1860) ;  /* 0x0000000015087348 */ /* 0x000fea0003c00000 */
[----:B------:R0:W1:Y:S02]  /*b100*/  SHFL.DOWN P0, R23, R24, R19, R18 ;  /* 0x0800001318177389 */ /* 0x0000640000000012 */
[----:B01----:R-:W-:Y:S05]  /*b110*/  ENDCOLLECTIVE ;  /* 0x000000000000791b */ /* 0x003fea0003800000 */
.L_x_1860:
[----:B------:R-:W-:Y:S02]  /*b120*/  IMAD.MOV.U32 R24, RZ, RZ, R20 ;  /* 0x000000ffff187224 */ /* 0x000fe400078e0014 */
[----:B------:R-:W-:-:S07]  /*b130*/  IMAD.MOV.U32 R16, RZ, RZ, R23 ;  /* 0x000000ffff107224 */ /* 0x000fce00078e0017 */
[----:B------:R-:W-:Y:S05]  /*b140*/  WARPSYNC.COLLECTIVE R21, `(.L_x_1861) ;  /* 0x0000000015087348 */ /* 0x000fea0003c00000 */
[----:B------:R0:W1:Y:S02]  /*b150*/  SHFL.DOWN P0, R23, R24, R19, R18 ;  /* 0x0800001318177389 */ /* 0x0000640000000012 */
[----:B01----:R-:W-:Y:S05]  /*b160*/  ENDCOLLECTIVE ;  /* 0x000000000000791b */ /* 0x003fea0003800000 */
.L_x_1861:
[----:B------:R-:W-:Y:S01]  /*b170*/  IMAD.MOV.U32 R19, RZ, RZ, 0x10 ;  /* 0x00000010ff137424 */ /* 0x000fe200078e00ff */
[----:B------:R-:W-:Y:S02]  /*b180*/  ISETP.GT.AND P0, PT, R22, R27, PT ;  /* 0x0000001b1600720c */ /* 0x000fe40003f04270 */
[----:B------:R-:W-:Y:S02]  /*b190*/  SEL R23, R23, RZ, !P2 ;  /* 0x000000ff17177207 */ /* 0x000fe40005000000 */
[----:B------:R-:W-:Y:S01]  /*b1a0*/  SEL R17, R16, RZ, !P0 ;  /* 0x000000ff10117207 */ /* 0x000fe20004000000 */
[----:B------:R-:W-:Y:S01]  /*b1b0*/  VIADD R16, R36, 0x10 ;  /* 0x0000001024107836 */ /* 0x000fe20000000000 */
        /* <DEDUP_REMOVED lines=8> */
.L_x_1862:
[----:B------:R-:W-:Y:S02]  /*b240*/  IMAD.MOV.U32 R24, RZ, RZ, R22 ;  /* 0x000000ffff187224 */ /* 0x000fe400078e0016 */
[----:B------:R-:W-:-:S07]  /*b250*/  IMAD.MOV.U32 R20, RZ, RZ, R23 ;  /* 0x000000ffff147224 */ /* 0x000fce00078e0017 */
[----:B------:R-:W-:Y:S05]  /*b260*/  WARPSYNC.COLLECTIVE R21, `(.L_x_1863) ;  /* 0x0000000015087348 */ /* 0x000fea0003c00000 */
[----:B------:R0:W1:Y:S02]  /*b270*/  SHFL.DOWN P0, R23, R24, R19, R18 ;  /* 0x0800001318177389 */ /* 0x0000640000000012 */
[----:B01----:R-:W-:Y:S05]  /*b280*/  ENDCOLLECTIVE ;  /* 0x000000000000791b */ /* 0x003fea0003800000 */
.L_x_1863:
[----:B------:R-:W-:Y:S05]  /*b290*/  WARPSYNC.COLLECTIVE R21, `(.L_x_1864) ;  /* 0x0000000015087348 */ /* 0x000fea0003c00000 */
[----:B------:R-:W-:Y:S01]  /*b2a0*/  VOTE.ALL P4, P4 ;  /* 0x0000000000ff7806 */ /* 0x000fe20002080000 */
[----:B------:R-:W-:-:S12]  /*b2b0*/  ENDCOLLECTIVE ;  /* 0x000000000000791b */ /* 0x000fd80003800000 */
.L_x_1864:
[----:B------:R-:W-:Y:S02]  /*b2c0*/  ISETP.GT.AND P0, PT, R16, R27, PT ;  /* 0x0000001b1000720c */ /* 0x000fe40003f04270 */
[----:B------:R-:W0:Y:S01]  /*b2d0*/  LDC.64 R16, c[0x0][0x3b0] ;  /* 0x0000ec00ff107b82 */ /* 0x000e220000000a00 */
[----:B------:R-:W-:Y:S02]  /*b2e0*/  SEL R23, R23, RZ, !P2 ;  /* 0x000000ff17177207 */ /* 0x000fe40005000000 */
[----:B------:R-:W-:Y:S02]  /*b2f0*/  SEL R27, R20, RZ, !P0 ;  /* 0x000000ff141b7207 */ /* 0x000fe40004000000 */
[----:B------:R-:W-:-:S03]  /*b300*/  SEL R23, R23, RZ, !P0 ;  /* 0x000000ff17177207 */ /* 0x000fc60004000000 */
[----:B------:R-:W-:Y:S01]  /*b310*/  IMAD.IADD R20, R38, 0x1, R27 ;  /* 0x0000000126147824 */ /* 0x000fe200078e021b */
[----:B------:R-:W-:Y:S01]  /*b320*/  LOP3.LUT R27, RZ, R0, RZ, 0x33, !PT ;  /* 0x00000000ff1b7212 */ /* 0x000fe200078e33ff */
[----:B------:R-:W-:-:S04]  /*b330*/  IMAD.IADD R22, R22, 0x1, R23 ;  /* 0x0000000116167824 */ /* 0x000fc800078e0217 */
[----:B------:R-:W-:Y:S01]  /*b340*/  VIADD R27, R27, UR8 ;  /* 0x000000081b1b7c36 */ /* 0x000fe20008000000 */
[----:B0-----:R-:W-:-:S05]  /*b350*/  IADD3 R40, P0, PT, R16, 0x200, RZ ;  /* 0x0000020010287810 */ /* 0x001fca0007f1e0ff */
[----:B------:R-:W-:Y:S01]  /*b360*/  IMAD.X R41, RZ, RZ, R17, P0 ;  /* 0x000000ffff297224 */ /* 0x000fe200000e0611 */
[----:B------:R-:W-:Y:S07]  /*b370*/  BRA `(.L_x_1865) ;  /* 0xffffff8000dc7947 */ /* 0x000fee000383ffff */
.L_x_1796:
[----:B------:R-:W-:Y:S01]  /*b380*/  BSSY B0, `(.L_x_1866) ;  /* 0x0000006000007945 */ /* 0x000fe20003800000 */
[----:B------:R-:W-:Y:S01]  /*b390*/  PLOP3.LUT P0, PT, P0, PT, PT, 0x8, 0x80 ;  /* 0x000000000080781c */ /* 0x000fe2000070e170 */
[----:B------:R-:W-:-:S12]  /*b3a0*/  IMAD.MOV.U32 R21, RZ, RZ, -0x1 ;  /* 0xffffffffff157424 */ /* 0x000fd800078e00ff */
[----:B------:R-:W-:Y:S05]  /*b3b0*/  WARPSYNC.COLLECTIVE R21, `(.L_x_1867) ;  /* 0x0000000015087348 */ /* 0x000fea0003c00000 */
[----:B------:R-:W-:Y:S01]  /*b3c0*/  VOTE.ANY P0, P0 ;  /* 0x0000000000ff7806 */ /* 0x000fe20000000100 */
[----:B------:R-:W-:-:S12]  /*b3d0*/  ENDCOLLECTIVE ;  /* 0x000000000000791b */ /* 0x000fd80003800000 */
.L_x_1867:
[----:B------:R-:W-:Y:S05]  /*b3e0*/  BSYNC B0 ;  /* 0x0000000000007941 */ /* 0x000fea0003800000 */
.L_x_1866:
[----:B------:R-:W-:Y:S05]  /*b3f0*/  BRA `(.L_x_1868) ;  /* 0xffffff8000e07947 */ /* 0x000fea000383ffff */
.L_x_1798:
        /* <DEDUP_REMOVED lines=8> */
.L_x_1870:
[----:B------:R-:W-:Y:S05]  /*b480*/  BSYNC B0 ;  /* 0x0000000000007941 */ /* 0x000fea0003800000 */
.L_x_1869:
[----:B------:R-:W-:Y:S01]  /*b490*/  LOP3.LUT R21, R21, 0x80000000, R26, 0xec, !PT ;  /* 0x8000000015157812 */ /* 0x000fe200078eec1a */
[----:B------:R-:W-:Y:S01]  /*b4a0*/  IMAD.MOV.U32 R24, RZ, RZ, R16 ;  /* 0x000000ffff187224 */ /* 0x000fe200078e0010 */
[----:B------:R-:W-:Y:S01]  /*b4b0*/  ISETP.NE.AND P2, PT, R16, RZ, PT ;  /* 0x000000ff1000720c */ /* 0x000fe20003f45270 */
[----:B------:R-:W-:Y:S02]  /*b4c0*/  IMAD.MOV.U32 R19, RZ, RZ, 0x1 ;  /* 0x00000001ff137424 */ /* 0x000fe400078e00ff */
[----:B------:R-:W-:Y:S02]  /*b4d0*/  VIADD R18, R21, 0xffffffff ;  /* 0xffffffff15127836 */ /* 0x000fe40000000000 */
[----:B------:R-:W-:-:S03]  /*b4e0*/  VIADD R27, R27, 0xffffffe0 ;  /* 0xffffffe01b1b7836 */ /* 0x000fc60000000000 */
[----:B------:R-:W-:Y:S01]  /*b4f0*/  LOP3.LUT R43, R21, R18, RZ, 0xc, !PT ;  /* 0x00000012152b7212 */ /* 0x000fe200078e0cff */
[----:B------:R-:W-:-:S05]  /*b500*/  IMAD.MOV.U32 R21, RZ, RZ, -0x1 ;  /* 0xffffffffff157424 */ /* 0x000fca00078e00ff */
[----:B------:R-:W0:Y:S02]  /*b510*/  POPC R43, R43 ;  /* 0x0000002b002b7309 */ /* 0x000e240000000000 */
[----:B0-----:R-:W-:-:S07]  /*b520*/  IMAD.MOV.U32 R18, RZ, RZ, R43 ;  /* 0x000000ffff127224 */ /* 0x001fce00078e002b */
[----:B------:R-:W-:Y:S05]  /*b530*/  WARPSYNC.COLLECTIVE R21, `(.L_x_1871) ;  /* 0x0000000015087348 */ /* 0x000fea0003c00000 */
[----:B------:R0:W1:Y:S02]  /*b540*/  SHFL.DOWN P0, R23, R24, R19, R18 ;  /* 0x0800001318177389 */ /* 0x0000640000000012 */
[----:B01----:R-:W-:Y:S05]  /*b550*/  ENDCOLLECTIVE ;  /* 0x000000000000791b */ /* 0x003fea0003800000 */
.L_x_1871:
[----:B------:R-:W-:Y:S02]  /*b560*/  IMAD.MOV.U32 R24, RZ, RZ, R17 ;  /* 0x000000ffff187224 */ /* 0x000fe400078e0011 */
[----:B------:R-:W-:-:S07]  /*b570*/  IMAD.MOV.U32 R39, RZ, RZ, R23 ;  /* 0x000000ffff277224 */ /* 0x000fce00078e0017 */
[----:B------:R-:W-:Y:S05]  /*b580*/  WARPSYNC.COLLECTIVE R21, `(.L_x_1872) ;  /* 0x0000000015087348 */ /* 0x000fea0003c00000 */
[----:B------:R0:W1:Y:S02]  /*b590*/  SHFL.DOWN P0, R23, R24, R19, R18 ;  /* 0x0800001318177389 */ /* 0x0000640000000012 */
[----:B01----:R-:W-:Y:S05]  /*b5a0*/  ENDCOLLECTIVE ;  /* 0x000000000000791b */ /* 0x003fea0003800000 */
.L_x_1872:
        /* <DEDUP_REMOVED lines=13> */
.L_x_1873:
[----:B------:R-:W-:Y:S02]  /*b680*/  IMAD.MOV.U32 R24, RZ, RZ, R38 ;  /* 0x000000ffff187224 */ /* 0x000fe400078e0026 */
[----:B------:R-:W-:-:S07]  /*b690*/  IMAD.MOV.U32 R17, RZ, RZ, R23 ;  /* 0x000000ffff117224 */ /* 0x000fce00078e0017 */
[----:B------:R-:W-:Y:S05]  /*b6a0*/  WARPSYNC.COLLECTIVE R21, `(.L_x_1874) ;  /* 0x0000000015087348 */ /* 0x000fea0003c00000 */
[----:B------:R0:W1:Y:S02]  /*b6b0*/  SHFL.DOWN P0, R23, R24, R19, R18 ;  /* 0x0800001318177389 */ /* 0x0000640000000012 */
[----:B01----:R-:W-:Y:S05]  /*b6c0*/  ENDCOLLECTIVE ;  /* 0x000000000000791b */ /* 0x003fea0003800000 */
.L_x_1874:
        /* <DEDUP_REMOVED lines=13> */
.L_x_1875:
[----:B------:R-:W-:Y:S01]  /*b7a0*/  ISETP.GT.AND P2, PT, R38, R43, PT ;  /* 0x0000002b2600720c */ /* 0x000fe20003f44270 */
[----:B------:R-:W-:-:S03]  /*b7b0*/  IMAD.MOV.U32 R24, RZ, RZ, R16 ;  /* 0x000000ffff187224 */ /* 0x000fc600078e0010 */
[----:B------:R-:W-:-:S05]  /*b7c0*/  SEL R23, R23, RZ, !P2 ;  /* 0x000000ff17177207 */ /* 0x000fca0005000000 */
[----:B------:R-:W-:-:S07]  /*b7d0*/  IMAD.IADD R44, R42, 0x1, R23 ;  /* 0x000000012a2c7824 */ /* 0x000fce00078e0217 */
[----:B------:R-:W-:Y:S05]  /*b7e0*/  WARPSYNC.COLLECTIVE R21, `(.L_x_1876) ;  /* 0x0000000015087348 */ /* 0x000fea0003c00000 */
[----:B------:R0:W1:Y:S02]  /*b7f0*/  SHFL.DOWN P0, R23, R24, R19, R18 ;  /* 0x0800001318177389 */ /* 0x0000640000000012 */
[----:B01----:R-:W-:Y:S05]  /*b800*/  ENDCOLLECTIVE ;  /* 0x000000000000791b */ /* 0x003fea0003800000 */
.L_x_1876:
[----:B------:R-:W-:Y:S02]  /*b810*/  VIADD R42, R36, 0x10 ;  /* 0x00000010242a7836 */ /* 0x000fe40000000000 */
[----:B------:R-:W-:Y:S02]  /*b820*/  IMAD.MOV.U32 R24, RZ, RZ, R44 ;  /* 0x000000ffff187224 */ /* 0x000fe400078e002c */
[----:B------:R-:W-:Y:S02]  /*b830*/  IMAD.MOV.U32 R19, RZ, RZ, 0x8 ;  /* 0x00000008ff137424 */ /* 0x000fe400078e00ff */
[----:B------:R-:W-:-:S07]  /*b840*/  IMAD.MOV.U32 R45, RZ, RZ, R23 ;  /* 0x000000ffff2d7224 */ /* 0x000fce00078e0017 */
[----:B------:R-:W-:Y:S05]  /*b850*/  WARPSYNC.COLLECTIVE R21, `(.L_x_1877) ;  /* 0x0000000015087348 */ /* 0x000fea0003c00000 */
[----:B------:R0:W1:Y:S02]  /*b860*/  SHFL.DOWN P0, R23, R24, R19, R18 ;  /* 0x0800001318177389 */ /* 0x0000640000000012 */
[----:B01----:R-:W-:Y:S05]  /*b870*/  ENDCOLLECTIVE ;  /* 0x000000000000791b */ /* 0x003fea0003800000 */
.L_x_1877:
[----:B------:R-:W-:Y:S02]  /*b880*/  SEL R45, R45, RZ, !P3 ;  /* 0x000000ff2d2d7207 */ /* 0x000fe40005800000 */
[----:B------:R-:W-:Y:S02]  /*b890*/  ISETP.NE.AND P3, PT, R44, RZ, PT ;  /* 0x000000ff2c00720c */ /* 0x000fe40003f65270 */
[----:B------:R-:W-:-:S05]  /*b8a0*/  SEL R45, R45, RZ, !P2 ;  /* 0x000000ff2d2d7207 */ /* 0x000fca0005000000 */
[----:B------:R-:W-:Y:S02]  /*b8b0*/  IMAD.IADD R38, R16, 0x1, R45 ;  /* 0x0000000110267824 */ /* 0x000fe400078e022d */
[----:B------:R-:W-:Y:S02]  /*b8c0*/  VIADD R16, R36, 0x8 ;  /* 0x0000000824107836 */ /* 0x000fe40000000000 */
[----:B------:R-:W-:-:S03]  /*b8d0*/  IMAD.MOV.U32 R24, RZ, RZ, R38 ;  /* 0x000000ffff187224 */ /* 0x000fc600078e0026 */
[----:B------:R-:W-:-:S04]  /*b8e0*/  ISETP.GT.AND P2, PT, R16, R43, PT ;  /* 0x0000002b1000720c */ /* 0x000fc80003f44270 */
[----:B------:R-:W-:-:S09]  /*b8f0*/  SEL R17, R23, RZ, !P2 ;  /* 0x000000ff17117207 */ /* 0x000fd20005000000 */
[----:B------:R-:W-:Y:S05]  /*b900*/  WARPSYNC.COLLECTIVE R21, `(.L_x_1878) ;  /* 0x0000000015087348 */ /* 0x000fea0003c00000 */
[----:B------:R0:W1:Y:S02]  /*b910*/  SHFL.DOWN P0, R23, R24, R19, R18 ;  /* 0x0800001318177389 */ /* 0x0000640000000012 */
[----:B01----:R-:W-:Y:S05]  /*b920*/  ENDCOLLECTIVE ;  /* 0x000000000000791b */ /* 0x003fea0003800000 */
.L_x_1878:
[----:B------:R-:W-:-:S04]  /*b930*/  IMAD.IADD R17, R44, 0x1, R17 ;  /* 0x000000012c117824 */ /* 0x000fc800078e0211 */
[----:B------:R-:W-:Y:S02]  /*b940*/  IMAD.MOV.U32 R24, RZ, RZ, R17 ;  /* 0x000000ffff187224 */ /* 0x000fe400078e0011 */
[----:B------:R-:W-:Y:S02]  /*b950*/  IMAD.MOV.U32 R19, RZ, RZ, 0x10 ;  /* 0x00000010ff137424 */ /* 0x000fe400078e00ff */
[----:B------:R-:W-:-:S07]  /*b960*/  IMAD.MOV.U32 R39, RZ, RZ, R23 ;  /* 0x000000ffff277224 */ /* 0x000fce00078e0017 */
[----:B------:R-:W-:Y:S05]  /*b970*/  WARPSYNC.COLLECTIVE R21, `(.L_x_1879) ;  /* 0x0000000015087348 */ /* 0x000fea0003c00000 */
[----:B------:R0:W1:Y:S02]  /*b980*/  SHFL.DOWN P0, R23, R24, R19, R18 ;  /* 0x0800001318177389 */ /* 0x0000640000000012 */
[----:B01----:R-:W-:Y:S05]  /*b990*/  ENDCOLLECTIVE ;  /* 0x000000000000791b */ /* 0x003fea0003800000 */
.L_x_1879:
[----:B------:R-:W-:-:S04]  /*b9a0*/  SEL R39, R39, RZ, !P3 ;  /* 0x000000ff27277207 */ /* 0x000fc80005800000 */
[----:B------:R-:W-:Y:S02]  /*b9b0*/  SEL R39, R39, RZ, !P2 ;  /* 0x000000ff27277207 */ /* 0x000fe40005000000 */
[----:B------:R-:W-:-:S03]  /*b9c0*/  ISETP.NE.AND P2, PT, R17, RZ, PT ;  /* 0x000000ff1100720c */ /* 0x000fc60003f45270 */
[----:B------:R-:W-:-:S04]  /*b9d0*/  IMAD.IADD R16, R38, 0x1, R39 ;  /* 0x0000000126107824 */ /* 0x000fc800078e0227 */
[----:B------:R-:W-:Y:S02]  /*b9e0*/  IMAD.MOV.U32 R24, RZ, RZ, R16 ;  /* 0x000000ffff187224 */ /* 0x000fe400078e0010 */
[----:B------:R-:W-:-:S07]  /*b9f0*/  IMAD.MOV.U32 R38, RZ, RZ, R23 ;  /* 0x000000ffff267224 */ /* 0x000fce00078e0017 */
[----:B------:R-:W-:Y:S05]  /*ba00*/  WARPSYNC.COLLECTIVE R21, `(.L_x_1880) ;  /* 0x0000000015087348 */ /* 0x000fea0003c00000 */
[----:B------:R0:W1:Y:S02]  /*ba10*/  SHFL.DOWN P0, R23, R24, R19, R18 ;  /* 0x0800001318177389 */ /* 0x0000640000000012 */
[----:B01----:R-:W-:Y:S05]  /*ba20*/  ENDCOLLECTIVE ;  /* 0x000000000000791b */ /* 0x003fea0003800000 */
.L_x_1880:
[----:B------:R-:W-:Y:S05]  /*ba30*/  WARPSYNC.COLLECTIVE R21, `(.L_x_1881) ;  /* 0x0000000015087348 */ /* 0x000fea0003c00000 */
[----:B------:R-:W-:Y:S01]  /*ba40*/  VOTE.ALL P4, P4 ;  /* 0x0000000000ff7806 */ /* 0x000fe20002080000 */
[----:B------:R-:W-:-:S12]  /*ba50*/  ENDCOLLECTIVE ;  /* 0x000000000000791b */ /* 0x000fd80003800000 */
.L_x_1881:
[----:B------:R-:W-:Y:S01]  /*ba60*/  IMAD.MOV.U32 R39, RZ, RZ, R23 ;  /* 0x000000ffff277224 */ /* 0x000fe200078e0017 */
[----:B------:R-:W-:-:S04]  /*ba70*/  ISETP.GT.AND P0, PT, R42, R43, PT ;  /* 0x0000002b2a00720c */ /* 0x000fc80003f04270 */
[----:B------:R-:W-:Y:S02]  /*ba80*/  SEL R39, R39, RZ, !P2 ;  /* 0x000000ff27277207 */ /* 0x000fe40005000000 */
[----:B------:R-:W-:Y:S02]  /*ba90*/  SEL R38, R38, RZ, !P0 ;  /* 0x000000ff26267207 */ /* 0x000fe40004000000 */
[----:B------:R-:W-:Y:S02]  /*baa0*/  SEL R39, R39, RZ, !P0 ;  /* 0x000000ff27277207 */ /* 0x000fe40004000000 */
[----:B------:R-:W-:Y:S02]  /*bab0*/  ISETP.NE.AND P0, PT, R20, RZ, PT ;  /* 0x000000ff1400720c */ /* 0x000fe40003f05270 */
[----:B------:R-:W-:Y:S01]  /*bac0*/  IADD3 R20, PT, PT, R17, R38, R20 ;  /* 0x0000002611147210 */ /* 0x000fe20007ffe014 */
[----:B------:R-:W-:-:S05]  /*bad0*/  IMAD.IADD R39, R16, 0x1, R39 ;  /* 0x0000000110277824 */ /* 0x000fca00078e0227 */
[----:B------:R-:W-:-:S05]  /*bae0*/  SEL R39, R39, RZ, !P0 ;  /* 0x000000ff27277207 */ /* 0x000fca0004000000 */
[----:B------:R-:W-:Y:S01]  /*baf0*/  IMAD.IADD R22, R39, 0x1, R22 ;  /* 0x0000000127167824 */ /* 0x000fe200078e0216 */
[----:B------:R-:W-:Y:S06]  /*bb00*/  BRA `(.L_x_1882) ;  /* 0xffffff8000247947 */ /* 0x000fec000383ffff */
.L_x_1827:
[----:B------:R-:W-:Y:S01]  /*bb10*/  BSSY B0, `(.L_x_1883) ;  /* 0x0000006000007945 */ /* 0x000fe20003800000 */
[----:B------:R-:W-:Y:S01]  /*bb20*/  PLOP3.LUT P0, PT, P0, PT, PT, 0x8, 0x80 ;  /* 0x000000000080781c */ /* 0x000fe2000070e170 */
[----:B------:R-:W-:-:S12]  /*bb30*/  IMAD.MOV.U32 R21, RZ, RZ, -0x1 ;  /* 0xffffffffff157424 */ /* 0x000fd800078e00ff */
[----:B------:R-:W-:Y:S05]  /*bb40*/  WARPSYNC.COLLECTIVE R21, `(.L_x_1884) ;  /* 0x0000000015087348 */ /* 0x000fea0003c00000 */
[----:B------:R-:W-:Y:S01]  /*bb50*/  VOTE.ANY P0, P0 ;  /* 0x0000000000ff7806 */ /* 0x000fe20000000100 */
[----:B------:R-:W-:-:S12]  /*bb60*/  ENDCOLLECTIVE ;  /* 0x000000000000791b */ /* 0x000fd80003800000 */
.L_x_1884:
[----:B------:R-:W-:Y:S05]  /*bb70*/  BSYNC B0 ;  /* 0x0000000000007941 */ /* 0x000fea0003800000 */
.L_x_1883:
[----:B------:R-:W-:Y:S05]  /*bb80*/  BRA `(.L_x_1885) ;  /* 0xffffffcc00e47947 */ /* 0x000fea000383ffff */
.L_x_1829:
[----:B------:R-:W0:Y:S01]  /*bb90*/  S2R R26, SR_GEMASK ;  /* 0x00000000001a7919 */ /* 0x000e220000003c00 */
[----:B------:R-:W-:Y:S01]  /*bba0*/  ISETP.NE.U32.AND P4, PT, R18, 0x65, PT ;  /* 0x000000651200780c */ /* 0x000fe20003f85070 */
[----:B------:R-:W-:Y:S01]  /*bbb0*/  BSSY B0, `(.L_x_1886) ;  /* 0x0000007000007945 */ /* 0x000fe20003800000 */
[----:B------:R-:W-:Y:S01]  /*bbc0*/  PLOP3.LUT P0, PT, P0, PT, PT, 0x8, 0x80 ;  /* 0x000000000080781c */ /* 0x000fe2000070e170 */
[----:B------:R-:W-:Y:S01]  /*bbd0*/  IMAD.MOV.U32 R21, RZ, RZ, -0x1 ;  /* 0xffffffffff157424 */ /* 0x000fe200078e00ff */
[----:B------:R-:W-:-:S13]  /*bbe0*/  ISETP.NE.AND.EX P4, PT, R19, RZ, PT, P4 ;  /* 0x000000ff1300720c */ /* 0x000fda0003f85340 */
[----:B0-----:R-:W-:Y:S05]  /*bbf0*/  WARPSYNC.COLLECTIVE R21, `(.L_x_1887) ;  /* 0x0000000015087348 */ /* 0x001fea0003c00000 */
[----:B------:R-:W-:Y:S01]  /*bc00*/  VOTE.ANY R21, PT, P0 ;  /* 0x0000000000157806 */ /* 0x000fe200000e0100 */
[----:B0-----:R-:W-:Y:S06]  /*bc10*/  ENDCOLLECTIVE ;  /* 0x000000000000791b */ /* 0x001fec0003800000 */
.L_x_1887:
[----:B------:R-:W-:Y:S05]  /*bc20*/  BSYNC B0 ;  /* 0x0000000000007941 */ /* 0x000fea0003800000 */
.L_x_1886:
[----:B------:R-:W-:Y:S01]  /*bc30*/  LOP3.LUT R21, R21, 0x80000000, R26, 0xec, !PT ;  /* 0x8000000015157812 */ /* 0x000fe200078eec1a */
[----:B------:R-:W-:Y:S01]  /*bc40*/  IMAD.MOV.U32 R24, RZ, RZ, R16 ;  /* 0x000000ffff187224 */ /* 0x000fe200078e0010 */
[----:B------:R-:W-:Y:S01]  /*bc50*/  ISETP.NE.AND P5, PT, R16, RZ, PT ;  /* 0x000000ff1000720c */ /* 0x000fe20003fa5270 */
[----:B------:R-:W-:Y:S02]  /*bc60*/  IMAD.MOV.U32 R19, RZ, RZ, 0x1 ;  /* 0x00000001ff137424 */ /* 0x000fe400078e00ff */
[----:B------:R-:W-:-:S05]  /*bc70*/  VIADD R18, R21, 0xffffffff ;  /* 0xffffffff15127836 */ /* 0x000fca0000000000 */
[----:B------:R-:W-:Y:S01]  /*bc80*/  LOP3.LUT R27, R21, R18, RZ, 0xc, !PT ;  /* 0x00000012151b7212 */ /* 0x000fe200078e0cff */
[----:B------:R-:W-:-:S05]  /*bc90*/  IMAD.MOV.U32 R21, RZ, RZ, -0x1 ;  /* 0xffffffffff157424 */ /* 0x000fca00078e00ff */
[----:B------:R-:W0:Y:S02]  /*bca0*/  POPC R27, R27 ;  /* 0x0000001b001b7309 */ /* 0x000e240000000000 */
[----:B0-----:R-:W-:-:S07]  /*bcb0*/  IMAD.MOV.U32 R18, RZ, RZ, R27 ;  /* 0x000000ffff127224 */ /* 0x001fce00078e001b */
[----:B------:R-:W-:Y:S05]  /*bcc0*/  WARPSYNC.COLLECTIVE R21, `(.L_x_1888) ;  /* 0x0000000015087348 */ /* 0x000fea0003c00000 */
[----:B------:R0:W1:Y:S02]  /*bcd0*/  SHFL.DOWN P0, R23, R24, R19, R18 ;  /* 0x0800001318177389 */ /* 0x0000640000000012 */
[----:B01----:R-:W-:Y:S05]  /*bce0*/  ENDCOLLECTIVE ;  /* 0x000000000000791b */ /* 0x003fea0003800000 */
.L_x_1888:
[----:B------:R-:W-:Y:S02]  /*bcf0*/  IMAD.MOV.U32 R24, RZ, RZ, R17 ;  /* 0x000000ffff187224 */ /* 0x000fe400078e0011 */
[----:B------:R-:W-:-:S07]  /*bd00*/  IMAD.MOV.U32 R22, RZ, RZ, R23 ;  /* 0x000000ffff167224 */ /* 0x000fce00078e0017 */
[----:B------:R-:W-:Y:S05]  /*bd10*/  WARPSYNC.COLLECTIVE R21, `(.L_x_1889) ;  /* 0x0000000015087348 */ /* 0x000fea0003c00000 */
[----:B------:R0:W1:Y:S02]  /*bd20*/  SHFL.DOWN P0, R23, R24, R19, R18 ;  /* 0x0800001318177389 */ /* 0x0000640000000012 */
[----:B01----:R-:W-:Y:S05]  /*bd30*/  ENDCOLLECTIVE ;  /* 0x000000000000791b */ /* 0x003fea0003800000 */
.L_x_1889:
[----:B------:R-:W-:Y:S01]  /*bd40*/  IMAD.MOV.U32 R19, RZ, RZ, 0x2 ;  /* 0x00000002ff137424 */ /* 0x000fe200078e00ff */
[----:B------:R-:W-:Y:S02]  /*bd50*/  ISETP.GE.AND P0, PT, R40, R27, PT ;  /* 0x0000001b2800720c */ /* 0x000fe40003f06270 */
[----:B------:R-:W-:Y:S02]  /*bd60*/  SEL R23, R23, RZ, !P5 ;  /* 0x000000ff17177207 */ /* 0x000fe40006800000 */
[----:B------:R-:W-:Y:S02]  /*bd70*/  SEL R39, R22, RZ, !P0 ;  /* 0x000000ff16277207 */ /* 0x000fe40004000000 */
[----:B------:R-:W-:-:S03]  /*bd80*/  SEL R23, R23, RZ, !P0 ;  /* 0x000000ff17177207 */ /* 0x000fc60004000000 */
[----:B------:R-:W-:Y:S02]  /*bd90*/  IMAD.IADD R22, R16, 0x1, R39 ;  /* 0x0000000110167824 */ /* 0x000fe400078e0227 */
[----:B------:R-:W-:Y:S02]  /*bda0*/  IMAD.IADD R20, R17, 0x1, R23 ;  /* 0x0000000111147824 */ /* 0x000fe400078e0217 */
[----:B------:R-:W-:Y:S02]  /*bdb0*/  IMAD.MOV.U32 R24, RZ, RZ, R22 ;  /* 0x000000ffff187224 */ /* 0x000fe400078e0016 */
[----:B------:R-:W-:-:S07]  /*bdc0*/  VIADD R16, R40, 0x2 ;  /* 0x0000000228107836 */ /* 0x000fce0000000000 */
[----:B------:R-:W-:Y:S05]  /*bdd0*/  WARPSYNC.COLLECTIVE R21, `(.L_x_1890) ;  /* 0x0000000015087348 */ /* 0x000fea0003c00000 */
[----:B------:R0:W1:Y:S02]  /*bde0*/  SHFL.DOWN P0, R23, R24, R19, R18 ;  /* 0x0800001318177389 */ /* 0x0000640000000012 */
[----:B01----:R-:W-:Y:S05]  /*bdf0*/  ENDCOLLECTIVE ;  /* 0x000000000000791b */ /* 0x003fea0003800000 */
.L_x_1890:
[----:B------:R-:W-:Y:S01]  /*be00*/  ISETP.GT.AND P5, PT, R16, R27, PT ;  /* 0x0000001b1000720c */ /* 0x000fe20003fa4270 */
[----:B------:R-:W-:Y:S02]  /*be10*/  IMAD.MOV.U32 R24, RZ, RZ, R20 ;  /* 0x000000ffff187224 */ /* 0x000fe400078e0014 */
[----:B------:R-:W-:-:S10]  /*be20*/  IMAD.MOV.U32 R38, RZ, RZ, R23 ;  /* 0x000000ffff267224 */ /* 0x000fd400078e0017 */
[----:B------:R-:W-:Y:S05]  /*be30*/  WARPSYNC.COLLECTIVE R21, `(.L_x_1891) ;  /* 0x0000000015087348 */ /* 0x000fea0003c00000 */
[----:B------:R0:W1:Y:S02]  /*be40*/  SHFL.DOWN P0, R23, R24, R19, R18 ;  /* 0x0800001318177389 */ /* 0x0000640000000012 */
[----:B01----:R-:W-:Y:S05]  /*be50*/  ENDCOLLECTIVE ;  /* 0x000000000000791b */ /* 0x003fea0003800000 */
.L_x_1891:
[----:B------:R-:W-:-:S05]  /*be60*/  SEL R17, R38, RZ, !P5 ;  /* 0x000000ff26117207 */ /* 0x000fca0006800000 */
[----:B------:R-:W-:-:S05]  /*be70*/  IMAD.IADD R38, R22, 0x1, R17 ;  /* 0x0000000116267824 */ /* 0x000fca00078e0211 */
[----:B------:R-:W-:Y:S01]  /*be80*/  ISETP.NE.AND P6, PT, R38, RZ, PT ;  /* 0x000000ff2600720c */ /* 0x000fe20003fc5270 */
[----:B------:R-:W-:Y:S02]  /*be90*/  IMAD.MOV.U32 R24, RZ, RZ, R38 ;  /* 0x000000ffff187224 */ /* 0x000fe400078e0026 */
[----:B------:R-:W-:Y:S01]  /*bea0*/  IMAD.MOV.U32 R19, RZ, RZ, 0x4 ;  /* 0x00000004ff137424 */ /* 0x000fe200078e00ff */
[----:B------:R-:W-:Y:S01]  /*beb0*/  ISETP.NE.AND P0, PT, R22, RZ, PT ;  /* 0x000000ff1600720c */ /* 0x000fe20003f05270 */
[----:B------:R-:W-:-:S05]  /*bec0*/  IMAD.MOV.U32 R39, RZ, RZ, R23 ;  /* 0x000000ffff277224 */ /* 0x000fca00078e0017 */
[----:B------:R-:W-:-:S04]  /*bed0*/  SEL R16, R39, RZ, !P0 ;  /* 0x000000ff27107207 */ /* 0x000fc80004000000 */
[----:B------:R-:W-:-:S07]  /*bee0*/  SEL R17, R16, RZ, !P5 ;  /* 0x000000ff10117207 */ /* 0x000fce0006800000 */
[----:B------:R-:W-:Y:S05]  /*bef0*/  WARPSYNC.COLLECTIVE R21, `(.L_x_1892) ;  /* 0x0000000015087348 */ /* 0x000fea0003c00000 */
[----:B------:R0:W1:Y:S02]  /*bf00*/  SHFL.DOWN P0, R23, R24, R19, R18 ;  /* 0x0800001318177389 */ /* 0x0000640000000012 */
[----:B01----:R-:W-:Y:S05]  /*bf10*/  ENDCOLLECTIVE ;  /* 0x000000000000791b */ /* 0x003fea0003800000 */
.L_x_1892:
[----:B------:R-:W-:Y:S02]  /*bf20*/  IMAD.IADD R16, R20, 0x1, R17 ;  /* 0x0000000114107824 */ /* 0x000fe400078e0211 */
[----:B------:R-:W-:-:S05]  /*bf30*/  VIADD R20, R40, 0x4 ;  /* 0x0000000428147836 */ /* 0x000fca0000000000 */
[----:B------:R-:W-:Y:S01]  /*bf40*/  ISETP.GT.AND P5, PT, R20, R27, PT ;  /* 0x0000001b1400720c */ /* 0x000fe20003fa4270 */
[----:B------:R-:W-:Y:S02]  /*bf50*/  IMAD.MOV.U32 R24, RZ, RZ, R16 ;  /* 0x000000ffff187224 */ /* 0x000fe400078e0010 */
[----:B------:R-:W-:-:S10]  /*bf60*/  IMAD.MOV.U32 R39, RZ, RZ, R23 ;  /* 0x000000ffff277224 */ /* 0x000fd400078e0017 */
[----:B------:R-:W-:Y:S05]  /*bf70*/  WARPSYNC.COLLECTIVE R21, `(.L_x_1893) ;  /* 0x0000000015087348 */ /* 0x000fea0003c00000 */
[----:B------:R0:W1:Y:S02]  /*bf80*/  SHFL.DOWN P0, R23, R24, R19, R18 ;  /* 0x0800001318177389 */ /* 0x0000640000000012 */
[----:B01----:R-:W-:Y:S05]  /*bf90*/  ENDCOLLECTIVE ;  /* 0x000000000000791b */ /* 0x003fea0003800000 */
.L_x_1893:
[----:B------:R-:W-:-:S05]  /*bfa0*/  SEL R39, R39, RZ, !P5 ;  /* 0x000000ff27277207 */ /* 0x000fca0006800000 */
        /* <DEDUP_REMOVED lines=8> */
.L_x_1894:
[----:B------:R-:W-:Y:S02]  /*c030*/  SEL R17, R17, RZ, !P6 ;  /* 0x000000ff11117207 */ /* 0x000fe40007000000 */
[----:B------:R-:W-:Y:S02]  /*c040*/  ISETP.NE.AND P6, PT, R42, RZ, PT ;  /* 0x000000ff2a00720c */ /* 0x000fe40003fc5270 */
[----:B------:R-:W-:Y:S02]  /*c050*/  SEL R17, R17, RZ, !P5 ;  /* 0x000000ff11117207 */ /* 0x000fe40006800000 */
[----:B------:R-:W-:-:S03]  /*c060*/  ISETP.GT.AND P5, PT, R38, R27, PT ;  /* 0x0000001b2600720c */ /* 0x000fc60003fa4270 */
[----:B------:R-:W-:-:S04]  /*c070*/  IMAD.IADD R20, R16, 0x1, R17 ;  /* 0x0000000110147824 */ /* 0x000fc800078e0211 */
[----:B------:R-:W-:Y:S02]  /*c080*/  IMAD.MOV.U32 R24, RZ, RZ, R20 ;  /* 0x000000ffff187224 */ /* 0x000fe400078e0014 */
[----:B------:R-:W-:-:S07]  /*c090*/  IMAD.MOV.U32 R22, RZ, RZ, R23 ;  /* 0x000000ffff167224 */ /* 0x000fce00078e0017 */
[----:B------:R-:W-:Y:S05]  /*c0a0*/  WARPSYNC.COLLECTIVE R21, `(.L_x_1895) ;  /* 0x0000000015087348 */ /* 0x000fea0003c00000 */
[----:B------:R0:W1:Y:S02]  /*c0b0*/  SHFL.DOWN P0, R23, R24, R19, R18 ;  /* 0x0800001318177389 */ /* 0x0000640000000012 */
[----:B01----:R-:W-:Y:S05]  /*c0c0*/  ENDCOLLECTIVE ;  /* 0x000000000000791b */ /* 0x003fea0003800000 */
.L_x_1895:
[----:B------:R-:W-:-:S05]  /*c0d0*/  SEL R17, R22, RZ, !P5 ;  /* 0x000000ff16117207 */ /* 0x000fca0006800000 */
[----:B------:R-:W-:-:S04]  /*c0e0*/  IMAD.IADD R38, R42, 0x1, R17 ;  /* 0x000000012a267824 */ /* 0x000fc800078e0211 */
[----:B------:R-:W-:Y:S02]  /*c0f0*/  IMAD.MOV.U32 R24, RZ, RZ, R38 ;  /* 0x000000ffff187224 */ /* 0x000fe400078e0026 */
[----:B------:R-:W-:Y:S02]  /*c100*/  IMAD.MOV.U32 R19, RZ, RZ, 0x10 ;  /* 0x00000010ff137424 */ /* 0x000fe400078e00ff */
[----:B------:R-:W-:-:S07]  /*c110*/  IMAD.MOV.U32 R16, RZ, RZ, R23 ;  /* 0x000000ffff107224 */ /* 0x000fce00078e0017 */
[----:B------:R-:W-:Y:S05]  /*c120*/  WARPSYNC.COLLECTIVE R21, `(.L_x_1896) ;  /* 0x0000000015087348 */ /* 0x000fea0003c00000 */
[----:B------:R0:W1:Y:S02]  /*c130*/  SHFL.DOWN P0, R23, R24, R19, R18 ;  /* 0x0800001318177389 */ /* 0x0000640000000012 */
[----:B01----:R-:W-:Y:S05]  /*c140*/  ENDCOLLECTIVE ;  /* 0x000000000000791b */ /* 0x003fea0003800000 */
.L_x_1896:
[----:B------:R-:W-:-:S04]  /*c150*/  SEL R16, R16, RZ, !P6 ;  /* 0x000000ff10107207 */ /* 0x000fc80007000000 */
[----:B------:R-:W-:Y:S01]  /*c160*/  SEL R17, R16, RZ, !P5 ;  /* 0x000000ff10117207 */ /* 0x000fe20006800000 */
[----:B------:R-:W-:-:S04]  /*c170*/  VIADD R16, R40, 0x10 ;  /* 0x0000001028107836 */ /* 0x000fc80000000000 */
[----:B------:R-:W-:Y:S01]  /*c180*/  IMAD.IADD R22, R20, 0x1, R17 ;  /* 0x0000000114167824 */ /* 0x000fe200078e0211 */
[----:B------:R-:W-:Y:S02]  /*c190*/  ISETP.GT.AND P5, PT, R16, R27, PT ;  /* 0x0000001b1000720c */ /* 0x000fe40003fa4270 */
[----:B------:R-:W0:Y:S01]  /*c1a0*/  LDC.64 R16, c[0x0][0x3b0] ;  /* 0x0000ec00ff107b82 */ /* 0x000e220000000a00 */
[----:B------:R-:W-:Y:S01]  /*c1b0*/  IMAD.MOV.U32 R24, RZ, RZ, R22 ;  /* 0x000000ffff187224 */ /* 0x000fe200078e0016 */
[----:B------:R-:W-:-:S05]  /*c1c0*/  LOP3.LUT R27, RZ, R0, RZ, 0x33, !PT ;  /* 0x00000000ff1b7212 */ /* 0x000fca00078e33ff */
[----:B------:R-:W-:Y:S02]  /*c1d0*/  VIADD R27, R27, UR8 ;  /* 0x000000081b1b7c36 */ /* 0x000fe40008000000 */
[----:B------:R-:W-:-:S07]  /*c1e0*/  IMAD.MOV.U32 R39, RZ, RZ, R23 ;  /* 0x000000ffff277224 */ /* 0x000fce00078e0017 */
[----:B0-----:R-:W-:Y:S05]  /*c1f0*/  WARPSYNC.COLLECTIVE R21, `(.L_x_1897) ;  /* 0x0000000015087348 */ /* 0x001fea0003c00000 */
[----:B------:R1:W2:Y:S02]  /*c200*/  SHFL.DOWN P0, R23, R24, R19, R18 ;  /* 0x0800001318177389 */ /* 0x0002a40000000012 */
[----:B012---:R-:W-:Y:S05]  /*c210*/  ENDCOLLECTIVE ;  /* 0x000000000000791b */ /* 0x007fea0003800000 */
.L_x_1897:
[----:B------:R-:W-:Y:S05]  /*c220*/  WARPSYNC.COLLECTIVE R21, `(.L_x_1898) ;  /* 0x0000000015087348 */ /* 0x000fea0003c00000 */
[----:B------:R-:W-:Y:S01]  /*c230*/  VOTE.ALL P4, P4 ;  /* 0x0000000000ff7806 */ /* 0x000fe20002080000 */
[----:B------:R-:W-:-:S12]  /*c240*/  ENDCOLLECTIVE ;  /* 0x000000000000791b */ /* 0x000fd80003800000 */
.L_x_1898:
[----:B------:R-:W-:-:S05]  /*c250*/  SEL R39, R39, RZ, !P5 ;  /* 0x000000ff27277207 */ /* 0x000fca0006800000 */
[C---:B------:R-:W-:Y:S01]  /*c260*/  IMAD.IADD R20, R38.reuse, 0x1, R39 ;  /* 0x0000000126147824 */ /* 0x040fe200078e0227 */
[----:B------:R-:W-:-:S04]  /*c270*/  ISETP.NE.AND P0, PT, R38, RZ, PT ;  /* 0x000000ff2600720c */ /* 0x000fc80003f05270 */
[----:B------:R-:W-:Y:S02]  /*c280*/  SEL R23, R23, RZ, !P0 ;  /* 0x000000ff17177207 */ /* 0x000fe40004000000 */
[----:B------:R-:W-:Y:S02]  /*c290*/  IADD3 R42, P0, PT, R16, 0x200, RZ ;  /* 0x00000200102a7810 */ /* 0x000fe40007f1e0ff */
[----:B------:R-:W-:-:S03]  /*c2a0*/  SEL R23, R23, RZ, !P5 ;  /* 0x000000ff17177207 */ /* 0x000fc60006800000 */
[----:B------:R-:W-:Y:S02]  /*c2b0*/  IMAD.X R43, RZ, RZ, R17, P0 ;  /* 0x000000ffff2b7224 */ /* 0x000fe400000e0611 */
[----:B------:R-:W-:Y:S01]  /*c2c0*/  IMAD.IADD R22, R22, 0x1, R23 ;  /* 0x0000000116167824 */ /* 0x000fe200078e0217 */
[----:B------:R-:W-:Y:S06]  /*c2d0*/  BRA `(.L_x_1899) ;  /* 0xffffffcc00207947 */ /* 0x000fec000383ffff */
.L_x_1831:
[----:B------:R-:W-:Y:S01]  /*c2e0*/  BSSY B0, `(.L_x_1900) ;  /* 0x0000006000007945 */ /* 0x000fe20003800000 */
[----:B------:R-:W-:Y:S01]  /*c2f0*/  PLOP3.LUT P0, PT, P0, PT, PT, 0x8, 0x80 ;  /* 0x000000000080781c */ /* 0x000fe2000070e170 */
[----:B------:R-:W-:-:S12]  /*c300*/  IMAD.MOV.U32 R21, RZ, RZ, -0x1 ;  /* 0xffffffffff157424 */ /* 0x000fd800078e00ff */
[----:B------:R-:W-:Y:S05]  /*c310*/  WARPSYNC.COLLECTIVE R21, `(.L_x_1901) ;  /* 0x0000000015087348 */ /* 0x000fea0003c00000 */
[----:B------:R-:W-:Y:S01]  /*c320*/  VOTE.ANY P0, P0 ;  /* 0x0000000000ff7806 */ /* 0x000fe20000000100 */
[----:B------:R-:W-:-:S12]  /*c330*/  ENDCOLLECTIVE ;  /* 0x000000000000791b */ /* 0x000fd80003800000 */
.L_x_1901:
[----:B------:R-:W-:Y:S05]  /*c340*/  BSYNC B0 ;  /* 0x0000000000007941 */ /* 0x000fea0003800000 */
.L_x_1900:
[----:B------:R-:W-:Y:S05]  /*c350*/  BRA `(.L_x_1902) ;  /* 0xffffffcc00247947 */ /* 0x000fea000383ffff */
.L_x_1833:
        /* <DEDUP_REMOVED lines=8> */
.L_x_1904:
[----:B------:R-:W-:Y:S05]  /*c3e0*/  BSYNC B0 ;  /* 0x0000000000007941 */ /* 0x000fea0003800000 */
.L_x_1903:
        /* <DEDUP_REMOVED lines=13> */
.L_x_1905:
[----:B------:R-:W-:Y:S02]  /*c4c0*/  IMAD.MOV.U32 R24, RZ, RZ, R17 ;  /* 0x000000ffff187224 */ /* 0x000fe400078e0011 */
[----:B------:R-:W-:-:S07]  /*c4d0*/  IMAD.MOV.U32 R38, RZ, RZ, R23 ;  /* 0x000000ffff267224 */ /* 0x000fce00078e0017 */
[----:B------:R-:W-:Y:S05]  /*c4e0*/  WARPSYNC.COLLECTIVE R21, `(.L_x_1906) ;  /* 0x0000000015087348 */ /* 0x000fea0003c00000 */
[----:B------:R0:W1:Y:S02]  /*c4f0*/  SHFL.DOWN P0, R23, R24, R19, R18 ;  /* 0x0800001318177389 */ /* 0x0000640000000012 */
[----:B01----:R-:W-:Y:S05]  /*c500*/  ENDCOLLECTIVE ;  /* 0x000000000000791b */ /* 0x003fea0003800000 */
.L_x_1906:
        /* <DEDUP_REMOVED lines=13> */
.L_x_1907:
[----:B------:R-:W-:Y:S02]  /*c5e0*/  IMAD.MOV.U32 R24, RZ, RZ, R39 ;  /* 0x000000ffff187224 */ /* 0x000fe400078e0027 */
[----:B------:R-:W-:-:S07]  /*c5f0*/  IMAD.MOV.U32 R17, RZ, RZ, R23 ;  /* 0x000000ffff117224 */ /* 0x000fce00078e0017 */
[----:B------:R-:W-:Y:S05]  /*c600*/  WARPSYNC.COLLECTIVE R21, `(.L_x_1908) ;  /* 0x0000000015087348 */ /* 0x000fea0003c00000 */
[----:B------:R0:W1:Y:S02]  /*c610*/  SHFL.DOWN P0, R23, R24, R19, R18 ;  /* 0x0800001318177389 */ /* 0x0000640000000012 */
[----:B01----:R-:W-:Y:S05]  /*c620*/  ENDCOLLECTIVE ;  /* 0x000000000000791b */ /* 0x003fea0003800000 */
.L_x_1908:
        /* <DEDUP_REMOVED lines=13> */
.L_x_1909:
[----:B------:R-:W-:Y:S02]  /*c700*/  IMAD.MOV.U32 R24, RZ, RZ, R16 ;  /* 0x000000ffff187224 */ /* 0x000fe400078e0010 */
[----:B------:R-:W-:-:S07]  /*c710*/  IMAD.MOV.U32 R17, RZ, RZ, R23 ;  /* 0x000000ffff117224 */ /* 0x000fce00078e0017 */
[----:B------:R-:W-:Y:S05]  /*c720*/  WARPSYNC.COLLECTIVE R21, `(.L_x_1910) ;  /* 0x0000000015087348 */ /* 0x000fea0003c00000 */
[----:B------:R0:W1:Y:S02]  /*c730*/  SHFL.DOWN P0, R23, R24, R19, R18 ;  /* 0x0800001318177389 */ /* 0x0000640000000012 */
[----:B01----:R-:W-:Y:S05]  /*c740*/  ENDCOLLECTIVE ;  /* 0x000000000000791b */ /* 0x003fea0003800000 */
.L_x_1910:
        /* <DEDUP_REMOVED lines=9> */
[C---:B------:R-:W-:Y:S02]  /*c7e0*/  VIADD R16, R40.reuse, 0x8 ;  /* 0x0000000828107836 */ /* 0x040fe40000000000 */
[----:B------:R-:W-:-:S10]  /*c7f0*/  VIADD R44, R40, 0x10 ;  /* 0x00000010282c7836 */ /* 0x000fd40000000000 */
[----:B------:R-:W-:Y:S05]  /*c800*/  WARPSYNC.COLLECTIVE R21, `(.L_x_1911) ;  /* 0x0000000015087348 */ /* 0x000fea0003c00000 */
[----:B------:R0:W1:Y:S02]  /*c810*/  SHFL.DOWN P0, R23, R24, R19, R18 ;  /* 0x0800001318177389 */ /* 0x0000640000000012 */
[----:B01----:R-:W-:Y:S05]  /*c820*/  ENDCOLLECTIVE ;  /* 0x000000000000791b */ /* 0x003fea0003800000 */
.L_x_1911:
[----:B------:R-:W-:Y:S02]  /*c830*/  IMAD.MOV.U32 R24, RZ, RZ, R38 ;  /* 0x000000ffff187224 */ /* 0x000fe400078e0026 */
[----:B------:R-:W-:-:S07]  /*c840*/  IMAD.MOV.U32 R17, RZ, RZ, R23 ;  /* 0x000000ffff117224 */ /* 0x000fce00078e0017 */
[----:B------:R-:W-:Y:S05]  /*c850*/  WARPSYNC.COLLECTIVE R21, `(.L_x_1912) ;  /* 0x0000000015087348 */ /* 0x000fea0003c00000 */
[----:B------:R0:W1:Y:S02]  /*c860*/  SHFL.DOWN P0, R23, R24, R19, R18 ;  /* 0x0800001318177389 */ /* 0x0000640000000012 */
[----:B01----:R-:W-:Y:S05]  /*c870*/  ENDCOLLECTIVE ;  /* 0x000000000000791b */ /* 0x003fea0003800000 */
.L_x_1912:
        /* <DEDUP_REMOVED lines=12> */
.L_x_1913:
[----:B------:R-:W-:Y:S02]  /*c940*/  IMAD.MOV.U32 R24, RZ, RZ, R16 ;  /* 0x000000ffff187224 */ /* 0x000fe400078e0010 */
[----:B------:R-:W-:-:S07]  /*c950*/  IMAD.MOV.U32 R38, RZ, RZ, R23 ;  /* 0x000000ffff267224 */ /* 0x000fce00078e0017 */
[----:B------:R-:W-:Y:S05]  /*c960*/  WARPSYNC.COLLECTIVE R21, `(.L_x_1914) ;  /* 0x0000000015087348 */ /* 0x000fea0003c00000 */
[----:B------:R0:W1:Y:S02]  /*c970*/  SHFL.DOWN P0, R23, R24, R19, R18 ;  /* 0x0800001318177389 */ /* 0x0000640000000012 */
[----:B01----:R-:W-:Y:S05]  /*c980*/  ENDCOLLECTIVE ;  /* 0x000000000000791b */ /* 0x003fea0003800000 */
.L_x_1914:
[----:B------:R-:W-:Y:S05]  /*c990*/  WARPSYNC.COLLECTIVE R21, `(.L_x_1915) ;  /* 0x0000000015087348 */ /* 0x000fea0003c00000 */
[----:B------:R-:W-:Y:S01]  /*c9a0*/  VOTE.ALL P4, P4 ;  /* 0x0000000000ff7806 */ /* 0x000fe20002080000 */
[----:B------:R-:W-:-:S12]  /*c9b0*/  ENDCOLLECTIVE ;  /* 0x000000000000791b */ /* 0x000fd80003800000 */
.L_x_1915:
[----:B------:R-:W-:Y:S02]  /*c9c0*/  ISETP.GT.AND P0, PT, R44, R41, PT ;  /* 0x000000292c00720c */ /* 0x000fe40003f04270 */
        /* <DEDUP_REMOVED lines=9> */
.L_x_1917:
        /* <DEDUP_REMOVED lines=10> */
.L_x_2186:


//--------------------- .text._ZN6thrust24THRUST_300001_SM_1000_NS8cuda_cub4core6detail13_kernel_agentINS1_15__reduce_by_key9InitAgentIN3cub18CUB_300001_SM_100024ReduceByKeyScanTileStateIiiLb1EEEiPiEEJSA_iSB_EEEvDpT0_ --------------------------
	.section	.text._ZN6thrust24THRUST_300001_SM_1000_NS8cuda_cub4core6detail13_kernel_agentINS1_15__reduce_by_key9InitAgentIN3cub18CUB_300001_SM_100024ReduceByKeyScanTileStateIiiLb1EEEiPiEEJSA_iSB_EEEvDpT0_,"ax",@progbits
	.align	128
        .global         _ZN6thrust24THRUST_300001_SM_1000_NS8cuda_cub4core6detail13_kernel_agentINS1_15__reduce_by_key9InitAgentIN3cub18CUB_300001_SM_100024ReduceByKeyScanTileStateIiiLb1EEEiPiEEJSA_iSB_EEEvDpT0_
        .type           _ZN6thrust24THRUST_300001_SM_1000_NS8cuda_cub4core6detail13_kernel_agentINS1_15__reduce_by_key9InitAgentIN3cub18CUB_300001_SM_100024ReduceByKeyScanTileStateIiiLb1EEEiPiEEJSA_iSB_EEEvDpT0_,@function
        .size           _ZN6thrust24THRUST_300001_SM_1000_NS8cuda_cub4core6detail13_kernel_agentINS1_15__reduce_by_key9InitAgentIN3cub18CUB_300001_SM_100024ReduceByKeyScanTileStateIiiLb1EEEiPiEEJSA_iSB_EEEvDpT0_,(.L_x_2187 - _ZN6thrust24THRUST_300001_SM_1000_NS8cuda_cub4core6detail13_kernel_agentINS1_15__reduce_by_key9InitAgentIN3cub18CUB_300001_SM_100024ReduceByKeyScanTileStateIiiLb1EEEiPiEEJSA_iSB_EEEvDpT0_)
        .other          _ZN6thrust24THRUST_300001_SM_1000_NS8cuda_cub4core6detail13_kernel_agentINS1_15__reduce_by_key9InitAgentIN3cub18CUB_300001_SM_100024ReduceByKeyScanTileStateIiiLb1EEEiPiEEJSA_iSB_EEEvDpT0_,@"STO_CUDA_ENTRY STV_DEFAULT"
_ZN6thrust24THRUST_300001_SM_1000_NS8cuda_cub4core6detail13_kernel_agentINS1_15__reduce_by_key9InitAgentIN3cub18CUB_300001_SM_100024ReduceByKeyScanTileStateIiiLb1EEEiPiEEJSA_iSB_EEEvDpT0_:
.text._ZN6thrust24THRUST_300001_SM_1000_NS8cuda_cub4core6detail13_kernel_agentINS1_15__reduce_by_key9InitAgentIN3cub18CUB_300001_SM_100024ReduceByKeyScanTileStateIiiLb1EEEiPiEEJSA_iSB_EEEvDpT0_:
        /* <DEDUP_REMOVED lines=24> */
.L_x_1918:
        /* <DEDUP_REMOVED lines=16> */
.L_x_2187:


//--------------------- .text._Z6gatherIfEvPT_ii  --------------------------
	.section	.text._Z6gatherIfEvPT_ii,"ax",@progbits
	.align	128
        .global         _Z6gatherIfEvPT_ii
        .type           _Z6gatherIfEvPT_ii,@function
        .size           _Z6gatherIfEvPT_ii,(.L_x_2188 - _Z6gatherIfEvPT_ii)
        .other          _Z6gatherIfEvPT_ii,@"STO_CUDA_ENTRY STV_DEFAULT"
_Z6gatherIfEvPT_ii:
.text._Z6gatherIfEvPT_ii:
[----:B------:R-:W-:Y:S01]  /*0000*/  LDC R1, c[0x0][0x37c] ;  /* 0x0000df00ff017b82 */ /* 0x000fe20000000800 */
[----:B------:R-:W0:Y:S01]  /*0010*/  S2R R7, SR_TID.X ;  /* 0x0000000000077919 */ /* 0x000e220000002100 */
[----:B------:R-:W0:Y:S02]  /*0020*/  LDCU UR4, c[0x0][0x38c] ;  /* 0x00007180ff0477ac */ /* 0x000e240008000800 */
[----:B0-----:R-:W-:-:S13]  /*0030*/  ISETP.GT.U32.AND P0, PT, R7, UR4, PT ;  /* 0x0000000407007c0c */ /* 0x001fda000bf04070 */
[----:B------:R-:W-:Y:S05]  /*0040*/  @P0 EXIT ;  /* 0x000000000000094d */ /* 0x000fea0003800000 */
[----:B------:R-:W0:Y:S01]  /*0050*/  LDCU UR7, c[0x0][0x388] ;  /* 0x00007100ff0777ac */ /* 0x000e220008000800 */
[----:B------:R-:W1:Y:S01]  /*0060*/  LDCU.64 UR8, c[0x0][0x380] ;  /* 0x00007000ff0877ac */ /* 0x000e620008000a00 */
[----:B------:R-:W2:Y:S01]  /*0070*/  LDCU.64 UR4, c[0x0][0x358] ;  /* 0x00006b00ff0477ac */ /* 0x000ea20008000a00 */
[----:B0-----:R-:W-:Y:S02]  /*0080*/  USHF.R.S32.HI UR6, URZ, 0x1f, UR7 ;  /* 0x0000001fff067899 */ /* 0x001fe40008011407 */
[----:B------:R-:W-:-:S04]  /*0090*/  IMAD.WIDE.U32 R2, R7, UR7, RZ ;  /* 0x0000000707027c25 */ /* 0x000fc8000f8e00ff */
[----:B------:R-:W-:Y:S01]  /*00a0*/  IMAD R5, R7, UR6, RZ ;  /* 0x0000000607057c24 */ /* 0x000fe2000f8e02ff */
[----:B-1----:R-:W-:-:S04]  /*00b0*/  LEA R4, P0, R2, UR8, 0x2 ;  /* 0x0000000802047c11 */ /* 0x002fc8000f8010ff */
[----:B------:R-:W-:-:S04]  /*00c0*/  IADD3 R3, PT, PT, R3, R5, RZ ;  /* 0x0000000503037210 */ /* 0x000fc80007ffe0ff */
[----:B------:R-:W-:Y:S02]  /*00d0*/  LEA.HI.X R5, R2, UR9, R3, 0x2, P0 ;  /* 0x0000000902057c11 */ /* 0x000fe400080f1403 */
[----:B------:R-:W0:Y:S04]  /*00e0*/  LDC.64 R2, c[0x0][0x380] ;  /* 0x0000e000ff027b82 */ /* 0x000e280000000a00 */
[----:B--2---:R-:W2:Y:S01]  /*00f0*/  LDG.E R5, desc[UR4][R4.64] ;  /* 0x0000000404057981 */ /* 0x004ea2000c1e1900 */
[----:B0-----:R-:W-:-:S05]  /*0100*/  IMAD.WIDE.U32 R2, R7, 0x4, R2 ;  /* 0x0000000407027825 */ /* 0x001fca00078e0002 */
[----:B--2---:R-:W-:Y:S01]  /*0110*/  STG.E desc[UR4][R2.64], R5 ;  /* 0x0000000502007986 */ /* 0x004fe2000c101904 */
[----:B------:R-:W-:Y:S05]  /*0120*/  EXIT ;  /* 0x000000000000794d */ /* 0x000fea0003800000 */
.L_x_1919:
        /* <DEDUP_REMOVED lines=13> */
.L_x_2188:


//--------------------- .text._Z12reduceGlobalILj1EfEvPT0_S1_j --------------------------
	.section	.text._Z12reduceGlobalILj1EfEvPT0_S1_j,"ax",@progbits
	.align	128
        .global         _Z12reduceGlobalILj1EfEvPT0_S1_j
        .type           _Z12reduceGlobalILj1EfEvPT0_S1_j,@function
        .size           _Z12reduceGlobalILj1EfEvPT0_S1_j,(.L_x_2189 - _Z12reduceGlobalILj1EfEvPT0_S1_j)
        .other          _Z12reduceGlobalILj1EfEvPT0_S1_j,@"STO_CUDA_ENTRY STV_DEFAULT"
_Z12reduceGlobalILj1EfEvPT0_S1_j:
.text._Z12reduceGlobalILj1EfEvPT0_S1_j:
[----:B------:R-:W-:Y:S08]  /*0000*/  LDC R1, c[0x0][0x37c] ;  /* 0x0000df00ff017b82 */ /* 0x000ff00000000800 */
[----:B------:R-:W0:Y:S01]  /*0010*/  S2UR UR5, SR_CgaCtaId ;  /* 0x00000000000579c3 */ /* 0x000e220000008800 */
[----:B------:R-:W1:Y:S01]  /*0020*/  S2R R10, SR_TID.X ;  /* 0x00000000000a7919 */ /* 0x000e620000002100 */
[----:B------:R-:W-:Y:S01]  /*0030*/  UMOV UR4, 0x400 ;  /* 0x0000040000047882 */ /* 0x000fe20000000000 */
[----:B------:R-:W2:Y:S01]  /*0040*/  LDCU.64 UR6, c[0x0][0x358] ;  /* 0x00006b00ff0677ac */ /* 0x000ea20008000a00 */
[----:B------:R-:W-:Y:S01]  /*0050*/  BSSY.RECONVERGENT B0, `(.L_x_1920) ;  /* 0x0000017000007945 */ /* 0x000fe20003800200 */
[----:B------:R-:W3:Y:S01]  /*0060*/  S2R R11, SR_CTAID.X ;  /* 0x00000000000b7919 */ /* 0x000ee20000002500 */
[----:B0-----:R-:W-:Y:S01]  /*0070*/  ULEA UR4, UR5, UR4, 0x18 ;  /* 0x0000000405047291 */ /* 0x001fe2000f8ec0ff */
[----:B------:R-:W0:Y:S05]  /*0080*/  LDCU UR5, c[0x0][0x390] ;  /* 0x00007200ff0577ac */ /* 0x000e2a0008000800 */
[----:B-1----:R-:W-:-:S02]  /*0090*/  LEA R6, R10, UR4, 0x2 ;  /* 0x000000040a067c11 */ /* 0x002fc4000f8e10ff */
[----:B---3--:R-:W-:-:S03]  /*00a0*/  LEA R0, R11, R10, 0x1 ;  /* 0x0000000a0b007211 */ /* 0x008fc600078e08ff */
[----:B------:R1:W-:Y:S01]  /*00b0*/  STS [R6], RZ ;  /* 0x000000ff06007388 */ /* 0x0003e20000000800 */
[----:B0-----:R-:W-:-:S13]  /*00c0*/  ISETP.GE.U32.AND P0, PT, R0, UR5, PT ;  /* 0x0000000500007c0c */ /* 0x001fda000bf06070 */
[----:B-12---:R-:W-:Y:S05]  /*00d0*/  @P0 BRA `(.L_x_1921) ;  /* 0x0000000000380947 */ /* 0x006fea0003800000 */
[----:B------:R-:W0:Y:S01]  /*00e0*/  LDC R13, c[0x0][0x370] ;  /* 0x0000dc00ff0d7b82 */ /* 0x000e220000000800 */
[----:B------:R-:W-:Y:S01]  /*00f0*/  HFMA2 R7, -RZ, RZ, 0, 0 ;  /* 0x00000000ff077431 */ /* 0x000fe200000001ff */
[----:B------:R-:W-:Y:S06]  /*0100*/  BSSY.RECONVERGENT B1, `(.L_x_1922) ;  /* 0x000000a000017945 */ /* 0x000fec0003800200 */
[----:B------:R-:W1:Y:S02]  /*0110*/  LDC.64 R4, c[0x0][0x380] ;  /* 0x0000e000ff047b82 */ /* 0x000e640000000a00 */
.L_x_1923:
[----:B-1----:R-:W-:-:S05]  /*0120*/  IMAD.WIDE.U32 R2, R0, 0x4, R4 ;  /* 0x0000000400027825 */ /* 0x002fca00078e0004 */
[----:B------:R-:W2:Y:S04]  /*0130*/  LDG.E R8, desc[UR6][R2.64] ;  /* 0x0000000602087981 */ /* 0x000ea8000c1e1900 */
[----:B------:R-:W2:Y:S01]  /*0140*/  LDG.E R9, desc[UR6][R2.64+0x4] ;  /* 0x0000040602097981 */ /* 0x000ea2000c1e1900 */
[----:B0-----:R-:W-:-:S04]  /*0150*/  LEA R0, R13, R0, 0x1 ;  /* 0x000000000d007211 */ /* 0x001fc800078e08ff */
[----:B------:R-:W-:Y:S01]  /*0160*/  ISETP.GE.U32.AND P0, PT, R0, UR5, PT ;  /* 0x0000000500007c0c */ /* 0x000fe2000bf06070 */
[----:B--2---:R-:W-:-:S04]  /*0170*/  FADD R8, R8, R9 ;  /* 0x0000000908087221 */ /* 0x004fc80000000000 */
[----:B------:R-:W-:-:S08]  /*0180*/  FADD R7, R8, R7 ;  /* 0x0000000708077221 */ /* 0x000fd00000000000 */
[----:B------:R-:W-:Y:S05]  /*0190*/  @!P0 BRA `(.L_x_1923) ;  /* 0xfffffffc00e08947 */ /* 0x000fea000383ffff */
[----:B------:R-:W-:Y:S05]  /*01a0*/  BSYNC.RECONVERGENT B1 ;  /* 0x0000000000017941 */ /* 0x000fea0003800200 */
.L_x_1922:
[----:B------:R0:W-:Y:S02]  /*01b0*/  STS [R6], R7 ;  /* 0x0000000706007388 */ /* 0x0001e40000000800 */
.L_x_1921:
[----:B------:R-:W-:Y:S05]  /*01c0*/  BSYNC.RECONVERGENT B0 ;  /* 0x0000000000007941 */ /* 0x000fea0003800200 */
.L_x_1920:
[----:B------:R-:W-:Y:S01]  /*01d0*/  BAR.SYNC.DEFER_BLOCKING 0x0 ;  /* 0x0000000000007b1d */ /* 0x000fe20000010000 */
[----:B------:R-:W-:-:S13]  /*01e0*/  ISETP.NE.AND P0, PT, R10, RZ, PT ;  /* 0x000000ff0a00720c */ /* 0x000fda0003f05270 */
[----:B------:R-:W-:Y:S05]  /*01f0*/  @P0 EXIT ;  /* 0x000000000000094d */ /* 0x000fea0003800000 */
[----:B------:R-:W1:Y:S01]  /*0200*/  LDS R5, [UR4] ;  /* 0x00000004ff057984 */ /* 0x000e620008000800 */
[----:B------:R-:W2:Y:S02]  /*0210*/  LDC.64 R2, c[0x0][0x388] ;  /* 0x0000e200ff027b82 */ /* 0x000ea40000000a00 */
[----:B--2---:R-:W-:-:S05]  /*0220*/  IMAD.WIDE.U32 R2, R11, 0x4, R2 ;  /* 0x000000040b027825 */ /* 0x004fca00078e0002 */
[----:B-1----:R-:W-:Y:S01]  /*0230*/  STG.E desc[UR6][R2.64], R5 ;  /* 0x0000000502007986 */ /* 0x002fe2000c101906 */
[----:B------:R-:W-:Y:S05]  /*0240*/  EXIT ;  /* 0x000000000000794d */ /* 0x000fea0003800000 */
.L_x_1924:
        /* <DEDUP_REMOVED lines=11> */
.L_x_2189:


//--------------------- .text._Z12reduceGlobalILj2EfEvPT0_S1_j --------------------------
	.section	.text._Z12reduceGlobalILj2EfEvPT0_S1_j,"ax",@progbits
	.align	128
        .global         _Z12reduceGlobalILj2EfEvPT0_S1_j
        .type           _Z12reduceGlobalILj2EfEvPT0_S1_j,@function
        .size           _Z12reduceGlobalILj2EfEvPT0_S1_j,(.L_x_2190 - _Z12reduceGlobalILj2EfEvPT0_S1_j)
        .other          _Z12reduceGlobalILj2EfEvPT0_S1_j,@"STO_CUDA_ENTRY STV_DEFAULT"
_Z12reduceGlobalILj2EfEvPT0_S1_j:
.text._Z12reduceGlobalILj2EfEvPT0_S1_j:
        /* <DEDUP_REMOVED lines=18> */
.L_x_1928:
[C---:B------:R-:W-:Y:S01]  /*0120*/  IADD3 R5, PT, PT, R0.reuse, 0x2, RZ ;  /* 0x0000000200057810 */ /* 0x040fe20007ffe0ff */
[----:B-1----:R-:W-:-:S04]  /*0130*/  IMAD.WIDE.U32 R2, R0, 0x4, R6 ;  /* 0x0000000400027825 */ /* 0x002fc800078e0006 */
[----:B------:R-:W-:Y:S02]  /*0140*/  IMAD.WIDE.U32 R4, R5, 0x4, R6 ;  /* 0x0000000405047825 */ /* 0x000fe400078e0006 */
        /* <DEDUP_REMOVED lines=8> */
.L_x_1927:
[----:B------:R0:W-:Y:S02]  /*01d0*/  STS [R8], R9 ;  /* 0x0000000908007388 */ /* 0x0001e40000000800 */
.L_x_1926:
[----:B------:R-:W-:Y:S05]  /*01e0*/  BSYNC.RECONVERGENT B0 ;  /* 0x0000000000007941 */ /* 0x000fea0003800200 */
.L_x_1925:
[----:B------:R-:W-:Y:S01]  /*01f0*/  BAR.SYNC.DEFER_BLOCKING 0x0 ;  /* 0x0000000000007b1d */ /* 0x000fe20000010000 */
[----:B------:R-:W-:-:S13]  /*0200*/  ISETP.GT.U32.AND P0, PT, R11, 0x1f, PT ;  /* 0x0000001f0b00780c */ /* 0x000fda0003f04070 */
[----:B------:R-:W-:Y:S05]  /*0210*/  @P0 EXIT ;  /* 0x000000000000094d */ /* 0x000fea0003800000 */
[----:B------:R-:W-:Y:S01]  /*0220*/  LDS R0, [R8+0x4] ;  /* 0x0000040008007984 */ /* 0x000fe20000000800 */
[----:B------:R-:W-:-:S03]  /*0230*/  ISETP.NE.AND P0, PT, R11, RZ, PT ;  /* 0x000000ff0b00720c */ /* 0x000fc60003f05270 */
[----:B------:R-:W1:Y:S02]  /*0240*/  LDS R3, [R8] ;  /* 0x0000000008037984 */ /* 0x000e640000000800 */
[----:B-1----:R-:W-:-:S05]  /*0250*/  FADD R3, R0, R3 ;  /* 0x0000000300037221 */ /* 0x002fca0000000000 */
[----:B------:R1:W-:Y:S03]  /*0260*/  STS [R8], R3 ;  /* 0x0000000308007388 */ /* 0x0003e60000000800 */
[----:B------:R-:W-:Y:S05]  /*0270*/  @P0 EXIT ;  /* 0x000000000000094d */ /* 0x000fea0003800000 */
[----:B------:R-:W2:Y:S01]  /*0280*/  LDS R5, [UR4] ;  /* 0x00000004ff057984 */ /* 0x000ea20008000800 */
[----:B-1----:R-:W1:Y:S02]  /*0290*/  LDC.64 R2, c[0x0][0x388] ;  /* 0x0000e200ff027b82 */ /* 0x002e640000000a00 */
[----:B-1----:R-:W-:-:S05]  /*02a0*/  IMAD.WIDE.U32 R2, R12, 0x4, R2 ;  /* 0x000000040c027825 */ /* 0x002fca00078e0002 */
[----:B--2---:R-:W-:Y:S01]  /*02b0*/  STG.E desc[UR6][R2.64], R5 ;  /* 0x0000000502007986 */ /* 0x004fe2000c101906 */
[----:B------:R-:W-:Y:S05]  /*02c0*/  EXIT ;  /* 0x000000000000794d */ /* 0x000fea0003800000 */
.L_x_1929:
        /* <DEDUP_REMOVED lines=11> */
.L_x_2190:


//--------------------- .text._Z12reduceGlobalILj4EfEvPT0_S1_j --------------------------
	.section	.text._Z12reduceGlobalILj4EfEvPT0_S1_j,"ax",@progbits
	.align	128
        .global         _Z12reduceGlobalILj4EfEvPT0_S1_j
        .type           _Z12reduceGlobalILj4EfEvPT0_S1_j,@function
        .size           _Z12reduceGlobalILj4EfEvPT0_S1_j,(.L_x_2191 - _Z12reduceGlobalILj4EfEvPT0_S1_j)
        .other          _Z12reduceGlobalILj4EfEvPT0_S1_j,@"STO_CUDA_ENTRY STV_DEFAULT"
_Z12reduceGlobalILj4EfEvPT0_S1_j:
.text._Z12reduceGlobalILj4EfEvPT0_S1_j:
        /* <DEDUP_REMOVED lines=18> */
.L_x_1933:
        /* <DEDUP_REMOVED lines=11> */
.L_x_1932:
[----:B------:R0:W-:Y:S02]  /*01d0*/  STS [R8], R9 ;  /* 0x0000000908007388 */ /* 0x0001e40000000800 */
.L_x_1931:
[----:B------:R-:W-:Y:S05]  /*01e0*/  BSYNC.RECONVERGENT B0 ;  /* 0x0000000000007941 */ /* 0x000fea0003800200 */
.L_x_1930:
[----:B------:R-:W-:Y:S01]  /*01f0*/  BAR.SYNC.DEFER_BLOCKING 0x0 ;  /* 0x0000000000007b1d */ /* 0x000fe20000010000 */
[----:B------:R-:W-:-:S13]  /*0200*/  ISETP.GT.U32.AND P0, PT, R11, 0x1f, PT ;  /* 0x0000001f0b00780c */ /* 0x000fda0003f04070 */
[----:B------:R-:W-:Y:S05]  /*0210*/  @P0 EXIT ;  /* 0x000000000000094d */ /* 0x000fea0003800000 */
[----:B------:R-:W-:Y:S01]  /*0220*/  LDS R0, [R8+0x8] ;  /* 0x0000080008007984 */ /* 0x000fe20000000800 */
[----:B------:R-:W-:-:S03]  /*0230*/  ISETP.NE.AND P0, PT, R11, RZ, PT ;  /* 0x000000ff0b00720c */ /* 0x000fc60003f05270 */
[----:B------:R-:W1:Y:S02]  /*0240*/  LDS R3, [R8] ;  /* 0x0000000008037984 */ /* 0x000e640000000800 */
[----:B-1----:R-:W-:-:S05]  /*0250*/  FADD R3, R0, R3 ;  /* 0x0000000300037221 */ /* 0x002fca0000000000 */
[----:B------:R-:W-:Y:S04]  /*0260*/  STS [R8], R3 ;  /* 0x0000000308007388 */ /* 0x000fe80000000800 */
[----:B------:R-:W-:Y:S04]  /*0270*/  LDS R0, [R8+0x4] ;  /* 0x0000040008007984 */ /* 0x000fe80000000800 */
[----:B------:R-:W1:Y:S02]  /*0280*/  LDS R5, [R8] ;  /* 0x0000000008057984 */ /* 0x000e640000000800 */
[----:B-1----:R-:W-:-:S05]  /*0290*/  FADD R5, R0, R5 ;  /* 0x0000000500057221 */ /* 0x002fca0000000000 */
[----:B------:R1:W-:Y:S01]  /*02a0*/  STS [R8], R5 ;  /* 0x0000000508007388 */ /* 0x0003e20000000800 */
[----:B------:R-:W-:Y:S05]  /*02b0*/  @P0 EXIT ;  /* 0x000000000000094d */ /* 0x000fea0003800000 */
[----:B-1----:R-:W1:Y:S01]  /*02c0*/  LDS R5, [UR4] ;  /* 0x00000004ff057984 */ /* 0x002e620008000800 */
[----:B------:R-:W2:Y:S02]  /*02d0*/  LDC.64 R2, c[0x0][0x388] ;  /* 0x0000e200ff027b82 */ /* 0x000ea40000000a00 */
[----:B--2---:R-:W-:-:S05]  /*02e0*/  IMAD.WIDE.U32 R2, R12, 0x4, R2 ;  /* 0x000000040c027825 */ /* 0x004fca00078e0002 */
[----:B-1----:R-:W-:Y:S01]  /*02f0*/  STG.E desc[UR6][R2.64], R5 ;  /* 0x0000000502007986 */ /* 0x002fe2000c101906 */
[----:B------:R-:W-:Y:S05]  /*0300*/  EXIT ;  /* 0x000000000000794d */ /* 0x000fea0003800000 */
.L_x_1934:
        /* <DEDUP_REMOVED lines=15> */
.L_x_2191:


//--------------------- .text._Z12reduceGlobalILj8EfEvPT0_S1_j --------------------------
	.section	.text._Z12reduceGlobalILj8EfEvPT0_S1_j,"ax",@progbits
	.align	128
        .global         _Z12reduceGlobalILj8EfEvPT0_S1_j
        .type           _Z12reduceGlobalILj8EfEvPT0_S1_j,@function
        .size           _Z12reduceGlobalILj8EfEvPT0_S1_j,(.L_x_2192 - _Z12reduceGlobalILj8EfEvPT0_S1_j)
        .other          _Z12reduceGlobalILj8EfEvPT0_S1_j,@"STO_CUDA_ENTRY STV_DEFAULT"
_Z12reduceGlobalILj8EfEvPT0_S1_j:
.text._Z12reduceGlobalILj8EfEvPT0_S1_j:
        /* <DEDUP_REMOVED lines=18> */
.L_x_1938:
        /* <DEDUP_REMOVED lines=11> */
.L_x_1937:
[----:B------:R0:W-:Y:S02]  /*01d0*/  STS [R8], R9 ;  /* 0x0000000908007388 */ /* 0x0001e40000000800 */
.L_x_1936:
[----:B------:R-:W-:Y:S05]  /*01e0*/  BSYNC.RECONVERGENT B0 ;  /* 0x0000000000007941 */ /* 0x000fea0003800200 */
.L_x_1935:
        /* <DEDUP_REMOVED lines=17> */
[----:B------:R-:W2:Y:S01]  /*0300*/  LDS R5, [UR4] ;  /* 0x00000004ff057984 */ /* 0x000ea20008000800 */
[----:B------:R-:W3:Y:S02]  /*0310*/  LDC.64 R2, c[0x0][0x388] ;  /* 0x0000e200ff027b82 */ /* 0x000ee40000000a00 */
[----:B---3--:R-:W-:-:S05]  /*0320*/  IMAD.WIDE.U32 R2, R12, 0x4, R2 ;  /* 0x000000040c027825 */ /* 0x008fca00078e0002 */
[----:B--2---:R-:W-:Y:S01]  /*0330*/  STG.E desc[UR6][R2.64], R5 ;  /* 0x0000000502007986 */ /* 0x004fe2000c101906 */
[----:B------:R-:W-:Y:S05]  /*0340*/  EXIT ;  /* 0x000000000000794d */ /* 0x000fea0003800000 */
.L_x_1939:
        /* <DEDUP_REMOVED lines=11> */
.L_x_2192:


//--------------------- .text._Z12reduceGlobalILj16EfEvPT0_S1_j --------------------------
	.section	.text._Z12reduceGlobalILj16EfEvPT0_S1_j,"ax",@progbits
	.align	128
        .global         _Z12reduceGlobalILj16EfEvPT0_S1_j
        .type           _Z12reduceGlobalILj16EfEvPT0_S1_j,@function
        .size           _Z12reduceGlobalILj16EfEvPT0_S1_j,(.L_x_2193 - _Z12reduceGlobalILj16EfEvPT0_S1_j)
        .other          _Z12reduceGlobalILj16EfEvPT0_S1_j,@"STO_CUDA_ENTRY STV_DEFAULT"
_Z12reduceGlobalILj16EfEvPT0_S1_j:
.text._Z12reduceGlobalILj16EfEvPT0_S1_j:
        /* <DEDUP_REMOVED lines=16> */
[----:B------:R-:W-:Y:S01]  /*0100*/  BSSY.RECONVERGENT B1, `(.L_x_1942) ;  /* 0x000000d000017945 */ /* 0x000fe20003800200 */
[----:B------:R-:W-:-:S05]  /*0110*/  MOV R9, R2 ;  /* 0x0000000200097202 */ /* 0x000fca0000000f00 */
[----:B------:R-:W1:Y:S02]  /*0120*/  LDC.64 R6, c[0x0][0x380] ;  /* 0x0000e000ff067b82 */ /* 0x000e640000000a00 */
.L_x_1943:
        /* <DEDUP_REMOVED lines=11> */
.L_x_1942:
[----:B------:R0:W-:Y:S02]  /*01e0*/  STS [R8], R11 ;  /* 0x0000000b08007388 */ /* 0x0001e40000000800 */
.L_x_1941:
[----:B------:R-:W-:Y:S05]  /*01f0*/  BSYNC.RECONVERGENT B0 ;  /* 0x0000000000007941 */ /* 0x000fea0003800200 */
.L_x_1940:
        /* <DEDUP_REMOVED lines=26> */
.L_x_1944:
        /* <DEDUP_REMOVED lines=14> */
.L_x_2193:


//--------------------- .text._Z12reduceGlobalILj32EfEvPT0_S1_j --------------------------
	.section	.text._Z12reduceGlobalILj32EfEvPT0_S1_j,"ax",@progbits
	.align	128
        .global         _Z12reduceGlobalILj32EfEvPT0_S1_j
        .type           _Z12reduceGlobalILj32EfEvPT0_S1_j,@function
        .size           _Z12reduceGlobalILj32EfEvPT0_S1_j,(.L_x_2194 - _Z12reduceGlobalILj32EfEvPT0_S1_j)
        .other          _Z12reduceGlobalILj32EfEvPT0_S1_j,@"STO_CUDA_ENTRY STV_DEFAULT"
_Z12reduceGlobalILj32EfEvPT0_S1_j:
.text._Z12reduceGlobalILj32EfEvPT0_S1_j:
        /* <DEDUP_REMOVED lines=19> */
.L_x_1948:
        /* <DEDUP_REMOVED lines=11> */
.L_x_1947:
[----:B------:R0:W-:Y:S02]  /*01e0*/  STS [R2], R13 ;  /* 0x0000000d02007388 */ /* 0x0001e40000000800 */
.L_x_1946:
[----:B------:R-:W-:Y:S05]  /*01f0*/  BSYNC.RECONVERGENT B0 ;  /* 0x0000000000007941 */ /* 0x000fea0003800200 */
.L_x_1945:
        /* <DEDUP_REMOVED lines=26> */
[----:B0-----:R-:W0:Y:S02]  /*03a0*/  LDC.64 R2, c[0x0][0x388] ;  /* 0x0000e200ff027b82 */ /* 0x001e240000000a00 */
[----:B0-----:R-:W-:-:S05]  /*03b0*/  IMAD.WIDE.U32 R2, R0, 0x4, R2 ;  /* 0x0000000400027825 */ /* 0x001fca00078e0002 */
[----:B-1----:R-:W-:Y:S01]  /*03c0*/  STG.E desc[UR6][R2.64], R5 ;  /* 0x0000000502007986 */ /* 0x002fe2000c101906 */
[----:B------:R-:W-:Y:S05]  /*03d0*/  EXIT ;  /* 0x000000000000794d */ /* 0x000fea0003800000 */
.L_x_1949:
        /* <DEDUP_REMOVED lines=10> */
.L_x_2194:


//--------------------- .text._Z12reduceGlobalILj64EfEvPT0_S1_j --------------------------
	.section	.text._Z12reduceGlobalILj64EfEvPT0_S1_j,"ax",@progbits
	.align	128
        .global         _Z12reduceGlobalILj64EfEvPT0_S1_j
        .type           _Z12reduceGlobalILj64EfEvPT0_S1_j,@function
        .size           _Z12reduceGlobalILj64EfEvPT0_S1_j,(.L_x_2195 - _Z12reduceGlobalILj64EfEvPT0_S1_j)
        .other          _Z12reduceGlobalILj64EfEvPT0_S1_j,@"STO_CUDA_ENTRY STV_DEFAULT"
_Z12reduceGlobalILj64EfEvPT0_S1_j:
.text._Z12reduceGlobalILj64EfEvPT0_S1_j:
        /* <DEDUP_REMOVED lines=19> */
.L_x_1953:
        /* <DEDUP_REMOVED lines=11> */
.L_x_1952:
[----:B------:R0:W-:Y:S02]  /*01e0*/  STS [R2], R13 ;  /* 0x0000000d02007388 */ /* 0x0001e40000000800 */
.L_x_1951:
[----:B------:R-:W-:Y:S05]  /*01f0*/  BSYNC.RECONVERGENT B0 ;  /* 0x0000000000007941 */ /* 0x000fea0003800200 */
.L_x_1950:
        /* <DEDUP_REMOVED lines=30> */
[----:B01----:R-:W0:Y:S02]  /*03e0*/  LDC.64 R2, c[0x0][0x388] ;  /* 0x0000e200ff027b82 */ /* 0x003e240000000a00 */
[----:B0-----:R-:W-:-:S05]  /*03f0*/  IMAD.WIDE.U32 R2, R0, 0x4, R2 ;  /* 0x0000000400027825 */ /* 0x001fca00078e0002 */
[----:B--2---:R-:W-:Y:S01]  /*0400*/  STG.E desc[UR6][R2.64], R5 ;  /* 0x0000000502007986 */ /* 0x004fe2000c101906 */
[----:B------:R-:W-:Y:S05]  /*0410*/  EXIT ;  /* 0x000000000000794d */ /* 0x000fea0003800000 */
.L_x_1954:
        /* <DEDUP_REMOVED lines=14> */
.L_x_2195:


//--------------------- .text._Z12reduceGlobalILj128EfEvPT0_S1_j --------------------------
	.section	.text._Z12reduceGlobalILj128EfEvPT0_S1_j,"ax",@progbits
	.align	128
        .global         _Z12reduceGlobalILj128EfEvPT0_S1_j
        .type           _Z12reduceGlobalILj128EfEvPT0_S1_j,@function
        .size           _Z12reduceGlobalILj128EfEvPT0_S1_j,(.L_x_2196 - _Z12reduceGlobalILj128EfEvPT0_S1_j)
        .other          _Z12reduceGlobalILj128EfEvPT0_S1_j,@"STO_CUDA_ENTRY STV_DEFAULT"
_Z12reduceGlobalILj128EfEvPT0_S1_j:
.text._Z12reduceGlobalILj128EfEvPT0_S1_j:
        /* <DEDUP_REMOVED lines=19> */
.L_x_1958:
        /* <DEDUP_REMOVED lines=11> */
.L_x_1957:
[----:B------:R0:W-:Y:S02]  /*01e0*/  STS [R2], R13 ;  /* 0x0000000d02007388 */ /* 0x0001e40000000800 */
.L_x_1956:
[----:B------:R-:W-:Y:S05]  /*01f0*/  BSYNC.RECONVERGENT B0 ;  /* 0x0000000000007941 */ /* 0x000fea0003800200 */
.L_x_1955:
[----:B------:R-:W-:Y:S01]  /*0200*/  BAR.SYNC.DEFER_BLOCKING 0x0 ;  /* 0x0000000000007b1d */ /* 0x000fe20000010000 */
[C---:B------:R-:W-:Y:S02]  /*0210*/  ISETP.GT.U32.AND P0, PT, R3.reuse, 0x3f, PT ;  /* 0x0000003f0300780c */ /* 0x040fe40003f04070 */
[----:B------:R-:W-:-:S11]  /*0220*/  ISETP.GT.U32.AND P1, PT, R3, 0x1f, PT ;  /* 0x0000001f0300780c */ /* 0x000fd60003f24070 */
[----:B------:R-:W-:Y:S04]  /*0230*/  @!P0 LDS R4, [R2+0x100] ;  /* 0x0001000002048984 */ /* 0x000fe80000000800 */
[----:B------:R-:W1:Y:S02]  /*0240*/  @!P0 LDS R5, [R2] ;  /* 0x0000000002058984 */ /* 0x000e640000000800 */
[----:B-1----:R-:W-:-:S05]  /*0250*/  @!P0 FADD R5, R4, R5 ;  /* 0x0000000504058221 */ /* 0x002fca0000000000 */
[----:B------:R1:W-:Y:S01]  /*0260*/  @!P0 STS [R2], R5 ;  /* 0x0000000502008388 */ /* 0x0003e20000000800 */
[----:B------:R-:W-:Y:S06]  /*0270*/  BAR.SYNC.DEFER_BLOCKING 0x0 ;  /* 0x0000000000007b1d */ /* 0x000fec0000010000 */
[----:B------:R-:W-:Y:S05]  /*0280*/  @P1 EXIT ;  /* 0x000000000000194d */ /* 0x000fea0003800000 */
[----:B------:R-:W-:Y:S01]  /*0290*/  LDS R4, [R2+0x80] ;  /* 0x0000800002047984 */ /* 0x000fe20000000800 */
[----:B------:R-:W-:-:S03]  /*02a0*/  ISETP.NE.AND P0, PT, R3, RZ, PT ;  /* 0x000000ff0300720c */ /* 0x000fc60003f05270 */
[----:B-1----:R-:W1:Y:S02]  /*02b0*/  LDS R5, [R2] ;  /* 0x0000000002057984 */ /* 0x002e640000000800 */
        /* <DEDUP_REMOVED lines=28> */
.L_x_1959:
        /* <DEDUP_REMOVED lines=16> */
.L_x_2196:


//--------------------- .text._Z12reduceGlobalILj256EfEvPT0_S1_j --------------------------
	.section	.text._Z12reduceGlobalILj256EfEvPT0_S1_j,"ax",@progbits
	.align	128
        .global         _Z12reduceGlobalILj256EfEvPT0_S1_j
        .type           _Z12reduceGlobalILj256EfEvPT0_S1_j,@function
        .size           _Z12reduceGlobalILj256EfEvPT0_S1_j,(.L_x_2197 - _Z12reduceGlobalILj256EfEvPT0_S1_j)
        .other          _Z12reduceGlobalILj256EfEvPT0_S1_j,@"STO_CUDA_ENTRY STV_DEFAULT"
_Z12reduceGlobalILj256EfEvPT0_S1_j:
.text._Z12reduceGlobalILj256EfEvPT0_S1_j:
        /* <DEDUP_REMOVED lines=19> */
.L_x_1963:
        /* <DEDUP_REMOVED lines=11> */
.L_x_1962:
[----:B------:R0:W-:Y:S02]  /*01e0*/  STS [R2], R13 ;  /* 0x0000000d02007388 */ /* 0x0001e40000000800 */
.L_x_1961:
[----:B------:R-:W-:Y:S05]  /*01f0*/  BSYNC.RECONVERGENT B0 ;  /* 0x0000000000007941 */ /* 0x000fea0003800200 */
.L_x_1960:
[----:B------:R-:W-:Y:S01]  /*0200*/  BAR.SYNC.DEFER_BLOCKING 0x0 ;  /* 0x0000000000007b1d */ /* 0x000fe20000010000 */
[C---:B------:R-:W-:Y:S02]  /*0210*/  ISETP.GT.U32.AND P1, PT, R3.reuse, 0x7f, PT ;  /* 0x0000007f0300780c */ /* 0x040fe40003f24070 */
[----:B------:R-:W-:-:S11]  /*0220*/  ISETP.GT.U32.AND P0, PT, R3, 0x3f, PT ;  /* 0x0000003f0300780c */ /* 0x000fd60003f04070 */
[----:B------:R-:W-:Y:S04]  /*0230*/  @!P1 LDS R4, [R2+0x200] ;  /* 0x0002000002049984 */ /* 0x000fe80000000800 */
[----:B------:R-:W1:Y:S02]  /*0240*/  @!P1 LDS R5, [R2] ;  /* 0x0000000002059984 */ /* 0x000e640000000800 */
[----:B-1----:R-:W-:-:S05]  /*0250*/  @!P1 FADD R5, R4, R5 ;  /* 0x0000000504059221 */ /* 0x002fca0000000000 */
[----:B------:R-:W-:Y:S01]  /*0260*/  @!P1 STS [R2], R5 ;  /* 0x0000000502009388 */ /* 0x000fe20000000800 */
[----:B------:R-:W-:Y:S01]  /*0270*/  BAR.SYNC.DEFER_BLOCKING 0x0 ;  /* 0x0000000000007b1d */ /* 0x000fe20000010000 */
[----:B------:R-:W-:-:S05]  /*0280*/  ISETP.GT.U32.AND P1, PT, R3, 0x1f, PT ;  /* 0x0000001f0300780c */ /* 0x000fca0003f24070 */
        /* <DEDUP_REMOVED lines=8> */
[----:B------:R-:W2:Y:S02]  /*0310*/  LDS R5, [R2] ;  /* 0x0000000002057984 */ /* 0x000ea40000000800 */
[----:B--2---:R-:W-:-:S05]  /*0320*/  FADD R5, R4, R5 ;  /* 0x0000000504057221 */ /* 0x004fca0000000000 */
[----:B------:R-:W-:Y:S04]  /*0330*/  STS [R2], R5 ;  /* 0x0000000502007388 */ /* 0x000fe80000000800 */
[----:B------:R-:W-:Y:S04]  /*0340*/  LDS R4, [R2+0x40] ;  /* 0x0000400002047984 */ /* 0x000fe80000000800 */
        /* <DEDUP_REMOVED lines=25> */
.L_x_1964:
        /* <DEDUP_REMOVED lines=10> */
.L_x_2197:


//--------------------- .text._Z12reduceGlobalILj512EfEvPT0_S1_j --------------------------
	.section	.text._Z12reduceGlobalILj512EfEvPT0_S1_j,"ax",@progbits
	.align	128
        .global         _Z12reduceGlobalILj512EfEvPT0_S1_j
        .type           _Z12reduceGlobalILj512EfEvPT0_S1_j,@function
        .size           _Z12reduceGlobalILj512EfEvPT0_S1_j,(.L_x_2198 - _Z12reduceGlobalILj512EfEvPT0_S1_j)
        .other          _Z12reduceGlobalILj512EfEvPT0_S1_j,@"STO_CUDA_ENTRY STV_DEFAULT"
_Z12reduceGlobalILj512EfEvPT0_S1_j:
.text._Z12reduceGlobalILj512EfEvPT0_S1_j:
        /* <DEDUP_REMOVED lines=10> */
[----:B---3--:R-:W-:-:S03]  /*00a0*/  SHF.L.U32 R4, R0, 0xa, RZ ;  /* 0x0000000a00047819 */ /* 0x008fc600000006ff */
[----:B------:R1:W-:Y:S01]  /*00b0*/  STS [R2], RZ ;  /* 0x000000ff02007388 */ /* 0x0003e20000000800 */
[----:B------:R-:W-:-:S04]  /*00c0*/  LOP3.LUT R4, R4, R3, RZ, 0xfc, !PT ;  /* 0x0000000304047212 */ /* 0x000fc800078efcff */
[----:B0-----:R-:W-:-:S13]  /*00d0*/  ISETP.GE.U32.AND P0, PT, R4, UR5, PT ;  /* 0x0000000504007c0c */ /* 0x001fda000bf06070 */
[----:B-12---:R-:W-:Y:S05]  /*00e0*/  @P0 BRA `(.L_x_1966) ;  /* 0x0000000000440947 */ /* 0x006fea0003800000 */
[----:B------:R-:W0:Y:S01]  /*00f0*/  LDC R12, c[0x0][0x370] ;  /* 0x0000dc00ff0c7b82 */ /* 0x000e220000000800 */
[----:B------:R-:W-:Y:S01]  /*0100*/  HFMA2 R13, -RZ, RZ, 0, 0 ;  /* 0x00000000ff0d7431 */ /* 0x000fe200000001ff */
[----:B------:R-:W-:Y:S01]  /*0110*/  BSSY.RECONVERGENT B1, `(.L_x_1967) ;  /* 0x000000d000017945 */ /* 0x000fe20003800200 */
[----:B------:R-:W-:-:S05]  /*0120*/  MOV R11, R4 ;  /* 0x00000004000b7202 */ /* 0x000fca0000000f00 */
[----:B------:R-:W1:Y:S02]  /*0130*/  LDC.64 R8, c[0x0][0x380] ;  /* 0x0000e000ff087b82 */ /* 0x000e640000000a00 */
.L_x_1968:
        /* <DEDUP_REMOVED lines=11> */
.L_x_1967:
[----:B------:R0:W-:Y:S02]  /*01f0*/  STS [R2], R13 ;  /* 0x0000000d02007388 */ /* 0x0001e40000000800 */
.L_x_1966:
[----:B------:R-:W-:Y:S05]  /*0200*/  BSYNC.RECONVERGENT B0 ;  /* 0x0000000000007941 */ /* 0x000fea0003800200 */
.L_x_1965:
        /* <DEDUP_REMOVED lines=52> */
.L_x_1969:
        /* <DEDUP_REMOVED lines=11> */
.L_x_2198:


//--------------------- .text._Z6gatherIiEvPT_ii  --------------------------
	.section	.text._Z6gatherIiEvPT_ii,"ax",@progbits
	.align	128
        .global         _Z6gatherIiEvPT_ii
        .type           _Z6gatherIiEvPT_ii,@function
        .size           _Z6gatherIiEvPT_ii,(.L_x_2199 - _Z6gatherIiEvPT_ii)
        .other          _Z6gatherIiEvPT_ii,@"STO_CUDA_ENTRY STV_DEFAULT"
_Z6gatherIiEvPT_ii:
.text._Z6gatherIiEvPT_ii:
        /* <DEDUP_REMOVED lines=19> */
.L_x_1970:
        /* <DEDUP_REMOVED lines=13> */
.L_x_2199:


//--------------------- .text._Z12reduceGlobalILj1EiEvPT0_S1_j --------------------------
	.section	.text._Z12reduceGlobalILj1EiEvPT0_S1_j,"ax",@progbits
	.align	128
        .global         _Z12reduceGlobalILj1EiEvPT0_S1_j
        .type           _Z12reduceGlobalILj1EiEvPT0_S1_j,@function
        .size           _Z12reduceGlobalILj1EiEvPT0_S1_j,(.L_x_2200 - _Z12reduceGlobalILj1EiEvPT0_S1_j)
        .other          _Z12reduceGlobalILj1EiEvPT0_S1_j,@"STO_CUDA_ENTRY STV_DEFAULT"
_Z12reduceGlobalILj1EiEvPT0_S1_j:
.text._Z12reduceGlobalILj1EiEvPT0_S1_j:
        /* <DEDUP_REMOVED lines=9> */
[----:B-1----:R-:W-:Y:S01]  /*0090*/  LEA R6, R10, UR4, 0x2 ;  /* 0x000000040a067c11 */ /* 0x002fe2000f8e10ff */
[----:B---3--:R-:W-:-:S04]  /*00a0*/  IMAD R0, R11, 0x2, R10 ;  /* 0x000000020b007824 */ /* 0x008fc800078e020a */
[----:B------:R1:W-:Y:S01]  /*00b0*/  STS [R6], RZ ;  /* 0x000000ff06007388 */ /* 0x0003e20000000800 */
[----:B0-----:R-:W-:-:S13]  /*00c0*/  ISETP.GE.U32.AND P0, PT, R0, UR5, PT ;  /* 0x0000000500007c0c */ /* 0x001fda000bf06070 */
[----:B-12---:R-:W-:Y:S05]  /*00d0*/  @P0 BRA `(.L_x_1972) ;  /* 0x0000000000340947 */ /* 0x006fea0003800000 */
[----:B------:R-:W0:Y:S01]  /*00e0*/  LDC R13, c[0x0][0x370] ;  /* 0x0000dc00ff0d7b82 */ /* 0x000e220000000800 */
[----:B------:R-:W-:Y:S01]  /*00f0*/  BSSY.RECONVERGENT B1, `(.L_x_1973) ;  /* 0x000000a000017945 */ /* 0x000fe20003800200 */
[----:B------:R-:W-:-:S06]  /*0100*/  IMAD.MOV.U32 R7, RZ, RZ, RZ ;  /* 0x000000ffff077224 */ /* 0x000fcc00078e00ff */
[----:B------:R-:W1:Y:S02]  /*0110*/  LDC.64 R4, c[0x0][0x380] ;  /* 0x0000e000ff047b82 */ /* 0x000e640000000a00 */
.L_x_1974:
[----:B-1----:R-:W-:-:S05]  /*0120*/  IMAD.WIDE.U32 R2, R0, 0x4, R4 ;  /* 0x0000000400027825 */ /* 0x002fca00078e0004 */
[----:B------:R-:W2:Y:S04]  /*0130*/  LDG.E R8, desc[UR6][R2.64] ;  /* 0x0000000602087981 */ /* 0x000ea8000c1e1900 */
[----:B------:R-:W2:Y:S01]  /*0140*/  LDG.E R9, desc[UR6][R2.64+0x4] ;  /* 0x0000040602097981 */ /* 0x000ea2000c1e1900 */
[----:B0-----:R-:W-:-:S05]  /*0150*/  IMAD R0, R13, 0x2, R0 ;  /* 0x000000020d007824 */ /* 0x001fca00078e0200 */
[----:B------:R-:W-:Y:S02]  /*0160*/  ISETP.GE.U32.AND P0, PT, R0, UR5, PT ;  /* 0x0000000500007c0c */ /* 0x000fe4000bf06070 */
[----:B--2---:R-:W-:-:S11]  /*0170*/  IADD3 R7, PT, PT, R7, R9, R8 ;  /* 0x0000000907077210 */ /* 0x004fd60007ffe008 */
[----:B------:R-:W-:Y:S05]  /*0180*/  @!P0 BRA `(.L_x_1974) ;  /* 0xfffffffc00e48947 */ /* 0x000fea000383ffff */
[----:B------:R-:W-:Y:S05]  /*0190*/  BSYNC.RECONVERGENT B1 ;  /* 0x0000000000017941 */ /* 0x000fea0003800200 */
.L_x_1973:
[----:B------:R0:W-:Y:S02]  /*01a0*/  STS [R6], R7 ;  /* 0x0000000706007388 */ /* 0x0001e40000000800 */
.L_x_1972:
[----:B------:R-:W-:Y:S05]  /*01b0*/  BSYNC.RECONVERGENT B0 ;  /* 0x0000000000007941 */ /* 0x000fea0003800200 */
.L_x_1971:
        /* <DEDUP_REMOVED lines=8> */
.L_x_1975:
        /* <DEDUP_REMOVED lines=12> */
.L_x_2200:


//--------------------- .text._Z12reduceGlobalILj2EiEvPT0_S1_j --------------------------
	.section	.text._Z12reduceGlobalILj2EiEvPT0_S1_j,"ax",@progbits
	.align	128
        .global         _Z12reduceGlobalILj2EiEvPT0_S1_j
        .type           _Z12reduceGlobalILj2EiEvPT0_S1_j,@function
        .size           _Z12reduceGlobalILj2EiEvPT0_S1_j,(.L_x_2201 - _Z12reduceGlobalILj2EiEvPT0_S1_j)
        .other          _Z12reduceGlobalILj2EiEvPT0_S1_j,@"STO_CUDA_ENTRY STV_DEFAULT"
_Z12reduceGlobalILj2EiEvPT0_S1_j:
.text._Z12reduceGlobalILj2EiEvPT0_S1_j:
        /* <DEDUP_REMOVED lines=18> */
.L_x_1979:
[C---:B------:R-:W-:Y:S01]  /*0120*/  IADD3 R5, PT, PT, R0.reuse, 0x2, RZ ;  /* 0x0000000200057810 */ /* 0x040fe20007ffe0ff */
[----:B-1----:R-:W-:-:S04]  /*0130*/  IMAD.WIDE.U32 R2, R0, 0x4, R6 ;  /* 0x0000000400027825 */ /* 0x002fc800078e0006 */
[----:B------:R-:W-:Y:S02]  /*0140*/  IMAD.WIDE.U32 R4, R5, 0x4, R6 ;  /* 0x0000000405047825 */ /* 0x000fe400078e0006 */
[----:B------:R-:W2:Y:S04]  /*0150*/  LDG.E R2, desc[UR6][R2.64] ;  /* 0x0000000602027981 */ /* 0x000ea8000c1e1900 */
[----:B------:R-:W2:Y:S01]  /*0160*/  LDG.E R4, desc[UR6][R4.64] ;  /* 0x0000000604047981 */ /* 0x000ea2000c1e1900 */
[----:B0-----:R-:W-:-:S05]  /*0170*/  IMAD R0, R13, 0x4, R0 ;  /* 0x000000040d007824 */ /* 0x001fca00078e0200 */
[----:B------:R-:W-:Y:S02]  /*0180*/  ISETP.GE.U32.AND P0, PT, R0, UR5, PT ;  /* 0x0000000500007c0c */ /* 0x000fe4000bf06070 */
[----:B--2---:R-:W-:-:S11]  /*0190*/  IADD3 R9, PT, PT, R9, R4, R2 ;  /* 0x0000000409097210 */ /* 0x004fd60007ffe002 */
[----:B------:R-:W-:Y:S05]  /*01a0*/  @!P0 BRA `(.L_x_1979) ;  /* 0xfffffffc00dc8947 */ /* 0x000fea000383ffff */
[----:B------:R-:W-:Y:S05]  /*01b0*/  BSYNC.RECONVERGENT B1 ;  /* 0x0000000000017941 */ /* 0x000fea0003800200 */
.L_x_1978:
[----:B------:R0:W-:Y:S02]  /*01c0*/  STS [R8], R9 ;  /* 0x0000000908007388 */ /* 0x0001e40000000800 */
.L_x_1977:
[----:B------:R-:W-:Y:S05]  /*01d0*/  BSYNC.RECONVERGENT B0 ;  /* 0x0000000000007941 */ /* 0x000fea0003800200 */
.L_x_1976:
[----:B------:R-:W-:Y:S01]  /*01e0*/  BAR.SYNC.DEFER_BLOCKING 0x0 ;  /* 0x0000000000007b1d */ /* 0x000fe20000010000 */
[----:B------:R-:W-:-:S13]  /*01f0*/  ISETP.GT.U32.AND P0, PT, R10, 0x1f, PT ;  /* 0x0000001f0a00780c */ /* 0x000fda0003f04070 */
[----:B------:R-:W-:Y:S05]  /*0200*/  @P0 EXIT ;  /* 0x000000000000094d */ /* 0x000fea0003800000 */
[----:B------:R-:W-:Y:S01]  /*0210*/  LDS R0, [R8+0x4] ;  /* 0x0000040008007984 */ /* 0x000fe20000000800 */
[----:B------:R-:W-:-:S03]  /*0220*/  ISETP.NE.AND P0, PT, R10, RZ, PT ;  /* 0x000000ff0a00720c */ /* 0x000fc60003f05270 */
[----:B------:R-:W1:Y:S02]  /*0230*/  LDS R3, [R8] ;  /* 0x0000000008037984 */ /* 0x000e640000000800 */
[----:B-1----:R-:W-:-:S05]  /*0240*/  IADD3 R3, PT, PT, R0, R3, RZ ;  /* 0x0000000300037210 */ /* 0x002fca0007ffe0ff */
[----:B------:R1:W-:Y:S03]  /*0250*/  STS [R8], R3 ;  /* 0x0000000308007388 */ /* 0x0003e60000000800 */
[----:B------:R-:W-:Y:S05]  /*0260*/  @P0 EXIT ;  /* 0x000000000000094d */ /* 0x000fea0003800000 */
[----:B------:R-:W2:Y:S01]  /*0270*/  LDS R5, [UR4] ;  /* 0x00000004ff057984 */ /* 0x000ea20008000800 */
[----:B-1----:R-:W1:Y:S02]  /*0280*/  LDC.64 R2, c[0x0][0x388] ;  /* 0x0000e200ff027b82 */ /* 0x002e640000000a00 */
[----:B-1----:R-:W-:-:S05]  /*0290*/  IMAD.WIDE.U32 R2, R11, 0x4, R2 ;  /* 0x000000040b027825 */ /* 0x002fca00078e0002 */
[----:B--2---:R-:W-:Y:S01]  /*02a0*/  STG.E desc[UR6][R2.64], R5 ;  /* 0x0000000502007986 */ /* 0x004fe2000c101906 */
[----:B------:R-:W-:Y:S05]  /*02b0*/  EXIT ;  /* 0x000000000000794d */ /* 0x000fea0003800000 */
.L_x_1980:
        /* <DEDUP_REMOVED lines=12> */
.L_x_2201:


//--------------------- .text._Z12reduceGlobalILj4EiEvPT0_S1_j --------------------------
	.section	.text._Z12reduceGlobalILj4EiEvPT0_S1_j,"ax",@progbits
	.align	128
        .global         _Z12reduceGlobalILj4EiEvPT0_S1_j
        .type           _Z12reduceGlobalILj4EiEvPT0_S1_j,@function
        .size           _Z12reduceGlobalILj4EiEvPT0_S1_j,(.L_x_2202 - _Z12reduceGlobalILj4EiEvPT0_S1_j)
        .other          _Z12reduceGlobalILj4EiEvPT0_S1_j,@"STO_CUDA_ENTRY STV_DEFAULT"
_Z12reduceGlobalILj4EiEvPT0_S1_j:
.text._Z12reduceGlobalILj4EiEvPT0_S1_j:
        /* <DEDUP_REMOVED lines=18> */
.L_x_1984:
        /* <DEDUP_REMOVED lines=10> */
.L_x_1983:
[----:B------:R0:W-:Y:S02]  /*01c0*/  STS [R8], R9 ;  /* 0x0000000908007388 */ /* 0x0001e40000000800 */
.L_x_1982:
[----:B------:R-:W-:Y:S05]  /*01d0*/  BSYNC.RECONVERGENT B0 ;  /* 0x0000000000007941 */ /* 0x000fea0003800200 */
.L_x_1981:
[----:B------:R-:W-:Y:S01]  /*01e0*/  BAR.SYNC.DEFER_BLOCKING 0x0 ;  /* 0x0000000000007b1d */ /* 0x000fe20000010000 */
[----:B------:R-:W-:-:S13]  /*01f0*/  ISETP.GT.U32.AND P0, PT, R10, 0x1f, PT ;  /* 0x0000001f0a00780c */ /* 0x000fda0003f04070 */
[----:B------:R-:W-:Y:S05]  /*0200*/  @P0 EXIT ;  /* 0x000000000000094d */ /* 0x000fea0003800000 */
[----:B------:R-:W-:Y:S01]  /*0210*/  LDS R0, [R8+0x8] ;  /* 0x0000080008007984 */ /* 0x000fe20000000800 */
[----:B------:R-:W-:-:S03]  /*0220*/  ISETP.NE.AND P0, PT, R10, RZ, PT ;  /* 0x000000ff0a00720c */ /* 0x000fc60003f05270 */
[----:B------:R-:W1:Y:S02]  /*0230*/  LDS R3, [R8] ;  /* 0x0000000008037984 */ /* 0x000e640000000800 */
[----:B-1----:R-:W-:-:S05]  /*0240*/  IADD3 R3, PT, PT, R0, R3, RZ ;  /* 0x0000000300037210 */ /* 0x002fca0007ffe0ff */
[----:B------:R-:W-:Y:S04]  /*0250*/  STS [R8], R3 ;  /* 0x0000000308007388 */ /* 0x000fe80000000800 */
[----:B------:R-:W-:Y:S04]  /*0260*/  LDS R0, [R8+0x4] ;  /* 0x0000040008007984 */ /* 0x000fe80000000800 */
[----:B------:R-:W1:Y:S02]  /*0270*/  LDS R5, [R8] ;  /* 0x0000000008057984 */ /* 0x000e640000000800 */
[----:B-1----:R-:W-:-:S05]  /*0280*/  IMAD.IADD R5, R0, 0x1, R5 ;  /* 0x0000000100057824 */ /* 0x002fca00078e0205 */
[----:B------:R1:W-:Y:S01]  /*0290*/  STS [R8], R5 ;  /* 0x0000000508007388 */ /* 0x0003e20000000800 */
[----:B------:R-:W-:Y:S05]  /*02a0*/  @P0 EXIT ;  /* 0x000000000000094d */ /* 0x000fea0003800000 */
[----:B-1----:R-:W1:Y:S01]  /*02b0*/  LDS R5, [UR4] ;  /* 0x00000004ff057984 */ /* 0x002e620008000800 */
[----:B------:R-:W2:Y:S02]  /*02c0*/  LDC.64 R2, c[0x0][0x388] ;  /* 0x0000e200ff027b82 */ /* 0x000ea40000000a00 */
[----:B--2---:R-:W-:-:S05]  /*02d0*/  IMAD.WIDE.U32 R2, R11, 0x4, R2 ;  /* 0x000000040b027825 */ /* 0x004fca00078e0002 */
[----:B-1----:R-:W-:Y:S01]  /*02e0*/  STG.E desc[UR6][R2.64], R5 ;  /* 0x0000000502007986 */ /* 0x002fe2000c101906 */
[----:B------:R-:W-:Y:S05]  /*02f0*/  EXIT ;  /* 0x000000000000794d */ /* 0x000fea0003800000 */
.L_x_1985:
        /* <DEDUP_REMOVED lines=16> */
.L_x_2202:


//--------------------- .text._Z12reduceGlobalILj8EiEvPT0_S1_j --------------------------
	.section	.text._Z12reduceGlobalILj8EiEvPT0_S1_j,"ax",@progbits
	.align	128
        .global         _Z12reduceGlobalILj8EiEvPT0_S1_j
        .type           _Z12reduceGlobalILj8EiEvPT0_S1_j,@function
        .size           _Z12reduceGlobalILj8EiEvPT0_S1_j,(.L_x_2203 - _Z12reduceGlobalILj8EiEvPT0_S1_j)
        .other          _Z12reduceGlobalILj8EiEvPT0_S1_j,@"STO_CUDA_ENTRY STV_DEFAULT"
_Z12reduceGlobalILj8EiEvPT0_S1_j:
.text._Z12reduceGlobalILj8EiEvPT0_S1_j:
        /* <DEDUP_REMOVED lines=18> */
.L_x_1989:
        /* <DEDUP_REMOVED lines=10> */
.L_x_1988:
[----:B------:R0:W-:Y:S02]  /*01c0*/  STS [R8], R9 ;  /* 0x0000000908007388 */ /* 0x0001e40000000800 */
.L_x_1987:
[----:B------:R-:W-:Y:S05]  /*01d0*/  BSYNC.RECONVERGENT B0 ;  /* 0x0000000000007941 */ /* 0x000fea0003800200 */
.L_x_1986:
        /* <DEDUP_REMOVED lines=11> */
[----:B------:R-:W-:Y:S04]  /*0290*/  STS [R8], R5 ;  /* 0x0000000508007388 */ /* 0x000fe80000000800 */
[----:B------:R-:W-:Y:S04]  /*02a0*/  LDS R0, [R8+0x4] ;  /* 0x0000040008007984 */ /* 0x000fe80000000800 */
[----:B------:R-:W1:Y:S02]  /*02b0*/  LDS R7, [R8] ;  /* 0x0000000008077984 */ /* 0x000e640000000800 */
[----:B-1----:R-:W-:-:S05]  /*02c0*/  IADD3 R7, PT, PT, R0, R7, RZ ;  /* 0x0000000700077210 */ /* 0x002fca0007ffe0ff */
[----:B------:R1:W-:Y:S01]  /*02d0*/  STS [R8], R7 ;  /* 0x0000000708007388 */ /* 0x0003e20000000800 */
[----:B------:R-:W-:Y:S05]  /*02e0*/  @P0 EXIT ;  /* 0x000000000000094d */ /* 0x000fea0003800000 */
[----:B------:R-:W2:Y:S01]  /*02f0*/  LDS R5, [UR4] ;  /* 0x00000004ff057984 */ /* 0x000ea20008000800 */
[----:B------:R-:W3:Y:S02]  /*0300*/  LDC.64 R2, c[0x0][0x388] ;  /* 0x0000e200ff027b82 */ /* 0x000ee40000000a00 */
[----:B---3--:R-:W-:-:S05]  /*0310*/  IMAD.WIDE.U32 R2, R11, 0x4, R2 ;  /* 0x000000040b027825 */ /* 0x008fca00078e0002 */
[----:B--2---:R-:W-:Y:S01]  /*0320*/  STG.E desc[UR6][R2.64], R5 ;  /* 0x0000000502007986 */ /* 0x004fe2000c101906 */
[----:B------:R-:W-:Y:S05]  /*0330*/  EXIT ;  /* 0x000000000000794d */ /* 0x000fea0003800000 */
.L_x_1990:
        /* <DEDUP_REMOVED lines=12> */
.L_x_2203:


//--------------------- .text._Z12reduceGlobalILj16EiEvPT0_S1_j --------------------------
	.section	.text._Z12reduceGlobalILj16EiEvPT0_S1_j,"ax",@progbits
	.align	128
        .global         _Z12reduceGlobalILj16EiEvPT0_S1_j
        .type           _Z12reduceGlobalILj16EiEvPT0_S1_j,@function
        .size           _Z12reduceGlobalILj16EiEvPT0_S1_j,(.L_x_2204 - _Z12reduceGlobalILj16EiEvPT0_S1_j)
        .other          _Z12reduceGlobalILj16EiEvPT0_S1_j,@"STO_CUDA_ENTRY STV_DEFAULT"
_Z12reduceGlobalILj16EiEvPT0_S1_j:
.text._Z12reduceGlobalILj16EiEvPT0_S1_j:
        /* <DEDUP_REMOVED lines=15> */
[----:B------:R-:W-:Y:S01]  /*00f0*/  HFMA2 R11, -RZ, RZ, 0, 0 ;  /* 0x00000000ff0b7431 */ /* 0x000fe200000001ff */
[----:B------:R-:W-:Y:S01]  /*0100*/  BSSY.RECONVERGENT B1, `(.L_x_1993) ;  /* 0x000000c000017945 */ /* 0x000fe20003800200 */
[----:B------:R-:W-:-:S05]  /*0110*/  IMAD.MOV.U32 R9, RZ, RZ, R2 ;  /* 0x000000ffff097224 */ /* 0x000fca00078e0002 */
[----:B------:R-:W1:Y:S02]  /*0120*/  LDC.64 R6, c[0x0][0x380] ;  /* 0x0000e000ff067b82 */ /* 0x000e640000000a00 */
.L_x_1994:
[C---:B------:R-:W-:Y:S02]  /*0130*/  VIADD R5, R9.reuse, 0x10 ;  /* 0x0000001009057836 */ /* 0x040fe40000000000 */
[----:B-1----:R-:W-:-:S04]  /*0140*/  IMAD.WIDE.U32 R2, R9, 0x4, R6 ;  /* 0x0000000409027825 */ /* 0x002fc800078e0006 */
[----:B------:R-:W-:Y:S02]  /*0150*/  IMAD.WIDE.U32 R4, R5, 0x4, R6 ;  /* 0x0000000405047825 */ /* 0x000fe400078e0006 */
[----:B------:R-:W2:Y:S04]  /*0160*/  LDG.E R2, desc[UR6][R2.64] ;  /* 0x0000000602027981 */ /* 0x000ea8000c1e1900 */
[----:B------:R-:W2:Y:S01]  /*0170*/  LDG.E R4, desc[UR6][R4.64] ;  /* 0x0000000604047981 */ /* 0x000ea2000c1e1900 */
[----:B0-----:R-:W-:-:S04]  /*0180*/  LEA R9, R10, R9, 0x5 ;  /* 0x000000090a097211 */ /* 0x001fc800078e28ff */
[----:B------:R-:W-:Y:S02]  /*0190*/  ISETP.GE.U32.AND P0, PT, R9, UR5, PT ;  /* 0x0000000509007c0c */ /* 0x000fe4000bf06070 */
[----:B--2---:R-:W-:-:S11]  /*01a0*/  IADD3 R11, PT, PT, R11, R4, R2 ;  /* 0x000000040b0b7210 */ /* 0x004fd60007ffe002 */
[----:B------:R-:W-:Y:S05]  /*01b0*/  @!P0 BRA `(.L_x_1994) ;  /* 0xfffffffc00dc8947 */ /* 0x000fea000383ffff */
[----:B------:R-:W-:Y:S05]  /*01c0*/  BSYNC.RECONVERGENT B1 ;  /* 0x0000000000017941 */ /* 0x000fea0003800200 */
.L_x_1993:
[----:B------:R0:W-:Y:S02]  /*01d0*/  STS [R8], R11 ;  /* 0x0000000b08007388 */ /* 0x0001e40000000800 */
.L_x_1992:
[----:B------:R-:W-:Y:S05]  /*01e0*/  BSYNC.RECONVERGENT B0 ;  /* 0x0000000000007941 */ /* 0x000fea0003800200 */
.L_x_1991:
[----:B------:R-:W-:Y:S01]  /*01f0*/  BAR.SYNC.DEFER_BLOCKING 0x0 ;  /* 0x0000000000007b1d */ /* 0x000fe20000010000 */
[----:B------:R-:W-:-:S13]  /*0200*/  ISETP.GT.U32.AND P0, PT, R13, 0x1f, PT ;  /* 0x0000001f0d00780c */ /* 0x000fda0003f04070 */
[----:B------:R-:W-:Y:S05]  /*0210*/  @P0 EXIT ;  /* 0x000000000000094d */ /* 0x000fea0003800000 */
[----:B------:R-:W-:Y:S01]  /*0220*/  LDS R2, [R8+0x20] ;  /* 0x0000200008027984 */ /* 0x000fe20000000800 */
[----:B------:R-:W-:-:S03]  /*0230*/  ISETP.NE.AND P0, PT, R13, RZ, PT ;  /* 0x000000ff0d00720c */ /* 0x000fc60003f05270 */
[----:B------:R-:W1:Y:S02]  /*0240*/  LDS R3, [R8] ;  /* 0x0000000008037984 */ /* 0x000e640000000800 */
[----:B-1----:R-:W-:-:S05]  /*0250*/  IMAD.IADD R3, R2, 0x1, R3 ;  /* 0x0000000102037824 */ /* 0x002fca00078e0203 */
[----:B------:R-:W-:Y:S04]  /*0260*/  STS [R8], R3 ;  /* 0x0000000308007388 */ /* 0x000fe80000000800 */
[----:B------:R-:W-:Y:S04]  /*0270*/  LDS R2, [R8+0x10] ;  /* 0x0000100008027984 */ /* 0x000fe80000000800 */
        /* <DEDUP_REMOVED lines=17> */
.L_x_1995:
        /* <DEDUP_REMOVED lines=15> */
.L_x_2204:


//--------------------- .text._Z12reduceGlobalILj32EiEvPT0_S1_j --------------------------
	.section	.text._Z12reduceGlobalILj32EiEvPT0_S1_j,"ax",@progbits
	.align	128
        .global         _Z12reduceGlobalILj32EiEvPT0_S1_j
        .type           _Z12reduceGlobalILj32EiEvPT0_S1_j,@function
        .size           _Z12reduceGlobalILj32EiEvPT0_S1_j,(.L_x_2205 - _Z12reduceGlobalILj32EiEvPT0_S1_j)
        .other          _Z12reduceGlobalILj32EiEvPT0_S1_j,@"STO_CUDA_ENTRY STV_DEFAULT"
_Z12reduceGlobalILj32EiEvPT0_S1_j:
.text._Z12reduceGlobalILj32EiEvPT0_S1_j:
        /* <DEDUP_REMOVED lines=19> */
.L_x_1999:
        /* <DEDUP_REMOVED lines=10> */
.L_x_1998:
[----:B------:R0:W-:Y:S02]  /*01d0*/  STS [R2], R13 ;  /* 0x0000000d02007388 */ /* 0x0001e40000000800 */
.L_x_1997:
[----:B------:R-:W-:Y:S05]  /*01e0*/  BSYNC.RECONVERGENT B0 ;  /* 0x0000000000007941 */ /* 0x000fea0003800200 */
.L_x_1996:
        /* <DEDUP_REMOVED lines=26> */
[----:B0-----:R-:W0:Y:S02]  /*0390*/  LDC.64 R2, c[0x0][0x388] ;  /* 0x0000e200ff027b82 */ /* 0x001e240000000a00 */
[----:B0-----:R-:W-:-:S05]  /*03a0*/  IMAD.WIDE.U32 R2, R0, 0x4, R2 ;  /* 0x0000000400027825 */ /* 0x001fca00078e0002 */
[----:B-1----:R-:W-:Y:S01]  /*03b0*/  STG.E desc[UR6][R2.64], R5 ;  /* 0x0000000502007986 */ /* 0x002fe2000c101906 */
[----:B------:R-:W-:Y:S05]  /*03c0*/  EXIT ;  /* 0x000000000000794d */ /* 0x000fea0003800000 */
.L_x_2000:
        /* <DEDUP_REMOVED lines=11> */
.L_x_2205:


//--------------------- .text._Z12reduceGlobalILj64EiEvPT0_S1_j --------------------------
	.section	.text._Z12reduceGlobalILj64EiEvPT0_S1_j,"ax",@progbits
	.align	128
        .global         _Z12reduceGlobalILj64EiEvPT0_S1_j
        .type           _Z12reduceGlobalILj64EiEvPT0_S1_j,@function
        .size           _Z12reduceGlobalILj64EiEvPT0_S1_j,(.L_x_2206 - _Z12reduceGlobalILj64EiEvPT0_S1_j)
        .other          _Z12reduceGlobalILj64EiEvPT0_S1_j,@"STO_CUDA_ENTRY STV_DEFAULT"
_Z12reduceGlobalILj64EiEvPT0_S1_j:
.text._Z12reduceGlobalILj64EiEvPT0_S1_j:
        /* <DEDUP_REMOVED lines=19> */
.L_x_2004:
        /* <DEDUP_REMOVED lines=10> */
.L_x_2003:
[----:B------:R0:W-:Y:S02]  /*01d0*/  STS [R2], R13 ;  /* 0x0000000d02007388 */ /* 0x0001e40000000800 */
.L_x_2002:
[----:B------:R-:W-:Y:S05]  /*01e0*/  BSYNC.RECONVERGENT B0 ;  /* 0x0000000000007941 */ /* 0x000fea0003800200 */
.L_x_2001:
        /* <DEDUP_REMOVED lines=30> */
[----:B01----:R-:W0:Y:S02]  /*03d0*/  LDC.64 R2, c[0x0][0x388] ;  /* 0x0000e200ff027b82 */ /* 0x003e240000000a00 */
[----:B0-----:R-:W-:-:S05]  /*03e0*/  IMAD.WIDE.U32 R2, R0, 0x4, R2 ;  /* 0x0000000400027825 */ /* 0x001fca00078e0002 */
[----:B--2---:R-:W-:Y:S01]  /*03f0*/  STG.E desc[UR6][R2.64], R5 ;  /* 0x0000000502007986 */ /* 0x004fe2000c101906 */
[----:B------:R-:W-:Y:S05]  /*0400*/  EXIT ;  /* 0x000000000000794d */ /* 0x000fea0003800000 */
.L_x_2005:
        /* <DEDUP_REMOVED lines=15> */
.L_x_2206:


//--------------------- .text._Z12reduceGlobalILj128EiEvPT0_S1_j --------------------------
	.section	.text._Z12reduceGlobalILj128EiEvPT0_S1_j,"ax",@progbits
	.align	128
        .global         _Z12reduceGlobalILj128EiEvPT0_S1_j
        .type           _Z12reduceGlobalILj128EiEvPT0_S1_j,@function
        .size           _Z12reduceGlobalILj128EiEvPT0_S1_j,(.L_x_2207 - _Z12reduceGlobalILj128EiEvPT0_S1_j)
        .other          _Z12reduceGlobalILj128EiEvPT0_S1_j,@"STO_CUDA_ENTRY STV_DEFAULT"
_Z12reduceGlobalILj128EiEvPT0_S1_j:
.text._Z12reduceGlobalILj128EiEvPT0_S1_j:
        /* <DEDUP_REMOVED lines=19> */
.L_x_2009:
[C---:B------:R-:W-:Y:S02]  /*0130*/  VIADD R7, R11.reuse, 0x80 ;  /* 0x000000800b077836 */ /* 0x040fe40000000000 */
        /* <DEDUP_REMOVED lines=9> */
.L_x_2008:
[----:B------:R0:W-:Y:S02]  /*01d0*/  STS [R2], R13 ;  /* 0x0000000d02007388 */ /* 0x0001e40000000800 */
.L_x_2007:
[----:B------:R-:W-:Y:S05]  /*01e0*/  BSYNC.RECONVERGENT B0 ;  /* 0x0000000000007941 */ /* 0x000fea0003800200 */
.L_x_2006:
[----:B------:R-:W-:Y:S01]  /*01f0*/  BAR.SYNC.DEFER_BLOCKING 0x0 ;  /* 0x0000000000007b1d */ /* 0x000fe20000010000 */
[C---:B------:R-:W-:Y:S02]  /*0200*/  ISETP.GT.U32.AND P0, PT, R3.reuse, 0x3f, PT ;  /* 0x0000003f0300780c */ /* 0x040fe40003f04070 */
[----:B------:R-:W-:-:S11]  /*0210*/  ISETP.GT.U32.AND P1, PT, R3, 0x1f, PT ;  /* 0x0000001f0300780c */ /* 0x000fd60003f24070 */
[----:B------:R-:W-:Y:S04]  /*0220*/  @!P0 LDS R4, [R2+0x100] ;  /* 0x0001000002048984 */ /* 0x000fe80000000800 */
[----:B------:R-:W1:Y:S02]  /*0230*/  @!P0 LDS R5, [R2] ;  /* 0x0000000002058984 */ /* 0x000e640000000800 */
[----:B-1----:R-:W-:-:S05]  /*0240*/  @!P0 IADD3 R5, PT, PT, R4, R5, RZ ;  /* 0x0000000504058210 */ /* 0x002fca0007ffe0ff */
[----:B------:R1:W-:Y:S01]  /*0250*/  @!P0 STS [R2], R5 ;  /* 0x0000000502008388 */ /* 0x0003e20000000800 */
[----:B------:R-:W-:Y:S06]  /*0260*/  BAR.SYNC.DEFER_BLOCKING 0x0 ;  /* 0x0000000000007b1d */ /* 0x000fec0000010000 */
[----:B------:R-:W-:Y:S05]  /*0270*/  @P1 EXIT ;  /* 0x000000000000194d */ /* 0x000fea0003800000 */
[----:B------:R-:W-:Y:S01]  /*0280*/  LDS R4, [R2+0x80] ;  /* 0x0000800002047984 */ /* 0x000fe20000000800 */
[----:B------:R-:W-:-:S03]  /*0290*/  ISETP.NE.AND P0, PT, R3, RZ, PT ;  /* 0x000000ff0300720c */ /* 0x000fc60003f05270 */
[----:B-1----:R-:W1:Y:S02]  /*02a0*/  LDS R5, [R2] ;  /* 0x0000000002057984 */ /* 0x002e640000000800 */
        /* <DEDUP_REMOVED lines=28> */
.L_x_2010:
        /* <DEDUP_REMOVED lines=9> */
.L_x_2207:


//--------------------- .text._Z12reduceGlobalILj256EiEvPT0_S1_j --------------------------
	.section	.text._Z12reduceGlobalILj256EiEvPT0_S1_j,"ax",@progbits
	.align	128
        .global         _Z12reduceGlobalILj256EiEvPT0_S1_j
        .type           _Z12reduceGlobalILj256EiEvPT0_S1_j,@function
        .size           _Z12reduceGlobalILj256EiEvPT0_S1_j,(.L_x_2208 - _Z12reduceGlobalILj256EiEvPT0_S1_j)
        .other          _Z12reduceGlobalILj256EiEvPT0_S1_j,@"STO_CUDA_ENTRY STV_DEFAULT"
_Z12reduceGlobalILj256EiEvPT0_S1_j:
.text._Z12reduceGlobalILj256EiEvPT0_S1_j:
        /* <DEDUP_REMOVED lines=19> */
.L_x_2014:
        /* <DEDUP_REMOVED lines=10> */
.L_x_2013:
[----:B------:R0:W-:Y:S02]  /*01d0*/  STS [R2], R13 ;  /* 0x0000000d02007388 */ /* 0x0001e40000000800 */
.L_x_2012:
[----:B------:R-:W-:Y:S05]  /*01e0*/  BSYNC.RECONVERGENT B0 ;  /* 0x0000000000007941 */ /* 0x000fea0003800200 */
.L_x_2011:
[----:B------:R-:W-:Y:S01]  /*01f0*/  BAR.SYNC.DEFER_BLOCKING 0x0 ;  /* 0x0000000000007b1d */ /* 0x000fe20000010000 */
[C---:B------:R-:W-:Y:S02]  /*0200*/  ISETP.GT.U32.AND P1, PT, R3.reuse, 0x7f, PT ;  /* 0x0000007f0300780c */ /* 0x040fe40003f24070 */
[----:B------:R-:W-:-:S11]  /*0210*/  ISETP.GT.U32.AND P0, PT, R3, 0x3f, PT ;  /* 0x0000003f0300780c */ /* 0x000fd60003f04070 */
[----:B------:R-:W-:Y:S04]  /*0220*/  @!P1 LDS R4, [R2+0x200] ;  /* 0x0002000002049984 */ /* 0x000fe80000000800 */
[----:B------:R-:W1:Y:S02]  /*0230*/  @!P1 LDS R5, [R2] ;  /* 0x0000000002059984 */ /* 0x000e640000000800 */
[----:B-1----:R-:W-:-:S05]  /*0240*/  @!P1 IADD3 R5, PT, PT, R4, R5, RZ ;  /* 0x0000000504059210 */ /* 0x002fca0007ffe0ff */
[----:B------:R-:W-:Y:S01]  /*0250*/  @!P1 STS [R2], R5 ;  /* 0x0000000502009388 */ /* 0x000fe20000000800 */
[----:B------:R-:W-:Y:S01]  /*0260*/  BAR.SYNC.DEFER_BLOCKING 0x0 ;  /* 0x0000000000007b1d */ /* 0x000fe20000010000 */
[----:B------:R-:W-:-:S05]  /*0270*/  ISETP.GT.U32.AND P1, PT, R3, 0x1f, PT ;  /* 0x0000001f0300780c */ /* 0x000fca0003f24070 */
[----:B------:R-:W-:Y:S04]  /*0280*/  @!P0 LDS R4, [R2+0x100] ;  /* 0x0001000002048984 */ /* 0x000fe80000000800 */
[----:B------:R-:W1:Y:S02]  /*0290*/  @!P0 LDS R7, [R2] ;  /* 0x0000000002078984 */ /* 0x000e640000000800 */
[----:B-1----:R-:W-:-:S05]  /*02a0*/  @!P0 IMAD.IADD R7, R4, 0x1, R7 ;  /* 0x0000000104078824 */ /* 0x002fca00078e0207 */
[----:B------:R1:W-:Y:S01]  /*02b0*/  @!P0 STS [R2], R7 ;  /* 0x0000000702008388 */ /* 0x0003e20000000800 */
[----:B------:R-:W-:Y:S06]  /*02c0*/  BAR.SYNC.DEFER_BLOCKING 0x0 ;  /* 0x0000000000007b1d */ /* 0x000fec0000010000 */
[----:B------:R-:W-:Y:S05]  /*02d0*/  @P1 EXIT ;  /* 0x000000000000194d */ /* 0x000fea0003800000 */
[----:B------:R-:W-:Y:S01]  /*02e0*/  LDS R4, [R2+0x80] ;  /* 0x0000800002047984 */ /* 0x000fe20000000800 */
[----:B------:R-:W-:-:S03]  /*02f0*/  ISETP.NE.AND P0, PT, R3, RZ, PT ;  /* 0x000000ff0300720c */ /* 0x000fc60003f05270 */
[----:B------:R-:W2:Y:S02]  /*0300*/  LDS R5, [R2] ;  /* 0x0000000002057984 */ /* 0x000ea40000000800 */
[----:B--2---:R-:W-:-:S05]  /*0310*/  IMAD.IADD R5, R4, 0x1, R5 ;  /* 0x0000000104057824 */ /* 0x004fca00078e0205 */
[----:B------:R-:W-:Y:S04]  /*0320*/  STS [R2], R5 ;  /* 0x0000000502007388 */ /* 0x000fe80000000800 */
[----:B------:R-:W-:Y:S04]  /*0330*/  LDS R4, [R2+0x40] ;  /* 0x0000400002047984 */ /* 0x000fe80000000800 */
[----:B-1----:R-:W1:Y:S02]  /*0340*/  LDS R7, [R2] ;  /* 0x0000000002077984 */ /* 0x002e640000000800 */
        /* <DEDUP_REMOVED lines=24> */
.L_x_2015:
        /* <DEDUP_REMOVED lines=11> */
.L_x_2208:


//--------------------- .text._Z12reduceGlobalILj512EiEvPT0_S1_j --------------------------
	.section	.text._Z12reduceGlobalILj512EiEvPT0_S1_j,"ax",@progbits
	.align	128
        .global         _Z12reduceGlobalILj512EiEvPT0_S1_j
        .type           _Z12reduceGlobalILj512EiEvPT0_S1_j,@function
        .size           _Z12reduceGlobalILj512EiEvPT0_S1_j,(.L_x_2209 - _Z12reduceGlobalILj512EiEvPT0_S1_j)
        .other          _Z12reduceGlobalILj512EiEvPT0_S1_j,@"STO_CUDA_ENTRY STV_DEFAULT"
_Z12reduceGlobalILj512EiEvPT0_S1_j:
.text._Z12reduceGlobalILj512EiEvPT0_S1_j:
        /* <DEDUP_REMOVED lines=10> */
[----:B---3--:R-:W-:-:S04]  /*00a0*/  IMAD.SHL.U32 R4, R0, 0x400, RZ ;  /* 0x0000040000047824 */ /* 0x008fc800078e00ff */
[----:B------:R1:W-:Y:S01]  /*00b0*/  STS [R2], RZ ;  /* 0x000000ff02007388 */ /* 0x0003e20000000800 */
[----:B------:R-:W-:-:S04]  /*00c0*/  LOP3.LUT R4, R4, R3, RZ, 0xfc, !PT ;  /* 0x0000000304047212 */ /* 0x000fc800078efcff */
[----:B0-----:R-:W-:-:S13]  /*00d0*/  ISETP.GE.U32.AND P0, PT, R4, UR5, PT ;  /* 0x0000000504007c0c */ /* 0x001fda000bf06070 */
[----:B-12---:R-:W-:Y:S05]  /*00e0*/  @P0 BRA `(.L_x_2017) ;  /* 0x0000000000400947 */ /* 0x006fea0003800000 */
[----:B------:R-:W0:Y:S01]  /*00f0*/  LDC R10, c[0x0][0x370] ;  /* 0x0000dc00ff0a7b82 */ /* 0x000e220000000800 */
[----:B------:R-:W-:Y:S01]  /*0100*/  HFMA2 R13, -RZ, RZ, 0, 0 ;  /* 0x00000000ff0d7431 */ /* 0x000fe200000001ff */
[----:B------:R-:W-:Y:S01]  /*0110*/  BSSY.RECONVERGENT B1, `(.L_x_2018) ;  /* 0x000000c000017945 */ /* 0x000fe20003800200 */
[----:B------:R-:W-:-:S05]  /*0120*/  IMAD.MOV.U32 R11, RZ, RZ, R4 ;  /* 0x000000ffff0b7224 */ /* 0x000fca00078e0004 */
[----:B------:R-:W1:Y:S02]  /*0130*/  LDC.64 R8, c[0x0][0x380] ;  /* 0x0000e000ff087b82 */ /* 0x000e640000000a00 */
.L_x_2019:
        /* <DEDUP_REMOVED lines=10> */
.L_x_2018:
[----:B------:R0:W-:Y:S02]  /*01e0*/  STS [R2], R13 ;  /* 0x0000000d02007388 */ /* 0x0001e40000000800 */
.L_x_2017:
[----:B------:R-:W-:Y:S05]  /*01f0*/  BSYNC.RECONVERGENT B0 ;  /* 0x0000000000007941 */ /* 0x000fea0003800200 */
.L_x_2016:
        /* <DEDUP_REMOVED lines=24> */
[----:B--2---:R-:W-:-:S05]  /*0380*/  IADD3 R5, PT, PT, R4, R5, RZ ;  /* 0x0000000504057210 */ /* 0x004fca0007ffe0ff */
[----:B------:R-:W-:Y:S04]  /*0390*/  STS [R2], R5 ;  /* 0x0000000502007388 */ /* 0x000fe80000000800 */
[----:B------:R-:W-:Y:S04]  /*03a0*/  LDS R4, [R2+0x40] ;  /* 0x0000400002047984 */ /* 0x000fe80000000800 */
[----:B------:R-:W2:Y:S02]  /*03b0*/  LDS R7, [R2] ;  /* 0x0000000002077984 */ /* 0x000ea40000000800 */
[----:B--2---:R-:W-:-:S05]  /*03c0*/  IMAD.IADD R7, R4, 0x1, R7 ;  /* 0x0000000104077824 */ /* 0x004fca00078e0207 */
[----:B------:R-:W-:Y:S04]  /*03d0*/  STS [R2], R7 ;  /* 0x0000000702007388 */ /* 0x000fe80000000800 */
[----:B------:R-:W-:Y:S04]  /*03e0*/  LDS R4, [R2+0x20] ;  /* 0x0000200002047984 */ /* 0x000fe80000000800 */
        /* <DEDUP_REMOVED lines=21> */
.L_x_2020:
        /* <DEDUP_REMOVED lines=12> */
.L_x_2209:


//--------------------- .text._Z14pickMembershipPiS_iii --------------------------
	.section	.text._Z14pickMembershipPiS_iii,"ax",@progbits
	.align	128
        .global         _Z14pickMembershipPiS_iii
        .type           _Z14pickMembershipPiS_iii,@function
        .size           _Z14pickMembershipPiS_iii,(.L_x_2210 - _Z14pickMembershipPiS_iii)
        .other          _Z14pickMembershipPiS_iii,@"STO_CUDA_ENTRY STV_DEFAULT"
_Z14pickMembershipPiS_iii:
.text._Z14pickMembershipPiS_iii:
[----:B------:R-:W-:Y:S01]  /*0000*/  LDC R1, c[0x0][0x37c] ;  /* 0x0000df00ff017b82 */ /* 0x000fe20000000800 */
[----:B------:R-:W0:Y:S07]  /*0010*/  S2R R2, SR_TID.X ;  /* 0x0000000000027919 */ /* 0x000e2e0000002100 */
[----:B------:R-:W1:Y:S08]  /*0020*/  S2UR UR4, SR_CTAID.X ;  /* 0x00000000000479c3 */ /* 0x000e700000002500 */
[----:B------:R-:W2:Y:S01]  /*0030*/  LDC R7, c[0x0][0x394] ;  /* 0x0000e500ff077b82 */ /* 0x000ea20000000800 */
[----:B-1----:R-:W-:-:S06]  /*0040*/  USHF.L.U32 UR4, UR4, 0xa, URZ ;  /* 0x0000000a04047899 */ /* 0x002fcc00080006ff */
[----:B0-----:R-:W-:-:S04]  /*0050*/  LOP3.LUT R2, R2, UR4, RZ, 0xfc, !PT ;  /* 0x0000000402027c12 */ /* 0x001fc8000f8efcff */
[----:B--2---:R-:W-:-:S13]  /*0060*/  ISETP.GT.AND P0, PT, R2, R7, PT ;  /* 0x000000070200720c */ /* 0x004fda0003f04270 */
[----:B------:R-:W-:Y:S05]  /*0070*/  @P0 EXIT ;  /* 0x000000000000094d */ /* 0x000fea0003800000 */
[----:B------:R-:W0:Y:S02]  /*0080*/  LDCU UR4, c[0x0][0x398] ;  /* 0x00007300ff0477ac */ /* 0x000e240008000800 */
[----:B0-----:R-:W-:-:S13]  /*0090*/  ISETP.NE.AND P0, PT, RZ, UR4, PT ;  /* 0x00000004ff007c0c */ /* 0x001fda000bf05270 */
[----:B------:R-:W-:Y:S05]  /*00a0*/  @!P0 EXIT ;  /* 0x000000000000894d */ /* 0x000fea0003800000 */
[----:B------:R-:W0:Y:S01]  /*00b0*/  LDC R0, c[0x0][0x398] ;  /* 0x0000e600ff007b82 */ /* 0x000e220000000800 */
[----:B------:R-:W-:Y:S01]  /*00c0*/  UISETP.GE.U32.AND UP0, UPT, UR4, 0x8, UPT ;  /* 0x000000080400788c */ /* 0x000fe2000bf06070 */
[----:B------:R-:W-:Y:S01]  /*00d0*/  SHF.R.S32.HI R3, RZ, 0x1f, R2 ;  /* 0x0000001fff037819 */ /* 0x000fe20000011402 */
[----:B------:R-:W-:Y:S01]  /*00e0*/  UMOV UR6, URZ ;  /* 0x000000ff00067c82 */ /* 0x000fe20008000000 */
[----:B------:R-:W-:Y:S01]  /*00f0*/  SHF.R.S32.HI R6, RZ, 0x1f, R7 ;  /* 0x0000001fff067819 */ /* 0x000fe20000011407 */
[----:B------:R-:W-:Y:S01]  /*0100*/  UMOV UR7, URZ ;  /* 0x000000ff00077c82 */ /* 0x000fe20008000000 */
[----:B------:R-:W1:Y:S02]  /*0110*/  LDCU.64 UR8, c[0x0][0x358] ;  /* 0x00006b00ff0877ac */ /* 0x000e640008000a00 */
[----:B------:R-:W2:Y:S01]  /*0120*/  LDC.64 R4, c[0x0][0x380] ;  /* 0x0000e000ff047b82 */ /* 0x000ea20000000a00 */
[----:B0-----:R-:W-:Y:S01]  /*0130*/  LOP3.LUT P3, RZ, R0, 0x7, RZ, 0xc0, !PT ;  /* 0x0000000700ff7812 */ /* 0x001fe2000786c0ff */
[----:B--2---:R-:W-:Y:S01]  /*0140*/  IMAD.WIDE R4, R2, 0x4, R4 ;  /* 0x0000000402047825 */ /* 0x004fe200078e0204 */
[----:B-1----:R-:W-:Y:S11]  /*0150*/  BRA.U !UP0, `(.L_x_2021) ;  /* 0x00000009080c7547 */ /* 0x002ff6000b800000 */
[----:B------:R-:W0:Y:S01]  /*0160*/  LDCU.64 UR10, c[0x0][0x388] ;  /* 0x00007100ff0a77ac */ /* 0x000e220008000a00 */
[C-C-:B------:R-:W-:Y:S01]  /*0170*/  SHF.L.U64.HI R10, R7.reuse, 0x5, R6.reuse ;  /* 0x00000005070a7819 */ /* 0x140fe20000010206 */
[C---:B------:R-:W-:Y:S01]  /*0180*/  IMAD.SHL.U32 R8, R7.reuse, 0x4, RZ ;  /* 0x0000000407087824 */ /* 0x040fe200078e00ff */
[----:B------:R-:W-:Y:S01]  /*0190*/  SHF.L.U64.HI R12, R7, 0x2, R6 ;  /* 0x00000002070c7819 */ /* 0x000fe20000010206 */
[----:B------:R-:W1:Y:S01]  /*01a0*/  LDCU UR6, c[0x0][0x390] ;  /* 0x00007200ff0677ac */ /* 0x000e620008000800 */
[----:B------:R-:W2:Y:S01]  /*01b0*/  LDCU UR5, c[0x0][0x390] ;  /* 0x00007200ff0577ac */ /* 0x000ea20008000800 */
[----:B------:R-:W-:Y:S01]  /*01c0*/  USHF.R.S32.HI UR7, URZ, 0x1f, UR4 ;  /* 0x0000001fff077899 */ /* 0x000fe20008011404 */
[----:B0-----:R-:W-:-:S04]  /*01d0*/  LEA R14, P2, R2, UR10, 0x2 ;  /* 0x0000000a020e7c11 */ /* 0x001fc8000f8410ff */
[C---:B------:R-:W-:Y:S02]  /*01e0*/  LEA.HI.X R9, R2.reuse, UR11, R3, 0x2, P2 ;  /* 0x0000000b02097c11 */ /* 0x040fe400090f1403 */
[C---:B-1----:R-:W-:Y:S01]  /*01f0*/  ISETP.GE.AND P1, PT, R2.reuse, UR6, PT ;  /* 0x0000000602007c0c */ /* 0x042fe2000bf26270 */
[----:B------:R-:W-:Y:S01]  /*0200*/  ULOP3.LUT UR6, UR4, 0xfffffff8, URZ, 0xc0, !UPT ;  /* 0xfffffff804067892 */ /* 0x000fe2000f8ec0ff */
[----:B--2---:R-:W-:Y:S01]  /*0210*/  ISETP.GE.AND P0, PT, R2, UR5, PT ;  /* 0x0000000502007c0c */ /* 0x004fe2000bf06270 */
[----:B------:R-:W-:Y:S01]  /*0220*/  UMOV UR5, URZ ;  /* 0x000000ff00057c82 */ /* 0x000fe20008000000 */
[----:B------:R-:W-:-:S11]  /*0230*/  UMOV UR4, URZ ;  /* 0x000000ff00047c82 */ /* 0x000fd60008000000 */
.L_x_2022:
[----:B0-----:R-:W2:Y:S01]  /*0240*/  @!P0 LDG.E R11, desc[UR8][R4.64] ;  /* 0x00000008040b8981 */ /* 0x001ea2000c1e1900 */
[----:B------:R-:W-:Y:S02]  /*0250*/  IMAD.MOV.U32 R16, RZ, RZ, -0x1 ;  /* 0xffffffffff107424 */ /* 0x000fe400078e00ff */
[----:B------:R-:W-:Y:S02]  /*0260*/  IMAD.MOV.U32 R17, RZ, RZ, -0x1 ;  /* 0xffffffffff117424 */ /* 0x000fe400078e00ff */
[----:B------:R-:W-:Y:S01]  /*0270*/  IMAD.MOV.U32 R15, RZ, RZ, R9 ;  /* 0x000000ffff0f7224 */ /* 0x000fe200078e0009 */
[--C-:B--2---:R-:W-:Y:S01]  /*0280*/  @!P0 SHF.R.S32.HI R18, RZ, 0x1f, R11.reuse ;  /* 0x0000001fff128819 */ /* 0x104fe2000001140b */
[----:B------:R-:W-:-:S04]  /*0290*/  @!P0 IMAD.MOV.U32 R16, RZ, RZ, R11 ;  /* 0x000000ffff108224 */ /* 0x000fc800078e000b */
[----:B------:R-:W-:Y:S01]  /*02a0*/  @!P0 IMAD.MOV.U32 R17, RZ, RZ, R18 ;  /* 0x000000ffff118224 */ /* 0x000fe200078e0012 */
[----:B------:R-:W-:Y:S02]  /*02b0*/  ISETP.NE.U32.AND P2, PT, R16, UR4, PT ;  /* 0x0000000410007c0c */ /* 0x000fe4000bf45070 */
[----:B------:R-:W-:Y:S02]  /*02c0*/  PLOP3.LUT P0, PT, P1, PT, PT, 0x80, 0x8 ;  /* 0x000000000008781c */ /* 0x000fe40000f0f070 */
[----:B------:R-:W-:-:S04]  /*02d0*/  ISETP.NE.AND.EX P2, PT, R17, UR5, PT, P2 ;  /* 0x0000000511007c0c */ /* 0x000fc8000bf45320 */
[----:B------:R-:W-:-:S05]  /*02e0*/  SEL R11, RZ, 0x1, P2 ;  /* 0x00000001ff0b7807 */ /* 0x000fca0001000000 */
[----:B------:R0:W-:Y:S04]  /*02f0*/  STG.E desc[UR8][R14.64], R11 ;  /* 0x0000000b0e007986 */ /* 0x0001e8000c101908 */
[----:B------:R-:W2:Y:S01]  /*0300*/  @!P0 LDG.E R13, desc[UR8][R4.64] ;  /* 0x00000008040d8981 */ /* 0x000ea2000c1e1900 */
[----:B------:R-:W-:Y:S01]  /*0310*/  UIADD3 UR10, UP0, UPT, UR4, 0x1, URZ ;  /* 0x00000001040a7890 */ /* 0x000fe2000ff1e0ff */
[----:B------:R-:W-:Y:S02]  /*0320*/  IMAD.MOV.U32 R16, RZ, RZ, -0x1 ;  /* 0xffffffffff107424 */ /* 0x000fe400078e00ff */
[----:B------:R-:W-:Y:S01]  /*0330*/  IMAD.MOV.U32 R17, RZ, RZ, -0x1 ;  /* 0xffffffffff117424 */ /* 0x000fe200078e00ff */
[----:B------:R-:W-:Y:S01]  /*0340*/  UIADD3.X UR11, UPT, UPT, URZ, UR5, URZ, UP0, !UPT ;  /* 0x00000005ff0b7290 */ /* 0x000fe200087fe4ff */
[--C-:B--2---:R-:W-:Y:S01]  /*0350*/  @!P0 SHF.R.S32.HI R18, RZ, 0x1f, R13.reuse ;  /* 0x0000001fff128819 */ /* 0x104fe2000001140d */
[----:B------:R-:W-:-:S04]  /*0360*/  @!P0 IMAD.MOV.U32 R16, RZ, RZ, R13 ;  /* 0x000000ffff108224 */ /* 0x000fc800078e000d */
[----:B------:R-:W-:Y:S01]  /*0370*/  @!P0 IMAD.MOV.U32 R17, RZ, RZ, R18 ;  /* 0x000000ffff118224 */ /* 0x000fe200078e0012 */
[----:B------:R-:W-:Y:S02]  /*0380*/  ISETP.NE.U32.AND P2, PT, R16, UR10, PT ;  /* 0x0000000a10007c0c */ /* 0x000fe4000bf45070 */
[----:B------:R-:W-:Y:S02]  /*0390*/  IADD3 R16, P4, PT, R14, R8, RZ ;  /* 0x000000080e107210 */ /* 0x000fe40007f9e0ff */
[----:B------:R-:W-:-:S03]  /*03a0*/  ISETP.NE.AND.EX P2, PT, R17, UR11, PT, P2 ;  /* 0x0000000b11007c0c */ /* 0x000fc6000bf45320 */
[----:B------:R-:W-:Y:S01]  /*03b0*/  IMAD.X R17, R9, 0x1, R12, P4 ;  /* 0x0000000109117824 */ /* 0x000fe200020e060c */
[----:B0-----:R-:W-:-:S05]  /*03c0*/  SEL R11, RZ, 0x1, P2 ;  /* 0x00000001ff0b7807 */ /* 0x001fca0001000000 */
        /* <DEDUP_REMOVED lines=75> */
[----:B------:R-:W-:Y:S02]  /*0880*/  UIADD3.X UR11, UPT, UPT, URZ, UR5, URZ, UP0, !UPT ;  /* 0x00000005ff0b7290 */ /* 0x000fe400087fe4ff */
[----:B------:R-:W-:-:S04]  /*0890*/  UIADD3 UR4, UP0, UPT, UR4, 0x8, URZ ;  /* 0x0000000804047890 */ /* 0x000fc8000ff1e0ff */
[----:B------:R-:W-:Y:S02]  /*08a0*/  UIADD3.X UR5, UPT, UPT, URZ, UR5, URZ, UP0, !UPT ;  /* 0x00000005ff057290 */ /* 0x000fe400087fe4ff */
[----:B------:R-:W-:-:S04]  /*08b0*/  UISETP.NE.U32.AND UP0, UPT, UR4, UR6, UPT ;  /* 0x000000060400728c */ /* 0x000fc8000bf05070 */
[----:B------:R-:W-:Y:S01]  /*08c0*/  UISETP.NE.AND.EX UP0, UPT, UR5, UR7, UPT, UP0 ;  /* 0x000000070500728c */ /* 0x000fe2000bf05300 */
[--C-:B--2---:R-:W-:Y:S01]  /*08d0*/  @!P0 SHF.R.S32.HI R20, RZ, 0x1f, R13.reuse ;  /* 0x0000001fff148819 */ /* 0x104fe2000001140d */
[----:B------:R-:W-:-:S04]  /*08e0*/  @!P0 IMAD.MOV.U32 R16, RZ, RZ, R13 ;  /* 0x000000ffff108224 */ /* 0x000fc800078e000d */
[----:B------:R-:W-:Y:S01]  /*08f0*/  @!P0 IMAD.MOV.U32 R17, RZ, RZ, R20 ;  /* 0x000000ffff118224 */ /* 0x000fe200078e0014 */
[----:B------:R-:W-:Y:S02]  /*0900*/  ISETP.NE.U32.AND P2, PT, R16, UR10, PT ;  /* 0x0000000a10007c0c */ /* 0x000fe4000bf45070 */
[----:B------:R-:W-:Y:S02]  /*0910*/  IADD3 R16, P4, PT, R18, R8, RZ ;  /* 0x0000000812107210 */ /* 0x000fe40007f9e0ff */
[----:B------:R-:W-:-:S03]  /*0920*/  ISETP.NE.AND.EX P2, PT, R17, UR11, PT, P2 ;  /* 0x0000000b11007c0c */ /* 0x000fc6000bf45320 */
[----:B------:R-:W-:Y:S01]  /*0930*/  IMAD.X R17, R19, 0x1, R12, P4 ;  /* 0x0000000113117824 */ /* 0x000fe200020e060c */
[----:B0-----:R-:W-:Y:S02]  /*0940*/  SEL R11, RZ, 0x1, P2 ;  /* 0x00000001ff0b7807 */ /* 0x001fe40001000000 */
[----:B------:R-:W-:-:S03]  /*0950*/  LEA R14, P2, R7, R14, 0x5 ;  /* 0x0000000e070e7211 */ /* 0x000fc600078428ff */
[----:B------:R0:W-:Y:S02]  /*0960*/  STG.E desc[UR8][R16.64], R11 ;  /* 0x0000000b10007986 */ /* 0x0001e4000c101908 */
[----:B------:R-:W-:Y:S01]  /*0970*/  IMAD.X R9, R9, 0x1, R10, P2 ;  /* 0x0000000109097824 */ /* 0x000fe200010e060a */
[----:B------:R-:W-:Y:S07]  /*0980*/  BRA.U UP0, `(.L_x_2022) ;  /* 0xfffffff9002c7547 */ /* 0x000fee000b83ffff */
.L_x_2021:
[----:B------:R-:W-:Y:S05]  /*0990*/  @!P3 EXIT ;  /* 0x000000000000b94d */ /* 0x000fea0003800000 */
[----:B------:R-:W-:-:S04]  /*09a0*/  LOP3.LUT R7, R0, 0x7, RZ, 0xc0, !PT ;  /* 0x0000000700077812 */ /* 0x000fc800078ec0ff */
[----:B------:R-:W-:-:S04]  /*09b0*/  IADD3 R7, P1, PT, R7, -0x1, RZ ;  /* 0xffffffff07077810 */ /* 0x000fc80007f3e0ff */
[----:B------:R-:W-:Y:S01]  /*09c0*/  ISETP.GE.U32.AND P0, PT, R7, 0x3, PT ;  /* 0x000000030700780c */ /* 0x000fe20003f06070 */
[----:B------:R-:W-:Y:S01]  /*09d0*/  IMAD.X R7, RZ, RZ, -0x1, P1 ;  /* 0xffffffffff077424 */ /* 0x000fe200008e06ff */
[----:B------:R-:W-:-:S04]  /*09e0*/  LOP3.LUT P1, R14, R0, 0x3, RZ, 0xc0, !PT ;  /* 0x00000003000e7812 */ /* 0x000fc8000782c0ff */
[----:B------:R-:W-:-:S13]  /*09f0*/  ISETP.GE.U32.AND.EX P0, PT, R7, RZ, PT, P0 ;  /* 0x000000ff0700720c */ /* 0x000fda0003f06100 */
[----:B------:R-:W-:Y:S05]  /*0a00*/  @!P0 BRA `(.L_x_2023) ;  /* 0x0000000000f88947 */ /* 0x000fea0003800000 */
[----:B------:R-:W1:Y:S01]  /*0a10*/  LDCU UR4, c[0x0][0x390] ;  /* 0x00007200ff0477ac */ /* 0x000e620008000800 */
[----:B------:R-:W2:Y:S01]  /*0a20*/  LDC R15, c[0x0][0x394] ;  /* 0x0000e500ff0f7b82 */ /* 0x000ea20000000800 */
[----:B-1----:R-:W-:Y:S01]  /*0a30*/  ISETP.GE.AND P2, PT, R2, UR4, PT ;  /* 0x0000000402007c0c */ /* 0x002fe2000bf46270 */
[----:B------:R-:W1:-:S12]  /*0a40*/  LDCU.64 UR4, c[0x0][0x388] ;  /* 0x00007100ff0477ac */ /* 0x000e580008000a00 */
[----:B------:R-:W3:Y:S01]  /*0a50*/  @!P2 LDG.E R7, desc[UR8][R4.64] ;  /* 0x000000080407a981 */ /* 0x000ee2000c1e1900 */
[----:B------:R-:W-:Y:S02]  /*0a60*/  IMAD.MOV.U32 R8, RZ, RZ, -0x1 ;  /* 0xffffffffff087424 */ /* 0x000fe400078e00ff */
[C---:B--2---:R-:W-:Y:S02]  /*0a70*/  IMAD R13, R15.reuse, UR7, RZ ;  /* 0x000000070f0d7c24 */ /* 0x044fe4000f8e02ff */
[----:B0-----:R-:W-:-:S04]  /*0a80*/  IMAD.WIDE.U32 R10, R15, UR6, R2 ;  /* 0x000000060f0a7c25 */ /* 0x001fc8000f8e0002 */
[----:B------:R-:W-:Y:S02]  /*0a90*/  IMAD R13, R6, UR6, R13 ;  /* 0x00000006060d7c24 */ /* 0x000fe4000f8e020d */
[----:B------:R-:W-:Y:S02]  /*0aa0*/  IMAD.MOV.U32 R9, RZ, RZ, -0x1 ;  /* 0xffffffffff097424 */ /* 0x000fe400078e00ff */
[--C-:B---3--:R-:W-:Y:S01]  /*0ab0*/  @!P2 IMAD.MOV.U32 R8, RZ, RZ, R7.reuse ;  /* 0x000000ffff08a224 */ /* 0x108fe200078e0007 */
[----:B------:R-:W-:Y:S01]  /*0ac0*/  @!P2 SHF.R.S32.HI R9, RZ, 0x1f, R7 ;  /* 0x0000001fff09a819 */ /* 0x000fe20000011407 */
[----:B------:R-:W-:-:S03]  /*0ad0*/  IMAD.IADD R7, R11, 0x1, R13 ;  /* 0x000000010b077824 */ /* 0x000fc600078e020d */
[----:B------:R-:W-:Y:S02]  /*0ae0*/  ISETP.NE.U32.AND P0, PT, R8, UR6, PT ;  /* 0x0000000608007c0c */ /* 0x000fe4000bf05070 */
[C---:B-1----:R-:W-:Y:S02]  /*0af0*/  LEA R8, P3, R10.reuse, UR4, 0x2 ;  /* 0x000000040a087c11 */ /* 0x042fe4000f8610ff */
[----:B------:R-:W-:Y:S02]  /*0b00*/  ISETP.NE.AND.EX P0, PT, R9, UR7, PT, P0 ;  /* 0x0000000709007c0c */ /* 0x000fe4000bf05300 */
[----:B------:R-:W-:Y:S02]  /*0b10*/  LEA.HI.X R9, R10, UR5, R7, 0x2, P3 ;  /* 0x000000050a097c11 */ /* 0x000fe400098f1407 */
[----:B------:R-:W-:-:S05]  /*0b20*/  SEL R7, RZ, 0x1, P0 ;  /* 0x00000001ff077807 */ /* 0x000fca0000000000 */
[----:B------:R0:W-:Y:S04]  /*0b30*/  STG.E desc[UR8][R8.64], R7 ;  /* 0x0000000708007986 */ /* 0x0001e8000c101908 */
[----:B------:R-:W2:Y:S01]  /*0b40*/  @!P2 LDG.E R13, desc[UR8][R4.64] ;  /* 0x00000008040da981 */ /* 0x000ea2000c1e1900 */
[----:B------:R-:W-:Y:S01]  /*0b50*/  UIADD3 UR4, UP0, UPT, UR6, 0x1, URZ ;  /* 0x0000000106047890 */ /* 0x000fe2000ff1e0ff */
[----:B------:R-:W-:Y:S02]  /*0b60*/  IMAD.MOV.U32 R10, RZ, RZ, -0x1 ;  /* 0xffffffffff0a7424 */ /* 0x000fe400078e00ff */
[C---:B------:R-:W-:Y:S01]  /*0b70*/  IMAD.SHL.U32 R17, R15.reuse, 0x4, RZ ;  /* 0x000000040f117824 */ /* 0x040fe200078e00ff */
[----:B------:R-:W-:Y:S01]  /*0b80*/  UIADD3.X UR5, UPT, UPT, URZ, UR7, URZ, UP0, !UPT ;  /* 0x00000007ff057290 */ /* 0x000fe200087fe4ff */
[----:B------:R-:W-:Y:S01]  /*0b90*/  IMAD.MOV.U32 R11, RZ, RZ, -0x1 ;  /* 0xffffffffff0b7424 */ /* 0x000fe200078e00ff */
[----:B------:R-:W-:Y:S01]  /*0ba0*/  SHF.L.U64.HI R15, R15, 0x2, R6 ;  /* 0x000000020f0f7819 */ /* 0x000fe20000010206 */
[--C-:B--2---:R-:W-:Y:S01]  /*0bb0*/  @!P2 IMAD.MOV.U32 R10, RZ, RZ, R13.reuse ;  /* 0x000000ffff0aa224 */ /* 0x104fe200078e000d */
[----:B------:R-:W-:-:S04]  /*0bc0*/  @!P2 SHF.R.S32.HI R11, RZ, 0x1f, R13 ;  /* 0x0000001fff0ba819 */ /* 0x000fc8000001140d */
        /* <DEDUP_REMOVED lines=8> */
[----:B------:R-:W-:Y:S01]  /*0c50*/  IMAD.MOV.U32 R8, RZ, RZ, -0x1 ;  /* 0xffffffffff087424 */ /* 0x000fe200078e00ff */
[----:B------:R-:W-:Y:S01]  /*0c60*/  IADD3 R12, P3, PT, R10, R17, RZ ;  /* 0x000000110a0c7210 */ /* 0x000fe20007f7e0ff */
[----:B------:R-:W-:Y:S01]  /*0c70*/  IMAD.MOV.U32 R9, RZ, RZ, -0x1 ;  /* 0xffffffffff097424 */ /* 0x000fe200078e00ff */
[----:B------:R-:W-:Y:S01]  /*0c80*/  UIADD3.X UR5, UPT, UPT, URZ, UR7, URZ, UP0, !UPT ;  /* 0x00000007ff057290 */ /* 0x000fe200087fe4ff */
[--C-:B--2---:R-:W-:Y:S01]  /*0c90*/  @!P2 IMAD.MOV.U32 R8, RZ, RZ, R13.reuse ;  /* 0x000000ffff08a224 */ /* 0x104fe200078e000d */
[----:B------:R-:W-:Y:S01]  /*0ca0*/  @!P2 SHF.R.S32.HI R9, RZ, 0x1f, R13 ;  /* 0x0000001fff09a819 */ /* 0x000fe2000001140d */
[----:B------:R-:W-:-:S03]  /*0cb0*/  IMAD.X R13, R11, 0x1, R15, P3 ;  /* 0x000000010b0d7824 */ /* 0x000fc600018e060f */
[----:B------:R-:W-:-:S04]  /*0cc0*/  ISETP.NE.U32.AND P0, PT, R8, UR4, PT ;  /* 0x0000000408007c0c */ /* 0x000fc8000bf05070 */
[----:B------:R-:W-:-:S04]  /*0cd0*/  ISETP.NE.AND.EX P0, PT, R9, UR5, PT, P0 ;  /* 0x0000000509007c0c */ /* 0x000fc8000bf05300 */
        /* <DEDUP_REMOVED lines=8> */
[----:B------:R-:W-:Y:S01]  /*0d60*/  UIADD3.X UR7, UPT, UPT, URZ, UR7, URZ, UP0, !UPT ;  /* 0x00000007ff077290 */ /* 0x000fe200087fe4ff */
        /* <DEDUP_REMOVED lines=8> */
.L_x_2023:
[----:B------:R-:W-:Y:S05]  /*0df0*/  @!P1 EXIT ;  /* 0x000000000000994d */ /* 0x000fea0003800000 */
[----:B------:R-:W-:Y:S02]  /*0e00*/  ISETP.NE.AND P0, PT, R14, 0x1, PT ;  /* 0x000000010e00780c */ /* 0x000fe40003f05270 */
[----:B------:R-:W-:-:S04]  /*0e10*/  LOP3.LUT R0, R0, 0x1, RZ, 0xc0, !PT ;  /* 0x0000000100007812 */ /* 0x000fc800078ec0ff */
[----:B------:R-:W-:-:S07]  /*0e20*/  ISETP.NE.U32.AND P1, PT, R0, 0x1, PT ;  /* 0x000000010000780c */ /* 0x000fce0003f25070 */
[----:B------:R-:W-:Y:S06]  /*0e30*/  @!P0 BRA `(.L_x_2024) ;  /* 0x0000000000888947 */ /* 0x000fec0003800000 */
[----:B------:R-:W2:Y:S01]  /*0e40*/  LDCU UR4, c[0x0][0x390] ;  /* 0x00007200ff0477ac */ /* 0x000ea20008000800 */
[----:B------:R-:W0:Y:S01]  /*0e50*/  LDC R15, c[0x0][0x394] ;  /* 0x0000e500ff0f7b82 */ /* 0x000e220000000800 */
[----:B--2---:R-:W-:Y:S01]  /*0e60*/  ISETP.GE.AND P2, PT, R2, UR4, PT ;  /* 0x0000000402007c0c */ /* 0x004fe2000bf46270 */
[----:B------:R-:W2:-:S12]  /*0e70*/  LDCU.64 UR4, c[0x0][0x388] ;  /* 0x00007100ff0477ac */ /* 0x000e980008000a00 */
[----:B-1----:R-:W3:Y:S01]  /*0e80*/  @!P2 LDG.E R7, desc[UR8][R4.64] ;  /* 0x000000080407a981 */ /* 0x002ee2000c1e1900 */
[----:B------:R-:W-:Y:S02]  /*0e90*/  IMAD.MOV.U32 R8, RZ, RZ, -0x1 ;  /* 0xffffffffff087424 */ /* 0x000fe400078e00ff */
[C---:B0-----:R-:W-:Y:S02]  /*0ea0*/  IMAD R11, R15.reuse, UR7, RZ ;  /* 0x000000070f0b7c24 */ /* 0x041fe4000f8e02ff */
[----:B------:R-:W-:Y:S02]  /*0eb0*/  IMAD.MOV.U32 R9, RZ, RZ, -0x1 ;  /* 0xffffffffff097424 */ /* 0x000fe400078e00ff */
[----:B------:R-:W-:-:S04]  /*0ec0*/  IMAD.WIDE.U32 R12, R15, UR6, R2 ;  /* 0x000000060f0c7c25 */ /* 0x000fc8000f8e0002 */
[----:B------:R-:W-:Y:S01]  /*0ed0*/  IMAD R11, R6, UR6, R11 ;  /* 0x00000006060b7c24 */ /* 0x000fe2000f8e020b */
[----:B--2---:R-:W-:-:S03]  /*0ee0*/  LEA R10, P3, R12, UR4, 0x2 ;  /* 0x000000040c0a7c11 */ /* 0x004fc6000f8610ff */
[----:B------:R-:W-:-:S05]  /*0ef0*/  IMAD.IADD R11, R13, 0x1, R11 ;  /* 0x000000010d0b7824 */ /* 0x000fca00078e020b */
[----:B------:R-:W-:Y:S01]  /*0f00*/  LEA.HI.X R11, R12, UR5, R11, 0x2, P3 ;  /* 0x000000050c0b7c11 */ /* 0x000fe200098f140b */
[--C-:B---3--:R-:W-:Y:S01]  /*0f10*/  @!P2 IMAD.MOV.U32 R8, RZ, RZ, R7.reuse ;  /* 0x000000ffff08a224 */ /* 0x108fe200078e0007 */
[----:B------:R-:W-:-:S04]  /*0f20*/  @!P2 SHF.R.S32.HI R9, RZ, 0x1f, R7 ;  /* 0x0000001fff09a819 */ /* 0x000fc80000011407 */
[----:B------:R-:W-:-:S04]  /*0f30*/  ISETP.NE.U32.AND P0, PT, R8, UR6, PT ;  /* 0x0000000608007c0c */ /* 0x000fc8000bf05070 */
[----:B------:R-:W-:-:S04]  /*0f40*/  ISETP.NE.AND.EX P0, PT, R9, UR7, PT, P0 ;  /* 0x0000000709007c0c */ /* 0x000fc8000bf05300 */
[----:B------:R-:W-:-:S05]  /*0f50*/  SEL R7, RZ, 0x1, P0 ;  /* 0x00000001ff077807 */ /* 0x000fca0000000000 */
        /* <DEDUP_REMOVED lines=11> */
[----:B------:R-:W-:Y:S02]  /*1010*/  LEA R8, P2, R15, R10, 0x2 ;  /* 0x0000000a0f087211 */ /* 0x000fe400078410ff */
[----:B------:R-:W-:Y:S02]  /*1020*/  ISETP.NE.AND.EX P0, PT, R9, UR5, PT, P0 ;  /* 0x0000000509007c0c */ /* 0x000fe4000bf05300 */
[----:B------:R-:W-:Y:S02]  /*1030*/  LEA.HI.X R9, R15, R11, R6, 0x2, P2 ;  /* 0x0000000b0f097211 */ /* 0x000fe400010f1406 */
[----:B0-----:R-:W-:-:S05]  /*1040*/  SEL R7, RZ, 0x1, P0 ;  /* 0x00000001ff077807 */ /* 0x001fca0000000000 */
[----:B------:R2:W-:Y:S04]  /*1050*/  STG.E desc[UR8][R8.64], R7 ;  /* 0x0000000708007986 */ /* 0x0005e8000c101908 */
.L_x_2024:
[----:B------:R-:W-:Y:S05]  /*1060*/  @P1 EXIT ;  /* 0x000000000000194d */ /* 0x000fea0003800000 */
[----:B------:R-:W3:Y:S01]  /*1070*/  LDCU UR4, c[0x0][0x390] ;  /* 0x00007200ff0477ac */ /* 0x000ee20008000800 */
[----:B0-----:R-:W0:Y:S01]  /*1080*/  LDC R11, c[0x0][0x394] ;  /* 0x0000e500ff0b7b82 */ /* 0x001e220000000800 */
[----:B---3--:R-:W-:Y:S01]  /*1090*/  ISETP.GE.AND P0, PT, R2, UR4, PT ;  /* 0x0000000402007c0c */ /* 0x008fe2000bf06270 */
[----:B------:R-:W3:-:S12]  /*10a0*/  LDCU.64 UR4, c[0x0][0x388] ;  /* 0x00007100ff0477ac */ /* 0x000ed80008000a00 */
[----:B------:R3:W4:Y:S01]  /*10b0*/  @!P0 LDG.E R5, desc[UR8][R4.64] ;  /* 0x0000000804058981 */ /* 0x000722000c1e1900 */
[----:B-12---:R-:W-:Y:S02]  /*10c0*/  IMAD.MOV.U32 R8, RZ, RZ, -0x1 ;  /* 0xffffffffff087424 */ /* 0x006fe400078e00ff */
[C---:B0-----:R-:W-:Y:S02]  /*10d0*/  IMAD R7, R11.reuse, UR7, RZ ;  /* 0x000000070b077c24 */ /* 0x041fe4000f8e02ff */
[----:B------:R-:W-:Y:S02]  /*10e0*/  IMAD.MOV.U32 R9, RZ, RZ, -0x1 ;  /* 0xffffffffff097424 */ /* 0x000fe400078e00ff */
[----:B------:R-:W-:-:S04]  /*10f0*/  IMAD.WIDE.U32 R2, R11, UR6, R2 ;  /* 0x000000060b027c25 */ /* 0x000fc8000f8e0002 */
[----:B------:R-:W-:Y:S01]  /*1100*/  IMAD R7, R6, UR6, R7 ;  /* 0x0000000606077c24 */ /* 0x000fe2000f8e0207 */
[----:B---3--:R-:W-:-:S03]  /*1110*/  LEA R4, P1, R2, UR4, 0x2 ;  /* 0x0000000402047c11 */ /* 0x008fc6000f8210ff */
[----:B------:R-:W-:Y:S02]  /*1120*/  IMAD.IADD R3, R3, 0x1, R7 ;  /* 0x0000000103037824 */ /* 0x000fe400078e0207 */
[--C-:B----4-:R-:W-:Y:S01]  /*1130*/  @!P0 IMAD.MOV.U32 R8, RZ, RZ, R5.reuse ;  /* 0x000000ffff088224 */ /* 0x110fe200078e0005 */
[----:B------:R-:W-:Y:S02]  /*1140*/  @!P0 SHF.R.S32.HI R9, RZ, 0x1f, R5 ;  /* 0x0000001fff098819 */ /* 0x000fe40000011405 */
[----:B------:R-:W-:Y:S02]  /*1150*/  LEA.HI.X R5, R2, UR5, R3, 0x2, P1 ;  /* 0x0000000502057c11 */ /* 0x000fe400088f1403 */
[----:B------:R-:W-:-:S04]  /*1160*/  ISETP.NE.U32.AND P0, PT, R8, UR6, PT ;  /* 0x0000000608007c0c */ /* 0x000fc8000bf05070 */
[----:B------:R-:W-:-:S04]  /*1170*/  ISETP.NE.AND.EX P0, PT, R9, UR7, PT, P0 ;  /* 0x0000000709007c0c */ /* 0x000fc8000bf05300 */
[----:B------:R-:W-:-:S05]  /*1180*/  SEL R3, RZ, 0x1, P0 ;  /* 0x00000001ff037807 */ /* 0x000fca0000000000 */
[----:B------:R-:W-:Y:S01]  /*1190*/  STG.E desc[UR8][R4.64], R3 ;  /* 0x0000000304007986 */ /* 0x000fe2000c101908 */
[----:B------:R-:W-:Y:S05]  /*11a0*/  EXIT ;  /* 0x000000000000794d */ /* 0x000fea0003800000 */
.L_x_2025:
        /* <DEDUP_REMOVED lines=13> */
.L_x_2210:


//--------------------- .text._Z14pickCoordinatePfS_PiS_S0_iiii --------------------------
	.section	.text._Z14pickCoordinatePfS_PiS_S0_iiii,"ax",@progbits
	.align	128
        .global         _Z14pickCoordinatePfS_PiS_S0_iiii
        .type           _Z14pickCoordinatePfS_PiS_S0_iiii,@function
        .size           _Z14pickCoordinatePfS_PiS_S0_iiii,(.L_x_2159 - _Z14pickCoordinatePfS_PiS_S0_iiii)
        .other          _Z14pickCoordinatePfS_PiS_S0_iiii,@"STO_CUDA_ENTRY STV_DEFAULT"
_Z14pickCoordinatePfS_PiS_S0_iiii:
.text._Z14pickCoordinatePfS_PiS_S0_iiii:
[----:B------:R-:W-:Y:S01]  /*0000*/  LDC R1, c[0x0][0x37c] ;  /* 0x0000df00ff017b82 */ /* 0x000fe20000000800 */
[----:B------:R-:W0:Y:S07]  /*0010*/  S2R R12, SR_TID.X ;  /* 0x00000000000c7919 */ /* 0x000e2e0000002100 */
[----:B------:R-:W1:Y:S01]  /*0020*/  S2UR UR4, SR_CTAID.X ;  /* 0x00000000000479c3 */ /* 0x000e620000002500 */
[----:B------:R-:W2:Y:S01]  /*0030*/  LDCU UR5, c[0x0][0x3ac] ;  /* 0x00007580ff0577ac */ /* 0x000ea20008000800 */
[----:B-1----:R-:W-:-:S06]  /*0040*/  USHF.L.U32 UR4, UR4, 0xa, URZ ;  /* 0x0000000a04047899 */ /* 0x002fcc00080006ff */
[----:B0-----:R-:W-:-:S04]  /*0050*/  LOP3.LUT R12, R12, UR4, RZ, 0xfc, !PT ;  /* 0x000000040c0c7c12 */ /* 0x001fc8000f8efcff */
[----:B--2---:R-:W-:-:S13]  /*0060*/  ISETP.GT.AND P0, PT, R12, UR5, PT ;  /* 0x000000050c007c0c */ /* 0x004fda000bf04270 */
[----:B------:R-:W-:Y:S05]  /*0070*/  @P0 EXIT ;  /* 0x000000000000094d */ /* 0x000fea0003800000 */
[----:B------:R-:W0:Y:S01]  /*0080*/  LDCU UR6, c[0x0][0x3a8] ;  /* 0x00007500ff0677ac */ /* 0x000e220008000800 */
[----:B------:R-:W-:Y:S01]  /*0090*/  BSSY.RECONVERGENT B0, `(.L_x_2026) ;  /* 0x000000a000007945 */ /* 0x000fe20003800200 */
[----:B------:R-:W-:Y:S01]  /*00a0*/  IMAD.MOV.U32 R14, RZ, RZ, -0x1 ;  /* 0xffffffffff0e7424 */ /* 0x000fe200078e00ff */
[----:B------:R-:W1:Y:S01]  /*00b0*/  LDCU.64 UR18, c[0x0][0x358] ;  /* 0x00006b00ff1277ac */ /* 0x000e620008000a00 */
[----:B------:R-:W-:Y:S01]  /*00c0*/  IMAD.MOV.U32 R15, RZ, RZ, -0x1 ;  /* 0xffffffffff0f7424 */ /* 0x000fe200078e00ff */
[----:B0-----:R-:W-:-:S13]  /*00d0*/  ISETP.GE.AND P0, PT, R12, UR6, PT ;  /* 0x000000060c007c0c */ /* 0x001fda000bf06270 */
[----:B-1----:R-:W-:Y:S05]  /*00e0*/  @P0 BRA `(.L_x_2027) ;  /* 0x0000000000100947 */ /* 0x002fea0003800000 */
[----:B------:R-:W0:Y:S02]  /*00f0*/  LDC.64 R2, c[0x0][0x390] ;  /* 0x0000e400ff027b82 */ /* 0x000e240000000a00 */
[----:B0-----:R-:W-:-:S05]  /*0100*/  IMAD.WIDE R2, R12, 0x4, R2 ;  /* 0x000000040c027825 */ /* 0x001fca00078e0202 */
[----:B------:R-:W2:Y:S02]  /*0110*/  LDG.E R14, desc[UR18][R2.64] ;  /* 0x00000012020e7981 */ /* 0x000ea4000c1e1900 */
[----:B--2---:R-:W-:-:S07]  /*0120*/  SHF.R.S32.HI R15, RZ, 0x1f, R14 ;  /* 0x0000001fff0f7819 */ /* 0x004fce000001140e */
.L_x_2027:
[----:B------:R-:W-:Y:S05]  /*0130*/  BSYNC.RECONVERGENT B0 ;  /* 0x0000000000007941 */ /* 0x000fea0003800200 */
.L_x_2026:
[----:B------:R-:W0:Y:S02]  /*0140*/  LDCU UR5, c[0x0][0x3b4] ;  /* 0x00007680ff0577ac */ /* 0x000e240008000800 */
[----:B0-----:R-:W-:-:S13]  /*0150*/  ISETP.NE.AND P0, PT, RZ, UR5, PT ;  /* 0x00000005ff007c0c */ /* 0x001fda000bf05270 */
[----:B------:R-:W-:Y:S05]  /*0160*/  @!P0 EXIT ;  /* 0x000000000000894d */ /* 0x000fea0003800000 */
[----:B------:R-:W0:Y:S02]  /*0170*/  LDCU UR8, c[0x0][0x3b0] ;  /* 0x00007600ff0877ac */ /* 0x000e240008000800 */
[----:B0-----:R-:W-:-:S13]  /*0180*/  ISETP.NE.AND P0, PT, RZ, UR8, PT ;  /* 0x00000008ff007c0c */ /* 0x001fda000bf05270 */
[----:B------:R-:W-:Y:S05]  /*0190*/  @!P0 EXIT ;  /* 0x000000000000894d */ /* 0x000fea0003800000 */
[----:B------:R-:W0:Y:S01]  /*01a0*/  LDCU.64 UR12, c[0x0][0x3a0] ;  /* 0x00007400ff0c77ac */ /* 0x000e220008000a00 */
[----:B------:R-:W-:Y:S01]  /*01b0*/  SHF.R.S32.HI R13, RZ, 0x1f, R12 ;  /* 0x0000001fff0d7819 */ /* 0x000fe2000001140c */
[----:B------:R-:W-:Y:S02]  /*01c0*/  HFMA2 R0, -RZ, RZ, 0, 0 ;  /* 0x00000000ff007431 */ /* 0x000fe400000001ff */
[C---:B------:R-:W-:Y:S01]  /*01d0*/  IMAD.SHL.U32 R18, R12.reuse, 0x4, RZ ;  /* 0x000000040c127824 */ /* 0x040fe200078e00ff */
[----:B------:R-:W-:Y:S01]  /*01e0*/  USHF.R.S32.HI UR30, URZ, 0x1f, UR5 ;  /* 0x0000001fff1e7899 */ /* 0x000fe20008011405 */
[----:B------:R-:W-:Y:S01]  /*01f0*/  SHF.L.U64.HI R19, R12, 0x2, R13 ;  /* 0x000000020c137819 */ /* 0x000fe2000001020d */
[----:B------:R-:W-:Y:S02]  /*0200*/  USHF.R.S32.HI UR27, URZ, 0x1f, UR6 ;  /* 0x0000001fff1b7899 */ /* 0x000fe40008011406 */
[----:B------:R-:W-:Y:S02]  /*0210*/  UIMAD UR4, UR30, UR6, URZ ;  /* 0x000000061e0472a4 */ /* 0x000fe4000f8e02ff */
[----:B------:R-:W-:-:S02]  /*0220*/  UIMAD.WIDE.U32 UR20, UR5, UR6, URZ ;  /* 0x00000006051472a5 */ /* 0x000fc4000f8e00ff */
[----:B------:R-:W-:Y:S02]  /*0230*/  UIMAD UR4, UR27, UR5, UR4 ;  /* 0x000000051b0472a4 */ /* 0x000fe4000f8e0204 */
[----:B------:R-:W-:Y:S02]  /*0240*/  ULOP3.LUT UR31, UR8, 0x7, URZ, 0xc0, !UPT ;  /* 0x00000007081f7892 */ /* 0x000fe4000f8ec0ff */
[----:B------:R-:W-:Y:S01]  /*0250*/  ULOP3.LUT UR32, UR8, 0x3, URZ, 0xc0, !UPT ;  /* 0x0000000308207892 */ /* 0x000fe2000f8ec0ff */
[C---:B0-----:R-:W-:Y:S01]  /*0260*/  LEA R16, P0, R14.reuse, UR12, 0x2 ;  /* 0x0000000c0e107c11 */ /* 0x041fe2000f8010ff */
[----:B------:R-:W-:Y:S02]  /*0270*/  ULOP3.LUT UR8, UR8, 0xfffffff8, URZ, 0xc0, !UPT ;  /* 0xfffffff808087892 */ /* 0x000fe4000f8ec0ff */
[----:B------:R-:W-:Y:S01]  /*0280*/  UIADD3 UR10, UPT, UPT, UR21, UR4, URZ ;  /* 0x00000004150a7290 */ /* 0x000fe2000fffe0ff */
[----:B------:R-:W-:Y:S01]  /*0290*/  LEA.HI.X R17, R14, UR13, R15, 0x2, P0 ;  /* 0x0000000d0e117c11 */ /* 0x000fe200080f140f */
[----:B------:R-:W-:-:S02]  /*02a0*/  USHF.L.U32 UR33, UR6, 0x2, URZ ;  /* 0x0000000206217899 */ /* 0x000fc400080006ff */
[----:B------:R-:W-:Y:S02]  /*02b0*/  USHF.R.S32.HI UR9, URZ, 0x1f, UR8 ;  /* 0x0000001fff097899 */ /* 0x000fe40008011408 */
[----:B------:R-:W-:Y:S02]  /*02c0*/  UIADD3 UR34, UPT, UPT, UR31, -0x1, URZ ;  /* 0xffffffff1f227890 */ /* 0x000fe4000fffe0ff */
[----:B------:R-:W-:Y:S02]  /*02d0*/  USHF.L.U64.HI UR35, UR6, 0x2, UR27 ;  /* 0x0000000206237899 */ /* 0x000fe4000801021b */
[----:B------:R-:W-:Y:S01]  /*02e0*/  USHF.L.U64.HI UR10, UR20, 0x5, UR10 ;  /* 0x00000005140a7899 */ /* 0x000fe2000801020a */
[----:B------:R-:W-:Y:S01]  /*02f0*/  UMOV UR4, URZ ;  /* 0x000000ff00047c82 */ /* 0x000fe20008000000 */
[----:B------:R-:W-:-:S10]  /*0300*/  UMOV UR5, URZ ;  /* 0x000000ff00057c82 */ /* 0x000fd40008000000 */
.L_x_2080:
[----:B0-----:R-:W0:Y:S01]  /*0310*/  LDCU UR46, c[0x0][0x3a8] ;  /* 0x00007500ff2e77ac */ /* 0x001e220008000800 */
[----:B------:R-:W-:Y:S01]  /*0320*/  BSSY.RECONVERGENT B0, `(.L_x_2028) ;  /* 0x000000c000007945 */ /* 0x000fe20003800200 */
[----:B0-----:R-:W-:-:S13]  /*0330*/  ISETP.GE.AND P0, PT, R12, UR46, PT ;  /* 0x0000002e0c007c0c */ /* 0x001fda000bf06270 */
[----:B-123-5:R-:W-:Y:S05]  /*0340*/  @P0 BRA `(.L_x_2029) ;  /* 0x0000000000240947 */ /* 0x02efea0003800000 */
[----:B------:R-:W0:Y:S01]  /*0350*/  LDCU.64 UR12, c[0x0][0x380] ;  /* 0x00007000ff0c77ac */ /* 0x000e220008000a00 */
[----:B------:R-:W-:Y:S01]  /*0360*/  IMAD.U32 R3, RZ, RZ, UR4 ;  /* 0x00000004ff037e24 */ /* 0x000fe2000f8e00ff */
[----:B------:R-:W-:-:S03]  /*0370*/  UIMAD UR6, UR5, UR46, URZ ;  /* 0x0000002e050672a4 */ /* 0x000fc6000f8e02ff */
[----:B------:R-:W-:Y:S01]  /*0380*/  IMAD.WIDE.U32 R2, R3, UR46, R12 ;  /* 0x0000002e03027c25 */ /* 0x000fe2000f8e000c */
[----:B------:R-:W-:-:S06]  /*0390*/  UIMAD UR6, UR27, UR4, UR6 ;  /* 0x000000041b0672a4 */ /* 0x000fcc000f8e0206 */
[----:B------:R-:W-:Y:S01]  /*03a0*/  VIADD R3, R3, UR6 ;  /* 0x0000000603037c36 */ /* 0x000fe20008000000 */
[----:B0-----:R-:W-:-:S04]  /*03b0*/  LEA R4, P0, R2, UR12, 0x2 ;  /* 0x0000000c02047c11 */ /* 0x001fc8000f8010ff */
[----:B------:R-:W-:-:S05]  /*03c0*/  LEA.HI.X R5, R2, UR13, R3, 0x2, P0 ;  /* 0x0000000d02057c11 */ /* 0x000fca00080f1403 */
[----:B------:R0:W5:Y:S04]  /*03d0*/  LDG.E R0, desc[UR18][R4.64] ;  /* 0x0000001204007981 */ /* 0x000168000c1e1900 */
.L_x_2029:
[----:B------:R-:W-:Y:S05]  /*03e0*/  BSYNC.RECONVERGENT B0 ;  /* 0x0000000000007941 */ /* 0x000fea0003800200 */
.L_x_2028:
[----:B------:R-:W1:Y:S01]  /*03f0*/  LDCU UR6, c[0x0][0x3b0] ;  /* 0x00007600ff0677ac */ /* 0x000e620008000800 */
[----:B------:R-:W-:Y:S01]  /*0400*/  UMOV UR7, URZ ;  /* 0x000000ff00077c82 */ /* 0x000fe20008000000 */
[----:B-1----:R-:W-:-:S03]  /*0410*/  UISETP.GE.U32.AND UP0, UPT, UR6, 0x8, UPT ;  /* 0x000000080600788c */ /* 0x002fc6000bf06070 */
[----:B------:R-:W-:-:S06]  /*0420*/  UMOV UR6, URZ ;  /* 0x000000ff00067c82 */ /* 0x000fcc0008000000 */
[----:B------:R-:W-:Y:S05]  /*0430*/  BRA.U !UP0, `(.L_x_2030) ;  /* 0x0000001108807547 */ /* 0x000fea000b800000 */
[----:B------:R-:W1:Y:S01]  /*0440*/  LDCU UR24, c[0x0][0x3b4] ;  /* 0x00007680ff1877ac */ /* 0x000e620008000800 */
[----:B0-----:R-:W-:Y:S01]  /*0450*/  MOV R5, UR4 ;  /* 0x0000000400057c02 */ /* 0x001fe20008000f00 */
[----:B------:R-:W-:Y:S01]  /*0460*/  IMAD.MOV.U32 R6, RZ, RZ, R12 ;  /* 0x000000ffff067224 */ /* 0x000fe200078e000c */
[----:B------:R-:W-:Y:S01]  /*0470*/  UIMAD UR13, UR27, UR4, URZ ;  /* 0x000000041b0d72a4 */ /* 0x000fe2000f8e02ff */
[----:B------:R-:W-:Y:S01]  /*0480*/  IMAD.MOV.U32 R7, RZ, RZ, R13 ;  /* 0x000000ffff077224 */ /* 0x000fe200078e000d */
[----:B------:R-:W-:Y:S01]  /*0490*/  UIMAD UR26, UR30, 0x7, URZ ;  /* 0x000000071e1a78a4 */ /* 0x000fe2000f8e02ff */
[----:B------:R-:W-:Y:S01]  /*04a0*/  IMAD.U32 R29, RZ, RZ, UR33 ;  /* 0x00000021ff1d7e24 */ /* 0x000fe2000f8e00ff */
[----:B------:R-:W-:Y:S01]  /*04b0*/  UIMAD UR14, UR30, 0x3, URZ ;  /* 0x000000031e0e78a4 */ /* 0x000fe2000f8e02ff */
[----:B------:R-:W-:Y:S01]  /*04c0*/  IMAD.WIDE.U32 R4, R5, UR46, R6 ;  /* 0x0000002e05047c25 */ /* 0x000fe2000f8e0006 */
[----:B------:R-:W-:Y:S02]  /*04d0*/  UIMAD UR12, UR30, 0x5, URZ ;  /* 0x000000051e0c78a4 */ /* 0x000fe4000f8e02ff */
[----:B------:R-:W-:Y:S01]  /*04e0*/  UIMAD UR11, UR30, 0x6, URZ ;  /* 0x000000061e0b78a4 */ /* 0x000fe2000f8e02ff */
[----:B------:R-:W-:Y:S01]  /*04f0*/  IMAD.SHL.U32 R2, R4, 0x4, RZ ;  /* 0x0000000404027824 */ /* 0x000fe200078e00ff */
[----:B------:R-:W-:Y:S01]  /*0500*/  UIMAD UR42, UR5, UR46, UR13 ;  /* 0x0000002e052a72a4 */ /* 0x000fe2000f8e020d */
[----:B------:R-:W0:Y:S01]  /*0510*/  LDCU.64 UR28, c[0x0][0x398] ;  /* 0x00007300ff1c77ac */ /* 0x000e220008000a00 */
[----:B-1----:R-:W-:-:S02]  /*0520*/  UIADD3 UR45, UP0, UPT, UR4, UR24, URZ ;  /* 0x00000018042d7290 */ /* 0x002fc4000ff1e0ff */
[----:B------:R-:W-:Y:S02]  /*0530*/  ULEA UR44, UP1, UR24, UR4, 0x1 ;  /* 0x00000004182c7291 */ /* 0x000fe4000f8208ff */
[----:B------:R-:W-:Y:S02]  /*0540*/  ULEA UR43, UP2, UR24, UR4, 0x2 ;  /* 0x00000004182b7291 */ /* 0x000fe4000f8410ff */
[----:B------:R-:W-:Y:S01]  /*0550*/  UIMAD.WIDE.U32 UR38, UR24, 0x5, UR4 ;  /* 0x00000005182678a5 */ /* 0x000fe2000f8e0004 */
[----:B------:R-:W-:Y:S01]  /*0560*/  IMAD.U32 R3, RZ, RZ, UR45 ;  /* 0x0000002dff037e24 */ /* 0x000fe2000f8e00ff */
[----:B------:R-:W-:Y:S01]  /*0570*/  UIMAD.WIDE.U32 UR40, UR24, 0x6, UR4 ;  /* 0x00000006182878a5 */ /* 0x000fe2000f8e0004 */
[C-C-:B------:R-:W-:Y:S01]  /*0580*/  IMAD.WIDE.U32 R20, R29.reuse, UR44, R18.reuse ;  /* 0x0000002c1d147c25 */ /* 0x140fe2000f8e0012 */
[----:B------:R-:W-:Y:S02]  /*0590*/  UIMAD.WIDE.U32 UR36, UR24, 0x3, UR4 ;  /* 0x00000003182478a5 */ /* 0x000fe4000f8e0004 */
[----:B------:R-:W-:Y:S01]  /*05a0*/  UIMAD.WIDE.U32 UR6, UR24, 0x7, UR4 ;  /* 0x00000007180678a5 */ /* 0x000fe2000f8e0004 */
[----:B------:R-:W-:Y:S01]  /*05b0*/  IMAD.WIDE.U32 R22, R29, UR43, R18 ;  /* 0x0000002b1d167c25 */ /* 0x000fe2000f8e0012 */
[----:B------:R-:W-:-:S02]  /*05c0*/  UIADD3.X UR16, UPT, UPT, UR30, UR5, URZ, UP0, !UPT ;  /* 0x000000051e107290 */ /* 0x000fc400087fe4ff */
[----:B------:R-:W-:Y:S01]  /*05d0*/  UIMAD UR17, UR27, UR45, URZ ;  /* 0x0000002d1b1172a4 */ /* 0x000fe2000f8e02ff */
[C-C-:B------:R-:W-:Y:S01]  /*05e0*/  IMAD.WIDE.U32 R24, R29.reuse, UR38, R18.reuse ;  /* 0x000000261d187c25 */ /* 0x140fe2000f8e0012 */
[----:B------:R-:W-:Y:S01]  /*05f0*/  ULEA.HI.X UR15, UR24, UR5, UR30, 0x1, UP1 ;  /* 0x00000005180f7291 */ /* 0x000fe200088f0c1e */
[----:B------:R-:W-:Y:S01]  /*0600*/  MOV R30, UR36 ;  /* 0x00000024001e7c02 */ /* 0x000fe20008000f00 */
[----:B------:R-:W-:Y:S01]  /*0610*/  ULEA.HI.X UR13, UR24, UR5, UR30, 0x2, UP2 ;  /* 0x00000005180d7291 */ /* 0x000fe200090f141e */
[----:B------:R-:W-:Y:S01]  /*0620*/  IMAD.WIDE.U32 R26, R29, UR40, R18 ;  /* 0x000000281d1a7c25 */ /* 0x000fe2000f8e0012 */
[----:B------:R-:W-:Y:S02]  /*0630*/  UIADD3 UR7, UPT, UPT, UR7, UR26, URZ ;  /* 0x0000001a07077290 */ /* 0x000fe4000fffe0ff */
[----:B------:R-:W-:Y:S02]  /*0640*/  UIMAD UR16, UR16, UR46, UR17 ;  /* 0x0000002e101072a4 */ /* 0x000fe4000f8e0211 */
[----:B------:R-:W-:Y:S01]  /*0650*/  IMAD.WIDE.U32 R6, R3, UR46, R6 ;  /* 0x0000002e03067c25 */ /* 0x000fe2000f8e0006 */
[----:B------:R-:W-:-:S02]  /*0660*/  UIMAD UR22, UR35, UR44, URZ ;  /* 0x0000002c231672a4 */ /* 0x000fc4000f8e02ff */
[----:B------:R-:W-:Y:S01]  /*0670*/  UIADD3 UR14, UPT, UPT, UR37, UR14, URZ ;  /* 0x0000000e250e7290 */ /* 0x000fe2000fffe0ff */
[--C-:B------:R-:W-:Y:S01]  /*0680*/  IMAD.WIDE.U32 R28, R29, UR6, R18.reuse ;  /* 0x000000061d1c7c25 */ /* 0x100fe2000f8e0012 */
[----:B------:R-:W-:Y:S02]  /*0690*/  UIMAD UR23, UR35, UR36, URZ ;  /* 0x00000024231772a4 */ /* 0x000fe4000f8e02ff */
[----:B------:R-:W-:Y:S01]  /*06a0*/  UIMAD UR24, UR35, UR43, URZ ;  /* 0x0000002b231872a4 */ /* 0x000fe2000f8e02ff */
[----:B------:R-:W-:Y:S01]  /*06b0*/  VIADD R3, R5, UR42 ;  /* 0x0000002a05037c36 */ /* 0x000fe20008000000 */
[----:B------:R-:W-:Y:S01]  /*06c0*/  UIADD3 UR12, UPT, UPT, UR39, UR12, URZ ;  /* 0x0000000c270c7290 */ /* 0x000fe2000fffe0ff */
[----:B------:R-:W-:Y:S01]  /*06d0*/  IMAD.U32 R31, RZ, RZ, UR37 ;  /* 0x00000025ff1f7e24 */ /* 0x000fe2000f8e00ff */
[----:B------:R-:W-:Y:S01]  /*06e0*/  UIMAD UR25, UR35, UR38, URZ ;  /* 0x00000026231972a4 */ /* 0x000fe2000f8e02ff */
[----:B------:R-:W-:Y:S01]  /*06f0*/  IADD3 R5, PT, PT, R7, UR16, RZ ;  /* 0x0000001007057c10 */ /* 0x000fe2000fffe0ff */
[----:B------:R-:W-:Y:S01]  /*0700*/  UIADD3 UR11, UPT, UPT, UR41, UR11, URZ ;  /* 0x0000000b290b7290 */ /* 0x000fe2000fffe0ff */
[----:B------:R-:W-:Y:S01]  /*0710*/  IMAD.WIDE.U32 R30, R30, UR33, R18 ;  /* 0x000000211e1e7c25 */ /* 0x000fe2000f8e0012 */
[----:B------:R-:W-:Y:S01]  /*0720*/  UIMAD UR26, UR35, UR40, URZ ;  /* 0x00000028231a72a4 */ /* 0x000fe2000f8e02ff */
[----:B------:R-:W-:Y:S01]  /*0730*/  SHF.L.U64.HI R3, R4, 0x2, R3 ;  /* 0x0000000204037819 */ /* 0x000fe20000010203 */
[----:B------:R-:W-:Y:S01]  /*0740*/  UIMAD UR6, UR35, UR6, URZ ;  /* 0x00000006230672a4 */ /* 0x000fe2000f8e02ff */
[C---:B------:R-:W-:Y:S01]  /*0750*/  IMAD.SHL.U32 R4, R6.reuse, 0x4, RZ ;  /* 0x0000000406047824 */ /* 0x040fe200078e00ff */
[----:B------:R-:W-:Y:S01]  /*0760*/  UIMAD UR15, UR15, UR33, UR22 ;  /* 0x000000210f0f72a4 */ /* 0x000fe2000f8e0216 */
[----:B------:R-:W-:Y:S01]  /*0770*/  SHF.L.U64.HI R5, R6, 0x2, R5 ;  /* 0x0000000206057819 */ /* 0x000fe20000010205 */
[----:B------:R-:W-:Y:S01]  /*0780*/  UIMAD UR14, UR14, UR33, UR23 ;  /* 0x000000210e0e72a4 */ /* 0x000fe2000f8e0217 */
[----:B------:R-:W-:Y:S01]  /*0790*/  IMAD.MOV.U32 R6, RZ, RZ, R14 ;  /* 0x000000ffff067224 */ /* 0x000fe200078e000e */
[----:B------:R-:W-:Y:S01]  /*07a0*/  UIMAD UR13, UR13, UR33, UR24 ;  /* 0x000000210d0d72a4 */ /* 0x000fe2000f8e0218 */
[----:B------:R-:W-:Y:S01]  /*07b0*/  IMAD.MOV.U32 R7, RZ, RZ, R15 ;  /* 0x000000ffff077224 */ /* 0x000fe200078e000f */
[----:B------:R-:W-:Y:S01]  /*07c0*/  UIMAD UR12, UR12, UR33, UR25 ;  /* 0x000000210c0c72a4 */ /* 0x000fe2000f8e0219 */
[----:B------:R-:W-:Y:S01]  /*07d0*/  IADD3 R8, PT, PT, R21, UR15, RZ ;  /* 0x0000000f15087c10 */ /* 0x000fe2000fffe0ff */
[----:B------:R-:W-:Y:S01]  /*07e0*/  UIMAD UR11, UR11, UR33, UR26 ;  /* 0x000000210b0b72a4 */ /* 0x000fe2000f8e021a */
[----:B------:R-:W-:Y:S01]  /*07f0*/  VIADD R9, R31, UR14 ;  /* 0x0000000e1f097c36 */ /* 0x000fe20008000000 */
[----:B------:R-:W-:Y:S01]  /*0800*/  UIMAD UR6, UR7, UR33, UR6 ;  /* 0x00000021070672a4 */ /* 0x000fe2000f8e0206 */
[----:B------:R-:W-:-:S02]  /*0810*/  VIADD R10, R23, UR13 ;  /* 0x0000000d170a7c36 */ /* 0x000fc40008000000 */
[----:B------:R-:W-:Y:S01]  /*0820*/  VIADD R11, R25, UR12 ;  /* 0x0000000c190b7c36 */ /* 0x000fe20008000000 */
[----:B------:R-:W-:Y:S01]  /*0830*/  IADD3 R34, PT, PT, R27, UR11, RZ ;  /* 0x0000000b1b227c10 */ /* 0x000fe2000fffe0ff */
[----:B------:R-:W-:Y:S01]  /*0840*/  UMOV UR7, URZ ;  /* 0x000000ff00077c82 */ /* 0x000fe20008000000 */
[----:B------:R-:W-:Y:S01]  /*0850*/  VIADD R35, R29, UR6 ;  /* 0x000000061d237c36 */ /* 0x000fe20008000000 */
[----:B0-----:R-:W-:-:S06]  /*0860*/  UMOV UR6, URZ ;  /* 0x000000ff00067c82 */ /* 0x001fcc0008000000 */
.L_x_2055:
[----:B------:R-:W-:Y:S01]  /*0870*/  ISETP.NE.U32.AND P0, PT, R6, RZ, PT ;  /* 0x000000ff0600720c */ /* 0x000fe20003f05070 */
[----:B------:R-:W-:Y:S01]  /*0880*/  BSSY.RECONVERGENT B2, `(.L_x_2031) ;  /* 0x0000013000027945 */ /* 0x000fe20003800200 */
[----:B------:R-:W-:Y:S02]  /*0890*/  IMAD.MOV.U32 R37, RZ, RZ, RZ ;  /* 0x000000ffff257224 */ /* 0x000fe400078e00ff */
[----:B------:R-:W-:-:S13]  /*08a0*/  ISETP.NE.AND.EX P0, PT, R7, RZ, PT, P0 ;  /* 0x000000ff0700720c */ /* 0x000fda0003f05300 */
[----:B0-----:R-:W-:Y:S05]  /*08b0*/  @P0 BRA `(.L_x_2032) ;  /* 0x00000000003c0947 */ /* 0x001fea0003800000 */
[----:B------:R-:W2:Y:S01]  /*08c0*/  LDG.E R32, desc[UR18][R16.64] ;  /* 0x0000001210207981 */ /* 0x000ea2000c1e1900 */
[----:B------:R-:W-:Y:S01]  /*08d0*/  BSSY.RECONVERGENT B3, `(.L_x_2032) ;  /* 0x000000d000037945 */ /* 0x000fe20003800200 */
[----:B--2---:R-:W-:-:S04]  /*08e0*/  I2FP.F32.S32 R39, R32 ;  /* 0x0000002000277245 */ /* 0x004fc80000201400 */
[----:B------:R-:W0:Y:S08]  /*08f0*/  MUFU.RCP R32, R39 ;  /* 0x0000002700207308 */ /* 0x000e300000001000 */
[----:B-----5:R-:W1:Y:S01]  /*0900*/  FCHK P0, R0, R39 ;  /* 0x0000002700007302 */ /* 0x020e620000000000 */
[----:B0-----:R-:W-:-:S04]  /*0910*/  FFMA R33, -R39, R32, 1 ;  /* 0x3f80000027217423 */ /* 0x001fc80000000120 */
[----:B------:R-:W-:-:S04]  /*0920*/  FFMA R33, R32, R33, R32 ;  /* 0x0000002120217223 */ /* 0x000fc80000000020 */
[----:B------:R-:W-:-:S04]  /*0930*/  FFMA R32, R0, R33, RZ ;  /* 0x0000002100207223 */ /* 0x000fc800000000ff */
[----:B------:R-:W-:-:S04]  /*0940*/  FFMA R36, -R39, R32, R0 ;  /* 0x0000002027247223 */ /* 0x000fc80000000100 */
[----:B------:R-:W-:Y:S01]  /*0950*/  FFMA R37, R33, R36, R32 ;  /* 0x0000002421257223 */ /* 0x000fe20000000020 */
[----:B-1----:R-:W-:Y:S06]  /*0960*/  @!P0 BRA `(.L_x_2033) ;  /* 0x00000000000c8947 */ /* 0x002fec0003800000 */
[----:B------:R-:W-:Y:S01]  /*0970*/  IMAD.MOV.U32 R33, RZ, RZ, R39 ;  /* 0x000000ffff217224 */ /* 0x000fe200078e0027 */
[----:B------:R-:W-:-:S07]  /*0980*/  MOV R38, 0x9a0 ;  /* 0x000009a000267802 */ /* 0x000fce0000000f00 */
[----:B------:R-:W-:Y:S05]  /*0990*/  CALL.REL.NOINC `($__internal_0_$__cuda_sm3x_div_rn_noftz_f32_slowpath) ;  /* 0x0000001c00a87944 */ /* 0x000fea0003c00000 */
.L_x_2033:
[----:B------:R-:W-:Y:S05]  /*09a0*/  BSYNC.RECONVERGENT B3 ;  /* 0x0000000000037941 */ /* 0x000fea0003800200 */
.L_x_2032:
[----:B------:R-:W-:Y:S05]  /*09b0*/  BSYNC.RECONVERGENT B2 ;  /* 0x0000000000027941 */ /* 0x000fea0003800200 */
.L_x_2031:
[----:B------:R-:W-:Y:S01]  /*09c0*/  IADD3 R32, P0, PT, R2, UR28, RZ ;  /* 0x0000001c02207c10 */ /* 0x000fe2000ff1e0ff */
[----:B------:R-:W-:Y:S01]  /*09d0*/  UIADD3 UR11, UP0, UPT, UR6, 0x1, URZ ;  /* 0x00000001060b7890 */ /* 0x000fe2000ff1e0ff */
[----:B------:R-:W-:Y:S01]  /*09e0*/  BSSY.RECONVERGENT B2, `(.L_x_2034) ;  /* 0x0000018000027945 */ /* 0x000fe20003800200 */
[----:B------:R-:W-:Y:S01]  /*09f0*/  HFMA2 R39, -RZ, RZ, 0, 0 ;  /* 0x00000000ff277431 */ /* 0x000fe200000001ff */
[----:B------:R-:W-:Y:S01]  /*0a00*/  IADD3.X R33, PT, PT, R3, UR29, RZ, P0, !PT ;  /* 0x0000001d03217c10 */ /* 0x000fe200087fe4ff */
[----:B------:R-:W-:Y:S02]  /*0a10*/  UIADD3.X UR12, UPT, UPT, URZ, UR7, URZ, UP0, !UPT ;  /* 0x00000007ff0c7290 */ /* 0x000fe400087fe4ff */
[----:B------:R-:W-:Y:S02]  /*0a20*/  ISETP.NE.U32.AND P0, PT, R14, UR11, PT ;  /* 0x0000000b0e007c0c */ /* 0x000fe4000bf05070 */
[----:B------:R0:W-:Y:S02]  /*0a30*/  STG.E desc[UR18][R32.64], R37 ;  /* 0x0000002520007986 */ /* 0x0001e4000c101912 */
[----:B------:R-:W-:-:S13]  /*0a40*/  ISETP.NE.AND.EX P0, PT, R15, UR12, PT, P0 ;  /* 0x0000000c0f007c0c */ /* 0x000fda000bf05300 */
        /* <DEDUP_REMOVED lines=15> */
[----:B------:R-:W-:-:S07]  /*0b40*/  IMAD.MOV.U32 R39, RZ, RZ, R37 ;  /* 0x000000ffff277224 */ /* 0x000fce00078e0025 */
.L_x_2036:
[----:B------:R-:W-:Y:S05]  /*0b50*/  BSYNC.RECONVERGENT B3 ;  /* 0x0000000000037941 */ /* 0x000fea0003800200 */
.L_x_2035:
[----:B------:R-:W-:Y:S05]  /*0b60*/  BSYNC.RECONVERGENT B2 ;  /* 0x0000000000027941 */ /* 0x000fea0003800200 */
.L_x_2034:
[----:B------:R-:W-:Y:S01]  /*0b70*/  IADD3 R32, P0, PT, R4, UR28, RZ ;  /* 0x0000001c04207c10 */ /* 0x000fe2000ff1e0ff */
[----:B------:R-:W-:Y:S01]  /*0b80*/  UIADD3 UR11, UP0, UPT, UR6, 0x2, URZ ;  /* 0x00000002060b7890 */ /* 0x000fe2000ff1e0ff */
[----:B------:R-:W-:Y:S01]  /*0b90*/  BSSY.RECONVERGENT B2, `(.L_x_2037) ;  /* 0x0000017000027945 */ /* 0x000fe20003800200 */
[----:B------:R-:W-:Y:S01]  /*0ba0*/  IMAD.MOV.U32 R37, RZ, RZ, RZ ;  /* 0x000000ffff257224 */ /* 0x000fe200078e00ff */
        /* <DEDUP_REMOVED lines=17> */
[----:B------:R-:W-:Y:S02]  /*0cc0*/  MOV R33, R39 ;  /* 0x0000002700217202 */ /* 0x000fe40000000f00 */
[----:B------:R-:W-:-:S07]  /*0cd0*/  MOV R38, 0xcf0 ;  /* 0x00000cf000267802 */ /* 0x000fce0000000f00 */
[----:B------:R-:W-:Y:S05]  /*0ce0*/  CALL.REL.NOINC `($__internal_0_$__cuda_sm3x_div_rn_noftz_f32_slowpath) ;  /* 0x0000001800d47944 */ /* 0x000fea0003c00000 */
.L_x_2039:
[----:B------:R-:W-:Y:S05]  /*0cf0*/  BSYNC.RECONVERGENT B3 ;  /* 0x0000000000037941 */ /* 0x000fea0003800200 */
.L_x_2038:
[----:B------:R-:W-:Y:S05]  /*0d00*/  BSYNC.RECONVERGENT B2 ;  /* 0x0000000000027941 */ /* 0x000fea0003800200 */
.L_x_2037:
        /* <DEDUP_REMOVED lines=25> */
.L_x_2042:
[----:B------:R-:W-:Y:S05]  /*0ea0*/  BSYNC.RECONVERGENT B3 ;  /* 0x0000000000037941 */ /* 0x000fea0003800200 */
.L_x_2041:
[----:B------:R-:W-:Y:S05]  /*0eb0*/  BSYNC.RECONVERGENT B2 ;  /* 0x0000000000027941 */ /* 0x000fea0003800200 */
.L_x_2040:
        /* <DEDUP_REMOVED lines=24> */
.L_x_2045:
[----:B------:R-:W-:Y:S05]  /*1040*/  BSYNC.RECONVERGENT B3 ;  /* 0x0000000000037941 */ /* 0x000fea0003800200 */
.L_x_2044:
[----:B------:R-:W-:Y:S05]  /*1050*/  BSYNC.RECONVERGENT B2 ;  /* 0x0000000000027941 */ /* 0x000fea0003800200 */
.L_x_2043:
        /* <DEDUP_REMOVED lines=24> */
[----:B------:R-:W-:-:S07]  /*11e0*/  MOV R39, R37 ;  /* 0x0000002500277202 */ /* 0x000fce0000000f00 */
.L_x_2048:
[----:B------:R-:W-:Y:S05]  /*11f0*/  BSYNC.RECONVERGENT B3 ;  /* 0x0000000000037941 */ /* 0x000fea0003800200 */
.L_x_2047:
[----:B------:R-:W-:Y:S05]  /*1200*/  BSYNC.RECONVERGENT B2 ;  /* 0x0000000000027941 */ /* 0x000fea0003800200 */
.L_x_2046:
        /* <DEDUP_REMOVED lines=24> */
.L_x_2051:
[----:B------:R-:W-:Y:S05]  /*1390*/  BSYNC.RECONVERGENT B3 ;  /* 0x0000000000037941 */ /* 0x000fea0003800200 */
.L_x_2050:
[----:B------:R-:W-:Y:S05]  /*13a0*/  BSYNC.RECONVERGENT B2 ;  /* 0x0000000000027941 */ /* 0x000fea0003800200 */
.L_x_2049:
        /* <DEDUP_REMOVED lines=24> */
[----:B------:R-:W-:-:S07]  /*1530*/  IMAD.MOV.U32 R39, RZ, RZ, R37 ;  /* 0x000000ffff277224 */ /* 0x000fce00078e0025 */
.L_x_2054:
[----:B------:R-:W-:Y:S05]  /*1540*/  BSYNC.RECONVERGENT B3 ;  /* 0x0000000000037941 */ /* 0x000fea0003800200 */
.L_x_2053:
[----:B------:R-:W-:Y:S05]  /*1550*/  BSYNC.RECONVERGENT B2 ;  /* 0x0000000000027941 */ /* 0x000fea0003800200 */
.L_x_2052:
[----:B------:R-:W-:Y:S01]  /*1560*/  IADD3 R32, P0, PT, R28, UR28, RZ ;  /* 0x0000001c1c207c10 */ /* 0x000fe2000ff1e0ff */
[----:B------:R-:W-:Y:S02]  /*1570*/  UIADD3 UR6, UP0, UPT, UR6, 0x8, URZ ;  /* 0x0000000806067890 */ /* 0x000fe4000ff1e0ff */
[----:B------:R-:W-:Y:S01]  /*1580*/  ULEA UR28, UP1, UR20, UR28, 0x5 ;  /* 0x0000001c141c7291 */ /* 0x000fe2000f8228ff */
[----:B------:R-:W-:Y:S01]  /*1590*/  IADD3.X R33, PT, PT, R35, UR29, RZ, P0, !PT ;  /* 0x0000001d23217c10 */ /* 0x000fe200087fe4ff */
[----:B------:R-:W-:Y:S01]  /*15a0*/  UIADD3.X UR7, UPT, UPT, URZ, UR7, URZ, UP0, !UPT ;  /* 0x00000007ff077290 */ /* 0x000fe200087fe4ff */
[----:B------:R-:W-:Y:S01]  /*15b0*/  IADD3 R6, P0, PT, R6, -0x8, RZ ;  /* 0xfffffff806067810 */ /* 0x000fe20007f1e0ff */
[----:B------:R-:W-:Y:S02]  /*15c0*/  UISETP.NE.U32.AND UP0, UPT, UR6, UR8, UPT ;  /* 0x000000080600728c */ /* 0x000fe4000bf05070 */
[----:B------:R0:W-:Y:S01]  /*15d0*/  STG.E desc[UR18][R32.64], R39 ;  /* 0x0000002720007986 */ /* 0x0001e2000c101912 */
[----:B------:R-:W-:Y:S01]  /*15e0*/  IADD3.X R7, PT, PT, R7, -0x1, RZ, P0, !PT ;  /* 0xffffffff07077810 */ /* 0x000fe200007fe4ff */
[----:B------:R-:W-:-:S02]  /*15f0*/  UISETP.NE.AND.EX UP0, UPT, UR7, UR9, UPT, UP0 ;  /* 0x000000090700728c */ /* 0x000fc4000bf05300 */
[----:B------:R-:W-:-:S07]  /*1600*/  UIADD3.X UR29, UPT, UPT, UR29, UR10, URZ, UP1, !UPT ;  /* 0x0000000a1d1d7290 */ /* 0x000fce0008ffe4ff */
[----:B------:R-:W-:Y:S05]  /*1610*/  BRA.U UP0, `(.L_x_2055) ;  /* 0xfffffff100947547 */ /* 0x000fea000b83ffff */
[----:B------:R-:W-:Y:S01]  /*1620*/  UMOV UR6, UR8 ;  /* 0x0000000800067c82 */ /* 0x000fe20008000000 */
[----:B------:R-:W-:-:S05]  /*1630*/  UMOV UR7, UR9 ;  /* 0x0000000900077c82 */ /* 0x000fca0008000000 */
.L_x_2030:
[----:B------:R-:W-:-:S09]  /*1640*/  UISETP.NE.AND UP0, UPT, UR31, URZ, UPT ;  /* 0x000000ff1f00728c */ /* 0x000fd2000bf05270 */
[----:B------:R-:W-:Y:S05]  /*1650*/  BRA.U !UP0, `(.L_x_2056) ;  /* 0x00000011085c7547 */ /* 0x000fea000b800000 */
[----:B------:R-:W-:-:S09]  /*1660*/  UISETP.GE.U32.AND UP0, UPT, UR34, 0x3, UPT ;  /* 0x000000032200788c */ /* 0x000fd2000bf06070 */
[----:B------:R-:W-:Y:S05]  /*1670*/  BRA.U !UP0, `(.L_x_2057) ;  /* 0x0000000908687547 */ /* 0x000fea000b800000 */
[----:B------:R-:W-:Y:S01]  /*1680*/  ISETP.NE.U32.AND P0, PT, R14, UR6, PT ;  /* 0x000000060e007c0c */ /* 0x000fe2000bf05070 */
[----:B------:R-:W-:Y:S01]  /*1690*/  BSSY.RECONVERGENT B2, `(.L_x_2058) ;  /* 0x0000013000027945 */ /* 0x000fe20003800200 */
[----:B------:R-:W-:Y:S02]  /*16a0*/  IMAD.MOV.U32 R7, RZ, RZ, RZ ;  /* 0x000000ffff077224 */ /* 0x000fe400078e00ff */
[----:B------:R-:W-:-:S13]  /*16b0*/  ISETP.NE.AND.EX P0, PT, R15, UR7, PT, P0 ;  /* 0x000000070f007c0c */ /* 0x000fda000bf05300 */
[----:B------:R-:W-:Y:S05]  /*16c0*/  @P0 BRA `(.L_x_2059) ;  /* 0x00000000003c0947 */ /* 0x000fea0003800000 */
[----:B------:R-:W0:Y:S01]  /*16d0*/  LDG.E R2, desc[UR18][R16.64] ;  /* 0x0000001210027981 */ /* 0x000e22000c1e1900 */
[----:B------:R-:W-:Y:S01]  /*16e0*/  BSSY.RECONVERGENT B3, `(.L_x_2059) ;  /* 0x000000d000037945 */ /* 0x000fe20003800200 */
[----:B0-----:R-:W-:-:S04]  /*16f0*/  I2FP.F32.S32 R33, R2 ;  /* 0x0000000200217245 */ /* 0x001fc80000201400 */
        /* <DEDUP_REMOVED lines=8> */
[----:B------:R-:W-:-:S07]  /*1780*/  MOV R38, 0x17a0 ;  /* 0x000017a000267802 */ /* 0x000fce0000000f00 */
[----:B------:R-:W-:Y:S05]  /*1790*/  CALL.REL.NOINC `($__internal_0_$__cuda_sm3x_div_rn_noftz_f32_slowpath) ;  /* 0x0000001000287944 */ /* 0x000fea0003c00000 */
[----:B------:R-:W-:-:S07]  /*17a0*/  IMAD.MOV.U32 R7, RZ, RZ, R37 ;  /* 0x000000ffff077224 */ /* 0x000fce00078e0025 */
.L_x_2060:
[----:B------:R-:W-:Y:S05]  /*17b0*/  BSYNC.RECONVERGENT B3 ;  /* 0x0000000000037941 */ /* 0x000fea0003800200 */
.L_x_2059:
[----:B------:R-:W-:Y:S05]  /*17c0*/  BSYNC.RECONVERGENT B2 ;  /* 0x0000000000027941 */ /* 0x000fea0003800200 */
.L_x_2058:
[----:B------:R-:W1:Y:S01]  /*17d0*/  LDCU UR12, c[0x0][0x3b4] ;  /* 0x00007680ff0c77ac */ /* 0x000e620008000800 */
[----:B------:R-:W-:Y:S01]  /*17e0*/  IMAD.MOV.U32 R2, RZ, RZ, R12 ;  /* 0x000000ffff027224 */ /* 0x000fe200078e000c */
[----:B------:R-:W-:Y:S01]  /*17f0*/  BSSY.RECONVERGENT B2, `(.L_x_2061) ;  /* 0x0000025000027945 */ /* 0x000fe20003800200 */
[----:B------:R-:W-:Y:S01]  /*1800*/  IMAD.MOV.U32 R3, RZ, RZ, R13 ;  /* 0x000000ffff037224 */ /* 0x000fe200078e000d */
[----:B------:R-:W0:Y:S01]  /*1810*/  LDCU UR15, c[0x0][0x3a8] ;  /* 0x00007500ff0f77ac */ /* 0x000e220008000800 */
[----:B------:R-:W-:Y:S01]  /*1820*/  HFMA2 R9, -RZ, RZ, 0, 0 ;  /* 0x00000000ff097431 */ /* 0x000fe200000001ff */
[----:B------:R-:W2:Y:S01]  /*1830*/  LDCU.64 UR16, c[0x0][0x398] ;  /* 0x00007300ff1077ac */ /* 0x000ea20008000a00 */
[----:B-1----:R-:W-:Y:S02]  /*1840*/  UIMAD UR11, UR7, UR12, URZ ;  /* 0x0000000c070b72a4 */ /* 0x002fe4000f8e02ff */
[----:B------:R-:W-:Y:S02]  /*1850*/  UIMAD.WIDE.U32 UR12, UR6, UR12, UR4 ;  /* 0x0000000c060c72a5 */ /* 0x000fe4000f8e0004 */
[----:B------:R-:W-:Y:S01]  /*1860*/  UIMAD UR11, UR30, UR6, UR11 ;  /* 0x000000061e0b72a4 */ /* 0x000fe2000f8e020b */
[----:B0-----:R-:W-:-:S03]  /*1870*/  MOV R5, UR15 ;  /* 0x0000000f00057c02 */ /* 0x001fc60008000f00 */
[----:B------:R-:W-:Y:S02]  /*1880*/  UIADD3 UR14, UPT, UPT, UR13, UR11, URZ ;  /* 0x0000000b0d0e7290 */ /* 0x000fe4000fffe0ff */
[----:B------:R-:W-:Y:S02]  /*1890*/  IMAD.WIDE.U32 R2, R5, UR12, R2 ;  /* 0x0000000c05027c25 */ /* 0x000fe4000f8e0002 */
[----:B------:R-:W-:Y:S01]  /*18a0*/  UIMAD UR11, UR14, UR15, URZ ;  /* 0x0000000f0e0b72a4 */ /* 0x000fe2000f8e02ff */
[----:B--2---:R-:W-:-:S03]  /*18b0*/  LEA R4, P0, R2, UR16, 0x2 ;  /* 0x0000001002047c11 */ /* 0x004fc6000f8010ff */
[----:B------:R-:W-:-:S06]  /*18c0*/  UIMAD UR11, UR27, UR12, UR11 ;  /* 0x0000000c1b0b72a4 */ /* 0x000fcc000f8e020b */
[----:B------:R-:W-:Y:S01]  /*18d0*/  VIADD R3, R3, UR11 ;  /* 0x0000000b03037c36 */ /* 0x000fe20008000000 */
[----:B------:R-:W-:-:S04]  /*18e0*/  UIADD3 UR11, UP0, UPT, UR6, 0x1, URZ ;  /* 0x00000001060b7890 */ /* 0x000fc8000ff1e0ff */
[----:B------:R-:W-:Y:S01]  /*18f0*/  LEA.HI.X R5, R2, UR17, R3, 0x2, P0 ;  /* 0x0000001102057c11 */ /* 0x000fe200080f1403 */
[----:B------:R-:W-:Y:S01]  /*1900*/  UIADD3.X UR15, UPT, UPT, URZ, UR7, URZ, UP0, !UPT ;  /* 0x00000007ff0f7290 */ /* 0x000fe200087fe4ff */
[----:B------:R-:W-:-:S03]  /*1910*/  ISETP.NE.U32.AND P0, PT, R14, UR11, PT ;  /* 0x0000000b0e007c0c */ /* 0x000fc6000bf05070 */
        /* <DEDUP_REMOVED lines=17> */
.L_x_2063:
[----:B------:R-:W-:Y:S05]  /*1a30*/  BSYNC.RECONVERGENT B3 ;  /* 0x0000000000037941 */ /* 0x000fea0003800200 */
.L_x_2062:
[----:B------:R-:W-:Y:S05]  /*1a40*/  BSYNC.RECONVERGENT B2 ;  /* 0x0000000000027941 */ /* 0x000fea0003800200 */
.L_x_2061:
[----:B------:R-:W0:Y:S01]  /*1a50*/  LDCU UR11, c[0x0][0x3b4] ;  /* 0x00007680ff0b77ac */ /* 0x000e220008000800 */
[----:B------:R-:W-:Y:S01]  /*1a60*/  MOV R3, R13 ;  /* 0x0000000d00037202 */ /* 0x000fe20000000f00 */
[----:B------:R-:W-:Y:S01]  /*1a70*/  IMAD.MOV.U32 R2, RZ, RZ, R12 ;  /* 0x000000ffff027224 */ /* 0x000fe200078e000c */
[----:B------:R-:W-:Y:S01]  /*1a80*/  BSSY.RECONVERGENT B2, `(.L_x_2064) ;  /* 0x0000022000027945 */ /* 0x000fe20003800200 */
[----:B------:R-:W1:Y:S01]  /*1a90*/  LDCU UR13, c[0x0][0x3a8] ;  /* 0x00007500ff0d77ac */ /* 0x000e620008000800 */
[----:B------:R-:W-:Y:S01]  /*1aa0*/  IMAD.MOV.U32 R7, RZ, RZ, RZ ;  /* 0x000000ffff077224 */ /* 0x000fe200078e00ff */
[----:B------:R-:W2:Y:S01]  /*1ab0*/  LDCU.64 UR16, c[0x0][0x398] ;  /* 0x00007300ff1077ac */ /* 0x000ea20008000a00 */
[----:B0-----:R-:W-:-:S04]  /*1ac0*/  UIADD3 UR12, UP0, UPT, UR12, UR11, URZ ;  /* 0x0000000b0c0c7290 */ /* 0x001fc8000ff1e0ff */
[----:B------:R-:W-:Y:S01]  /*1ad0*/  UIADD3.X UR14, UPT, UPT, UR30, UR14, URZ, UP0, !UPT ;  /* 0x0000000e1e0e7290 */ /* 0x000fe200087fe4ff */
[----:B-1----:R-:W-:-:S03]  /*1ae0*/  IMAD.U32 R5, RZ, RZ, UR13 ;  /* 0x0000000dff057e24 */ /* 0x002fc6000f8e00ff */
[----:B------:R-:W-:Y:S01]  /*1af0*/  UIMAD UR11, UR14, UR13, URZ ;  /* 0x0000000d0e0b72a4 */ /* 0x000fe2000f8e02ff */
[----:B------:R-:W-:-:S03]  /*1b00*/  IMAD.WIDE.U32 R2, R5, UR12, R2 ;  /* 0x0000000c05027c25 */ /* 0x000fc6000f8e0002 */
[----:B------:R-:W-:Y:S01]  /*1b10*/  UIMAD UR11, UR27, UR12, UR11 ;  /* 0x0000000c1b0b72a4 */ /* 0x000fe2000f8e020b */
[----:B--2---:R-:W-:-:S05]  /*1b20*/  LEA R4, P0, R2, UR16, 0x2 ;  /* 0x0000001002047c11 */ /* 0x004fca000f8010ff */
        /* <DEDUP_REMOVED lines=22> */
.L_x_2066:
[----:B------:R-:W-:Y:S05]  /*1c90*/  BSYNC.RECONVERGENT B3 ;  /* 0x0000000000037941 */ /* 0x000fea0003800200 */
.L_x_2065:
[----:B------:R-:W-:Y:S05]  /*1ca0*/  BSYNC.RECONVERGENT B2 ;  /* 0x0000000000027941 */ /* 0x000fea0003800200 */
.L_x_2064:
[----:B------:R-:W0:Y:S01]  /*1cb0*/  LDCU UR11, c[0x0][0x3b4] ;  /* 0x00007680ff0b77ac */ /* 0x000e220008000800 */
[----:B------:R-:W-:Y:S01]  /*1cc0*/  IMAD.MOV.U32 R2, RZ, RZ, R12 ;  /* 0x000000ffff027224 */ /* 0x000fe200078e000c */
[----:B------:R-:W-:Y:S01]  /*1cd0*/  BSSY.RECONVERGENT B2, `(.L_x_2067) ;  /* 0x0000023000027945 */ /* 0x000fe20003800200 */
[----:B------:R-:W-:Y:S01]  /*1ce0*/  IMAD.MOV.U32 R3, RZ, RZ, R13 ;  /* 0x000000ffff037224 */ /* 0x000fe200078e000d */
[----:B------:R-:W1:Y:S01]  /*1cf0*/  LDCU UR13, c[0x0][0x3a8] ;  /* 0x00007500ff0d77ac */ /* 0x000e620008000800 */
[----:B------:R-:W-:Y:S01]  /*1d00*/  IMAD.MOV.U32 R9, RZ, RZ, RZ ;  /* 0x000000ffff097224 */ /* 0x000fe200078e00ff */
[----:B------:R-:W2:Y:S01]  /*1d10*/  LDCU.64 UR16, c[0x0][0x398] ;  /* 0x00007300ff1077ac */ /* 0x000ea20008000a00 */
[----:B0-----:R-:W-:-:S04]  /*1d20*/  UIADD3 UR12, UP0, UPT, UR12, UR11, URZ ;  /* 0x0000000b0c0c7290 */ /* 0x001fc8000ff1e0ff */
[----:B------:R-:W-:Y:S01]  /*1d30*/  UIADD3.X UR14, UPT, UPT, UR30, UR14, URZ, UP0, !UPT ;  /* 0x0000000e1e0e7290 */ /* 0x000fe200087fe4ff */
[----:B-1----:R-:W-:-:S03]  /*1d40*/  MOV R5, UR13 ;  /* 0x0000000d00057c02 */ /* 0x002fc60008000f00 */
[----:B------:R-:W-:Y:S02]  /*1d50*/  UIMAD UR11, UR14, UR13, URZ ;  /* 0x0000000d0e0b72a4 */ /* 0x000fe4000f8e02ff */
[----:B------:R-:W-:Y:S02]  /*1d60*/  IMAD.WIDE.U32 R2, R5, UR12, R2 ;  /* 0x0000000c05027c25 */ /* 0x000fe4000f8e0002 */
[----:B------:R-:W-:Y:S01]  /*1d70*/  UIMAD UR11, UR27, UR12, UR11 ;  /* 0x0000000c1b0b72a4 */ /* 0x000fe2000f8e020b */
[----:B--2---:R-:W-:-:S05]  /*1d80*/  LEA R4, P0, R2, UR16, 0x2 ;  /* 0x0000001002047c11 */ /* 0x004fca000f8010ff */
[----:B------:R-:W-:Y:S01]  /*1d90*/  IADD3 R3, PT, PT, R3, UR11, RZ ;  /* 0x0000000b03037c10 */ /* 0x000fe2000fffe0ff */
[----:B------:R-:W-:-:S03]  /*1da0*/  UIADD3 UR11, UP0, UPT, UR6, 0x3, URZ ;  /* 0x00000003060b7890 */ /* 0x000fc6000ff1e0ff */
[----:B------:R-:W-:Y:S01]  /*1db0*/  LEA.HI.X R5, R2, UR17, R3, 0x2, P0 ;  /* 0x0000001102057c11 */ /* 0x000fe200080f1403 */
        /* <DEDUP_REMOVED lines=19> */
.L_x_2069:
[----:B------:R-:W-:Y:S05]  /*1ef0*/  BSYNC.RECONVERGENT B3 ;  /* 0x0000000000037941 */ /* 0x000fea0003800200 */
.L_x_2068:
[----:B------:R-:W-:Y:S05]  /*1f00*/  BSYNC.RECONVERGENT B2 ;  /* 0x0000000000027941 */ /* 0x000fea0003800200 */
.L_x_2067:
[----:B------:R-:W0:Y:S01]  /*1f10*/  LDCU UR11, c[0x0][0x3b4] ;  /* 0x00007680ff0b77ac */ /* 0x000e220008000800 */
[----:B------:R-:W-:Y:S02]  /*1f20*/  IMAD.MOV.U32 R2, RZ, RZ, R12 ;  /* 0x000000ffff027224 */ /* 0x000fe400078e000c */
[----:B------:R-:W-:Y:S01]  /*1f30*/  IMAD.MOV.U32 R3, RZ, RZ, R13 ;  /* 0x000000ffff037224 */ /* 0x000fe200078e000d */
[----:B------:R-:W1:Y:S01]  /*1f40*/  LDCU UR13, c[0x0][0x3a8] ;  /* 0x00007500ff0d77ac */ /* 0x000e620008000800 */
[----:B------:R-:W2:Y:S01]  /*1f50*/  LDCU.64 UR16, c[0x0][0x398] ;  /* 0x00007300ff1077ac */ /* 0x000ea20008000a00 */
[----:B0-----:R-:W-:-:S04]  /*1f60*/  UIADD3 UR11, UP0, UPT, UR12, UR11, URZ ;  /* 0x0000000b0c0b7290 */ /* 0x001fc8000ff1e0ff */
[----:B------:R-:W-:Y:S01]  /*1f70*/  UIADD3.X UR12, UPT, UPT, UR30, UR14, URZ, UP0, !UPT ;  /* 0x0000000e1e0c7290 */ /* 0x000fe200087fe4ff */
[----:B-1----:R-:W-:Y:S01]  /*1f80*/  MOV R5, UR13 ;  /* 0x0000000d00057c02 */ /* 0x002fe20008000f00 */
[----:B------:R-:W-:Y:S02]  /*1f90*/  UIADD3 UR6, UP0, UPT, UR6, 0x4, URZ ;  /* 0x0000000406067890 */ /* 0x000fe4000ff1e0ff */
[----:B------:R-:W-:Y:S02]  /*1fa0*/  UIMAD UR12, UR12, UR13, URZ ;  /* 0x0000000d0c0c72a4 */ /* 0x000fe4000f8e02ff */
[----:B------:R-:W-:Y:S01]  /*1fb0*/  IMAD.WIDE.U32 R2, R5, UR11, R2 ;  /* 0x0000000b05027c25 */ /* 0x000fe2000f8e0002 */
[----:B------:R-:W-:Y:S02]  /*1fc0*/  UIADD3.X UR7, UPT, UPT, URZ, UR7, URZ, UP0, !UPT ;  /* 0x00000007ff077290 */ /* 0x000fe400087fe4ff */
[----:B------:R-:W-:Y:S01]  /*1fd0*/  UIMAD UR12, UR27, UR11, UR12 ;  /* 0x0000000b1b0c72a4 */ /* 0x000fe2000f8e020c */
[----:B--2---:R-:W-:-:S05]  /*1fe0*/  LEA R4, P0, R2, UR16, 0x2 ;  /* 0x0000001002047c11 */ /* 0x004fca000f8010ff */
[----:B------:R-:W-:-:S04]  /*1ff0*/  IADD3 R3, PT, PT, R3, UR12, RZ ;  /* 0x0000000c03037c10 */ /* 0x000fc8000fffe0ff */
[----:B------:R-:W-:-:S05]  /*2000*/  LEA.HI.X R5, R2, UR17, R3, 0x2, P0 ;  /* 0x0000001102057c11 */ /* 0x000fca00080f1403 */
[----:B------:R1:W-:Y:S02]  /*2010*/  STG.E desc[UR18][R4.64], R9 ;  /* 0x0000000904007986 */ /* 0x0003e4000c101912 */
.L_x_2057:
[----:B------:R-:W-:-:S09]  /*2020*/  UISETP.NE.AND UP0, UPT, UR32, URZ, UPT ;  /* 0x000000ff2000728c */ /* 0x000fd2000bf05270 */
[----:B------:R-:W-:Y:S05]  /*2030*/  BRA.U !UP0, `(.L_x_2056) ;  /* 0x0000000508e47547 */ /* 0x000fea000b800000 */
[----:B------:R-:W-:-:S09]  /*2040*/  UISETP.NE.AND UP0, UPT, UR32, 0x1, UPT ;  /* 0x000000012000788c */ /* 0x000fd2000bf05270 */
        /* <DEDUP_REMOVED lines=10> */
[----:B-----5:R-:W2:Y:S01]  /*20f0*/  FCHK P0, R0, R33 ;  /* 0x0000002100007302 */ /* 0x020ea20000000000 */
[----:B0-----:R-:W-:-:S04]  /*2100*/  FFMA R3, -R33, R2, 1 ;  /* 0x3f80000021037423 */ /* 0x001fc80000000102 */
[----:B------:R-:W-:-:S04]  /*2110*/  FFMA R3, R2, R3, R2 ;  /* 0x0000000302037223 */ /* 0x000fc80000000002 */
[----:B------:R-:W-:-:S04]  /*2120*/  FFMA R2, R0, R3, RZ ;  /* 0x0000000300027223 */ /* 0x000fc800000000ff */
[----:B-1----:R-:W-:-:S04]  /*2130*/  FFMA R4, -R33, R2, R0 ;  /* 0x0000000221047223 */ /* 0x002fc80000000100 */
[----:B------:R-:W-:Y:S01]  /*2140*/  FFMA R7, R3, R4, R2 ;  /* 0x0000000403077223 */ /* 0x000fe20000000002 */
[----:B--2---:R-:W-:Y:S06]  /*2150*/  @!P0 BRA `(.L_x_2073) ;  /* 0x00000000000c8947 */ /* 0x004fec0003800000 */
[----:B------:R-:W-:-:S07]  /*2160*/  MOV R38, 0x2180 ;  /* 0x0000218000267802 */ /* 0x000fce0000000f00 */
[----:B------:R-:W-:Y:S05]  /*2170*/  CALL.REL.NOINC `($__internal_0_$__cuda_sm3x_div_rn_noftz_f32_slowpath) ;  /* 0x0000000400b07944 */ /* 0x000fea0003c00000 */
[----:B------:R-:W-:-:S07]  /*2180*/  IMAD.MOV.U32 R7, RZ, RZ, R37 ;  /* 0x000000ffff077224 */ /* 0x000fce00078e0025 */
.L_x_2073:
[----:B------:R-:W-:Y:S05]  /*2190*/  BSYNC.RECONVERGENT B3 ;  /* 0x0000000000037941 */ /* 0x000fea0003800200 */
.L_x_2072:
[----:B------:R-:W-:Y:S05]  /*21a0*/  BSYNC.RECONVERGENT B2 ;  /* 0x0000000000027941 */ /* 0x000fea0003800200 */
.L_x_2071:
[----:B------:R-:W2:Y:S01]  /*21b0*/  LDCU UR12, c[0x0][0x3b4] ;  /* 0x00007680ff0c77ac */ /* 0x000ea20008000800 */
[----:B------:R-:W-:Y:S01]  /*21c0*/  IMAD.MOV.U32 R2, RZ, RZ, R12 ;  /* 0x000000ffff027224 */ /* 0x000fe200078e000c */
[----:B------:R-:W-:Y:S01]  /*21d0*/  BSSY.RECONVERGENT B2, `(.L_x_2074) ;  /* 0x0000025000027945 */ /* 0x000fe20003800200 */
[----:B------:R-:W-:Y:S01]  /*21e0*/  IMAD.MOV.U32 R3, RZ, RZ, R13 ;  /* 0x000000ffff037224 */ /* 0x000fe200078e000d */
[----:B------:R-:W0:Y:S01]  /*21f0*/  LDCU UR15, c[0x0][0x3a8] ;  /* 0x00007500ff0f77ac */ /* 0x000e220008000800 */
[----:B-1----:R-:W-:Y:S01]  /*2200*/  IMAD.MOV.U32 R9, RZ, RZ, RZ ;  /* 0x000000ffff097224 */ /* 0x002fe200078e00ff */
[----:B------:R-:W1:Y:S01]  /*2210*/  LDCU.64 UR16, c[0x0][0x398] ;  /* 0x00007300ff1077ac */ /* 0x000e620008000a00 */
[----:B--2---:R-:W-:Y:S02]  /*2220*/  UIMAD UR11, UR7, UR12, URZ ;  /* 0x0000000c070b72a4 */ /* 0x004fe4000f8e02ff */
[----:B------:R-:W-:Y:S02]  /*2230*/  UIMAD.WIDE.U32 UR12, UR6, UR12, UR4 ;  /* 0x0000000c060c72a5 */ /* 0x000fe4000f8e0004 */
[----:B------:R-:W-:Y:S01]  /*2240*/  UIMAD UR11, UR30, UR6, UR11 ;  /* 0x000000061e0b72a4 */ /* 0x000fe2000f8e020b */
[----:B0-----:R-:W-:-:S03]  /*2250*/  MOV R5, UR15 ;  /* 0x0000000f00057c02 */ /* 0x001fc60008000f00 */
[----:B------:R-:W-:Y:S02]  /*2260*/  UIADD3 UR14, UPT, UPT, UR11, UR13, URZ ;  /* 0x0000000d0b0e7290 */ /* 0x000fe4000fffe0ff */
[----:B------:R-:W-:Y:S02]  /*2270*/  IMAD.WIDE.U32 R2, R5, UR12, R2 ;  /* 0x0000000c05027c25 */ /* 0x000fe4000f8e0002 */
[----:B------:R-:W-:Y:S01]  /*2280*/  UIMAD UR11, UR14, UR15, URZ ;  /* 0x0000000f0e0b72a4 */ /* 0x000fe2000f8e02ff */
[----:B-1----:R-:W-:-:S03]  /*2290*/  LEA R4, P0, R2, UR16, 0x2 ;  /* 0x0000001002047c11 */ /* 0x002fc6000f8010ff */
[----:B------:R-:W-:-:S06]  /*22a0*/  UIMAD UR11, UR27, UR12, UR11 ;  /* 0x0000000c1b0b72a4 */ /* 0x000fcc000f8e020b */
        /* <DEDUP_REMOVED lines=22> */
.L_x_2076:
[----:B------:R-:W-:Y:S05]  /*2410*/  BSYNC.RECONVERGENT B3 ;  /* 0x0000000000037941 */ /* 0x000fea0003800200 */
.L_x_2075:
[----:B------:R-:W-:Y:S05]  /*2420*/  BSYNC.RECONVERGENT B2 ;  /* 0x0000000000027941 */ /* 0x000fea0003800200 */
.L_x_2074:
        /* <DEDUP_REMOVED lines=17> */
.L_x_2070:
[----:B------:R-:W3:Y:S02]  /*2540*/  LDCU UR11, c[0x0][0x3b0] ;  /* 0x00007600ff0b77ac */ /* 0x000ee40008000800 */
[----:B---3--:R-:W-:-:S09]  /*2550*/  ULOP3.LUT UP0, URZ, UR11, 0x1, URZ, 0xc0, !UPT ;  /* 0x000000010bff7892 */ /* 0x008fd2000f80c0ff */
        /* <DEDUP_REMOVED lines=10> */
[----:B-----5:R-:W3:Y:S01]  /*2600*/  FCHK P0, R0, R33 ;  /* 0x0000002100007302 */ /* 0x020ee20000000000 */
[----:B0-----:R-:W-:-:S04]  /*2610*/  FFMA R3, -R33, R2, 1 ;  /* 0x3f80000021037423 */ /* 0x001fc80000000102 */
[----:B------:R-:W-:-:S04]  /*2620*/  FFMA R3, R2, R3, R2 ;  /* 0x0000000302037223 */ /* 0x000fc80000000002 */
[----:B------:R-:W-:-:S04]  /*2630*/  FFMA R2, R0, R3, RZ ;  /* 0x0000000300027223 */ /* 0x000fc800000000ff */
[----:B-12---:R-:W-:-:S04]  /*2640*/  FFMA R4, -R33, R2, R0 ;  /* 0x0000000221047223 */ /* 0x006fc80000000100 */
[----:B------:R-:W-:Y:S01]  /*2650*/  FFMA R7, R3, R4, R2 ;  /* 0x0000000403077223 */ /* 0x000fe20000000002 */
[----:B---3--:R-:W-:Y:S06]  /*2660*/  @!P0 BRA `(.L_x_2079) ;  /* 0x00000000000c8947 */ /* 0x008fec0003800000 */
[----:B------:R-:W-:-:S07]  /*2670*/  MOV R38, 0x2690 ;  /* 0x0000269000267802 */ /* 0x000fce0000000f00 */
[----:B------:R-:W-:Y:S05]  /*2680*/  CALL.REL.NOINC `($__internal_0_$__cuda_sm3x_div_rn_noftz_f32_slowpath) ;  /* 0x00000000006c7944 */ /* 0x000fea0003c00000 */
[----:B------:R-:W-:-:S07]  /*2690*/  IMAD.MOV.U32 R7, RZ, RZ, R37 ;  /* 0x000000ffff077224 */ /* 0x000fce00078e0025 */
.L_x_2079:
[----:B------:R-:W-:Y:S05]  /*26a0*/  BSYNC.RECONVERGENT B3 ;  /* 0x0000000000037941 */ /* 0x000fea0003800200 */
.L_x_2078:
[----:B------:R-:W-:Y:S05]  /*26b0*/  BSYNC.RECONVERGENT B2 ;  /* 0x0000000000027941 */ /* 0x000fea0003800200 */
.L_x_2077:
[----:B------:R-:W3:Y:S01]  /*26c0*/  LDCU UR12, c[0x0][0x3b4] ;  /* 0x00007680ff0c77ac */ /* 0x000ee20008000800 */
[----:B------:R-:W-:Y:S02]  /*26d0*/  IMAD.MOV.U32 R2, RZ, RZ, R12 ;  /* 0x000000ffff027224 */ /* 0x000fe400078e000c */
[----:B------:R-:W-:Y:S01]  /*26e0*/  IMAD.MOV.U32 R3, RZ, RZ, R13 ;  /* 0x000000ffff037224 */ /* 0x000fe200078e000d */
[----:B------:R-:W0:Y:S01]  /*26f0*/  LDCU UR11, c[0x0][0x3a8] ;  /* 0x00007500ff0b77ac */ /* 0x000e220008000800 */
[----:B------:R-:W4:Y:S01]  /*2700*/  LDCU.64 UR14, c[0x0][0x398] ;  /* 0x00007300ff0e77ac */ /* 0x000f220008000a00 */
[----:B---3--:R-:W-:Y:S02]  /*2710*/  UIMAD UR7, UR7, UR12, URZ ;  /* 0x0000000c070772a4 */ /* 0x008fe4000f8e02ff */
[----:B------:R-:W-:Y:S02]  /*2720*/  UIMAD.WIDE.U32 UR12, UR6, UR12, UR4 ;  /* 0x0000000c060c72a5 */ /* 0x000fe4000f8e0004 */
[----:B------:R-:W-:Y:S01]  /*2730*/  UIMAD UR6, UR30, UR6, UR7 ;  /* 0x000000061e0672a4 */ /* 0x000fe2000f8e0207 */
[----:B012---:R-:W-:-:S03]  /*2740*/  MOV R5, UR11 ;  /* 0x0000000b00057c02 */ /* 0x007fc60008000f00 */
[----:B------:R-:W-:Y:S02]  /*2750*/  UIADD3 UR6, UPT, UPT, UR13, UR6, URZ ;  /* 0x000000060d067290 */ /* 0x000fe4000fffe0ff */
[----:B------:R-:W-:Y:S02]  /*2760*/  IMAD.WIDE.U32 R2, R5, UR12, R2 ;  /* 0x0000000c05027c25 */ /* 0x000fe4000f8e0002 */
[----:B------:R-:W-:Y:S01]  /*2770*/  UIMAD UR6, UR6, UR11, URZ ;  /* 0x0000000b060672a4 */ /* 0x000fe2000f8e02ff */
[----:B----4-:R-:W-:-:S03]  /*2780*/  LEA R4, P0, R2, UR14, 0x2 ;  /* 0x0000000e02047c11 */ /* 0x010fc6000f8010ff */
[----:B------:R-:W-:-:S06]  /*2790*/  UIMAD UR6, UR27, UR12, UR6 ;  /* 0x0000000c1b0672a4 */ /* 0x000fcc000f8e0206 */
[----:B------:R-:W-:-:S04]  /*27a0*/  IADD3 R3, PT, PT, R3, UR6, RZ ;  /* 0x0000000603037c10 */ /* 0x000fc8000fffe0ff */
[----:B------:R-:W-:-:S05]  /*27b0*/  LEA.HI.X R5, R2, UR15, R3, 0x2, P0 ;  /* 0x0000000f02057c11 */ /* 0x000fca00080f1403 */
[----:B------:R3:W-:Y:S02]  /*27c0*/  STG.E desc[UR18][R4.64], R7 ;  /* 0x0000000704007986 */ /* 0x0007e4000c101912 */
.L_x_2056:
[----:B------:R-:W4:Y:S01]  /*27d0*/  LDCU UR6, c[0x0][0x3b4] ;  /* 0x00007680ff0677ac */ /* 0x000f220008000800 */
[----:B------:R-:W-:-:S04]  /*27e0*/  UIADD3 UR4, UP0, UPT, UR4, 0x1, URZ ;  /* 0x0000000104047890 */ /* 0x000fc8000ff1e0ff */
[----:B------:R-:W-:Y:S02]  /*27f0*/  UIADD3.X UR5, UPT, UPT, URZ, UR5, URZ, UP0, !UPT ;  /* 0x00000005ff057290 */ /* 0x000fe400087fe4ff */
[----:B----4-:R-:W-:-:S04]  /*2800*/  UISETP.NE.U32.AND UP0, UPT, UR4, UR6, UPT ;  /* 0x000000060400728c */ /* 0x010fc8000bf05070 */
[----:B------:R-:W-:-:S09]  /*2810*/  UISETP.NE.AND.EX UP0, UPT, UR5, UR30, UPT, UP0 ;  /* 0x0000001e0500728c */ /* 0x000fd2000bf05300 */
[----:B------:R-:W-:Y:S05]  /*2820*/  BRA.U UP0, `(.L_x_2080) ;  /* 0xffffffd900b87547 */ /* 0x000fea000b83ffff */
[----:B------:R-:W-:Y:S05]  /*2830*/  EXIT ;  /* 0x000000000000794d */ /* 0x000fea0003800000 */
        .weak           $__internal_0_$__cuda_sm3x_div_rn_noftz_f32_slowpath
        .type           $__internal_0_$__cuda_sm3x_div_rn_noftz_f32_slowpath,@function
        .size           $__internal_0_$__cuda_sm3x_div_rn_noftz_f32_slowpath,(.L_x_2159 - $__internal_0_$__cuda_sm3x_div_rn_noftz_f32_slowpath)
$__internal_0_$__cuda_sm3x_div_rn_noftz_f32_slowpath:
[----:B------:R-:W-:Y:S01]  /*2840*/  SHF.R.U32.HI R37, RZ, 0x17, R33 ;  /* 0x00000017ff257819 */ /* 0x000fe20000011621 */
[----:B------:R-:W-:Y:S01]  /*2850*/  BSSY.RECONVERGENT B0, `(.L_x_2081) ;  /* 0x0000063000007945 */ /* 0x000fe20003800200 */
[----:B------:R-:W-:Y:S02]  /*2860*/  SHF.R.U32.HI R39, RZ, 0x17, R0 ;  /* 0x00000017ff277819 */ /* 0x000fe40000011600 */
[----:B------:R-:W-:Y:S02]  /*2870*/  LOP3.LUT R37, R37, 0xff, RZ, 0xc0, !PT ;  /* 0x000000ff25257812 */ /* 0x000fe400078ec0ff */
[----:B------:R-:W-:Y:S02]  /*2880*/  LOP3.LUT R39, R39, 0xff, RZ, 0xc0, !PT ;  /* 0x000000ff27277812 */ /* 0x000fe400078ec0ff */
[----:B------:R-:W-:Y:S01]  /*2890*/  MOV R32, R0 ;  /* 0x0000000000207202 */ /* 0x000fe20000000f00 */
[----:B------:R-:W-:Y:S02]  /*28a0*/  VIADD R41, R37, 0xffffffff ;  /* 0xffffffff25297836 */ /* 0x000fe40000000000 */
[----:B------:R-:W-:-:S03]  /*28b0*/  VIADD R40, R39, 0xffffffff ;  /* 0xffffffff27287836 */ /* 0x000fc60000000000 */
[----:B------:R-:W-:-:S04]  /*28c0*/  ISETP.GT.U32.AND P0, PT, R41, 0xfd, PT ;  /* 0x000000fd2900780c */ /* 0x000fc80003f04070 */
[----:B------:R-:W-:-:S13]  /*28d0*/  ISETP.GT.U32.OR P0, PT, R40, 0xfd, P0 ;  /* 0x000000fd2800780c */ /* 0x000fda0000704470 */
[----:B------:R-:W-:Y:S01]  /*28e0*/  @!P0 IMAD.MOV.U32 R36, RZ, RZ, RZ ;  /* 0x000000ffff248224 */ /* 0x000fe200078e00ff */
[----:B------:R-:W-:Y:S06]  /*28f0*/  @!P0 BRA `(.L_x_2082) ;  /* 0x00000000005c8947 */ /* 0x000fec0003800000 */
[----:B------:R-:W-:Y:S02]  /*2900*/  FSETP.GTU.FTZ.AND P0, PT, |R0|, +INF , PT ;  /* 0x7f8000000000780b */ /* 0x000fe40003f1c200 */
[----:B------:R-:W-:-:S04]  /*2910*/  FSETP.GTU.FTZ.AND P1, PT, |R33|, +INF , PT ;  /* 0x7f8000002100780b */ /* 0x000fc80003f3c200 */
[----:B------:R-:W-:-:S13]  /*2920*/  PLOP3.LUT P0, PT, P0, P1, PT, 0xf8, 0x8f ;  /* 0x00000000008f781c */ /* 0x000fda0000703f70 */
[----:B------:R-:W-:Y:S05]  /*2930*/  @P0 BRA `(.L_x_2083) ;  /* 0x00000004004c0947 */ /* 0x000fea0003800000 */
[----:B------:R-:W-:-:S13]  /*2940*/  LOP3.LUT P0, RZ, R33, 0x7fffffff, R32, 0xc8, !PT ;  /* 0x7fffffff21ff7812 */ /* 0x000fda000780c820 */
[----:B------:R-:W-:Y:S05]  /*2950*/  @!P0 BRA `(.L_x_2084) ;  /* 0x00000004003c8947 */ /* 0x000fea0003800000 */
[C---:B------:R-:W-:Y:S02]  /*2960*/  FSETP.NEU.FTZ.AND P2, PT, |R0|.reuse, +INF , PT ;  /* 0x7f8000000000780b */ /* 0x040fe40003f5d200 */
[----:B------:R-:W-:Y:S02]  /*2970*/  FSETP.NEU.FTZ.AND P1, PT, |R33|, +INF , PT ;  /* 0x7f8000002100780b */ /* 0x000fe40003f3d200 */
[----:B------:R-:W-:-:S11]  /*2980*/  FSETP.NEU.FTZ.AND P0, PT, |R0|, +INF , PT ;  /* 0x7f8000000000780b */ /* 0x000fd60003f1d200 */
[----:B------:R-:W-:Y:S05]  /*2990*/  @!P1 BRA !P2, `(.L_x_2084) ;  /* 0x00000004002c9947 */ /* 0x000fea0005000000 */
[----:B------:R-:W-:-:S04]  /*29a0*/  LOP3.LUT P2, RZ, R32, 0x7fffffff, RZ, 0xc0, !PT ;  /* 0x7fffffff20ff7812 */ /* 0x000fc8000784c0ff */
[----:B------:R-:W-:-:S13]  /*29b0*/  PLOP3.LUT P1, PT, P1, P2, PT, 0x2f, 0xf2 ;  /* 0x0000000000f2781c */ /* 0x000fda0000f24577 */
[----:B------:R-:W-:Y:S05]  /*29c0*/  @P1 BRA `(.L_x_2085) ;  /* 0x0000000400181947 */ /* 0x000fea0003800000 */
[----:B------:R-:W-:-:S04]  /*29d0*/  LOP3.LUT P1, RZ, R33, 0x7fffffff, RZ, 0xc0, !PT ;  /* 0x7fffffff21ff7812 */ /* 0x000fc8000782c0ff */
[----:B------:R-:W-:-:S13]  /*29e0*/  PLOP3.LUT P0, PT, P0, P1, PT, 0x2f, 0xf2 ;  /* 0x0000000000f2781c */ /* 0x000fda0000702577 */
[----:B------:R-:W-:Y:S05]  /*29f0*/  @P0 BRA `(.L_x_2086) ;  /* 0x0000000400000947 */ /* 0x000fea0003800000 */
[----:B------:R-:W-:Y:S02]  /*2a00*/  ISETP.GE.AND P0, PT, R40, RZ, PT ;  /* 0x000000ff2800720c */ /* 0x000fe40003f06270 */
[----:B------:R-:W-:-:S11]  /*2a10*/  ISETP.GE.AND P1, PT, R41, RZ, PT ;  /* 0x000000ff2900720c */ /* 0x000fd60003f26270 */
[----:B------:R-:W-:Y:S01]  /*2a20*/  @P0 IMAD.MOV.U32 R36, RZ, RZ, RZ ;  /* 0x000000ffff240224 */ /* 0x000fe200078e00ff */
[----:B------:R-:W-:Y:S01]  /*2a30*/  @!P0 MOV R36, 0xffffffc0 ;  /* 0xffffffc000248802 */ /* 0x000fe20000000f00 */
[----:B------:R-:W-:Y:S01]  /*2a40*/  @!P0 FFMA R32, R0, 1.84467440737095516160e+19, RZ ;  /* 0x5f80000000208823 */ /* 0x000fe200000000ff */
[----:B------:R-:W-:-:S03]  /*2a50*/  @!P1 FFMA R33, R33, 1.84467440737095516160e+19, RZ ;  /* 0x5f80000021219823 */ /* 0x000fc600000000ff */
[----:B------:R-:W-:-:S07]  /*2a60*/  @!P1 VIADD R36, R36, 0x40 ;  /* 0x0000004024249836 */ /* 0x000fce0000000000 */
.L_x_2082:
[----:B------:R-:W-:Y:S01]  /*2a70*/  LEA R40, R37, 0xc0800000, 0x17 ;  /* 0xc080000025287811 */ /* 0x000fe200078eb8ff */
[----:B------:R-:W-:Y:S01]  /*2a80*/  BSSY.RECONVERGENT B1, `(.L_x_2087) ;  /* 0x0000036000017945 */ /* 0x000fe20003800200 */
[----:B------:R-:W-:-:S03]  /*2a90*/  IADD3 R39, PT, PT, R39, -0x7f, RZ ;  /* 0xffffff8127277810 */ /* 0x000fc60007ffe0ff */
[----:B------:R-:W-:Y:S02]  /*2aa0*/  IMAD.IADD R42, R33, 0x1, -R40 ;  /* 0x00000001212a7824 */ /* 0x000fe400078e0a28 */
[C---:B------:R-:W-:Y:S01]  /*2ab0*/  IMAD R32, R39.reuse, -0x800000, R32 ;  /* 0xff80000027207824 */ /* 0x040fe200078e0220 */
[----:B------:R-:W-:Y:S01]  /*2ac0*/  IADD3 R39, PT, PT, R39, 0x7f, -R37 ;  /* 0x0000007f27277810 */ /* 0x000fe20007ffe825 */
[----:B------:R-:W0:Y:S01]  /*2ad0*/  MUFU.RCP R40, R42 ;  /* 0x0000002a00287308 */ /* 0x000e220000001000 */
[----:B------:R-:W-:-:S03]  /*2ae0*/  FADD.FTZ R41, -R42, -RZ ;  /* 0x800000ff2a297221 */ /* 0x000fc60000010100 */
[----:B------:R-:W-:Y:S02]  /*2af0*/  IMAD.IADD R39, R39, 0x1, R36 ;  /* 0x0000000127277824 */ /* 0x000fe400078e0224 */
[----:B0-----:R-:W-:-:S04]  /*2b00*/  FFMA R33, R40, R41, 1 ;  /* 0x3f80000028217423 */ /* 0x001fc80000000029 */
[----:B------:R-:W-:-:S04]  /*2b10*/  FFMA R33, R40, R33, R40 ;  /* 0x0000002128217223 */ /* 0x000fc80000000028 */
[----:B------:R-:W-:-:S04]  /*2b20*/  FFMA R40, R32, R33, RZ ;  /* 0x0000002120287223 */ /* 0x000fc800000000ff */
[----:B------:R-:W-:-:S04]  /*2b30*/  FFMA R43, R41, R40, R32 ;  /* 0x00000028292b7223 */ /* 0x000fc80000000020 */
[----:B------:R-:W-:-:S04]  /*2b40*/  FFMA R40, R33, R43, R40 ;  /* 0x0000002b21287223 */ /* 0x000fc80000000028 */
[----:B------:R-:W-:-:S04]  /*2b50*/  FFMA R41, R41, R40, R32 ;  /* 0x0000002829297223 */ /* 0x000fc80000000020 */
[----:B------:R-:W-:-:S05]  /*2b60*/  FFMA R32, R33, R41, R40 ;  /* 0x0000002921207223 */ /* 0x000fca0000000028 */
[----:B------:R-:W-:-:S04]  /*2b70*/  SHF.R.U32.HI R37, RZ, 0x17, R32 ;  /* 0x00000017ff257819 */ /* 0x000fc80000011620 */
[----:B------:R-:W-:-:S05]  /*2b80*/  LOP3.LUT R37, R37, 0xff, RZ, 0xc0, !PT ;  /* 0x000000ff25257812 */ /* 0x000fca00078ec0ff */
[----:B------:R-:W-:-:S05]  /*2b90*/  IMAD.IADD R37, R37, 0x1, R39 ;  /* 0x0000000125257824 */ /* 0x000fca00078e0227 */
[----:B------:R-:W-:-:S04]  /*2ba0*/  IADD3 R36, PT, PT, R37, -0x1, RZ ;  /* 0xffffffff25247810 */ /* 0x000fc80007ffe0ff */
[----:B------:R-:W-:-:S13]  /*2bb0*/  ISETP.GE.U32.AND P0, PT, R36, 0xfe, PT ;  /* 0x000000fe2400780c */ /* 0x000fda0003f06070 */
[----:B------:R-:W-:Y:S05]  /*2bc0*/  @!P0 BRA `(.L_x_2088) ;  /* 0x0000000000808947 */ /* 0x000fea0003800000 */
[----:B------:R-:W-:-:S13]  /*2bd0*/  ISETP.GT.AND P0, PT, R37, 0xfe, PT ;  /* 0x000000fe2500780c */ /* 0x000fda0003f04270 */
[----:B------:R-:W-:Y:S05]  /*2be0*/  @P0 BRA `(.L_x_2089) ;  /* 0x00000000006c0947 */ /* 0x000fea0003800000 */
[----:B------:R-:W-:-:S13]  /*2bf0*/  ISETP.GE.AND P0, PT, R37, 0x1, PT ;  /* 0x000000012500780c */ /* 0x000fda0003f06270 */
[----:B------:R-:W-:Y:S05]  /*2c00*/  @P0 BRA `(.L_x_2090) ;  /* 0x0000000000740947 */ /* 0x000fea0003800000 */
[----:B------:R-:W-:Y:S02]  /*2c10*/  ISETP.GE.AND P0, PT, R37, -0x18, PT ;  /* 0xffffffe82500780c */ /* 0x000fe40003f06270 */
[----:B------:R-:W-:-:S11]  /*2c20*/  LOP3.LUT R32, R32, 0x80000000, RZ, 0xc0, !PT ;  /* 0x8000000020207812 */ /* 0x000fd600078ec0ff */
[----:B------:R-:W-:Y:S05]  /*2c30*/  @!P0 BRA `(.L_x_2090) ;  /* 0x0000000000688947 */ /* 0x000fea0003800000 */
[-CC-:B------:R-:W-:Y:S01]  /*2c40*/  FFMA.RZ R36, R33, R41.reuse, R40.reuse ;  /* 0x0000002921247223 */ /* 0x180fe2000000c028 */
[C---:B------:R-:W-:Y:S02]  /*2c50*/  ISETP.NE.AND P2, PT, R37.reuse, RZ, PT ;  /* 0x000000ff2500720c */ /* 0x040fe40003f45270 */
[----:B------:R-:W-:Y:S02]  /*2c60*/  ISETP.NE.AND P1, PT, R37, RZ, PT ;  /* 0x000000ff2500720c */ /* 0x000fe40003f25270 */
[----:B------:R-:W-:Y:S01]  /*2c70*/  LOP3.LUT R39, R36, 0x7fffff, RZ, 0xc0, !PT ;  /* 0x007fffff24277812 */ /* 0x000fe200078ec0ff */
[CCC-:B------:R-:W-:Y:S01]  /*2c80*/  FFMA.RP R36, R33.reuse, R41.reuse, R40.reuse ;  /* 0x0000002921247223 */ /* 0x1c0fe20000008028 */
[----:B------:R-:W-:Y:S01]  /*2c90*/  FFMA.RM R33, R33, R41, R40 ;  /* 0x0000002921217223 */ /* 0x000fe20000004028 */
[----:B------:R-:W-:Y:S01]  /*2ca0*/  VIADD R40, R37, 0x20 ;  /* 0x0000002025287836 */ /* 0x000fe20000000000 */
[----:B------:R-:W-:Y:S01]  /*2cb0*/  LOP3.LUT R39, R39, 0x800000, RZ, 0xfc, !PT ;  /* 0x0080000027277812 */ /* 0x000fe200078efcff */
[----:B------:R-:W-:-:S02]  /*2cc0*/  IMAD.MOV R37, RZ, RZ, -R37 ;  /* 0x000000ffff257224 */ /* 0x000fc400078e0a25 */
[----:B------:R-:W-:Y:S02]  /*2cd0*/  FSETP.NEU.FTZ.AND P0, PT, R36, R33, PT ;  /* 0x000000212400720b */ /* 0x000fe40003f1d000 */
[----:B------:R-:W-:Y:S02]  /*2ce0*/  SHF.L.U32 R40, R39, R40, RZ ;  /* 0x0000002827287219 */ /* 0x000fe400000006ff */
[----:B------:R-:W-:Y:S02]  /*2cf0*/  SEL R36, R37, RZ, P2 ;  /* 0x000000ff25247207 */ /* 0x000fe40001000000 */
[----:B------:R-:W-:Y:S02]  /*2d00*/  ISETP.NE.AND P1, PT, R40, RZ, P1 ;  /* 0x000000ff2800720c */ /* 0x000fe40000f25270 */
[----:B------:R-:W-:Y:S02]  /*2d10*/  SHF.R.U32.HI R36, RZ, R36, R39 ;  /* 0x00000024ff247219 */ /* 0x000fe40000011627 */
[----:B------:R-:W-:-:S02]  /*2d20*/  PLOP3.LUT P0, PT, P0, P1, PT, 0xf8, 0x8f ;  /* 0x00000000008f781c */ /* 0x000fc40000703f70 */
[----:B------:R-:W-:Y:S02]  /*2d30*/  SHF.R.U32.HI R40, RZ, 0x1, R36 ;  /* 0x00000001ff287819 */ /* 0x000fe40000011624 */
[----:B------:R-:W-:-:S04]  /*2d40*/  SEL R33, RZ, 0x1, !P0 ;  /* 0x00000001ff217807 */ /* 0x000fc80004000000 */
[----:B------:R-:W-:-:S04]  /*2d50*/  LOP3.LUT R33, R33, 0x1, R40, 0xf8, !PT ;  /* 0x0000000121217812 */ /* 0x000fc800078ef828 */
[----:B------:R-:W-:-:S04]  /*2d60*/  LOP3.LUT R33, R33, R36, RZ, 0xc0, !PT ;  /* 0x0000002421217212 */ /* 0x000fc800078ec0ff */
[----:B------:R-:W-:-:S04]  /*2d70*/  IADD3 R33, PT, PT, R40, R33, RZ ;  /* 0x0000002128217210 */ /* 0x000fc80007ffe0ff */
[----:B------:R-:W-:Y:S01]  /*2d80*/  LOP3.LUT R32, R33, R32, RZ, 0xfc, !PT ;  /* 0x0000002021207212 */ /* 0x000fe200078efcff */
[----:B------:R-:W-:Y:S06]  /*2d90*/  BRA `(.L_x_2090) ;  /* 0x0000000000107947 */ /* 0x000fec0003800000 */
.L_x_2089:
[----:B------:R-:W-:-:S04]  /*2da0*/  LOP3.LUT R32, R32, 0x80000000, RZ, 0xc0, !PT ;  /* 0x8000000020207812 */ /* 0x000fc800078ec0ff */
[----:B------:R-:W-:Y:S01]  /*2db0*/  LOP3.LUT R32, R32, 0x7f800000, RZ, 0xfc, !PT ;  /* 0x7f80000020207812 */ /* 0x000fe200078efcff */
[----:B------:R-:W-:Y:S06]  /*2dc0*/  BRA `(.L_x_2090) ;  /* 0x0000000000047947 */ /* 0x000fec0003800000 */
.L_x_2088:
[----:B------:R-:W-:-:S07]  /*2dd0*/  IMAD R32, R39, 0x800000, R32 ;  /* 0x0080000027207824 */ /* 0x000fce00078e0220 */
.L_x_2090:
[----:B------:R-:W-:Y:S05]  /*2de0*/  BSYNC.RECONVERGENT B1 ;  /* 0x0000000000017941 */ /* 0x000fea0003800200 */
.L_x_2087:
[----:B------:R-:W-:Y:S05]  /*2df0*/  BRA `(.L_x_2091) ;  /* 0x0000000000207947 */ /* 0x000fea0003800000 */
.L_x_2086:
[----:B------:R-:W-:-:S04]  /*2e00*/  LOP3.LUT R32, R33, 0x80000000, R32, 0x48, !PT ;  /* 0x8000000021207812 */ /* 0x000fc800078e4820 */
[----:B------:R-:W-:Y:S01]  /*2e10*/  LOP3.LUT R32, R32, 0x7f800000, RZ, 0xfc, !PT ;  /* 0x7f80000020207812 */ /* 0x000fe200078efcff */
[----:B------:R-:W-:Y:S06]  /*2e20*/  BRA `(.L_x_2091) ;  /* 0x0000000000147947 */ /* 0x000fec0003800000 */
.L_x_2085:
[----:B------:R-:W-:Y:S01]  /*2e30*/  LOP3.LUT R32, R33, 0x80000000, R32, 0x48, !PT ;  /* 0x8000000021207812 */ /* 0x000fe200078e4820 */
[----:B------:R-:W-:Y:S06]  /*2e40*/  BRA `(.L_x_2091) ;  /* 0x00000000000c7947 */ /* 0x000fec0003800000 */
.L_x_2084:
[----:B------:R-:W0:Y:S01]  /*2e50*/  MUFU.RSQ R32, -QNAN ;  /* 0xffc0000000207908 */ /* 0x000e220000001400 */
[----:B------:R-:W-:Y:S05]  /*2e60*/  BRA `(.L_x_2091) ;  /* 0x0000000000047947 */ /* 0x000fea0003800000 */
.L_x_2083:
[----:B------:R-:W-:-:S07]  /*2e70*/  FADD.FTZ R32, R0, R33 ;  /* 0x0000002100207221 */ /* 0x000fce0000010000 */
.L_x_2091:
[----:B------:R-:W-:Y:S05]  /*2e80*/  BSYNC.RECONVERGENT B0 ;  /* 0x0000000000007941 */ /* 0x000fea0003800200 */
.L_x_2081:
[----:B0-----:R-:W-:Y:S01]  /*2e90*/  IMAD.MOV.U32 R37, RZ, RZ, R32 ;  /* 0x000000ffff257224 */ /* 0x001fe200078e0020 */
[----:B------:R-:W-:Y:S01]  /*2ea0*/  MOV R32, R38 ;  /* 0x0000002600207202 */ /* 0x000fe20000000f00 */
[----:B------:R-:W-:-:S04]  /*2eb0*/  IMAD.MOV.U32 R33, RZ, RZ, 0x0 ;  /* 0x00000000ff217424 */ /* 0x000fc800078e00ff */
[----:B------:R-:W-:Y:S05]  /*2ec0*/  RET.REL.NODEC R32 `(_Z14pickCoordinatePfS_PiS_S0_iiii) ;  /* 0xffffffd0204c7950 */ /* 0x000fea0003c3ffff */
.L_x_2092:
        /* <DEDUP_REMOVED lines=11> */
.L_x_2159:


//--------------------- .text._Z14updateClustersPfS_PiS0_iii --------------------------
	.section	.text._Z14updateClustersPfS_PiS0_iii,"ax",@progbits
	.align	128
        .global         _Z14updateClustersPfS_PiS0_iii
        .type           _Z14updateClustersPfS_PiS0_iii,@function
        .size           _Z14updateClustersPfS_PiS0_iii,(.L_x_2160 - _Z14updateClustersPfS_PiS0_iii)
        .other          _Z14updateClustersPfS_PiS0_iii,@"STO_CUDA_ENTRY STV_DEFAULT"
_Z14updateClustersPfS_PiS0_iii:
.text._Z14updateClustersPfS_PiS0_iii:
[----:B------:R-:W-:Y:S01]  /*0000*/  LDC R1, c[0x0][0x37c] ;  /* 0x0000df00ff017b82 */ /* 0x000fe20000000800 */
[----:B------:R-:W0:Y:S07]  /*0010*/  S2R R16, SR_TID.X ;  /* 0x0000000000107919 */ /* 0x000e2e0000002100 */
[----:B------:R-:W1:Y:S01]  /*0020*/  S2UR UR4, SR_CTAID.X ;  /* 0x00000000000479c3 */ /* 0x000e620000002500 */
[----:B------:R-:W2:Y:S02]  /*0030*/  LDCU UR5, c[0x0][0x3a8] ;  /* 0x00007500ff0577ac */ /* 0x000ea40008000800 */
[----:B--2---:R-:W-:Y:S01]  /*0040*/  IMAD.U32 R9, RZ, RZ, UR5 ;  /* 0x00000005ff097e24 */ /* 0x004fe2000f8e00ff */
[----:B-1----:R-:W-:-:S06]  /*0050*/  USHF.L.U32 UR4, UR4, 0xa, URZ ;  /* 0x0000000a04047899 */ /* 0x002fcc00080006ff */
[----:B0-----:R-:W-:-:S04]  /*0060*/  LOP3.LUT R16, R16, UR4, RZ, 0xfc, !PT ;  /* 0x0000000410107c12 */ /* 0x001fc8000f8efcff */
[----:B------:R-:W-:-:S13]  /*0070*/  ISETP.GE.AND P0, PT, R16, R9, PT ;  /* 0x000000091000720c */ /* 0x000fda0003f06270 */
[----:B------:R-:W-:Y:S05]  /*0080*/  @P0 EXIT ;  /* 0x000000000000094d */ /* 0x000fea0003800000 */
[----:B------:R-:W0:Y:S02]  /*0090*/  LDCU UR7, c[0x0][0x3a4] ;  /* 0x00007480ff0777ac */ /* 0x000e240008000800 */
[----:B0-----:R-:W-:-:S13]  /*00a0*/  ISETP.NE.AND P0, PT, RZ, UR7, PT ;  /* 0x00000007ff007c0c */ /* 0x001fda000bf05270 */
[----:B------:R-:W-:Y:S05]  /*00b0*/  @!P0 EXIT ;  /* 0x000000000000894d */ /* 0x000fea0003800000 */
[----:B------:R-:W0:Y:S01]  /*00c0*/  LDCU.128 UR12, c[0x0][0x390] ;  /* 0x00007200ff0c77ac */ /* 0x000e220008000c00 */
[C---:B------:R-:W-:Y:S01]  /*00d0*/  IMAD.SHL.U32 R7, R16.reuse, 0x4, RZ ;  /* 0x0000000410077824 */ /* 0x040fe200078e00ff */
[----:B------:R-:W-:Y:S01]  /*00e0*/  SHF.R.S32.HI R17, RZ, 0x1f, R16 ;  /* 0x0000001fff117819 */ /* 0x000fe20000011410 */
[----:B------:R-:W1:Y:S03]  /*00f0*/  LDCU.64 UR10, c[0x0][0x358] ;  /* 0x00006b00ff0a77ac */ /* 0x000e660008000a00 */
[----:B------:R-:W-:Y:S01]  /*0100*/  SHF.L.U64.HI R6, R16, 0x2, R17 ;  /* 0x0000000210067819 */ /* 0x000fe20000010211 */
[----:B------:R-:W2:Y:S01]  /*0110*/  LDCU UR6, c[0x0][0x3a0] ;  /* 0x00007400ff0677ac */ /* 0x000ea20008000800 */
[C---:B0-----:R-:W-:Y:S02]  /*0120*/  IADD3 R2, P0, PT, R7.reuse, UR12, RZ ;  /* 0x0000000c07027c10 */ /* 0x041fe4000ff1e0ff */
[----:B------:R-:W-:-:S02]  /*0130*/  IADD3 R4, P1, PT, R7, UR14, RZ ;  /* 0x0000000e07047c10 */ /* 0x000fc4000ff3e0ff */
[C---:B------:R-:W-:Y:S02]  /*0140*/  IADD3.X R3, PT, PT, R6.reuse, UR13, RZ, P0, !PT ;  /* 0x0000000d06037c10 */ /* 0x040fe400087fe4ff */
[----:B------:R-:W-:-:S03]  /*0150*/  IADD3.X R5, PT, PT, R6, UR15, RZ, P1, !PT ;  /* 0x0000000f06057c10 */ /* 0x000fc60008ffe4ff */
[----:B-1----:R-:W3:Y:S04]  /*0160*/  LDG.E R2, desc[UR10][R2.64] ;  /* 0x0000000a02027981 */ /* 0x002ee8000c1e1900 */
[----:B------:R-:W4:Y:S01]  /*0170*/  LDG.E R14, desc[UR10][R4.64] ;  /* 0x0000000a040e7981 */ /* 0x000f22000c1e1900 */
[----:B------:R-:W-:Y:S01]  /*0180*/  UISETP.GE.U32.AND UP0, UPT, UR7, 0x8, UPT ;  /* 0x000000080700788c */ /* 0x000fe2000bf06070 */
[----:B------:R-:W-:Y:S01]  /*0190*/  SHF.R.S32.HI R20, RZ, 0x1f, R9 ;  /* 0x0000001fff147819 */ /* 0x000fe20000011409 */
[----:B--2---:R-:W-:Y:S01]  /*01a0*/  USHF.R.S32.HI UR6, URZ, 0x1f, UR6 ;  /* 0x0000001fff067899 */ /* 0x004fe20008011406 */
[----:B------:R-:W-:Y:S01]  /*01b0*/  UMOV UR4, URZ ;  /* 0x000000ff00047c82 */ /* 0x000fe20008000000 */
[----:B------:R-:W-:Y:S01]  /*01c0*/  UMOV UR5, URZ ;  /* 0x000000ff00057c82 */ /* 0x000fe20008000000 */
[----:B---3--:R-:W-:-:S02]  /*01d0*/  I2FP.F32.S32 R11, R2 ;  /* 0x00000002000b7245 */ /* 0x008fc40000201400 */
[----:B----4-:R-:W-:Y:S02]  /*01e0*/  SHF.R.S32.HI R15, RZ, 0x1f, R14 ;  /* 0x0000001fff0f7819 */ /* 0x010fe4000001140e */
[----:B------:R-:W-:Y:S05]  /*01f0*/  BRA.U !UP0, `(.L_x_2093) ;  /* 0x0000000908e07547 */ /* 0x000fea000b800000 */
[----:B------:R-:W0:Y:S01]  /*0200*/  LDCU.128 UR12, c[0x0][0x380] ;  /* 0x00007000ff0c77ac */ /* 0x000e220008000c00 */
[----:B------:R-:W1:Y:S01]  /*0210*/  LDC R10, c[0x0][0x3a0] ;  /* 0x0000e800ff0a7b82 */ /* 0x000e620000000800 */
[----:B------:R-:W-:Y:S02]  /*0220*/  ULOP3.LUT UR4, UR7, 0xfffffff8, URZ, 0xc0, !UPT ;  /* 0xfffffff807047892 */ /* 0x000fe4000f8ec0ff */
[----:B------:R-:W-:Y:S01]  /*0230*/  USHF.R.S32.HI UR5, URZ, 0x1f, UR7 ;  /* 0x0000001fff057899 */ /* 0x000fe20008011407 */
[----:B------:R-:W2:Y:S04]  /*0240*/  LDCU UR16, c[0x0][0x3a0] ;  /* 0x00007400ff1077ac */ /* 0x000ea80008000800 */
[----:B------:R-:W3:Y:S01]  /*0250*/  LDC R9, c[0x0][0x3a8] ;  /* 0x0000ea00ff097b82 */ /* 0x000ee20000000800 */
[----:B------:R-:W-:Y:S01]  /*0260*/  UMOV UR7, UR4 ;  /* 0x0000000400077c82 */ /* 0x000fe20008000000 */
[----:B------:R-:W-:Y:S01]  /*0270*/  UMOV UR8, UR5 ;  /* 0x0000000500087c82 */ /* 0x000fe20008000000 */
[----:B0-----:R-:W-:-:S02]  /*0280*/  IADD3 R7, P1, PT, R7, UR14, RZ ;  /* 0x0000000e07077c10 */ /* 0x001fc4000ff3e0ff */
[----:B------:R-:W-:Y:S02]  /*0290*/  LEA R8, P0, R14, UR12, 0x2 ;  /* 0x0000000c0e087c11 */ /* 0x000fe4000f8010ff */
[----:B------:R-:W-:Y:S02]  /*02a0*/  IADD3.X R6, PT, PT, R6, UR15, RZ, P1, !PT ;  /* 0x0000000f06067c10 */ /* 0x000fe40008ffe4ff */
[----:B--2---:R-:W-:-:S09]  /*02b0*/  LEA.HI.X R5, R14, UR13, R15, 0x2, P0 ;  /* 0x0000000d0e057c11 */ /* 0x004fd200080f140f */
.L_x_2110:
[----:B0-----:R-:W-:Y:S01]  /*02c0*/  IMAD.MOV.U32 R2, RZ, RZ, R7 ;  /* 0x000000ffff027224 */ /* 0x001fe200078e0007 */
[----:B------:R-:W-:-:S05]  /*02d0*/  MOV R3, R6 ;  /* 0x0000000600037202 */ /* 0x000fca0000000f00 */
[----:B------:R-:W2:Y:S01]  /*02e0*/  LDG.E R0, desc[UR10][R2.64] ;  /* 0x0000000a02007981 */ /* 0x000ea2000c1e1900 */
[----:B------:R-:W0:Y:S01]  /*02f0*/  MUFU.RCP R4, R11 ;  /* 0x0000000b00047308 */ /* 0x000e220000001000 */
[----:B------:R-:W-:Y:S01]  /*0300*/  BSSY.RECONVERGENT B2, `(.L_x_2094) ;  /* 0x000000b000027945 */ /* 0x000fe20003800200 */
[----:B0-----:R-:W-:-:S04]  /*0310*/  FFMA R13, -R11, R4, 1 ;  /* 0x3f8000000b0d7423 */ /* 0x001fc80000000104 */
[----:B------:R-:W-:Y:S02]  /*0320*/  FFMA R13, R4, R13, R4 ;  /* 0x0000000d040d7223 */ /* 0x000fe40000000004 */
[----:B--2---:R-:W0:Y:S02]  /*0330*/  FCHK P0, R0, R11 ;  /* 0x0000000b00007302 */ /* 0x004e240000000000 */
[----:B------:R-:W-:-:S04]  /*0340*/  FFMA R4, R0, R13, RZ ;  /* 0x0000000d00047223 */ /* 0x000fc800000000ff */
[----:B------:R-:W-:-:S04]  /*0350*/  FFMA R12, -R11, R4, R0 ;  /* 0x000000040b0c7223 */ /* 0x000fc80000000100 */
[----:B------:R-:W-:Y:S01]  /*0360*/  FFMA R21, R13, R12, R4 ;  /* 0x0000000c0d157223 */ /* 0x000fe20000000004 */
[----:B0-----:R-:W-:Y:S06]  /*0370*/  @!P0 BRA `(.L_x_2095) ;  /* 0x00000000000c8947 */ /* 0x001fec0003800000 */
[----:B------:R-:W-:-:S07]  /*0380*/  MOV R22, 0x3a0 ;  /* 0x000003a000167802 */ /* 0x000fce0000000f00 */
[----:B-1-3--:R-:W-:Y:S05]  /*0390*/  CALL.REL.NOINC `($__internal_1_$__cuda_sm3x_div_rn_noftz_f32_slowpath) ;  /* 0x0000001400d47944 */ /* 0x00afea0003c00000 */
[----:B------:R-:W-:-:S07]  /*03a0*/  IMAD.MOV.U32 R21, RZ, RZ, R0 ;  /* 0x000000ffff157224 */ /* 0x000fce00078e0000 */
.L_x_2095:
[----:B------:R-:W-:Y:S05]  /*03b0*/  BSYNC.RECONVERGENT B2 ;  /* 0x0000000000027941 */ /* 0x000fea0003800200 */
.L_x_2094:
[C---:B---3--:R-:W-:Y:S01]  /*03c0*/  IMAD.SHL.U32 R4, R9.reuse, 0x4, RZ ;  /* 0x0000000409047824 */ /* 0x048fe200078e00ff */
[----:B------:R-:W-:Y:S01]  /*03d0*/  SHF.L.U64.HI R3, R9, 0x2, R20 ;  /* 0x0000000209037819 */ /* 0x000fe20000010214 */
[----:B------:R-:W-:Y:S01]  /*03e0*/  IMAD.MOV.U32 R19, RZ, RZ, R5 ;  /* 0x000000ffff137224 */ /* 0x000fe200078e0005 */
[----:B------:R-:W-:Y:S02]  /*03f0*/  MOV R18, R8 ;  /* 0x0000000800127202 */ /* 0x000fe40000000f00 */
[----:B------:R-:W-:-:S03]  /*0400*/  IADD3 R12, P0, PT, R7, R4, RZ ;  /* 0x00000004070c7210 */ /* 0x000fc60007f1e0ff */
[----:B------:R0:W-:Y:S02]  /*0410*/  STG.E desc[UR10][R18.64], R21 ;  /* 0x0000001512007986 */ /* 0x0001e4000c10190a */
[----:B------:R-:W-:-:S05]  /*0420*/  IMAD.X R13, R6, 0x1, R3, P0 ;  /* 0x00000001060d7824 */ /* 0x000fca00000e0603 */
[----:B------:R-:W2:Y:S01]  /*0430*/  LDG.E R22, desc[UR10][R12.64] ;  /* 0x0000000a0c167981 */ /* 0x000ea2000c1e1900 */
[----:B------:R-:W3:Y:S01]  /*0440*/  MUFU.RCP R0, R11 ;  /* 0x0000000b00007308 */ /* 0x000ee20000001000 */
[----:B------:R-:W-:Y:S01]  /*0450*/  BSSY.RECONVERGENT B2, `(.L_x_2096) ;  /* 0x000000c000027945 */ /* 0x000fe20003800200 */
[----:B---3--:R-:W-:-:S04]  /*0460*/  FFMA R23, -R11, R0, 1 ;  /* 0x3f8000000b177423 */ /* 0x008fc80000000100 */
[----:B------:R-:W-:Y:S02]  /*0470*/  FFMA R0, R0, R23, R0 ;  /* 0x0000001700007223 */ /* 0x000fe40000000000 */
[----:B--2---:R-:W2:Y:S02]  /*0480*/  FCHK P0, R22, R11 ;  /* 0x0000000b16007302 */ /* 0x004ea40000000000 */
[----:B------:R-:W-:-:S04]  /*0490*/  FFMA R2, R0, R22, RZ ;  /* 0x0000001600027223 */ /* 0x000fc800000000ff */
[----:B------:R-:W-:-:S04]  /*04a0*/  FFMA R23, -R11, R2, R22 ;  /* 0x000000020b177223 */ /* 0x000fc80000000116 */
[----:B------:R-:W-:Y:S01]  /*04b0*/  FFMA R23, R0, R23, R2 ;  /* 0x0000001700177223 */ /* 0x000fe20000000002 */
[----:B0-2---:R-:W-:Y:S06]  /*04c0*/  @!P0 BRA `(.L_x_2097) ;  /* 0x0000000000108947 */ /* 0x005fec0003800000 */
[----:B------:R-:W-:Y:S01]  /*04d0*/  IMAD.MOV.U32 R0, RZ, RZ, R22 ;  /* 0x000000ffff007224 */ /* 0x000fe200078e0016 */
[----:B------:R-:W-:-:S07]  /*04e0*/  MOV R22, 0x500 ;  /* 0x0000050000167802 */ /* 0x000fce0000000f00 */
[----:B-1----:R-:W-:Y:S05]  /*04f0*/  CALL.REL.NOINC `($__internal_1_$__cuda_sm3x_div_rn_noftz_f32_slowpath) ;  /* 0x00000014007c7944 */ /* 0x002fea0003c00000 */
[----:B------:R-:W-:-:S07]  /*0500*/  IMAD.MOV.U32 R23, RZ, RZ, R0 ;  /* 0x000000ffff177224 */ /* 0x000fce00078e0000 */
.L_x_2097:
[----:B------:R-:W-:Y:S05]  /*0510*/  BSYNC.RECONVERGENT B2 ;  /* 0x0000000000027941 */ /* 0x000fea0003800200 */
.L_x_2096:
[----:B------:R-:W-:Y:S01]  /*0520*/  USHF.L.U32 UR9, UR16, 0x2, URZ ;  /* 0x0000000210097899 */ /* 0x000fe200080006ff */
[----:B------:R-:W-:Y:S01]  /*0530*/  IADD3 R18, P1, PT, R12, R4, RZ ;  /* 0x000000040c127210 */ /* 0x000fe20007f3e0ff */
[----:B------:R-:W-:-:S03]  /*0540*/  USHF.L.U64.HI UR12, UR16, 0x2, UR6 ;  /* 0x00000002100c7899 */ /* 0x000fc60008010206 */
[----:B------:R-:W-:Y:S02]  /*0550*/  IADD3.X R19, PT, PT, R13, R3, RZ, P1, !PT ;  /* 0x000000030d137210 */ /* 0x000fe40000ffe4ff */
[----:B------:R-:W-:-:S04]  /*0560*/  IADD3 R12, P0, PT, R8, UR9, RZ ;  /* 0x00000009080c7c10 */ /* 0x000fc8000ff1e0ff */
[----:B------:R-:W-:-:S05]  /*0570*/  IADD3.X R13, PT, PT, R5, UR12, RZ, P0, !PT ;  /* 0x0000000c050d7c10 */ /* 0x000fca00087fe4ff */
[----:B------:R0:W-:Y:S04]  /*0580*/  STG.E desc[UR10][R12.64], R23 ;  /* 0x000000170c007986 */ /* 0x0001e8000c10190a */
        /* <DEDUP_REMOVED lines=14> */
.L_x_2099:
[----:B------:R-:W-:Y:S05]  /*0670*/  BSYNC.RECONVERGENT B2 ;  /* 0x0000000000027941 */ /* 0x000fea0003800200 */
.L_x_2098:
[----:B------:R-:W-:Y:S02]  /*0680*/  IADD3 R12, P0, PT, R12, UR9, RZ ;  /* 0x000000090c0c7c10 */ /* 0x000fe4000ff1e0ff */
[----:B------:R-:W-:Y:S02]  /*0690*/  IADD3 R18, P1, PT, R18, R4, RZ ;  /* 0x0000000412127210 */ /* 0x000fe40007f3e0ff */
[----:B------:R-:W-:-:S03]  /*06a0*/  IADD3.X R13, PT, PT, R13, UR12, RZ, P0, !PT ;  /* 0x0000000c0d0d7c10 */ /* 0x000fc600087fe4ff */
[----:B------:R-:W-:Y:S02]  /*06b0*/  IMAD.X R19, R19, 0x1, R3, P1 ;  /* 0x0000000113137824 */ /* 0x000fe400008e0603 */
        /* <DEDUP_REMOVED lines=11> */
[----:B------:R-:W-:Y:S02]  /*0770*/  MOV R0, R22 ;  /* 0x0000001600007202 */ /* 0x000fe40000000f00 */
[----:B------:R-:W-:-:S07]  /*0780*/  MOV R22, 0x7a0 ;  /* 0x000007a000167802 */ /* 0x000fce0000000f00 */
[----:B-1----:R-:W-:Y:S05]  /*0790*/  CALL.REL.NOINC `($__internal_1_$__cuda_sm3x_div_rn_noftz_f32_slowpath) ;  /* 0x0000001000d47944 */ /* 0x002fea0003c00000 */
[----:B------:R-:W-:-:S07]  /*07a0*/  IMAD.MOV.U32 R23, RZ, RZ, R0 ;  /* 0x000000ffff177224 */ /* 0x000fce00078e0000 */
.L_x_2101:
[----:B------:R-:W-:Y:S05]  /*07b0*/  BSYNC.RECONVERGENT B2 ;  /* 0x0000000000027941 */ /* 0x000fea0003800200 */
.L_x_2100:
        /* <DEDUP_REMOVED lines=18> */
[----:B------:R-:W-:-:S07]  /*08e0*/  MOV R21, R0 ;  /* 0x0000000000157202 */ /* 0x000fce0000000f00 */
.L_x_2103:
[----:B------:R-:W-:Y:S05]  /*08f0*/  BSYNC.RECONVERGENT B2 ;  /* 0x0000000000027941 */ /* 0x000fea0003800200 */
.L_x_2102:
        /* <DEDUP_REMOVED lines=19> */
.L_x_2105:
[----:B------:R-:W-:Y:S05]  /*0a30*/  BSYNC.RECONVERGENT B2 ;  /* 0x0000000000027941 */ /* 0x000fea0003800200 */
.L_x_2104:
[----:B------:R-:W-:Y:S02]  /*0a40*/  IADD3 R12, P0, PT, R12, UR9, RZ ;  /* 0x000000090c0c7c10 */ /* 0x000fe4000ff1e0ff */
[----:B------:R-:W-:Y:S02]  /*0a50*/  IADD3 R18, P1, PT, R18, R4, RZ ;  /* 0x0000000412127210 */ /* 0x000fe40007f3e0ff */
[----:B------:R-:W-:Y:S02]  /*0a60*/  IADD3.X R13, PT, PT, R13, UR12, RZ, P0, !PT ;  /* 0x0000000c0d0d7c10 */ /* 0x000fe400087fe4ff */
[----:B------:R-:W-:-:S03]  /*0a70*/  IADD3.X R19, PT, PT, R19, R3, RZ, P1, !PT ;  /* 0x0000000313137210 */ /* 0x000fc60000ffe4ff */
        /* <DEDUP_REMOVED lines=15> */
.L_x_2107:
[----:B------:R-:W-:Y:S05]  /*0b70*/  BSYNC.RECONVERGENT B2 ;  /* 0x0000000000027941 */ /* 0x000fea0003800200 */
.L_x_2106:
[----:B------:R-:W-:Y:S02]  /*0b80*/  IADD3 R2, P1, PT, R18, R4, RZ ;  /* 0x0000000412027210 */ /* 0x000fe40007f3e0ff */
[----:B------:R-:W-:-:S03]  /*0b90*/  IADD3 R12, P0, PT, R12, UR9, RZ ;  /* 0x000000090c0c7c10 */ /* 0x000fc6000ff1e0ff */
[----:B------:R-:W-:Y:S01]  /*0ba0*/  IMAD.X R3, R19, 0x1, R3, P1 ;  /* 0x0000000113037824 */ /* 0x000fe200008e0603 */
        /* <DEDUP_REMOVED lines=15> */
.L_x_2109:
[----:B------:R-:W-:Y:S05]  /*0ca0*/  BSYNC.RECONVERGENT B2 ;  /* 0x0000000000027941 */ /* 0x000fea0003800200 */
.L_x_2108:
[----:B------:R-:W-:Y:S01]  /*0cb0*/  IADD3 R2, P0, PT, R12, UR9, RZ ;  /* 0x000000090c027c10 */ /* 0x000fe2000ff1e0ff */
[----:B------:R-:W-:Y:S01]  /*0cc0*/  UIADD3 UR7, UP0, UPT, UR7, -0x8, URZ ;  /* 0xfffffff807077890 */ /* 0x000fe2000ff1e0ff */
[----:B------:R-:W-:Y:S01]  /*0cd0*/  IMAD.U32 R4, RZ, RZ, UR6 ;  /* 0x00000006ff047e24 */ /* 0x000fe2000f8e00ff */
[----:B------:R-:W-:Y:S02]  /*0ce0*/  LEA R7, P1, R9, R7, 0x5 ;  /* 0x0000000709077211 */ /* 0x000fe400078228ff */
[----:B------:R-:W-:Y:S01]  /*0cf0*/  IADD3.X R3, PT, PT, R13, UR12, RZ, P0, !PT ;  /* 0x0000000c0d037c10 */ /* 0x000fe200087fe4ff */
[----:B------:R-:W-:Y:S01]  /*0d00*/  UIADD3.X UR8, UPT, UPT, UR8, -0x1, URZ, UP0, !UPT ;  /* 0xffffffff08087890 */ /* 0x000fe200087fe4ff */
[C---:B-1----:R-:W-:Y:S01]  /*0d10*/  LEA R8, P0, R10.reuse, R8, 0x5 ;  /* 0x000000080a087211 */ /* 0x042fe200078028ff */
[----:B------:R-:W-:Y:S01]  /*0d20*/  UISETP.NE.U32.AND UP0, UPT, UR7, URZ, UPT ;  /* 0x000000ff0700728c */ /* 0x000fe2000bf05070 */
[----:B------:R-:W-:Y:S01]  /*0d30*/  LEA.HI.X R6, R9, R6, R20, 0x5, P1 ;  /* 0x0000000609067211 */ /* 0x000fe200008f2c14 */
[----:B------:R0:W-:Y:S01]  /*0d40*/  STG.E desc[UR10][R2.64], R0 ;  /* 0x0000000002007986 */ /* 0x0001e2000c10190a */
[----:B------:R-:W-:Y:S01]  /*0d50*/  LEA.HI.X R5, R10, R5, R4, 0x5, P0 ;  /* 0x000000050a057211 */ /* 0x000fe200000f2c04 */
[----:B------:R-:W-:-:S09]  /*0d60*/  UISETP.NE.AND.EX UP0, UPT, UR8, URZ, UPT, UP0 ;  /* 0x000000ff0800728c */ /* 0x000fd2000bf05300 */
[----:B------:R-:W-:Y:S05]  /*0d70*/  BRA.U UP0, `(.L_x_2110) ;  /* 0xfffffff500507547 */ /* 0x000fea000b83ffff */
.L_x_2093:
[----:B0-----:R-:W0:Y:S02]  /*0d80*/  LDC R0, c[0x0][0x3a4] ;  /* 0x0000e900ff007b82 */ /* 0x001e240000000800 */
[----:B0-----:R-:W-:-:S13]  /*0d90*/  LOP3.LUT P0, RZ, R0, 0x7, RZ, 0xc0, !PT ;  /* 0x0000000700ff7812 */ /* 0x001fda000780c0ff */
[----:B------:R-:W-:Y:S05]  /*0da0*/  @!P0 EXIT ;  /* 0x000000000000894d */ /* 0x000fea0003800000 */
[----:B------:R-:W-:-:S04]  /*0db0*/  LOP3.LUT R0, R0, 0x7, RZ, 0xc0, !PT ;  /* 0x0000000700007812 */ /* 0x000fc800078ec0ff */
[----:B------:R-:W-:-:S04]  /*0dc0*/  IADD3 R0, P1, PT, R0, -0x1, RZ ;  /* 0xffffffff00007810 */ /* 0x000fc80007f3e0ff */
[----:B------:R-:W-:Y:S01]  /*0dd0*/  ISETP.GE.U32.AND P0, PT, R0, 0x3, PT ;  /* 0x000000030000780c */ /* 0x000fe20003f06070 */
[----:B------:R-:W-:-:S05]  /*0de0*/  IMAD.X R0, RZ, RZ, -0x1, P1 ;  /* 0xffffffffff007424 */ /* 0x000fca00008e06ff */
[----:B------:R-:W-:-:S13]  /*0df0*/  ISETP.GE.U32.AND.EX P0, PT, R0, RZ, PT, P0 ;  /* 0x000000ff0000720c */ /* 0x000fda0003f06100 */
[----:B------:R-:W-:Y:S05]  /*0e00*/  @!P0 BRA `(.L_x_2111) ;  /* 0x00000004008c8947 */ /* 0x000fea0003800000 */
[----:B------:R-:W0:Y:S01]  /*0e10*/  LDCU.64 UR8, c[0x0][0x388] ;  /* 0x00007100ff0877ac */ /* 0x000e220008000a00 */
[C---:B------:R-:W-:Y:S02]  /*0e20*/  IMAD R5, R9.reuse, UR5, RZ ;  /* 0x0000000509057c24 */ /* 0x040fe4000f8e02ff */
[----:B------:R-:W-:-:S04]  /*0e30*/  IMAD.WIDE.U32 R2, R9, UR4, R16 ;  /* 0x0000000409027c25 */ /* 0x000fc8000f8e0010 */
[----:B------:R-:W-:-:S04]  /*0e40*/  IMAD R5, R20, UR4, R5 ;  /* 0x0000000414057c24 */ /* 0x000fc8000f8e0205 */
[----:B------:R-:W-:Y:S01]  /*0e50*/  IMAD.IADD R3, R3, 0x1, R5 ;  /* 0x0000000103037824 */ /* 0x000fe200078e0205 */
[----:B0-----:R-:W-:-:S04]  /*0e60*/  LEA R6, P0, R2, UR8, 0x2 ;  /* 0x0000000802067c11 */ /* 0x001fc8000f8010ff */
[----:B------:R-:W-:-:S05]  /*0e70*/  LEA.HI.X R7, R2, UR9, R3, 0x2, P0 ;  /* 0x0000000902077c11 */ /* 0x000fca00080f1403 */
        /* <DEDUP_REMOVED lines=10> */
[----:B------:R-:W-:Y:S02]  /*0f20*/  MOV R0, R4 ;  /* 0x0000000400007202 */ /* 0x000fe40000000f00 */
[----:B------:R-:W-:-:S07]  /*0f30*/  MOV R22, 0xf50 ;  /* 0x00000f5000167802 */ /* 0x000fce0000000f00 */
[----:B------:R-:W-:Y:S05]  /*0f40*/  CALL.REL.NOINC `($__internal_1_$__cuda_sm3x_div_rn_noftz_f32_slowpath) ;  /* 0x0000000800e87944 */ /* 0x000fea0003c00000 */
[----:B------:R-:W-:-:S07]  /*0f50*/  IMAD.MOV.U32 R5, RZ, RZ, R0 ;  /* 0x000000ffff057224 */ /* 0x000fce00078e0000 */
.L_x_2113:
[----:B------:R-:W-:Y:S05]  /*0f60*/  BSYNC.RECONVERGENT B2 ;  /* 0x0000000000027941 */ /* 0x000fea0003800200 */
.L_x_2112:
[----:B------:R-:W0:Y:S01]  /*0f70*/  LDCU UR7, c[0x0][0x3a0] ;  /* 0x00007400ff0777ac */ /* 0x000e220008000800 */
[----:B------:R-:W1:Y:S01]  /*0f80*/  LDC R9, c[0x0][0x3a8] ;  /* 0x0000ea00ff097b82 */ /* 0x000e620000000800 */
[----:B------:R-:W2:Y:S01]  /*0f90*/  LDCU.64 UR8, c[0x0][0x380] ;  /* 0x00007000ff0877ac */ /* 0x000ea20008000a00 */
[----:B0-----:R-:W-:Y:S01]  /*0fa0*/  IMAD.U32 R13, RZ, RZ, UR7 ;  /* 0x00000007ff0d7e24 */ /* 0x001fe2000f8e00ff */
[----:B------:R-:W-:-:S03]  /*0fb0*/  UIMAD UR7, UR5, UR7, URZ ;  /* 0x00000007050772a4 */ /* 0x000fc6000f8e02ff */
[----:B------:R-:W-:Y:S01]  /*0fc0*/  IMAD.WIDE.U32 R12, R13, UR4, R14 ;  /* 0x000000040d0c7c25 */ /* 0x000fe2000f8e000e */
[----:B------:R-:W-:Y:S01]  /*0fd0*/  UIMAD UR7, UR6, UR4, UR7 ;  /* 0x00000004060772a4 */ /* 0x000fe2000f8e0207 */
[C---:B-1----:R-:W-:Y:S02]  /*0fe0*/  SHF.L.U64.HI R4, R9.reuse, 0x2, R20 ;  /* 0x0000000209047819 */ /* 0x042fe40000010214 */
[----:B------:R-:W-:Y:S01]  /*0ff0*/  IMAD.SHL.U32 R3, R9, 0x4, RZ ;  /* 0x0000000409037824 */ /* 0x000fe200078e00ff */
[----:B--2---:R-:W-:Y:S02]  /*1000*/  LEA R8, P0, R12, UR8, 0x2 ;  /* 0x000000080c087c11 */ /* 0x004fe4000f8010ff */
[----:B------:R-:W-:Y:S02]  /*1010*/  IADD3 R9, PT, PT, R13, UR7, RZ ;  /* 0x000000070d097c10 */ /* 0x000fe4000fffe0ff */
[----:B------:R-:W-:Y:S02]  /*1020*/  IADD3 R6, P1, PT, R6, R3, RZ ;  /* 0x0000000306067210 */ /* 0x000fe40007f3e0ff */
[----:B------:R-:W-:-:S03]  /*1030*/  LEA.HI.X R9, R12, UR9, R9, 0x2, P0 ;  /* 0x000000090c097c11 */ /* 0x000fc600080f1409 */
[----:B------:R-:W-:Y:S02]  /*1040*/  IMAD.X R7, R7, 0x1, R4, P1 ;  /* 0x0000000107077824 */ /* 0x000fe400008e0604 */
[----:B------:R0:W-:Y:S04]  /*1050*/  STG.E desc[UR10][R8.64], R5 ;  /* 0x0000000508007986 */ /* 0x0001e8000c10190a */
[----:B------:R-:W2:Y:S01]  /*1060*/  LDG.E R10, desc[UR10][R6.64] ;  /* 0x0000000a060a7981 */ /* 0x000ea2000c1e1900 */
[----:B------:R-:W1:Y:S01]  /*1070*/  MUFU.RCP R0, R11 ;  /* 0x0000000b00007308 */ /* 0x000e620000001000 */
[----:B------:R-:W-:Y:S01]  /*1080*/  BSSY.RECONVERGENT B2, `(.L_x_2114) ;  /* 0x000000c000027945 */ /* 0x000fe20003800200 */
[----:B-1----:R-:W-:-:S04]  /*1090*/  FFMA R13, -R11, R0, 1 ;  /* 0x3f8000000b0d7423 */ /* 0x002fc80000000100 */
[----:B------:R-:W-:Y:S02]  /*10a0*/  FFMA R0, R0, R13, R0 ;  /* 0x0000000d00007223 */ /* 0x000fe40000000000 */
[----:B--2---:R-:W1:Y:S02]  /*10b0*/  FCHK P0, R10, R11 ;  /* 0x0000000b0a007302 */ /* 0x004e640000000000 */
[----:B------:R-:W-:-:S04]  /*10c0*/  FFMA R2, R0, R10, RZ ;  /* 0x0000000a00027223 */ /* 0x000fc800000000ff */
[----:B------:R-:W-:-:S04]  /*10d0*/  FFMA R13, -R11, R2, R10 ;  /* 0x000000020b0d7223 */ /* 0x000fc8000000010a */
[----:B------:R-:W-:Y:S01]  /*10e0*/  FFMA R13, R0, R13, R2 ;  /* 0x0000000d000d7223 */ /* 0x000fe20000000002 */
[----:B01----:R-:W-:Y:S06]  /*10f0*/  @!P0 BRA `(.L_x_2115) ;  /* 0x0000000000108947 */ /* 0x003fec0003800000 */
[----:B------:R-:W-:Y:S01]  /*1100*/  IMAD.MOV.U32 R0, RZ, RZ, R10 ;  /* 0x000000ffff007224 */ /* 0x000fe200078e000a */
[----:B------:R-:W-:-:S07]  /*1110*/  MOV R22, 0x1130 ;  /* 0x0000113000167802 */ /* 0x000fce0000000f00 */
[----:B------:R-:W-:Y:S05]  /*1120*/  CALL.REL.NOINC `($__internal_1_$__cuda_sm3x_div_rn_noftz_f32_slowpath) ;  /* 0x0000000800707944 */ /* 0x000fea0003c00000 */
[----:B------:R-:W-:-:S07]  /*1130*/  IMAD.MOV.U32 R13, RZ, RZ, R0 ;  /* 0x000000ffff0d7224 */ /* 0x000fce00078e0000 */
.L_x_2115:
[----:B------:R-:W-:Y:S05]  /*1140*/  BSYNC.RECONVERGENT B2 ;  /* 0x0000000000027941 */ /* 0x000fea0003800200 */
.L_x_2114:
[----:B------:R-:W0:Y:S01]  /*1150*/  LDCU UR7, c[0x0][0x3a0] ;  /* 0x00007400ff0777ac */ /* 0x000e220008000800 */
[----:B------:R-:W-:-:S04]  /*1160*/  IADD3 R6, P1, PT, R6, R3, RZ ;  /* 0x0000000306067210 */ /* 0x000fc80007f3e0ff */
[----:B------:R-:W-:Y:S01]  /*1170*/  IADD3.X R7, PT, PT, R7, R4, RZ, P1, !PT ;  /* 0x0000000407077210 */ /* 0x000fe20000ffe4ff */
[----:B0-----:R-:W-:Y:S02]  /*1180*/  USHF.L.U32 UR8, UR7, 0x2, URZ ;  /* 0x0000000207087899 */ /* 0x001fe400080006ff */
[----:B------:R-:W-:-:S04]  /*1190*/  USHF.L.U64.HI UR7, UR7, 0x2, UR6 ;  /* 0x0000000207077899 */ /* 0x000fc80008010206 */
[----:B------:R-:W-:-:S04]  /*11a0*/  IADD3 R8, P0, PT, R8, UR8, RZ ;  /* 0x0000000808087c10 */ /* 0x000fc8000ff1e0ff */
[----:B------:R-:W-:-:S05]  /*11b0*/  IADD3.X R9, PT, PT, R9, UR7, RZ, P0, !PT ;  /* 0x0000000709097c10 */ /* 0x000fca00087fe4ff */
        /* <DEDUP_REMOVED lines=15> */
.L_x_2117:
[----:B------:R-:W-:Y:S05]  /*12b0*/  BSYNC.RECONVERGENT B2 ;  /* 0x0000000000027941 */ /* 0x000fea0003800200 */
.L_x_2116:
[----:B------:R-:W-:Y:S02]  /*12c0*/  IADD3 R2, P1, PT, R6, R3, RZ ;  /* 0x0000000306027210 */ /* 0x000fe40007f3e0ff */
[----:B------:R-:W-:-:S03]  /*12d0*/  IADD3 R6, P0, PT, R8, UR8, RZ ;  /* 0x0000000808067c10 */ /* 0x000fc6000ff1e0ff */
[----:B------:R-:W-:Y:S01]  /*12e0*/  IMAD.X R3, R7, 0x1, R4, P1 ;  /* 0x0000000107037824 */ /* 0x000fe200008e0604 */
        /* <DEDUP_REMOVED lines=12> */
[----:B------:R-:W-:Y:S02]  /*13b0*/  MOV R0, R2 ;  /* 0x0000000200007202 */ /* 0x000fe40000000f00 */
[----:B------:R-:W-:-:S07]  /*13c0*/  MOV R22, 0x13e0 ;  /* 0x000013e000167802 */ /* 0x000fce0000000f00 */
[----:B------:R-:W-:Y:S05]  /*13d0*/  CALL.REL.NOINC `($__internal_1_$__cuda_sm3x_div_rn_noftz_f32_slowpath) ;  /* 0x0000000400c47944 */ /* 0x000fea0003c00000 */
.L_x_2119:
[----:B------:R-:W-:Y:S05]  /*13e0*/  BSYNC.RECONVERGENT B2 ;  /* 0x0000000000027941 */ /* 0x000fea0003800200 */
.L_x_2118:
[----:B------:R-:W-:Y:S01]  /*13f0*/  IADD3 R2, P0, PT, R6, UR8, RZ ;  /* 0x0000000806027c10 */ /* 0x000fe2000ff1e0ff */
[----:B------:R-:W-:-:S03]  /*1400*/  UIADD3 UR4, UP0, UPT, UR4, 0x4, URZ ;  /* 0x0000000404047890 */ /* 0x000fc6000ff1e0ff */
[----:B------:R-:W-:Y:S01]  /*1410*/  IADD3.X R3, PT, PT, R7, UR7, RZ, P0, !PT ;  /* 0x0000000707037c10 */ /* 0x000fe200087fe4ff */
[----:B------:R-:W-:-:S04]  /*1420*/  UIADD3.X UR5, UPT, UPT, URZ, UR5, URZ, UP0, !UPT ;  /* 0x00000005ff057290 */ /* 0x000fc800087fe4ff */
[----:B------:R0:W-:Y:S08]  /*1430*/  STG.E desc[UR10][R2.64], R0 ;  /* 0x0000000002007986 */ /* 0x0001f0000c10190a */
.L_x_2111:
[----:B0-----:R-:W0:Y:S02]  /*1440*/  LDC R0, c[0x0][0x3a4] ;  /* 0x0000e900ff007b82 */ /* 0x001e240000000800 */
[----:B0-----:R-:W-:-:S13]  /*1450*/  LOP3.LUT P0, R0, R0, 0x3, RZ, 0xc0, !PT ;  /* 0x0000000300007812 */ /* 0x001fda000780c0ff */
[----:B------:R-:W-:Y:S05]  /*1460*/  @!P0 EXIT ;  /* 0x000000000000894d */ /* 0x000fea0003800000 */
[----:B------:R-:W-:-:S13]  /*1470*/  ISETP.NE.AND P0, PT, R0, 0x1, PT ;  /* 0x000000010000780c */ /* 0x000fda0003f05270 */
[----:B------:R-:W-:Y:S05]  /*1480*/  @!P0 BRA `(.L_x_2120) ;  /* 0x0000000000f48947 */ /* 0x000fea0003800000 */
[----:B------:R-:W0:Y:S01]  /*1490*/  LDC R5, c[0x0][0x3a8] ;  /* 0x0000ea00ff057b82 */ /* 0x000e220000000800 */
[----:B------:R-:W1:Y:S01]  /*14a0*/  LDCU.64 UR8, c[0x0][0x388] ;  /* 0x00007100ff0877ac */ /* 0x000e620008000a00 */
[----:B------:R-:W-:Y:S02]  /*14b0*/  IMAD.MOV.U32 R2, RZ, RZ, R16 ;  /* 0x000000ffff027224 */ /* 0x000fe400078e0010 */
[----:B------:R-:W-:Y:S02]  /*14c0*/  IMAD.MOV.U32 R3, RZ, RZ, R17 ;  /* 0x000000ffff037224 */ /* 0x000fe400078e0011 */
[C---:B0-----:R-:W-:Y:S02]  /*14d0*/  IMAD R7, R5.reuse, UR5, RZ ;  /* 0x0000000505077c24 */ /* 0x041fe4000f8e02ff */
[----:B------:R-:W-:-:S04]  /*14e0*/  IMAD.WIDE.U32 R2, R5, UR4, R2 ;  /* 0x0000000405027c25 */ /* 0x000fc8000f8e0002 */
[----:B------:R-:W-:Y:S01]  /*14f0*/  IMAD R7, R20, UR4, R7 ;  /* 0x0000000414077c24 */ /* 0x000fe2000f8e0207 */
[----:B-1----:R-:W-:-:S03]  /*1500*/  LEA R4, P0, R2, UR8, 0x2 ;  /* 0x0000000802047c11 */ /* 0x002fc6000f8010ff */
[----:B------:R-:W-:-:S05]  /*1510*/  IMAD.IADD R7, R3, 0x1, R7 ;  /* 0x0000000103077824 */ /* 0x000fca00078e0207 */
        /* <DEDUP_REMOVED lines=15> */
.L_x_2122:
[----:B------:R-:W-:Y:S05]  /*1610*/  BSYNC.RECONVERGENT B2 ;  /* 0x0000000000027941 */ /* 0x000fea0003800200 */
.L_x_2121:
[----:B------:R-:W0:Y:S01]  /*1620*/  LDCU UR8, c[0x0][0x3a0] ;  /* 0x00007400ff0877ac */ /* 0x000e220008000800 */
[----:B------:R-:W1:Y:S01]  /*1630*/  LDC R13, c[0x0][0x3a8] ;  /* 0x0000ea00ff0d7b82 */ /* 0x000e620000000800 */
[----:B------:R-:W-:Y:S01]  /*1640*/  MOV R3, R15 ;  /* 0x0000000f00037202 */ /* 0x000fe20000000f00 */
[----:B------:R-:W-:Y:S01]  /*1650*/  IMAD.MOV.U32 R2, RZ, RZ, R14 ;  /* 0x000000ffff027224 */ /* 0x000fe200078e000e */
[----:B------:R-:W2:Y:S01]  /*1660*/  LDCU.64 UR12, c[0x0][0x380] ;  /* 0x00007000ff0c77ac */ /* 0x000ea20008000a00 */
[----:B0-----:R-:W-:Y:S02]  /*1670*/  UIMAD UR7, UR5, UR8, URZ ;  /* 0x00000008050772a4 */ /* 0x001fe4000f8e02ff */
[----:B------:R-:W-:Y:S02]  /*1680*/  IMAD.U32 R7, RZ, RZ, UR8 ;  /* 0x00000008ff077e24 */ /* 0x000fe4000f8e00ff */
[----:B------:R-:W-:Y:S02]  /*1690*/  UIMAD UR7, UR6, UR4, UR7 ;  /* 0x00000004060772a4 */ /* 0x000fe4000f8e0207 */
[----:B------:R-:W-:Y:S01]  /*16a0*/  IMAD.WIDE.U32 R6, R7, UR4, R2 ;  /* 0x0000000407067c25 */ /* 0x000fe2000f8e0002 */
[----:B-1----:R-:W-:-:S03]  /*16b0*/  LEA R2, P0, R13, R4, 0x2 ;  /* 0x000000040d027211 */ /* 0x002fc600078010ff */
[----:B------:R-:W-:Y:S01]  /*16c0*/  VIADD R7, R7, UR7 ;  /* 0x0000000707077c36 */ /* 0x000fe20008000000 */
[C---:B--2---:R-:W-:Y:S02]  /*16d0*/  LEA R4, P1, R6.reuse, UR12, 0x2 ;  /* 0x0000000c06047c11 */ /* 0x044fe4000f8210ff */
[----:B------:R-:W-:Y:S02]  /*16e0*/  LEA.HI.X R3, R13, R5, R20, 0x2, P0 ;  /* 0x000000050d037211 */ /* 0x000fe400000f1414 */
[----:B------:R-:W-:-:S05]  /*16f0*/  LEA.HI.X R5, R6, UR13, R7, 0x2, P1 ;  /* 0x0000000d06057c11 */ /* 0x000fca00088f1407 */
        /* <DEDUP_REMOVED lines=14> */
.L_x_2124:
[----:B------:R-:W-:Y:S05]  /*17e0*/  BSYNC.RECONVERGENT B2 ;  /* 0x0000000000027941 */ /* 0x000fea0003800200 */
.L_x_2123:
[----:B------:R-:W0:Y:S01]  /*17f0*/  LDC R3, c[0x0][0x3a0] ;  /* 0x0000e800ff037b82 */ /* 0x000e220000000800 */
[----:B------:R-:W-:Y:S01]  /*1800*/  MOV R6, UR6 ;  /* 0x0000000600067c02 */ /* 0x000fe20008000f00 */
[----:B------:R-:W-:-:S04]  /*1810*/  UIADD3 UR4, UP0, UPT, UR4, 0x2, URZ ;  /* 0x0000000204047890 */ /* 0x000fc8000ff1e0ff */
[----:B------:R-:W-:Y:S01]  /*1820*/  UIADD3.X UR5, UPT, UPT, URZ, UR5, URZ, UP0, !UPT ;  /* 0x00000005ff057290 */ /* 0x000fe200087fe4ff */
[----:B0-----:R-:W-:-:S04]  /*1830*/  LEA R2, P0, R3, R4, 0x2 ;  /* 0x0000000403027211 */ /* 0x001fc800078010ff */
[----:B------:R-:W-:-:S05]  /*1840*/  LEA.HI.X R3, R3, R5, R6, 0x2, P0 ;  /* 0x0000000503037211 */ /* 0x000fca00000f1406 */
[----:B------:R0:W-:Y:S04]  /*1850*/  STG.E desc[UR10][R2.64], R0 ;  /* 0x0000000002007986 */ /* 0x0001e8000c10190a */
.L_x_2120:
[----:B0-----:R-:W0:Y:S02]  /*1860*/  LDC R0, c[0x0][0x3a4] ;  /* 0x0000e900ff007b82 */ /* 0x001e240000000800 */
[----:B0-----:R-:W-:-:S04]  /*1870*/  LOP3.LUT R0, R0, 0x1, RZ, 0xc0, !PT ;  /* 0x0000000100007812 */ /* 0x001fc800078ec0ff */
[----:B------:R-:W-:-:S13]  /*1880*/  ISETP.NE.U32.AND P0, PT, R0, 0x1, PT ;  /* 0x000000010000780c */ /* 0x000fda0003f05070 */
[----:B------:R-:W-:Y:S05]  /*1890*/  @P0 EXIT ;  /* 0x000000000000094d */ /* 0x000fea0003800000 */
[----:B------:R-:W0:Y:S01]  /*18a0*/  LDC R7, c[0x0][0x3a8] ;  /* 0x0000ea00ff077b82 */ /* 0x000e220000000800 */
[----:B------:R-:W1:Y:S01]  /*18b0*/  LDCU.64 UR8, c[0x0][0x388] ;  /* 0x00007100ff0877ac */ /* 0x000e620008000a00 */
[----:B------:R-:W-:Y:S02]  /*18c0*/  IMAD.MOV.U32 R2, RZ, RZ, R16 ;  /* 0x000000ffff027224 */ /* 0x000fe400078e0010 */
[----:B------:R-:W-:Y:S02]  /*18d0*/  IMAD.MOV.U32 R3, RZ, RZ, R17 ;  /* 0x000000ffff037224 */ /* 0x000fe400078e0011 */
[C---:B0-----:R-:W-:Y:S02]  /*18e0*/  IMAD R5, R7.reuse, UR5, RZ ;  /* 0x0000000507057c24 */ /* 0x041fe4000f8e02ff */
[----:B------:R-:W-:-:S04]  /*18f0*/  IMAD.WIDE.U32 R2, R7, UR4, R2 ;  /* 0x0000000407027c25 */ /* 0x000fc8000f8e0002 */
[----:B------:R-:W-:Y:S01]  /*1900*/  IMAD R5, R20, UR4, R5 ;  /* 0x0000000414057c24 */ /* 0x000fe2000f8e0205 */
[----:B-1----:R-:W-:-:S04]  /*1910*/  LEA R4, P0, R2, UR8, 0x2 ;  /* 0x0000000802047c11 */ /* 0x002fc8000f8010ff */
[----:B------:R-:W-:-:S04]  /*1920*/  IADD3 R3, PT, PT, R3, R5, RZ ;  /* 0x0000000503037210 */ /* 0x000fc80007ffe0ff */
        /* <DEDUP_REMOVED lines=11> */
[----:B------:R-:W-:Y:S01]  /*19e0*/  IMAD.MOV.U32 R0, RZ, RZ, R4 ;  /* 0x000000ffff007224 */ /* 0x000fe200078e0004 */
[----:B------:R-:W-:-:S07]  /*19f0*/  MOV R22, 0x1a10 ;  /* 0x00001a1000167802 */ /* 0x000fce0000000f00 */
[----:B------:R-:W-:Y:S05]  /*1a00*/  CALL.REL.NOINC `($__internal_1_$__cuda_sm3x_div_rn_noftz_f32_slowpath) ;  /* 0x0000000000387944 */ /* 0x000fea0003c00000 */
.L_x_2126:
[----:B------:R-:W-:Y:S05]  /*1a10*/  BSYNC.RECONVERGENT B2 ;  /* 0x0000000000027941 */ /* 0x000fea0003800200 */
.L_x_2125:
[----:B------:R-:W0:Y:S01]  /*1a20*/  LDCU UR8, c[0x0][0x3a0] ;  /* 0x00007400ff0877ac */ /* 0x000e220008000800 */
[----:B------:R-:W-:Y:S01]  /*1a30*/  MOV R2, R14 ;  /* 0x0000000e00027202 */ /* 0x000fe20000000f00 */
[----:B------:R-:W-:Y:S01]  /*1a40*/  IMAD.MOV.U32 R3, RZ, RZ, R15 ;  /* 0x000000ffff037224 */ /* 0x000fe200078e000f */
[----:B------:R-:W1:Y:S01]  /*1a50*/  LDCU.64 UR12, c[0x0][0x380] ;  /* 0x00007000ff0c77ac */ /* 0x000e620008000a00 */
[----:B0-----:R-:W-:Y:S02]  /*1a60*/  UIMAD UR7, UR5, UR8, URZ ;  /* 0x00000008050772a4 */ /* 0x001fe4000f8e02ff */
[----:B------:R-:W-:Y:S02]  /*1a70*/  IMAD.U32 R5, RZ, RZ, UR8 ;  /* 0x00000008ff057e24 */ /* 0x000fe4000f8e00ff */
[----:B------:R-:W-:Y:S02]  /*1a80*/  UIMAD UR7, UR6, UR4, UR7 ;  /* 0x00000004060772a4 */ /* 0x000fe4000f8e0207 */
[----:B------:R-:W-:-:S04]  /*1a90*/  IMAD.WIDE.U32 R2, R5, UR4, R2 ;  /* 0x0000000405027c25 */ /* 0x000fc8000f8e0002 */
[----:B------:R-:W-:Y:S01]  /*1aa0*/  VIADD R3, R3, UR7 ;  /* 0x0000000703037c36 */ /* 0x000fe20008000000 */
[----:B-1----:R-:W-:-:S04]  /*1ab0*/  LEA R4, P0, R2, UR12, 0x2 ;  /* 0x0000000c02047c11 */ /* 0x002fc8000f8010ff */
[----:B------:R-:W-:-:S05]  /*1ac0*/  LEA.HI.X R5, R2, UR13, R3, 0x2, P0 ;  /* 0x0000000d02057c11 */ /* 0x000fca00080f1403 */
[----:B------:R-:W-:Y:S01]  /*1ad0*/  STG.E desc[UR10][R4.64], R0 ;  /* 0x0000000004007986 */ /* 0x000fe2000c10190a */
[----:B------:R-:W-:Y:S05]  /*1ae0*/  EXIT ;  /* 0x000000000000794d */ /* 0x000fea0003800000 */
        .weak           $__internal_1_$__cuda_sm3x_div_rn_noftz_f32_slowpath
        .type           $__internal_1_$__cuda_sm3x_div_rn_noftz_f32_slowpath,@function
        .size           $__internal_1_$__cuda_sm3x_div_rn_noftz_f32_slowpath,(.L_x_2160 - $__internal_1_$__cuda_sm3x_div_rn_noftz_f32_slowpath)
$__internal_1_$__cuda_sm3x_div_rn_noftz_f32_slowpath:
[--C-:B------:R-:W-:Y:S01]  /*1af0*/  SHF.R.U32.HI R2, RZ, 0x17, R11.reuse ;  /* 0x00000017ff027819 */ /* 0x100fe2000001160b */
[----:B------:R-:W-:Y:S01]  /*1b00*/  BSSY.RECONVERGENT B0, `(.L_x_2127) ;  /* 0x0000063000007945 */ /* 0x000fe20003800200 */
[----:B------:R-:W-:Y:S01]  /*1b10*/  SHF.R.U32.HI R27, RZ, 0x17, R0 ;  /* 0x00000017ff1b7819 */ /* 0x000fe20000011600 */
[----:B------:R-:W-:Y:S01]  /*1b20*/  IMAD.MOV.U32 R25, RZ, RZ, R11 ;  /* 0x000000ffff197224 */ /* 0x000fe200078e000b */
[----:B------:R-:W-:Y:S02]  /*1b30*/  LOP3.LUT R2, R2, 0xff, RZ, 0xc0, !PT ;  /* 0x000000ff02027812 */ /* 0x000fe400078ec0ff */
[----:B------:R-:W-:Y:S02]  /*1b40*/  LOP3.LUT R27, R27, 0xff, RZ, 0xc0, !PT ;  /* 0x000000ff1b1b7812 */ /* 0x000fe400078ec0ff */
[----:B------:R-:W-:-:S03]  /*1b50*/  IADD3 R23, PT, PT, R2, -0x1, RZ ;  /* 0xffffffff02177810 */ /* 0x000fc60007ffe0ff */
[----:B------:R-:W-:Y:S01]  /*1b60*/  VIADD R24, R27, 0xffffffff ;  /* 0xffffffff1b187836 */ /* 0x000fe20000000000 */
[----:B------:R-:W-:-:S04]  /*1b70*/  ISETP.GT.U32.AND P0, PT, R23, 0xfd, PT ;  /* 0x000000fd1700780c */ /* 0x000fc80003f04070 */
[----:B------:R-:W-:-:S13]  /*1b80*/  ISETP.GT.U32.OR P0, PT, R24, 0xfd, P0 ;  /* 0x000000fd1800780c */ /* 0x000fda0000704470 */
[----:B------:R-:W-:Y:S01]  /*1b90*/  @!P0 MOV R21, RZ ;  /* 0x000000ff00158202 */ /* 0x000fe20000000f00 */
        /* <DEDUP_REMOVED lines=19> */
[----:B------:R-:W-:Y:S02]  /*1cd0*/  @P0 IMAD.MOV.U32 R21, RZ, RZ, RZ ;  /* 0x000000ffff150224 */ /* 0x000fe400078e00ff */
[----:B------:R-:W-:Y:S01]  /*1ce0*/  @!P0 FFMA R0, R0, 1.84467440737095516160e+19, RZ ;  /* 0x5f80000000008823 */ /* 0x000fe200000000ff */
[----:B------:R-:W-:Y:S02]  /*1cf0*/  @!P0 IMAD.MOV.U32 R21, RZ, RZ, -0x40 ;  /* 0xffffffc0ff158424 */ /* 0x000fe400078e00ff */
[----:B------:R-:W-:-:S03]  /*1d00*/  @!P1 FFMA R25, R11, 1.84467440737095516160e+19, RZ ;  /* 0x5f8000000b199823 */ /* 0x000fc600000000ff */
[----:B------:R-:W-:-:S07]  /*1d10*/  @!P1 IADD3 R21, PT, PT, R21, 0x40, RZ ;  /* 0x0000004015159810 */ /* 0x000fce0007ffe0ff */
.L_x_2128:
[----:B------:R-:W-:Y:S01]  /*1d20*/  LEA R28, R2, 0xc0800000, 0x17 ;  /* 0xc0800000021c7811 */ /* 0x000fe200078eb8ff */
[----:B------:R-:W-:Y:S01]  /*1d30*/  VIADD R27, R27, 0xffffff81 ;  /* 0xffffff811b1b7836 */ /* 0x000fe20000000000 */
[----:B------:R-:W-:Y:S03]  /*1d40*/  BSSY.RECONVERGENT B1, `(.L_x_2133) ;  /* 0x0000035000017945 */ /* 0x000fe60003800200 */
[----:B------:R-:W-:Y:S02]  /*1d50*/  IMAD.IADD R28, R25, 0x1, -R28 ;  /* 0x00000001191c7824 */ /* 0x000fe400078e0a1c */
[----:B------:R-:W-:Y:S02]  /*1d60*/  IMAD R0, R27, -0x800000, R0 ;  /* 0xff8000001b007824 */ /* 0x000fe400078e0200 */
[----:B------:R-:W0:Y:S01]  /*1d70*/  MUFU.RCP R24, R28 ;  /* 0x0000001c00187308 */ /* 0x000e220000001000 */
[----:B------:R-:W-:-:S04]  /*1d80*/  FADD.FTZ R25, -R28, -RZ ;  /* 0x800000ff1c197221 */ /* 0x000fc80000010100 */
[----:B0-----:R-:W-:-:S04]  /*1d90*/  FFMA R23, R24, R25, 1 ;  /* 0x3f80000018177423 */ /* 0x001fc80000000019 */
[----:B------:R-:W-:-:S04]  /*1da0*/  FFMA R23, R24, R23, R24 ;  /* 0x0000001718177223 */ /* 0x000fc80000000018 */
[----:B------:R-:W-:-:S04]  /*1db0*/  FFMA R24, R0, R23, RZ ;  /* 0x0000001700187223 */ /* 0x000fc800000000ff */
[----:B------:R-:W-:-:S04]  /*1dc0*/  FFMA R26, R25, R24, R0 ;  /* 0x00000018191a7223 */ /* 0x000fc80000000000 */
[----:B------:R-:W-:Y:S01]  /*1dd0*/  FFMA R26, R23, R26, R24 ;  /* 0x0000001a171a7223 */ /* 0x000fe20000000018 */
[----:B------:R-:W-:-:S03]  /*1de0*/  IADD3 R24, PT, PT, R27, 0x7f, -R2 ;  /* 0x0000007f1b187810 */ /* 0x000fc60007ffe802 */
[----:B------:R-:W-:Y:S01]  /*1df0*/  FFMA R25, R25, R26, R0 ;  /* 0x0000001a19197223 */ /* 0x000fe20000000000 */
[----:B------:R-:W-:-:S03]  /*1e00*/  IADD3 R21, PT, PT, R24, R21, RZ ;  /* 0x0000001518157210 */ /* 0x000fc60007ffe0ff */
[----:B------:R-:W-:-:S05]  /*1e10*/  FFMA R0, R23, R25, R26 ;  /* 0x0000001917007223 */ /* 0x000fca000000001a */
[----:B------:R-:W-:-:S04]  /*1e20*/  SHF.R.U32.HI R2, RZ, 0x17, R0 ;  /* 0x00000017ff027819 */ /* 0x000fc80000011600 */
[----:B------:R-:W-:-:S05]  /*1e30*/  LOP3.LUT R2, R2, 0xff, RZ, 0xc0, !PT ;  /* 0x000000ff02027812 */ /* 0x000fca00078ec0ff */
[----:B------:R-:W-:-:S04]  /*1e40*/  IMAD.IADD R2, R2, 0x1, R21 ;  /* 0x0000000102027824 */ /* 0x000fc800078e0215 */
[----:B------:R-:W-:-:S05]  /*1e50*/  VIADD R24, R2, 0xffffffff ;  /* 0xffffffff02187836 */ /* 0x000fca0000000000 */
        /* <DEDUP_REMOVED lines=9> */
[CCC-:B------:R-:W-:Y:S01]  /*1ef0*/  FFMA.RZ R21, R23.reuse, R25.reuse, R26.reuse ;  /* 0x0000001917157223 */ /* 0x1c0fe2000000c01a */
[CCC-:B------:R-:W-:Y:S01]  /*1f00*/  FFMA.RP R24, R23.reuse, R25.reuse, R26.reuse ;  /* 0x0000001917187223 */ /* 0x1c0fe2000000801a */
[----:B------:R-:W-:Y:S01]  /*1f10*/  FFMA.RM R25, R23, R25, R26 ;  /* 0x0000001917197223 */ /* 0x000fe2000000401a */
[C---:B------:R-:W-:Y:S02]  /*1f20*/  IADD3 R23, PT, PT, R2.reuse, 0x20, RZ ;  /* 0x0000002002177810 */ /* 0x040fe40007ffe0ff */
[----:B------:R-:W-:Y:S02]  /*1f30*/  LOP3.LUT R21, R21, 0x7fffff, RZ, 0xc0, !PT ;  /* 0x007fffff15157812 */ /* 0x000fe400078ec0ff */
[C---:B------:R-:W-:Y:S02]  /*1f40*/  ISETP.NE.AND P2, PT, R2.reuse, RZ, PT ;  /* 0x000000ff0200720c */ /* 0x040fe40003f45270 */
[----:B------:R-:W-:Y:S02]  /*1f50*/  LOP3.LUT R26, R21, 0x800000, RZ, 0xfc, !PT ;  /* 0x00800000151a7812 */ /* 0x000fe400078efcff */
[----:B------:R-:W-:Y:S01]  /*1f60*/  ISETP.NE.AND P1, PT, R2, RZ, PT ;  /* 0x000000ff0200720c */ /* 0x000fe20003f25270 */
[----:B------:R-:W-:Y:S01]  /*1f70*/  IMAD.MOV R2, RZ, RZ, -R2 ;  /* 0x000000ffff027224 */ /* 0x000fe200078e0a02 */
[----:B------:R-:W-:-:S02]  /*1f80*/  SHF.L.U32 R23, R26, R23, RZ ;  /* 0x000000171a177219 */ /* 0x000fc400000006ff */
[----:B------:R-:W-:Y:S02]  /*1f90*/  FSETP.NEU.FTZ.AND P0, PT, R24, R25, PT ;  /* 0x000000191800720b */ /* 0x000fe40003f1d000 */
[----:B------:R-:W-:Y:S02]  /*1fa0*/  SEL R21, R2, RZ, P2 ;  /* 0x000000ff02157207 */ /* 0x000fe40001000000 */
[----:B------:R-:W-:Y:S02]  /*1fb0*/  ISETP.NE.AND P1, PT, R23, RZ, P1 ;  /* 0x000000ff1700720c */ /* 0x000fe40000f25270 */
[----:B------:R-:W-:Y:S02]  /*1fc0*/  SHF.R.U32.HI R23, RZ, R21, R26 ;  /* 0x00000015ff177219 */ /* 0x000fe4000001161a */
[----:B------:R-:W-:Y:S02]  /*1fd0*/  PLOP3.LUT P0, PT, P0, P1, PT, 0xf8, 0x8f ;  /* 0x00000000008f781c */ /* 0x000fe40000703f70 */
[----:B------:R-:W-:-:S02]  /*1fe0*/  SHF.R.U32.HI R21, RZ, 0x1, R23 ;  /* 0x00000001ff157819 */ /* 0x000fc40000011617 */
[----:B------:R-:W-:-:S04]  /*1ff0*/  SEL R2, RZ, 0x1, !P0 ;  /* 0x00000001ff027807 */ /* 0x000fc80004000000 */
[----:B------:R-:W-:-:S04]  /*2000*/  LOP3.LUT R2, R2, 0x1, R21, 0xf8, !PT ;  /* 0x0000000102027812 */ /* 0x000fc800078ef815 */
[----:B------:R-:W-:-:S05]  /*2010*/  LOP3.LUT R2, R2, R23, RZ, 0xc0, !PT ;  /* 0x0000001702027212 */ /* 0x000fca00078ec0ff */
[----:B------:R-:W-:-:S05]  /*2020*/  IMAD.IADD R21, R21, 0x1, R2 ;  /* 0x0000000115157824 */ /* 0x000fca00078e0202 */
[----:B------:R-:W-:Y:S01]  /*2030*/  LOP3.LUT R0, R21, R0, RZ, 0xfc, !PT ;  /* 0x0000000015007212 */ /* 0x000fe200078efcff */
[----:B------:R-:W-:Y:S06]  /*2040*/  BRA `(.L_x_2136) ;  /* 0x0000000000107947 */ /* 0x000fec0003800000 */
.L_x_2135:
[----:B------:R-:W-:-:S04]  /*2050*/  LOP3.LUT R0, R0, 0x80000000, RZ, 0xc0, !PT ;  /* 0x8000000000007812 */ /* 0x000fc800078ec0ff */
[----:B------:R-:W-:Y:S01]  /*2060*/  LOP3.LUT R0, R0, 0x7f800000, RZ, 0xfc, !PT ;  /* 0x7f80000000007812 */ /* 0x000fe200078efcff */
[----:B------:R-:W-:Y:S06]  /*2070*/  BRA `(.L_x_2136) ;  /* 0x0000000000047947 */ /* 0x000fec0003800000 */
.L_x_2134:
[----:B------:R-:W-:-:S07]  /*2080*/  LEA R0, R21, R0, 0x17 ;  /* 0x0000000015007211 */ /* 0x000fce00078eb8ff */
.L_x_2136:
[----:B------:R-:W-:Y:S05]  /*2090*/  BSYNC.RECONVERGENT B1 ;  /* 0x0000000000017941 */ /* 0x000fea0003800200 */
.L_x_2133:
[----:B------:R-:W-:Y:S05]  /*20a0*/  BRA `(.L_x_2137) ;  /* 0x0000000000207947 */ /* 0x000fea0003800000 */
.L_x_2132:
[----:B------:R-:W-:-:S04]  /*20b0*/  LOP3.LUT R0, R25, 0x80000000, R0, 0x48, !PT ;  /* 0x8000000019007812 */ /* 0x000fc800078e4800 */
[----:B------:R-:W-:Y:S01]  /*20c0*/  LOP3.LUT R0, R0, 0x7f800000, RZ, 0xfc, !PT ;  /* 0x7f80000000007812 */ /* 0x000fe200078efcff */
[----:B------:R-:W-:Y:S06]  /*20d0*/  BRA `(.L_x_2137) ;  /* 0x0000000000147947 */ /* 0x000fec0003800000 */
.L_x_2131:
[----:B------:R-:W-:Y:S01]  /*20e0*/  LOP3.LUT R0, R25, 0x80000000, R0, 0x48, !PT ;  /* 0x8000000019007812 */ /* 0x000fe200078e4800 */
[----:B------:R-:W-:Y:S06]  /*20f0*/  BRA `(.L_x_2137) ;  /* 0x00000000000c7947 */ /* 0x000fec0003800000 */
.L_x_2130:
[----:B------:R-:W0:Y:S01]  /*2100*/  MUFU.RSQ R0, -QNAN ;  /* 0xffc0000000007908 */ /* 0x000e220000001400 */
[----:B------:R-:W-:Y:S05]  /*2110*/  BRA `(.L_x_2137) ;  /* 0x0000000000047947 */ /* 0x000fea0003800000 */
.L_x_2129:
[----:B------:R-:W-:-:S07]  /*2120*/  FADD.FTZ R0, R0, R11 ;  /* 0x0000000b00007221 */ /* 0x000fce0000010000 */
.L_x_2137:
[----:B------:R-:W-:Y:S05]  /*2130*/  BSYNC.RECONVERGENT B0 ;  /* 0x0000000000007941 */ /* 0x000fea0003800200 */
.L_x_2127:
[----:B------:R-:W-:-:S04]  /*2140*/  IMAD.MOV.U32 R23, RZ, RZ, 0x0 ;  /* 0x00000000ff177424 */ /* 0x000fc800078e00ff */
[----:B0-----:R-:W-:Y:S05]  /*2150*/  RET.REL.NODEC R22 `(_Z14updateClustersPfS_PiS0_iii) ;  /* 0xffffffdc16a87950 */ /* 0x001fea0003c3ffff */
.L_x_2138:
        /* <DEDUP_REMOVED lines=10> */
.L_x_2160:


//--------------------- .text._Z14pointsDistancePfS_PiS0_S0_iii --------------------------
	.section	.text._Z14pointsDistancePfS_PiS0_S0_iii,"ax",@progbits
	.align	128
        .global         _Z14pointsDistancePfS_PiS0_S0_iii
        .type           _Z14pointsDistancePfS_PiS0_S0_iii,@function
        .size           _Z14pointsDistancePfS_PiS0_S0_iii,(.L_x_2213 - _Z14pointsDistancePfS_PiS0_S0_iii)
        .other          _Z14pointsDistancePfS_PiS0_S0_iii,@"STO_CUDA_ENTRY STV_DEFAULT"
_Z14pointsDistancePfS_PiS0_S0_iii:
.text._Z14pointsDistancePfS_PiS0_S0_iii:
[----:B------:R-:W-:Y:S01]  /*0000*/  LDC R1, c[0x0][0x37c] ;  /* 0x0000df00ff017b82 */ /* 0x000fe20000000800 */
[----:B------:R-:W0:Y:S07]  /*0010*/  S2R R18, SR_TID.X ;  /* 0x0000000000127919 */ /* 0x000e2e0000002100 */
[----:B------:R-:W1:Y:S08]  /*0020*/  S2UR UR4, SR_CTAID.X ;  /* 0x00000000000479c3 */ /* 0x000e700000002500 */
[----:B------:R-:W2:Y:S01]  /*0030*/  LDC R5, c[0x0][0x3ac] ;  /* 0x0000eb00ff057b82 */ /* 0x000ea20000000800 */
[----:B-1----:R-:W-:-:S06]  /*0040*/  USHF.L.U32 UR4, UR4, 0xa, URZ ;  /* 0x0000000a04047899 */ /* 0x002fcc00080006ff */
[----:B0-----:R-:W-:-:S04]  /*0050*/  LOP3.LUT R18, R18, UR4, RZ, 0xfc, !PT ;  /* 0x0000000412127c12 */ /* 0x001fc8000f8efcff */
[----:B--2---:R-:W-:-:S13]  /*0060*/  ISETP.GE.AND P0, PT, R18, R5, PT ;  /* 0x000000051200720c */ /* 0x004fda0003f06270 */
[----:B------:R-:W-:Y:S05]  /*0070*/  @P0 EXIT ;  /* 0x000000000000094d */ /* 0x000fea0003800000 */
[----:B------:R-:W0:Y:S01]  /*0080*/  LDCU UR4, c[0x0][0x3a8] ;  /* 0x00007500ff0477ac */ /* 0x000e220008000800 */
[----:B------:R-:W-:Y:S01]  /*0090*/  IMAD.MOV.U32 R0, RZ, RZ, -0x1 ;  /* 0xffffffffff007424 */ /* 0x000fe200078e00ff */
[----:B------:R-:W1:Y:S01]  /*00a0*/  LDCU.64 UR12, c[0x0][0x358] ;  /* 0x00006b00ff0c77ac */ /* 0x000e620008000a00 */
[----:B0-----:R-:W-:-:S05]  /*00b0*/  IMAD.U32 R13, RZ, RZ, UR4 ;  /* 0x00000004ff0d7e24 */ /* 0x001fca000f8e00ff */
[----:B------:R-:W-:-:S13]  /*00c0*/  ISETP.NE.AND P0, PT, R13, RZ, PT ;  /* 0x000000ff0d00720c */ /* 0x000fda0003f05270 */
[----:B-1----:R-:W-:Y:S05]  /*00d0*/  @!P0 BRA `(.L_x_2139) ;  /* 0x0000001000b88947 */ /* 0x002fea0003800000 */
[----:B------:R-:W0:Y:S01]  /*00e0*/  LDCU UR6, c[0x0][0x3b0] ;  /* 0x00007600ff0677ac */ /* 0x000e220008000800 */
[----:B------:R-:W-:Y:S02]  /*00f0*/  SHF.R.S32.HI R2, RZ, 0x1f, R5 ;  /* 0x0000001fff027819 */ /* 0x000fe40000011405 */
[----:B------:R-:W-:Y:S01]  /*0100*/  SHF.R.S32.HI R3, RZ, 0x1f, R13 ;  /* 0x0000001fff037819 */ /* 0x000fe2000001140d */
[----:B0-----:R-:W-:-:S09]  /*0110*/  UISETP.NE.AND UP0, UPT, UR6, URZ, UPT ;  /* 0x000000ff0600728c */ /* 0x001fd2000bf05270 */
[----:B------:R-:W-:Y:S05]  /*0120*/  BRA.U UP0, `(.L_x_2140) ;  /* 0x0000000500507547 */ /* 0x000fea000b800000 */
[----:B------:R-:W-:Y:S01]  /*0130*/  ISETP.GE.U32.AND P0, PT, R13, 0x4, PT ;  /* 0x000000040d00780c */ /* 0x000fe20003f06070 */
[----:B------:R-:W-:Y:S02]  /*0140*/  IMAD.MOV.U32 R2, RZ, RZ, 0x7f7fffff ;  /* 0x7f7fffffff027424 */ /* 0x000fe400078e00ff */
[----:B------:R-:W-:Y:S02]  /*0150*/  IMAD.MOV.U32 R0, RZ, RZ, -0x1 ;  /* 0xffffffffff007424 */ /* 0x000fe400078e00ff */
[----:B------:R-:W-:-:S08]  /*0160*/  IMAD.MOV.U32 R7, RZ, RZ, RZ ;  /* 0x000000ffff077224 */ /* 0x000fd000078e00ff */
[----:B------:R-:W-:Y:S05]  /*0170*/  @!P0 BRA `(.L_x_2141) ;  /* 0x0000000000e48947 */ /* 0x000fea0003800000 */
[----:B------:R-:W-:Y:S01]  /*0180*/  LOP3.LUT R7, R13, 0xfffffffc, RZ, 0xc0, !PT ;  /* 0xfffffffc0d077812 */ /* 0x000fe200078ec0ff */
[----:B------:R-:W-:Y:S02]  /*0190*/  IMAD.MOV.U32 R5, RZ, RZ, R3 ;  /* 0x000000ffff057224 */ /* 0x000fe400078e0003 */
[----:B------:R-:W-:Y:S01]  /*01a0*/  IMAD.MOV.U32 R2, RZ, RZ, 0x7f7fffff ;  /* 0x7f7fffffff027424 */ /* 0x000fe200078e00ff */
[----:B------:R-:W-:Y:S01]  /*01b0*/  ISETP.GT.U32.AND P0, PT, R7, RZ, PT ;  /* 0x000000ff0700720c */ /* 0x000fe20003f04070 */
[----:B------:R-:W-:Y:S02]  /*01c0*/  IMAD.MOV.U32 R0, RZ, RZ, -0x1 ;  /* 0xffffffffff007424 */ /* 0x000fe400078e00ff */
[----:B------:R-:W-:Y:S01]  /*01d0*/  IMAD.MOV.U32 R4, RZ, RZ, R7 ;  /* 0x000000ffff047224 */ /* 0x000fe200078e0007 */
[----:B------:R-:W-:Y:S01]  /*01e0*/  ISETP.GT.AND.EX P0, PT, R3, RZ, PT, P0 ;  /* 0x000000ff0300720c */ /* 0x000fe20003f04300 */
[----:B------:R-:W-:-:S12]  /*01f0*/  IMAD.MOV.U32 R3, RZ, RZ, RZ ;  /* 0x000000ffff037224 */ /* 0x000fd800078e00ff */
[----:B------:R-:W-:Y:S05]  /*0200*/  @!P0 BRA `(.L_x_2142) ;  /* 0x00000000009c8947 */ /* 0x000fea0003800000 */
[----:B------:R-:W-:Y:S02]  /*0210*/  ISETP.GT.U32.AND P1, PT, R4, 0xc, PT ;  /* 0x0000000c0400780c */ /* 0x000fe40003f24070 */
[----:B------:R-:W-:Y:S02]  /*0220*/  PLOP3.LUT P0, PT, PT, PT, PT, 0x80, 0x8 ;  /* 0x000000000008781c */ /* 0x000fe40003f0f070 */
[----:B------:R-:W-:-:S13]  /*0230*/  ISETP.GT.AND.EX P1, PT, R5, RZ, PT, P1 ;  /* 0x000000ff0500720c */ /* 0x000fda0003f24310 */
[----:B------:R-:W-:Y:S05]  /*0240*/  @!P1 BRA `(.L_x_2143) ;  /* 0x00000000004c9947 */ /* 0x000fea0003800000 */
[----:B------:R-:W-:-:S13]  /*0250*/  PLOP3.LUT P0, PT, PT, PT, PT, 0x8, 0x80 ;  /* 0x000000000080781c */ /* 0x000fda0003f0e170 */
.L_x_2144:
[----:B------:R-:W-:-:S04]  /*0260*/  FSETP.GT.AND P4, PT, R2, RZ, PT ;  /* 0x000000ff0200720b */ /* 0x000fc80003f84000 */
[----:B------:R-:W-:Y:S02]  /*0270*/  FSEL R2, R2, RZ, !P4 ;  /* 0x000000ff02027208 */ /* 0x000fe40006000000 */
[----:B------:R-:W-:Y:S02]  /*0280*/  SEL R0, R3, R0, P4 ;  /* 0x0000000003007207 */ /* 0x000fe40002000000 */
[----:B------:R-:W-:Y:S02]  /*0290*/  FSETP.GT.AND P1, PT, R2, RZ, PT ;  /* 0x000000ff0200720b */ /* 0x000fe40003f24000 */
[----:B------:R-:W-:Y:S02]  /*02a0*/  IADD3 R4, P4, PT, R4, -0x10, RZ ;  /* 0xfffffff004047810 */ /* 0x000fe40007f9e0ff */
[----:B------:R-:W-:Y:S02]  /*02b0*/  FSEL R2, R2, RZ, !P1 ;  /* 0x000000ff02027208 */ /* 0x000fe40004800000 */
[----:B------:R-:W-:-:S02]  /*02c0*/  IADD3.X R5, PT, PT, R5, -0x1, RZ, P4, !PT ;  /* 0xffffffff05057810 */ /* 0x000fc400027fe4ff */
[----:B------:R-:W-:-:S04]  /*02d0*/  FSETP.GT.AND P3, PT, R2, RZ, PT ;  /* 0x000000ff0200720b */ /* 0x000fc80003f64000 */
[----:B------:R-:W-:Y:S01]  /*02e0*/  FSEL R2, R2, RZ, !P3 ;  /* 0x000000ff02027208 */ /* 0x000fe20005800000 */
[----:B------:R-:W-:Y:S01]  /*02f0*/  @P1 VIADD R0, R3, 0x4 ;  /* 0x0000000403001836 */ /* 0x000fe20000000000 */
[----:B------:R-:W-:Y:S02]  /*0300*/  ISETP.GT.U32.AND P1, PT, R4, 0xc, PT ;  /* 0x0000000c0400780c */ /* 0x000fe40003f24070 */
[C---:B------:R-:W-:Y:S02]  /*0310*/  FSETP.GT.AND P2, PT, R2.reuse, RZ, PT ;  /* 0x000000ff0200720b */ /* 0x040fe40003f44000 */
[----:B------:R-:W-:Y:S02]  /*0320*/  ISETP.GT.AND.EX P1, PT, R5, RZ, PT, P1 ;  /* 0x000000ff0500720c */ /* 0x000fe40003f24310 */
[----:B------:R-:W-:Y:S01]  /*0330*/  FSEL R2, R2, RZ, !P2 ;  /* 0x000000ff02027208 */ /* 0x000fe20005000000 */
[----:B------:R-:W-:-:S08]  /*0340*/  @P3 VIADD R0, R3, 0x8 ;  /* 0x0000000803003836 */ /* 0x000fd00000000000 */
[C---:B------:R-:W-:Y:S02]  /*0350*/  @P2 VIADD R0, R3.reuse, 0xc ;  /* 0x0000000c03002836 */ /* 0x040fe40000000000 */
[----:B------:R-:W-:Y:S01]  /*0360*/  VIADD R3, R3, 0x10 ;  /* 0x0000001003037836 */ /* 0x000fe20000000000 */
[----:B------:R-:W-:Y:S06]  /*0370*/  @P1 BRA `(.L_x_2144) ;  /* 0xfffffffc00b81947 */ /* 0x000fec000383ffff */
.L_x_2143:
[----:B------:R-:W-:-:S04]  /*0380*/  ISETP.GT.U32.AND P1, PT, R4, 0x4, PT ;  /* 0x000000040400780c */ /* 0x000fc80003f24070 */
[----:B------:R-:W-:-:S13]  /*0390*/  ISETP.GT.AND.EX P1, PT, R5, RZ, PT, P1 ;  /* 0x000000ff0500720c */ /* 0x000fda0003f24310 */
[----:B------:R-:W-:Y:S05]  /*03a0*/  @!P1 BRA `(.L_x_2145) ;  /* 0x0000000000289947 */ /* 0x000fea0003800000 */
[----:B------:R-:W-:Y:S02]  /*03b0*/  FSETP.GT.AND P1, PT, R2, RZ, PT ;  /* 0x000000ff0200720b */ /* 0x000fe40003f24000 */
[----:B------:R-:W-:Y:S02]  /*03c0*/  IADD3 R4, P3, PT, R4, -0x8, RZ ;  /* 0xfffffff804047810 */ /* 0x000fe40007f7e0ff */
[----:B------:R-:W-:Y:S02]  /*03d0*/  FSEL R2, R2, RZ, !P1 ;  /* 0x000000ff02027208 */ /* 0x000fe40004800000 */
[----:B------:R-:W-:Y:S02]  /*03e0*/  SEL R0, R3, R0, P1 ;  /* 0x0000000003007207 */ /* 0x000fe40000800000 */
[----:B------:R-:W-:Y:S02]  /*03f0*/  FSETP.GT.AND P2, PT, R2, RZ, PT ;  /* 0x000000ff0200720b */ /* 0x000fe40003f44000 */
[----:B------:R-:W-:-:S02]  /*0400*/  PLOP3.LUT P0, PT, PT, PT, PT, 0x8, 0x80 ;  /* 0x000000000080781c */ /* 0x000fc40003f0e170 */
[----:B------:R-:W-:Y:S02]  /*0410*/  IADD3.X R5, PT, PT, R5, -0x1, RZ, P3, !PT ;  /* 0xffffffff05057810 */ /* 0x000fe40001ffe4ff */
[----:B------:R-:W-:-:S07]  /*0420*/  FSEL R2, R2, RZ, !P2 ;  /* 0x000000ff02027208 */ /* 0x000fce0005000000 */
[C---:B------:R-:W-:Y:S01]  /*0430*/  @P2 IADD3 R0, PT, PT, R3.reuse, 0x4, RZ ;  /* 0x0000000403002810 */ /* 0x040fe20007ffe0ff */
[----:B------:R-:W-:-:S07]  /*0440*/  VIADD R3, R3, 0x8 ;  /* 0x0000000803037836 */ /* 0x000fce0000000000 */
.L_x_2145:
[----:B------:R-:W-:-:S04]  /*0450*/  ISETP.NE.U32.AND P1, PT, R4, RZ, PT ;  /* 0x000000ff0400720c */ /* 0x000fc80003f25070 */
[----:B------:R-:W-:-:S13]  /*0460*/  ISETP.NE.OR.EX P0, PT, R5, RZ, P0, P1 ;  /* 0x000000ff0500720c */ /* 0x000fda0000705710 */
[----:B------:R-:W-:Y:S05]  /*0470*/  @!P0 BRA `(.L_x_2141) ;  /* 0x0000000000248947 */ /* 0x000fea0003800000 */
.L_x_2142:
[----:B------:R-:W-:Y:S02]  /*0480*/  IADD3 R4, P0, PT, R4, -0x4, RZ ;  /* 0xfffffffc04047810 */ /* 0x000fe40007f1e0ff */
[----:B------:R-:W-:Y:S02]  /*0490*/  FSETP.GT.AND P1, PT, R2, RZ, PT ;  /* 0x000000ff0200720b */ /* 0x000fe40003f24000 */
[----:B------:R-:W-:Y:S02]  /*04a0*/  IADD3.X R5, PT, PT, R5, -0x1, RZ, P0, !PT ;  /* 0xffffffff05057810 */ /* 0x000fe400007fe4ff */
[----:B------:R-:W-:Y:S02]  /*04b0*/  ISETP.NE.U32.AND P0, PT, R4, RZ, PT ;  /* 0x000000ff0400720c */ /* 0x000fe40003f05070 */
[C---:B------:R-:W-:Y:S01]  /*04c0*/  SEL R0, R3.reuse, R0, P1 ;  /* 0x0000000003007207 */ /* 0x040fe20000800000 */
[----:B------:R-:W-:Y:S01]  /*04d0*/  VIADD R3, R3, 0x4 ;  /* 0x0000000403037836 */ /* 0x000fe20000000000 */
[----:B------:R-:W-:-:S02]  /*04e0*/  ISETP.NE.AND.EX P0, PT, R5, RZ, PT, P0 ;  /* 0x000000ff0500720c */ /* 0x000fc40003f05300 */
[----:B------:R-:W-:-:S11]  /*04f0*/  FSEL R2, R2, RZ, !P1 ;  /* 0x000000ff02027208 */ /* 0x000fd60004800000 */
[----:B------:R-:W-:Y:S05]  /*0500*/  @P0 BRA `(.L_x_2142) ;  /* 0xfffffffc00dc0947 */ /* 0x000fea000383ffff */
.L_x_2141:
[----:B------:R-:W-:-:S13]  /*0510*/  LOP3.LUT P0, RZ, R13, 0x3, RZ, 0xc0, !PT ;  /* 0x000000030dff7812 */ /* 0x000fda000780c0ff */
[----:B------:R-:W-:Y:S05]  /*0520*/  @!P0 BRA `(.L_x_2139) ;  /* 0x0000000c00a48947 */ /* 0x000fea0003800000 */
[----:B------:R-:W-:-:S04]  /*0530*/  LOP3.LUT R4, R13, 0x3, RZ, 0xc0, !PT ;  /* 0x000000030d047812 */ /* 0x000fc800078ec0ff */
[----:B------:R-:W-:-:S04]  /*0540*/  IADD3 R4, P1, PT, R4, -0x1, RZ ;  /* 0xffffffff04047810 */ /* 0x000fc80007f3e0ff */
[----:B------:R-:W-:Y:S01]  /*0550*/  ISETP.NE.U32.AND P0, PT, R4, RZ, PT ;  /* 0x000000ff0400720c */ /* 0x000fe20003f05070 */
[----:B------:R-:W-:Y:S01]  /*0560*/  IMAD.X R5, RZ, RZ, -0x1, P1 ;  /* 0xffffffffff057424 */ /* 0x000fe200008e06ff */
[----:B------:R-:W-:-:S04]  /*0570*/  FSETP.GT.AND P1, PT, R2, RZ, PT ;  /* 0x000000ff0200720b */ /* 0x000fc80003f24000 */
[----:B------:R-:W-:Y:S02]  /*0580*/  ISETP.NE.AND.EX P0, PT, R5, RZ, PT, P0 ;  /* 0x000000ff0500720c */ /* 0x000fe40003f05300 */
[----:B------:R-:W-:Y:S02]  /*0590*/  FSEL R2, R2, RZ, !P1 ;  /* 0x000000ff02027208 */ /* 0x000fe40004800000 */
[----:B------:R-:W-:-:S09]  /*05a0*/  SEL R0, R7, R0, P1 ;  /* 0x0000000007007207 */ /* 0x000fd20000800000 */
[----:B------:R-:W-:Y:S05]  /*05b0*/  @!P0 BRA `(.L_x_2139) ;  /* 0x0000000c00808947 */ /* 0x000fea0003800000 */
[----:B------:R-:W-:-:S07]  /*05c0*/  VIADD R3, R7, 0x1 ;  /* 0x0000000107037836 */ /* 0x000fce0000000000 */
.L_x_2146:
        /* <DEDUP_REMOVED lines=9> */
[----:B------:R-:W-:Y:S05]  /*0660*/  BRA `(.L_x_2139) ;  /* 0x0000000c00547947 */ /* 0x000fea0003800000 */
.L_x_2140:
[----:B------:R-:W-:Y:S01]  /*0670*/  ULOP3.LUT UR8, UR6, 0x7, URZ, 0xc0, !UPT ;  /* 0x0000000706087892 */ /* 0x000fe2000f8ec0ff */
[C---:B------:R-:W-:Y:S01]  /*0680*/  SHF.L.U64.HI R4, R5.reuse, 0x2, R2 ;  /* 0x0000000205047819 */ /* 0x040fe20000010202 */
[----:B------:R-:W-:Y:S01]  /*0690*/  ULOP3.LUT UR9, UR6, 0x3, URZ, 0xc0, !UPT ;  /* 0x0000000306097892 */ /* 0x000fe2000f8ec0ff */
[----:B------:R-:W-:Y:S01]  /*06a0*/  IMAD.SHL.U32 R5, R5, 0x4, RZ ;  /* 0x0000000405057824 */ /* 0x000fe200078e00ff */
[----:B------:R-:W-:Y:S01]  /*06b0*/  ULOP3.LUT UR6, UR6, 0xfffffff8, URZ, 0xc0, !UPT ;  /* 0xfffffff806067892 */ /* 0x000fe2000f8ec0ff */
[C---:B------:R-:W-:Y:S01]  /*06c0*/  SHF.L.U64.HI R6, R13.reuse, 0x2, R3 ;  /* 0x000000020d067819 */ /* 0x040fe20000010203 */
[----:B------:R-:W-:Y:S01]  /*06d0*/  IMAD.SHL.U32 R7, R13, 0x4, RZ ;  /* 0x000000040d077824 */ /* 0x000fe200078e00ff */
[----:B------:R-:W-:Y:S01]  /*06e0*/  CS2R R10, SRZ ;  /* 0x00000000000a7805 */ /* 0x000fe2000001ff00 */
[----:B------:R-:W-:Y:S01]  /*06f0*/  IMAD.MOV.U32 R8, RZ, RZ, 0x7f7fffff ;  /* 0x7f7fffffff087424 */ /* 0x000fe200078e00ff */
[----:B------:R-:W-:Y:S01]  /*0700*/  USHF.R.S32.HI UR7, URZ, 0x1f, UR6 ;  /* 0x0000001fff077899 */ /* 0x000fe20008011406 */
[----:B------:R-:W-:-:S11]  /*0710*/  IMAD.MOV.U32 R0, RZ, RZ, -0x1 ;  /* 0xffffffffff007424 */ /* 0x000fd600078e00ff */
.L_x_2152:
[----:B------:R-:W0:Y:S01]  /*0720*/  LDCU UR11, c[0x0][0x3b0] ;  /* 0x00007600ff0b77ac */ /* 0x000e220008000800 */
[----:B------:R-:W-:Y:S01]  /*0730*/  IMAD.MOV.U32 R9, RZ, RZ, RZ ;  /* 0x000000ffff097224 */ /* 0x000fe200078e00ff */
[----:B------:R-:W-:Y:S01]  /*0740*/  UMOV UR4, URZ ;  /* 0x000000ff00047c82 */ /* 0x000fe20008000000 */
[----:B------:R-:W-:Y:S01]  /*0750*/  UMOV UR5, URZ ;  /* 0x000000ff00057c82 */ /* 0x000fe20008000000 */
[----:B0-----:R-:W-:-:S09]  /*0760*/  UISETP.GE.U32.AND UP0, UPT, UR11, 0x8, UPT ;  /* 0x000000080b00788c */ /* 0x001fd2000bf06070 */
[----:B------:R-:W-:Y:S05]  /*0770*/  BRA.U !UP0, `(.L_x_2147) ;  /* 0x0000000508487547 */ /* 0x000fea000b800000 */
[----:B------:R-:W0:Y:S01]  /*0780*/  LDC.64 R14, c[0x0][0x388] ;  /* 0x0000e200ff0e7b82 */ /* 0x000e220000000a00 */
[----:B------:R-:W-:Y:S01]  /*0790*/  IMAD.MOV.U32 R9, RZ, RZ, RZ ;  /* 0x000000ffff097224 */ /* 0x000fe200078e00ff */
[----:B------:R-:W-:Y:S01]  /*07a0*/  UMOV UR4, UR6 ;  /* 0x0000000600047c82 */ /* 0x000fe20008000000 */
[----:B------:R-:W-:-:S05]  /*07b0*/  UMOV UR5, UR7 ;  /* 0x0000000700057c82 */ /* 0x000fca0008000000 */
[----:B------:R-:W1:Y:S01]  /*07c0*/  LDC.64 R12, c[0x0][0x380] ;  /* 0x0000e000ff0c7b82 */ /* 0x000e620000000a00 */
[C---:B0-----:R-:W-:Y:S02]  /*07d0*/  LEA R22, P1, R10.reuse, R14, 0x2 ;  /* 0x0000000e0a167211 */ /* 0x041fe400078210ff */
[----:B------:R-:W-:Y:S02]  /*07e0*/  SHF.R.S32.HI R14, RZ, 0x1f, R18 ;  /* 0x0000001fff0e7819 */ /* 0x000fe40000011412 */
[----:B------:R-:W-:Y:S02]  /*07f0*/  LEA.HI.X R23, R10, R15, R11, 0x2, P1 ;  /* 0x0000000f0a177211 */ /* 0x000fe400008f140b */
[----:B-1----:R-:W-:-:S04]  /*0800*/  LEA R12, P0, R18, R12, 0x2 ;  /* 0x0000000c120c7211 */ /* 0x002fc800078010ff */
[----:B------:R-:W-:-:S09]  /*0810*/  LEA.HI.X R13, R18, R13, R14, 0x2, P0 ;  /* 0x0000000d120d7211 */ /* 0x000fd200000f140e */
.L_x_2148:
[----:B------:R-:W2:Y:S04]  /*0820*/  LDG.E R20, desc[UR12][R22.64] ;  /* 0x0000000c16147981 */ /* 0x000ea8000c1e1900 */
[----:B------:R-:W2:Y:S01]  /*0830*/  LDG.E R25, desc[UR12][R12.64] ;  /* 0x0000000c0c197981 */ /* 0x000ea2000c1e1900 */
[----:B------:R-:W-:Y:S02]  /*0840*/  IADD3 R28, P0, PT, R22, R7, RZ ;  /* 0x00000007161c7210 */ /* 0x000fe40007f1e0ff */
[----:B------:R-:W-:-:S03]  /*0850*/  IADD3 R26, P1, PT, R12, R5, RZ ;  /* 0x000000050c1a7210 */ /* 0x000fc60007f3e0ff */
[----:B------:R-:W-:Y:S01]  /*0860*/  IMAD.X R29, R23, 0x1, R6, P0 ;  /* 0x00000001171d7824 */ /* 0x000fe200000e0606 */
[----:B------:R-:W-:Y:S02]  /*0870*/  IADD3.X R27, PT, PT, R13, R4, RZ, P1, !PT ;  /* 0x000000040d1b7210 */ /* 0x000fe40000ffe4ff */
[----:B------:R-:W-:Y:S02]  /*0880*/  IADD3 R14, P0, PT, R28, R7, RZ ;  /* 0x000000071c0e7210 */ /* 0x000fe40007f1e0ff */
[----:B------:R-:W3:Y:S01]  /*0890*/  LDG.E R24, desc[UR12][R28.64] ;  /* 0x0000000c1c187981 */ /* 0x000ee2000c1e1900 */
[----:B------:R-:W-:-:S03]  /*08a0*/  IADD3 R16, P1, PT, R26, R5, RZ ;  /* 0x000000051a107210 */ /* 0x000fc60007f3e0ff */
[----:B------:R-:W3:Y:S01]  /*08b0*/  LDG.E R21, desc[UR12][R26.64] ;  /* 0x0000000c1a157981 */ /* 0x000ee2000c1e1900 */
[----:B------:R-:W-:Y:S02]  /*08c0*/  IMAD.X R15, R29, 0x1, R6, P0 ;  /* 0x000000011d0f7824 */ /* 0x000fe400000e0606 */
[----:B------:R-:W-:-:S03]  /*08d0*/  IMAD.X R17, R27, 0x1, R4, P1 ;  /* 0x000000011b117824 */ /* 0x000fc600008e0604 */
[----:B------:R0:W4:Y:S01]  /*08e0*/  LDG.E R28, desc[UR12][R14.64] ;  /* 0x0000000c0e1c7981 */ /* 0x000122000c1e1900 */
[----:B--2---:R-:W-:-:S03]  /*08f0*/  FADD R20, R20, -R25 ;  /* 0x8000001914147221 */ /* 0x004fc60000000000 */
[----:B------:R1:W4:Y:S01]  /*0900*/  LDG.E R25, desc[UR12][R16.64] ;  /* 0x0000000c10197981 */ /* 0x000322000c1e1900 */
[----:B0-----:R-:W-:Y:S01]  /*0910*/  IADD3 R14, P0, PT, R14, R7, RZ ;  /* 0x000000070e0e7210 */ /* 0x001fe20007f1e0ff */
[----:B------:R-:W-:Y:S01]  /*0920*/  FFMA R26, R20, R20, R9 ;  /* 0x00000014141a7223 */ /* 0x000fe20000000009 */
[----:B------:R-:W-:-:S03]  /*0930*/  IADD3 R20, P1, PT, R16, R5, RZ ;  /* 0x0000000510147210 */ /* 0x000fc60007f3e0ff */
[----:B------:R-:W-:Y:S01]  /*0940*/  IMAD.X R15, R15, 0x1, R6, P0 ;  /* 0x000000010f0f7824 */ /* 0x000fe200000e0606 */
[----:B-1----:R-:W-:-:S04]  /*0950*/  IADD3 R16, P0, PT, R14, R7, RZ ;  /* 0x000000070e107210 */ /* 0x002fc80007f1e0ff */
[----:B------:R0:W2:Y:S01]  /*0960*/  LDG.E R9, desc[UR12][R14.64] ;  /* 0x0000000c0e097981 */ /* 0x0000a2000c1e1900 */
[----:B---3--:R-:W-:Y:S01]  /*0970*/  FADD R27, R24, -R21 ;  /* 0x80000015181b7221 */ /* 0x008fe20000000000 */
[----:B------:R-:W-:Y:S02]  /*0980*/  IMAD.X R21, R17, 0x1, R4, P1 ;  /* 0x0000000111157824 */ /* 0x000fe400008e0604 */
[----:B------:R-:W-:Y:S01]  /*0990*/  IMAD.X R17, R15, 0x1, R6, P0 ;  /* 0x000000010f117824 */ /* 0x000fe200000e0606 */
[----:B0-----:R-:W-:Y:S01]  /*09a0*/  IADD3 R14, P1, PT, R20, R5, RZ ;  /* 0x00000005140e7210 */ /* 0x001fe20007f3e0ff */
[----:B------:R-:W-:Y:S02]  /*09b0*/  FFMA R24, R27, R27, R26 ;  /* 0x0000001b1b187223 */ /* 0x000fe4000000001a */
[----:B------:R0:W2:Y:S02]  /*09c0*/  LDG.E R26, desc[UR12][R20.64] ;  /* 0x0000000c141a7981 */ /* 0x0000a4000c1e1900 */
[----:B------:R-:W-:-:S05]  /*09d0*/  IMAD.X R15, R21, 0x1, R4, P1 ;  /* 0x00000001150f7824 */ /* 0x000fca00008e0604 */
[----:B------:R1:W3:Y:S01]  /*09e0*/  LDG.E R27, desc[UR12][R14.64] ;  /* 0x0000000c0e1b7981 */ /* 0x0002e2000c1e1900 */
[----:B----4-:R-:W-:-:S03]  /*09f0*/  FADD R29, R28, -R25 ;  /* 0x800000191c1d7221 */ /* 0x010fc60000000000 */
[----:B------:R4:W3:Y:S01]  /*0a00*/  LDG.E R25, desc[UR12][R16.64] ;  /* 0x0000000c10197981 */ /* 0x0008e2000c1e1900 */
[----:B------:R-:W-:Y:S02]  /*0a10*/  IADD3 R28, P0, PT, R16, R7, RZ ;  /* 0x00000007101c7210 */ /* 0x000fe40007f1e0ff */
[----:B0-----:R-:W-:Y:S01]  /*0a20*/  IADD3 R20, P1, PT, R14, R5, RZ ;  /* 0x000000050e147210 */ /* 0x001fe20007f3e0ff */
[----:B------:R-:W-:Y:S02]  /*0a30*/  FFMA R24, R29, R29, R24 ;  /* 0x0000001d1d187223 */ /* 0x000fe40000000018 */
[----:B------:R-:W-:Y:S01]  /*0a40*/  IMAD.X R29, R17, 0x1, R6, P0 ;  /* 0x00000001111d7824 */ /* 0x000fe200000e0606 */
[----:B-1----:R-:W-:Y:S01]  /*0a50*/  IADD3 R14, P0, PT, R28, R7, RZ ;  /* 0x000000071c0e7210 */ /* 0x002fe20007f1e0ff */
[----:B------:R-:W-:Y:S01]  /*0a60*/  IMAD.X R21, R15, 0x1, R4, P1 ;  /* 0x000000010f157824 */ /* 0x000fe200008e0604 */
[----:B----4-:R-:W-:-:S03]  /*0a70*/  IADD3 R16, P1, PT, R20, R5, RZ ;  /* 0x0000000514107210 */ /* 0x010fc60007f3e0ff */
[----:B------:R-:W-:Y:S02]  /*0a80*/  IMAD.X R15, R29, 0x1, R6, P0 ;  /* 0x000000011d0f7824 */ /* 0x000fe400000e0606 */
[----:B------:R-:W-:Y:S02]  /*0a90*/  IMAD.X R17, R21, 0x1, R4, P1 ;  /* 0x0000000115117824 */ /* 0x000fe400008e0604 */
[----:B--2---:R-:W-:Y:S02]  /*0aa0*/  FADD R26, R9, -R26 ;  /* 0x8000001a091a7221 */ /* 0x004fe40000000000 */
[----:B------:R-:W2:Y:S02]  /*0ab0*/  LDG.E R9, desc[UR12][R28.64] ;  /* 0x0000000c1c097981 */ /* 0x000ea4000c1e1900 */
[----:B------:R-:W-:Y:S02]  /*0ac0*/  FFMA R24, R26, R26, R24 ;  /* 0x0000001a1a187223 */ /* 0x000fe40000000018 */
[----:B------:R0:W2:Y:S04]  /*0ad0*/  LDG.E R26, desc[UR12][R20.64] ;  /* 0x0000000c141a7981 */ /* 0x0000a8000c1e1900 */
[----:B------:R1:W4:Y:S01]  /*0ae0*/  LDG.E R28, desc[UR12][R16.64] ;  /* 0x0000000c101c7981 */ /* 0x000322000c1e1900 */
[----:B0-----:R-:W0:Y:S01]  /*0af0*/  LDC.64 R20, c[0x0][0x3a8] ;  /* 0x0000ea00ff147b82 */ /* 0x001e220000000a00 */
[----:B-1----:R-:W-:-:S05]  /*0b00*/  IADD3 R16, P1, PT, R16, R5, RZ ;  /* 0x0000000510107210 */ /* 0x002fca0007f3e0ff */
[----:B------:R-:W-:-:S05]  /*0b10*/  IMAD.X R17, R17, 0x1, R4, P1 ;  /* 0x0000000111117824 */ /* 0x000fca00008e0604 */
[----:B------:R-:W5:Y:S01]  /*0b20*/  LDG.E R16, desc[UR12][R16.64] ;  /* 0x0000000c10107981 */ /* 0x000f62000c1e1900 */
[----:B---3--:R-:W-:-:S03]  /*0b30*/  FADD R25, R25, -R27 ;  /* 0x8000001b19197221 */ /* 0x008fc60000000000 */
[----:B------:R1:W4:Y:S02]  /*0b40*/  LDG.E R27, desc[UR12][R14.64] ;  /* 0x0000000c0e1b7981 */ /* 0x000324000c1e1900 */
[----:B-1----:R-:W-:-:S05]  /*0b50*/  IADD3 R14, P0, PT, R14, R7, RZ ;  /* 0x000000070e0e7210 */ /* 0x002fca0007f1e0ff */
[----:B------:R-:W-:-:S05]  /*0b60*/  IMAD.X R15, R15, 0x1, R6, P0 ;  /* 0x000000010f0f7824 */ /* 0x000fca00000e0606 */
[----:B------:R-:W5:Y:S01]  /*0b70*/  LDG.E R29, desc[UR12][R14.64] ;  /* 0x0000000c0e1d7981 */ /* 0x000f62000c1e1900 */
[----:B------:R-:W-:-:S04]  /*0b80*/  UIADD3 UR4, UP0, UPT, UR4, -0x8, URZ ;  /* 0xfffffff804047890 */ /* 0x000fc8000ff1e0ff */
[----:B------:R-:W-:Y:S02]  /*0b90*/  UIADD3.X UR5, UPT, UPT, UR5, -0x1, URZ, UP0, !UPT ;  /* 0xffffffff05057890 */ /* 0x000fe400087fe4ff */
[----:B------:R-:W-:Y:S01]  /*0ba0*/  UISETP.NE.U32.AND UP0, UPT, UR4, URZ, UPT ;  /* 0x000000ff0400728c */ /* 0x000fe2000bf05070 */
[----:B------:R-:W-:Y:S01]  /*0bb0*/  FFMA R24, R25, R25, R24 ;  /* 0x0000001919187223 */ /* 0x000fe20000000018 */
[----:B--2---:R-:W-:Y:S02]  /*0bc0*/  FADD R9, R9, -R26 ;  /* 0x8000001a09097221 */ /* 0x004fe40000000000 */
[----:B------:R-:W-:Y:S02]  /*0bd0*/  UISETP.NE.AND.EX UP0, UPT, UR5, URZ, UPT, UP0 ;  /* 0x000000ff0500728c */ /* 0x000fe4000bf05300 */
[----:B------:R-:W-:Y:S01]  /*0be0*/  FFMA R24, R9, R9, R24 ;  /* 0x0000000909187223 */ /* 0x000fe20000000018 */
[----:B0-----:R-:W-:Y:S02]  /*0bf0*/  LEA R12, P0, R21, R12, 0x5 ;  /* 0x0000000c150c7211 */ /* 0x001fe400078028ff */
[----:B------:R-:W-:-:S02]  /*0c00*/  LEA R22, P1, R20, R22, 0x5 ;  /* 0x0000001614167211 */ /* 0x000fc400078228ff */
[----:B------:R-:W-:Y:S02]  /*0c10*/  LEA.HI.X R13, R21, R13, R2, 0x5, P0 ;  /* 0x0000000d150d7211 */ /* 0x000fe400000f2c02 */
[----:B------:R-:W-:Y:S01]  /*0c20*/  LEA.HI.X R23, R20, R23, R3, 0x5, P1 ;  /* 0x0000001714177211 */ /* 0x000fe200008f2c03 */
[----:B----4-:R-:W-:-:S04]  /*0c30*/  FADD R27, R27, -R28 ;  /* 0x8000001c1b1b7221 */ /* 0x010fc80000000000 */
[----:B------:R-:W-:Y:S01]  /*0c40*/  FFMA R24, R27, R27, R24 ;  /* 0x0000001b1b187223 */ /* 0x000fe20000000018 */
[----:B-----5:R-:W-:-:S04]  /*0c50*/  FADD R29, R29, -R16 ;  /* 0x800000101d1d7221 */ /* 0x020fc80000000000 */
[----:B------:R-:W-:Y:S01]  /*0c60*/  FFMA R9, R29, R29, R24 ;  /* 0x0000001d1d097223 */ /* 0x000fe20000000018 */
[----:B------:R-:W-:Y:S06]  /*0c70*/  BRA.U UP0, `(.L_x_2148) ;  /* 0xfffffff900e87547 */ /* 0x000fec000b83ffff */
[----:B------:R-:W-:Y:S01]  /*0c80*/  UMOV UR4, UR6 ;  /* 0x0000000600047c82 */ /* 0x000fe20008000000 */
[----:B------:R-:W-:-:S05]  /*0c90*/  UMOV UR5, UR7 ;  /* 0x0000000700057c82 */ /* 0x000fca0008000000 */
.L_x_2147:
[----:B------:R-:W-:-:S09]  /*0ca0*/  UISETP.NE.AND UP0, UPT, UR8, URZ, UPT ;  /* 0x000000ff0800728c */ /* 0x000fd2000bf05270 */
[----:B------:R-:W-:Y:S05]  /*0cb0*/  BRA.U !UP0, `(.L_x_2149) ;  /* 0x00000005089c7547 */ /* 0x000fea000b800000 */
[----:B------:R-:W-:Y:S01]  /*0cc0*/  UIADD3 UR10, UPT, UPT, UR8, -0x1, URZ ;  /* 0xffffffff080a7890 */ /* 0x000fe2000fffe0ff */
[----:B------:R-:W-:Y:S01]  /*0cd0*/  SHF.R.S32.HI R19, RZ, 0x1f, R18 ;  /* 0x0000001fff137819 */ /* 0x000fe20000011412 */
[----:B------:R-:W-:Y:S02]  /*0ce0*/  UISETP.NE.AND UP0, UPT, UR9, URZ, UPT ;  /* 0x000000ff0900728c */ /* 0x000fe4000bf05270 */
[----:B------:R-:W-:-:S09]  /*0cf0*/  UISETP.GE.U32.AND UP1, UPT, UR10, 0x3, UPT ;  /* 0x000000030a00788c */ /* 0x000fd2000bf26070 */
[----:B------:R-:W-:Y:S05]  /*0d00*/  BRA.U !UP1, `(.L_x_2150) ;  /* 0x0000000109b47547 */ /* 0x000fea000b800000 */
[----:B------:R-:W0:Y:S08]  /*0d10*/  LDC.64 R12, c[0x0][0x3a8] ;  /* 0x0000ea00ff0c7b82 */ /* 0x000e300000000a00 */
[----:B------:R-:W1:Y:S08]  /*0d20*/  LDC.64 R14, c[0x0][0x388] ;  /* 0x0000e200ff0e7b82 */ /* 0x000e700000000a00 */
[----:B------:R-:W2:Y:S01]  /*0d30*/  LDC.64 R16, c[0x0][0x380] ;  /* 0x0000e000ff107b82 */ /* 0x000ea20000000a00 */
[----:B0-----:R-:W-:-:S02]  /*0d40*/  IMAD R22, R12, UR5, RZ ;  /* 0x000000050c167c24 */ /* 0x001fc4000f8e02ff */
[----:B------:R-:W-:-:S04]  /*0d50*/  IMAD.WIDE.U32 R20, R12, UR4, R10 ;  /* 0x000000040c147c25 */ /* 0x000fc8000f8e000a */
[----:B------:R-:W-:Y:S02]  /*0d60*/  IMAD R23, R3, UR4, R22 ;  /* 0x0000000403177c24 */ /* 0x000fe4000f8e0216 */
[C---:B------:R-:W-:Y:S01]  /*0d70*/  IMAD R25, R13.reuse, UR5, RZ ;  /* 0x000000050d197c24 */ /* 0x040fe2000f8e02ff */
[----:B-1----:R-:W-:Y:S01]  /*0d80*/  LEA R14, P0, R20, R14, 0x2 ;  /* 0x0000000e140e7211 */ /* 0x002fe200078010ff */
[----:B------:R-:W-:Y:S01]  /*0d90*/  IMAD.WIDE.U32 R12, R13, UR4, R18 ;  /* 0x000000040d0c7c25 */ /* 0x000fe2000f8e0012 */
[----:B------:R-:W-:-:S03]  /*0da0*/  IADD3 R21, PT, PT, R21, R23, RZ ;  /* 0x0000001715157210 */ /* 0x000fc60007ffe0ff */
[----:B------:R-:W-:Y:S01]  /*0db0*/  IMAD R25, R2, UR4, R25 ;  /* 0x0000000402197c24 */ /* 0x000fe2000f8e0219 */
[----:B------:R-:W-:Y:S02]  /*0dc0*/  LEA.HI.X R15, R20, R15, R21, 0x2, P0 ;  /* 0x0000000f140f7211 */ /* 0x000fe400000f1415 */
[----:B--2---:R-:W-:Y:S01]  /*0dd0*/  LEA R16, P1, R12, R16, 0x2 ;  /* 0x000000100c107211 */ /* 0x004fe200078210ff */
[----:B------:R-:W-:Y:S01]  /*0de0*/  IMAD.IADD R13, R13, 0x1, R25 ;  /* 0x000000010d0d7824 */ /* 0x000fe200078e0219 */
[----:B------:R-:W-:Y:S01]  /*0df0*/  IADD3 R20, P0, PT, R14, R7, RZ ;  /* 0x000000070e147210 */ /* 0x000fe20007f1e0ff */
[----:B------:R0:W2:Y:S03]  /*0e00*/  LDG.E R28, desc[UR12][R14.64] ;  /* 0x0000000c0e1c7981 */ /* 0x0000a6000c1e1900 */
[----:B------:R-:W-:Y:S01]  /*0e10*/  LEA.HI.X R17, R12, R17, R13, 0x2, P1 ;  /* 0x000000110c117211 */ /* 0x000fe200008f140d */
[----:B------:R-:W-:Y:S01]  /*0e20*/  IMAD.X R21, R15, 0x1, R6, P0 ;  /* 0x000000010f157824 */ /* 0x000fe200000e0606 */
[----:B------:R-:W-:-:S02]  /*0e30*/  IADD3 R12, P1, PT, R20, R7, RZ ;  /* 0x00000007140c7210 */ /* 0x000fc40007f3e0ff */
[-C--:B------:R-:W-:Y:S01]  /*0e40*/  IADD3 R22, P0, PT, R16, R5.reuse, RZ ;  /* 0x0000000510167210 */ /* 0x080fe20007f1e0ff */
[----:B------:R-:W2:Y:S02]  /*0e50*/  LDG.E R29, desc[UR12][R16.64] ;  /* 0x0000000c101d7981 */ /* 0x000ea4000c1e1900 */
[----:B------:R-:W-:Y:S01]  /*0e60*/  IMAD.X R13, R21, 0x1, R6, P1 ;  /* 0x00000001150d7824 */ /* 0x000fe200008e0606 */
[----:B------:R-:W-:Y:S01]  /*0e70*/  IADD3 R24, P1, PT, R22, R5, RZ ;  /* 0x0000000516187210 */ /* 0x000fe20007f3e0ff */
[--C-:B------:R-:W-:Y:S01]  /*0e80*/  IMAD.X R23, R17, 0x1, R4.reuse, P0 ;  /* 0x0000000111177824 */ /* 0x100fe200000e0604 */
[----:B------:R-:W-:Y:S01]  /*0e90*/  IADD3 R26, P0, PT, R12, R7, RZ ;  /* 0x000000070c1a7210 */ /* 0x000fe20007f1e0ff */
[----:B------:R-:W3:Y:S02]  /*0ea0*/  LDG.E R20, desc[UR12][R20.64] ;  /* 0x0000000c14147981 */ /* 0x000ee4000c1e1900 */
[----:B------:R-:W-:Y:S01]  /*0eb0*/  IMAD.X R25, R23, 0x1, R4, P1 ;  /* 0x0000000117197824 */ /* 0x000fe200008e0604 */
[----:B0-----:R-:W-:Y:S01]  /*0ec0*/  IADD3 R14, P1, PT, R24, R5, RZ ;  /* 0x00000005180e7210 */ /* 0x001fe20007f3e0ff */
[----:B------:R-:W3:Y:S01]  /*0ed0*/  LDG.E R23, desc[UR12][R22.64] ;  /* 0x0000000c16177981 */ /* 0x000ee2000c1e1900 */
[----:B------:R-:W-:-:S03]  /*0ee0*/  IMAD.X R27, R13, 0x1, R6, P0 ;  /* 0x000000010d1b7824 */ /* 0x000fc600000e0606 */
[----:B------:R-:W-:Y:S01]  /*0ef0*/  IMAD.X R15, R25, 0x1, R4, P1 ;  /* 0x00000001190f7824 */ /* 0x000fe200008e0604 */
[----:B------:R-:W4:Y:S04]  /*0f00*/  LDG.E R16, desc[UR12][R12.64] ;  /* 0x0000000c0c107981 */ /* 0x000f28000c1e1900 */
[----:B------:R-:W4:Y:S04]  /*0f10*/  LDG.E R21, desc[UR12][R24.64] ;  /* 0x0000000c18157981 */ /* 0x000f28000c1e1900 */
[----:B------:R-:W5:Y:S04]  /*0f20*/  LDG.E R26, desc[UR12][R26.64] ;  /* 0x0000000c1a1a7981 */ /* 0x000f68000c1e1900 */
[----:B------:R-:W5:Y:S01]  /*0f30*/  LDG.E R15, desc[UR12][R14.64] ;  /* 0x0000000c0e0f7981 */ /* 0x000f62000c1e1900 */
[----:B------:R-:W-:-:S04]  /*0f40*/  UIADD3 UR4, UP1, UPT, UR4, 0x4, URZ ;  /* 0x0000000404047890 */ /* 0x000fc8000ff3e0ff */
[----:B------:R-:W-:Y:S01]  /*0f50*/  UIADD3.X UR5, UPT, UPT, URZ, UR5, URZ, UP1, !UPT ;  /* 0x00000005ff057290 */ /* 0x000fe20008ffe4ff */
[----:B--2---:R-:W-:-:S04]  /*0f60*/  FADD R28, R28, -R29 ;  /* 0x8000001d1c1c7221 */ /* 0x004fc80000000000 */
[----:B------:R-:W-:Y:S01]  /*0f70*/  FFMA R9, R28, R28, R9 ;  /* 0x0000001c1c097223 */ /* 0x000fe20000000009 */
[----:B---3--:R-:W-:-:S04]  /*0f80*/  FADD R20, R20, -R23 ;  /* 0x8000001714147221 */ /* 0x008fc80000000000 */
[----:B------:R-:W-:Y:S01]  /*0f90*/  FFMA R9, R20, R20, R9 ;  /* 0x0000001414097223 */ /* 0x000fe20000000009 */
[----:B----4-:R-:W-:-:S04]  /*0fa0*/  FADD R16, R16, -R21 ;  /* 0x8000001510107221 */ /* 0x010fc80000000000 */
[----:B------:R-:W-:Y:S01]  /*0fb0*/  FFMA R9, R16, R16, R9 ;  /* 0x0000001010097223 */ /* 0x000fe20000000009 */
[----:B-----5:R-:W-:-:S04]  /*0fc0*/  FADD R12, R26, -R15 ;  /* 0x8000000f1a0c7221 */ /* 0x020fc80000000000 */
[----:B------:R-:W-:-:S07]  /*0fd0*/  FFMA R9, R12, R12, R9 ;  /* 0x0000000c0c097223 */ /* 0x000fce0000000009 */
.L_x_2150:
[----:B------:R-:W-:Y:S05]  /*0fe0*/  BRA.U !UP0, `(.L_x_2149) ;  /* 0x0000000108d07547 */ /* 0x000fea000b800000 */
[----:B------:R-:W-:Y:S02]  /*0ff0*/  UISETP.NE.AND UP1, UPT, UR9, 0x1, UPT ;  /* 0x000000010900788c */ /* 0x000fe4000bf25270 */
[----:B------:R-:W-:-:S07]  /*1000*/  ULOP3.LUT UP0, URZ, UR11, 0x1, URZ, 0xc0, !UPT ;  /* 0x000000010bff7892 */ /* 0x000fce000f80c0ff */
[----:B------:R-:W-:Y:S05]  /*1010*/  BRA.U !UP1, `(.L_x_2151) ;  /* 0x0000000109747547 */ /* 0x000fea000b800000 */
[----:B------:R-:W0:Y:S08]  /*1020*/  LDC.64 R12, c[0x0][0x3a8] ;  /* 0x0000ea00ff0c7b82 */ /* 0x000e300000000a00 */
[----:B------:R-:W1:Y:S08]  /*1030*/  LDC.64 R16, c[0x0][0x380] ;  /* 0x0000e000ff107b82 */ /* 0x000e700000000a00 */
[----:B------:R-:W2:Y:S01]  /*1040*/  LDC.64 R14, c[0x0][0x388] ;  /* 0x0000e200ff0e7b82 */ /* 0x000ea20000000a00 */
[----:B0-----:R-:W-:-:S02]  /*1050*/  IMAD R25, R13, UR5, RZ ;  /* 0x000000050d197c24 */ /* 0x001fc4000f8e02ff */
[C---:B------:R-:W-:Y:S02]  /*1060*/  IMAD R22, R12.reuse, UR5, RZ ;  /* 0x000000050c167c24 */ /* 0x040fe4000f8e02ff */
[----:B------:R-:W-:-:S04]  /*1070*/  IMAD.WIDE.U32 R20, R12, UR4, R10 ;  /* 0x000000040c147c25 */ /* 0x000fc8000f8e000a */
[----:B------:R-:W-:-:S04]  /*1080*/  IMAD.WIDE.U32 R12, R13, UR4, R18 ;  /* 0x000000040d0c7c25 */ /* 0x000fc8000f8e0012 */
[----:B------:R-:W-:Y:S01]  /*1090*/  IMAD R25, R2, UR4, R25 ;  /* 0x0000000402197c24 */ /* 0x000fe2000f8e0219 */
[----:B-1----:R-:W-:Y:S01]  /*10a0*/  LEA R16, P1, R12, R16, 0x2 ;  /* 0x000000100c107211 */ /* 0x002fe200078210ff */
[----:B------:R-:W-:Y:S02]  /*10b0*/  IMAD R23, R3, UR4, R22 ;  /* 0x0000000403177c24 */ /* 0x000fe4000f8e0216 */
[----:B------:R-:W-:Y:S01]  /*10c0*/  IMAD.IADD R25, R13, 0x1, R25 ;  /* 0x000000010d197824 */ /* 0x000fe200078e0219 */
[----:B--2---:R-:W-:Y:S01]  /*10d0*/  LEA R14, P0, R20, R14, 0x2 ;  /* 0x0000000e140e7211 */ /* 0x004fe200078010ff */
[----:B------:R-:W-:-:S03]  /*10e0*/  IMAD.IADD R23, R21, 0x1, R23 ;  /* 0x0000000115177824 */ /* 0x000fc600078e0217 */
[----:B------:R-:W-:Y:S02]  /*10f0*/  LEA.HI.X R17, R12, R17, R25, 0x2, P1 ;  /* 0x000000110c117211 */ /* 0x000fe400008f1419 */
[----:B------:R-:W-:Y:S02]  /*1100*/  LEA.HI.X R15, R20, R15, R23, 0x2, P0 ;  /* 0x0000000f140f7211 */ /* 0x000fe400000f1417 */
[----:B------:R-:W-:Y:S01]  /*1110*/  IADD3 R12, P1, PT, R16, R5, RZ ;  /* 0x00000005100c7210 */ /* 0x000fe20007f3e0ff */
[----:B------:R-:W2:Y:S01]  /*1120*/  LDG.E R23, desc[UR12][R16.64] ;  /* 0x0000000c10177981 */ /* 0x000ea2000c1e1900 */
[----:B------:R-:W-:-:S03]  /*1130*/  IADD3 R20, P0, PT, R14, R7, RZ ;  /* 0x000000070e147210 */ /* 0x000fc60007f1e0ff */
[----:B------:R-:W-:Y:S01]  /*1140*/  IMAD.X R13, R17, 0x1, R4, P1 ;  /* 0x00000001110d7824 */ /* 0x000fe200008e0604 */
[----:B------:R-:W2:Y:S01]  /*1150*/  LDG.E R14, desc[UR12][R14.64] ;  /* 0x0000000c0e0e7981 */ /* 0x000ea2000c1e1900 */
[----:B------:R-:W-:-:S04]  /*1160*/  IMAD.X R21, R15, 0x1, R6, P0 ;  /* 0x000000010f157824 */ /* 0x000fc800000e0606 */
[----:B------:R-:W3:Y:S04]  /*1170*/  LDG.E R13, desc[UR12][R12.64] ;  /* 0x0000000c0c0d7981 */ /* 0x000ee8000c1e1900 */
[----:B------:R-:W3:Y:S01]  /*1180*/  LDG.E R20, desc[UR12][R20.64] ;  /* 0x0000000c14147981 */ /* 0x000ee2000c1e1900 */
[----:B------:R-:W-:-:S04]  /*1190*/  UIADD3 UR4, UP1, UPT, UR4, 0x2, URZ ;  /* 0x0000000204047890 */ /* 0x000fc8000ff3e0ff */
[----:B------:R-:W-:Y:S01]  /*11a0*/  UIADD3.X UR5, UPT, UPT, URZ, UR5, URZ, UP1, !UPT ;  /* 0x00000005ff057290 */ /* 0x000fe20008ffe4ff */
[----:B--2---:R-:W-:-:S04]  /*11b0*/  FADD R22, R14, -R23 ;  /* 0x800000170e167221 */ /* 0x004fc80000000000 */
[----:B------:R-:W-:Y:S01]  /*11c0*/  FFMA R9, R22, R22, R9 ;  /* 0x0000001616097223 */ /* 0x000fe20000000009 */
[----:B---3--:R-:W-:-:S04]  /*11d0*/  FADD R14, R20, -R13 ;  /* 0x8000000d140e7221 */ /* 0x008fc80000000000 */
[----:B------:R-:W-:-:S07]  /*11e0*/  FFMA R9, R14, R14, R9 ;  /* 0x0000000e0e097223 */ /* 0x000fce0000000009 */
.L_x_2151:
        /* <DEDUP_REMOVED lines=10> */
[----:B------:R-:W-:Y:S01]  /*1290*/  IMAD R23, R3, UR4, R22 ;  /* 0x0000000403177c24 */ /* 0x000fe2000f8e0216 */
[----:B--2---:R-:W-:-:S03]  /*12a0*/  LEA R14, P0, R20, R14, 0x2 ;  /* 0x0000000e140e7211 */ /* 0x004fc600078010ff */
[----:B------:R-:W-:Y:S01]  /*12b0*/  IMAD.IADD R21, R21, 0x1, R23 ;  /* 0x0000000115157824 */ /* 0x000fe200078e0217 */
[----:B------:R-:W-:-:S04]  /*12c0*/  IADD3 R13, PT, PT, R13, R25, RZ ;  /* 0x000000190d0d7210 */ /* 0x000fc80007ffe0ff */
[----:B------:R-:W-:Y:S02]  /*12d0*/  LEA.HI.X R17, R12, R17, R13, 0x2, P1 ;  /* 0x000000110c117211 */ /* 0x000fe400008f140d */
[----:B------:R-:W-:-:S04]  /*12e0*/  LEA.HI.X R15, R20, R15, R21, 0x2, P0 ;  /* 0x0000000f140f7211 */ /* 0x000fc800000f1415 */
[----:B------:R-:W2:Y:S04]  /*12f0*/  LDG.E R17, desc[UR12][R16.64] ;  /* 0x0000000c10117981 */ /* 0x000ea8000c1e1900 */
[----:B------:R-:W2:Y:S02]  /*1300*/  LDG.E R14, desc[UR12][R14.64] ;  /* 0x0000000c0e0e7981 */ /* 0x000ea4000c1e1900 */
[----:B--2---:R-:W-:-:S04]  /*1310*/  FADD R12, R14, -R17 ;  /* 0x800000110e0c7221 */ /* 0x004fc80000000000 */
[----:B------:R-:W-:-:S07]  /*1320*/  FFMA R9, R12, R12, R9 ;  /* 0x0000000c0c097223 */ /* 0x000fce0000000009 */
.L_x_2149:
[----:B------:R-:W0:Y:S01]  /*1330*/  LDC R13, c[0x0][0x3a8] ;  /* 0x0000ea00ff0d7b82 */ /* 0x000e220000000800 */
[----:B------:R-:W-:-:S04]  /*1340*/  FSETP.GEU.AND P1, PT, R9, R8, PT ;  /* 0x000000080900720b */ /* 0x000fc80003f2e000 */
[C---:B------:R-:W-:Y:S02]  /*1350*/  SEL R0, R10.reuse, R0, !P1 ;  /* 0x000000000a007207 */ /* 0x040fe40004800000 */
[----:B------:R-:W-:Y:S02]  /*1360*/  IADD3 R10, P0, PT, R10, 0x1, RZ ;  /* 0x000000010a0a7810 */ /* 0x000fe40007f1e0ff */
[----:B------:R-:W-:-:S03]  /*1370*/  FSEL R8, R9, R8, !P1 ;  /* 0x0000000809087208 */ /* 0x000fc60004800000 */
[----:B------:R-:W-:Y:S01]  /*1380*/  IMAD.X R11, RZ, RZ, R11, P0 ;  /* 0x000000ffff0b7224 */ /* 0x000fe200000e060b */
[----:B0-----:R-:W-:-:S04]  /*1390*/  ISETP.NE.U32.AND P0, PT, R10, R13, PT ;  /* 0x0000000d0a00720c */ /* 0x001fc80003f05070 */
[----:B------:R-:W-:-:S13]  /*13a0*/  ISETP.NE.AND.EX P0, PT, R11, R3, PT, P0 ;  /* 0x000000030b00720c */ /* 0x000fda0003f05300 */
[----:B------:R-:W-:Y:S05]  /*13b0*/  @P0 BRA `(.L_x_2152) ;  /* 0xfffffff000d80947 */ /* 0x000fea000383ffff */
.L_x_2139:
[----:B------:R-:W0:Y:S01]  /*13c0*/  LDC.64 R8, c[0x0][0x390] ;  /* 0x0000e400ff087b82 */ /* 0x000e220000000a00 */
[----:B------:R-:W1:Y:S07]  /*13d0*/  LDCU.64 UR10, c[0x0][0x398] ;  /* 0x00007300ff0a77ac */ /* 0x000e6e0008000a00 */
[----:B------:R-:W2:Y:S01]  /*13e0*/  LDC.64 R2, c[0x0][0x3a0] ;  /* 0x0000e800ff027b82 */ /* 0x000ea20000000a00 */
[----:B0-----:R-:W-:-:S07]  /*13f0*/  IMAD.WIDE R8, R18, 0x4, R8 ;  /* 0x0000000412087825 */ /* 0x001fce00078e0208 */
[----:B------:R-:W-:Y:S06]  /*1400*/  BAR.SYNC.DEFER_BLOCKING 0x0 ;  /* 0x0000000000007b1d */ /* 0x000fec0000010000 */
[----:B------:R-:W3:Y:S01]  /*1410*/  LDG.E R5, desc[UR12][R8.64] ;  /* 0x0000000c08057981 */ /* 0x000ee2000c1e1900 */
[----:B--2---:R-:W-:Y:S01]  /*1420*/  IMAD.WIDE R2, R18, 0x4, R2 ;  /* 0x0000000412027825 */ /* 0x004fe200078e0202 */
[----:B-1----:R-:W-:-:S04]  /*1430*/  UISETP.NE.U32.AND UP0, UPT, UR10, URZ, UPT ;  /* 0x000000ff0a00728c */ /* 0x002fc8000bf05070 */
[----:B------:R-:W-:Y:S01]  /*1440*/  UISETP.NE.AND.EX UP0, UPT, UR11, URZ, UPT, UP0 ;  /* 0x000000ff0b00728c */ /* 0x000fe2000bf05300 */
[----:B---3--:R-:W-:-:S04]  /*1450*/  ISETP.NE.AND P0, PT, R5, R0, PT ;  /* 0x000000000500720c */ /* 0x008fc80003f05270 */
[----:B------:R-:W-:-:S05]  /*1460*/  SEL R5, RZ, 0x1, !P0 ;  /* 0x00000001ff057807 */ /* 0x000fca0004000000 */
[----:B------:R0:W-:Y:S01]  /*1470*/  STG.E desc[UR12][R2.64], R5 ;  /* 0x0000000502007986 */ /* 0x0001e2000c10190c */
[----:B------:R-:W-:Y:S05]  /*1480*/  BRA.U !UP0, `(.L_x_2153) ;  /* 0x0000000508f07547 */ /* 0x000fea000b800000 */
[----:B------:R-:W1:Y:S02]  /*1490*/  LDCU UR8, c[0x0][0x3b0] ;  /* 0x00007600ff0877ac */ /* 0x000e640008000800 */
[----:B-1----:R-:W-:Y:S01]  /*14a0*/  UISETP.NE.AND UP0, UPT, UR8, URZ, UPT ;  /* 0x000000ff0800728c */ /* 0x002fe2000bf05270 */
[----:B------:R-:W-:Y:S08]  /*14b0*/  BAR.SYNC.DEFER_BLOCKING 0x0 ;  /* 0x0000000000007b1d */ /* 0x000ff00000010000 */
[----:B------:R-:W-:Y:S05]  /*14c0*/  BRA.U !UP0, `(.L_x_2153) ;  /* 0x0000000508e07547 */ /* 0x000fea000b800000 */
[----:B0-----:R-:W0:Y:S01]  /*14d0*/  LDC R2, c[0x0][0x3ac] ;  /* 0x0000eb00ff027b82 */ /* 0x001e220000000800 */
[----:B------:R-:W-:Y:S01]  /*14e0*/  UISETP.GE.U32.AND UP0, UPT, UR8, 0x8, UPT ;  /* 0x000000080800788c */ /* 0x000fe2000bf06070 */
[----:B------:R-:W-:Y:S01]  /*14f0*/  SHF.R.S32.HI R11, RZ, 0x1f, R18 ;  /* 0x0000001fff0b7819 */ /* 0x000fe20000011412 */
[----:B------:R-:W-:Y:S01]  /*1500*/  ULOP3.LUT UP1, URZ, UR8, 0x7, URZ, 0xc0, !UPT ;  /* 0x0000000708ff7892 */ /* 0x000fe2000f82c0ff */
[----:B------:R-:W-:Y:S01]  /*1510*/  UMOV UR4, URZ ;  /* 0x000000ff00047c82 */ /* 0x000fe20008000000 */
[----:B------:R-:W-:Y:S01]  /*1520*/  UMOV UR5, URZ ;  /* 0x000000ff00057c82 */ /* 0x000fe20008000000 */
[----:B0-----:R-:W-:-:S04]  /*1530*/  SHF.R.S32.HI R3, RZ, 0x1f, R2 ;  /* 0x0000001fff037819 */ /* 0x001fc80000011402 */
[----:B------:R-:W-:Y:S05]  /*1540*/  BRA.U !UP0, `(.L_x_2154) ;  /* 0x0000000108bc7547 */ /* 0x000fea000b800000 */
[----:B------:R-:W-:Y:S01]  /*1550*/  ULOP3.LUT UR4, UR8, 0xfffffff8, URZ, 0xc0, !UPT ;  /* 0xfffffff808047892 */ /* 0x000fe2000f8ec0ff */
[----:B------:R-:W-:Y:S01]  /*1560*/  LEA R28, P0, R18, UR10, 0x2 ;  /* 0x0000000a121c7c11 */ /* 0x000fe2000f8010ff */
[----:B------:R-:W-:Y:S01]  /*1570*/  USHF.R.S32.HI UR5, URZ, 0x1f, UR8 ;  /* 0x0000001fff057899 */ /* 0x000fe20008011408 */
[C-C-:B------:R-:W-:Y:S01]  /*1580*/  SHF.L.U64.HI R5, R2.reuse, 0x5, R3.reuse ;  /* 0x0000000502057819 */ /* 0x140fe20000010203 */
[C---:B------:R-:W-:Y:S01]  /*1590*/  IMAD.SHL.U32 R7, R2.reuse, 0x4, RZ ;  /* 0x0000000402077824 */ /* 0x040fe200078e00ff */
[----:B------:R-:W-:Y:S01]  /*15a0*/  SHF.L.U64.HI R6, R2, 0x2, R3 ;  /* 0x0000000202067819 */ /* 0x000fe20000010203 */
[----:B------:R-:W-:Y:S01]  /*15b0*/  IMAD.MOV.U32 R4, RZ, RZ, R0 ;  /* 0x000000ffff047224 */ /* 0x000fe200078e0000 */
[----:B------:R-:W-:Y:S01]  /*15c0*/  LEA.HI.X R29, R18, UR11, R11, 0x2, P0 ;  /* 0x0000000b121d7c11 */ /* 0x000fe200080f140b */
[----:B------:R-:W-:Y:S01]  /*15d0*/  UMOV UR6, UR4 ;  /* 0x0000000400067c82 */ /* 0x000fe20008000000 */
[----:B------:R-:W-:-:S05]  /*15e0*/  UMOV UR7, UR5 ;  /* 0x0000000500077c82 */ /* 0x000fca0008000000 */
.L_x_2155:
[-C--:B--2---:R-:W-:Y:S01]  /*15f0*/  IADD3 R26, P0, PT, R28, R7.reuse, RZ ;  /* 0x000000071c1a7210 */ /* 0x084fe20007f1e0ff */
[--C-:B------:R-:W-:Y:S01]  /*1600*/  IMAD.IADD R12, R4, 0x1, R13.reuse ;  /* 0x00000001040c7824 */ /* 0x100fe200078e020d */
[----:B------:R0:W-:Y:S01]  /*1610*/  STG.E desc[UR12][R28.64], R4 ;  /* 0x000000041c007986 */ /* 0x0001e2000c10190c */
[----:B------:R-:W-:Y:S02]  /*1620*/  UIADD3 UR6, UP0, UPT, UR6, -0x8, URZ ;  /* 0xfffffff806067890 */ /* 0x000fe4000ff1e0ff */
[--C-:B------:R-:W-:Y:S01]  /*1630*/  IMAD.X R27, R29, 0x1, R6.reuse, P0 ;  /* 0x000000011d1b7824 */ /* 0x100fe200000e0606 */
[-C--:B------:R-:W-:Y:S01]  /*1640*/  IADD3 R24, P0, PT, R26, R7.reuse, RZ ;  /* 0x000000071a187210 */ /* 0x080fe20007f1e0ff */
[--C-:B------:R-:W-:Y:S01]  /*1650*/  IMAD.IADD R21, R12, 0x1, R13.reuse ;  /* 0x000000010c157824 */ /* 0x100fe200078e020d */
[----:B------:R-:W-:Y:S02]  /*1660*/  UIADD3.X UR7, UPT, UPT, UR7, -0x1, URZ, UP0, !UPT ;  /* 0xffffffff07077890 */ /* 0x000fe400087fe4ff */
[----:B------:R1:W-:Y:S01]  /*1670*/  STG.E desc[UR12][R26.64], R12 ;  /* 0x0000000c1a007986 */ /* 0x0003e2000c10190c */
[----:B------:R-:W-:Y:S01]  /*1680*/  IMAD.X R25, R27, 0x1, R6, P0 ;  /* 0x000000011b197824 */ /* 0x000fe200000e0606 */
[-C--:B------:R-:W-:Y:S01]  /*1690*/  IADD3 R14, P0, PT, R24, R7.reuse, RZ ;  /* 0x00000007180e7210 */ /* 0x080fe20007f1e0ff */
[--C-:B------:R-:W-:Y:S01]  /*16a0*/  IMAD.IADD R23, R21, 0x1, R13.reuse ;  /* 0x0000000115177824 */ /* 0x100fe200078e020d */
[----:B------:R-:W-:Y:S01]  /*16b0*/  UISETP.NE.U32.AND UP0, UPT, UR6, URZ, UPT ;  /* 0x000000ff0600728c */ /* 0x000fe2000bf05070 */
[----:B0-----:R-:W-:Y:S01]  /*16c0*/  IMAD R4, R13, 0x8, R4 ;  /* 0x000000080d047824 */ /* 0x001fe200078e0204 */
[----:B------:R0:W-:Y:S01]  /*16d0*/  STG.E desc[UR12][R24.64], R21 ;  /* 0x0000001518007986 */ /* 0x0001e2000c10190c */
[----:B------:R-:W-:Y:S01]  /*16e0*/  IMAD.X R15, R25, 0x1, R6, P0 ;  /* 0x00000001190f7824 */ /* 0x000fe200000e0606 */
[----:B------:R-:W-:Y:S01]  /*16f0*/  IADD3 R16, P0, PT, R14, R7, RZ ;  /* 0x000000070e107210 */ /* 0x000fe20007f1e0ff */
[----:B------:R-:W-:Y:S01]  /*1700*/  UISETP.NE.AND.EX UP0, UPT, UR7, URZ, UPT, UP0 ;  /* 0x000000ff0700728c */ /* 0x000fe2000bf05300 */
[----:B-1----:R-:W-:-:S02]  /*1710*/  IMAD.IADD R12, R23, 0x1, R13 ;  /* 0x00000001170c7824 */ /* 0x002fc400078e020d */
[----:B------:R1:W-:Y:S01]  /*1720*/  STG.E desc[UR12][R14.64], R23 ;  /* 0x000000170e007986 */ /* 0x0003e2000c10190c */
[----:B------:R-:W-:Y:S01]  /*1730*/  IMAD.X R17, R15, 0x1, R6, P0 ;  /* 0x000000010f117824 */ /* 0x000fe200000e0606 */
[----:B------:R-:W-:-:S04]  /*1740*/  IADD3 R20, P0, PT, R16, R7, RZ ;  /* 0x0000000710147210 */ /* 0x000fc80007f1e0ff */
[----:B------:R2:W-:Y:S01]  /*1750*/  STG.E desc[UR12][R16.64], R12 ;  /* 0x0000000c10007986 */ /* 0x0005e2000c10190c */
[----:B0-----:R-:W-:Y:S01]  /*1760*/  IMAD.X R21, R17, 0x1, R6, P0 ;  /* 0x0000000111157824 */ /* 0x001fe200000e0606 */
[----:B------:R-:W-:Y:S02]  /*1770*/  IADD3 R22, P0, PT, R20, R7, RZ ;  /* 0x0000000714167210 */ /* 0x000fe40007f1e0ff */
[----:B-1----:R-:W-:-:S03]  /*1780*/  IADD3 R14, PT, PT, R12, R13, RZ ;  /* 0x0000000d0c0e7210 */ /* 0x002fc60007ffe0ff */
[--C-:B------:R-:W-:Y:S01]  /*1790*/  IMAD.X R23, R21, 0x1, R6.reuse, P0 ;  /* 0x0000000115177824 */ /* 0x100fe200000e0606 */
[----:B------:R-:W-:Y:S01]  /*17a0*/  IADD3 R26, P0, PT, R22, R7, RZ ;  /* 0x00000007161a7210 */ /* 0x000fe20007f1e0ff */
[--C-:B------:R-:W-:Y:S01]  /*17b0*/  IMAD.IADD R15, R14, 0x1, R13.reuse ;  /* 0x000000010e0f7824 */ /* 0x100fe200078e020d */
[----:B------:R2:W-:Y:S03]  /*17c0*/  STG.E desc[UR12][R20.64], R14 ;  /* 0x0000000e14007986 */ /* 0x0005e6000c10190c */
[----:B------:R-:W-:Y:S01]  /*17d0*/  IMAD.X R27, R23, 0x1, R6, P0 ;  /* 0x00000001171b7824 */ /* 0x000fe200000e0606 */
[----:B------:R-:W-:Y:S01]  /*17e0*/  LEA R28, P0, R2, R28, 0x5 ;  /* 0x0000001c021c7211 */ /* 0x000fe200078028ff */
[----:B------:R-:W-:Y:S01]  /*17f0*/  IMAD.IADD R25, R15, 0x1, R13 ;  /* 0x000000010f197824 */ /* 0x000fe200078e020d */
[----:B------:R2:W-:Y:S03]  /*1800*/  STG.E desc[UR12][R22.64], R15 ;  /* 0x0000000f16007986 */ /* 0x0005e6000c10190c */
[----:B------:R-:W-:Y:S01]  /*1810*/  IMAD.X R29, R29, 0x1, R5, P0 ;  /* 0x000000011d1d7824 */ /* 0x000fe200000e0605 */
[----:B------:R2:W-:Y:S01]  /*1820*/  STG.E desc[UR12][R26.64], R25 ;  /* 0x000000191a007986 */ /* 0x0005e2000c10190c */
[----:B------:R-:W-:Y:S06]  /*1830*/  BRA.U UP0, `(.L_x_2155) ;  /* 0xfffffffd006c7547 */ /* 0x000fec000b83ffff */
.L_x_2154:
[----:B------:R-:W-:Y:S05]  /*1840*/  BRA.U !UP1, `(.L_x_2153) ;  /* 0x0000000509007547 */ /* 0x000fea000b800000 */
[----:B------:R-:W-:Y:S02]  /*1850*/  ULOP3.LUT UR6, UR8, 0x7, URZ, 0xc0, !UPT ;  /* 0x0000000708067892 */ /* 0x000fe4000f8ec0ff */
[----:B------:R-:W-:Y:S02]  /*1860*/  ULOP3.LUT UP1, UR7, UR8, 0x3, URZ, 0xc0, !UPT ;  /* 0x0000000308077892 */ /* 0x000fe4000f82c0ff */
[----:B------:R-:W-:-:S04]  /*1870*/  UIADD3 UR6, UP0, UPT, UR6, -0x1, URZ ;  /* 0xffffffff06067890 */ /* 0x000fc8000ff1e0ff */
[----:B------:R-:W-:Y:S02]  /*1880*/  UIADD3.X UR9, UPT, UPT, URZ, -0x1, URZ, UP0, !UPT ;  /* 0xffffffffff097890 */ /* 0x000fe400087fe4ff */
[----:B------:R-:W-:-:S04]  /*1890*/  UISETP.GE.U32.AND UP0, UPT, UR6, 0x3, UPT ;  /* 0x000000030600788c */ /* 0x000fc8000bf06070 */
[----:B------:R-:W-:-:S09]  /*18a0*/  UISETP.GE.U32.AND.EX UP0, UPT, UR9, URZ, UPT, UP0 ;  /* 0x000000ff0900728c */ /* 0x000fd2000bf06100 */
[----:B------:R-:W-:Y:S05]  /*18b0*/  BRA.U !UP0, `(.L_x_2156) ;  /* 0x0000000108647547 */ /* 0x000fea000b800000 */
[C---:B------:R-:W-:Y:S02]  /*18c0*/  IMAD R4, R2.reuse, UR5, RZ ;  /* 0x0000000502047c24 */ /* 0x040fe4000f8e02ff */
[----:B------:R-:W-:Y:S02]  /*18d0*/  IMAD.MOV.U32 R10, RZ, RZ, R18 ;  /* 0x000000ffff0a7224 */ /* 0x000fe400078e0012 */
[----:B------:R-:W-:Y:S02]  /*18e0*/  IMAD R5, R3, UR4, R4 ;  /* 0x0000000403057c24 */ /* 0x000fe4000f8e0204 */
[----:B------:R-:W-:-:S04]  /*18f0*/  IMAD.WIDE.U32 R6, R2, UR4, R10 ;  /* 0x0000000402067c25 */ /* 0x000fc8000f8e000a */
[----:B------:R-:W-:Y:S01]  /*1900*/  IMAD.IADD R5, R7, 0x1, R5 ;  /* 0x0000000107057824 */ /* 0x000fe200078e0205 */
[----:B------:R-:W-:Y:S01]  /*1910*/  LEA R4, P0, R6, UR10, 0x2 ;  /* 0x0000000a06047c11 */ /* 0x000fe2000f8010ff */
[C---:B--2---:R-:W-:Y:S01]  /*1920*/  IMAD.SHL.U32 R15, R2.reuse, 0x4, RZ ;  /* 0x00000004020f7824 */ /* 0x044fe200078e00ff */
[----:B------:R-:W-:Y:S01]  /*1930*/  SHF.L.U64.HI R7, R2, 0x2, R3 ;  /* 0x0000000202077819 */ /* 0x000fe20000010203 */
[----:B------:R-:W-:Y:S01]  /*1940*/  IMAD R12, R13, UR4, R0 ;  /* 0x000000040d0c7c24 */ /* 0x000fe2000f8e0200 */
[----:B------:R-:W-:Y:S01]  /*1950*/  LEA.HI.X R5, R6, UR11, R5, 0x2, P0 ;  /* 0x0000000b06057c11 */ /* 0x000fe200080f1405 */
[----:B------:R-:W-:Y:S01]  /*1960*/  UIADD3 UR4, UP0, UPT, UR4, 0x4, URZ ;  /* 0x0000000404047890 */ /* 0x000fe2000ff1e0ff */
[-C--:B------:R-:W-:Y:S01]  /*1970*/  IADD3 R16, P0, PT, R4, R15.reuse, RZ ;  /* 0x0000000f04107210 */ /* 0x080fe20007f1e0ff */
[----:B------:R-:W-:Y:S02]  /*1980*/  IMAD.IADD R20, R12, 0x1, R13 ;  /* 0x000000010c147824 */ /* 0x000fe400078e020d */
[----:B------:R0:W-:Y:S01]  /*1990*/  STG.E desc[UR12][R4.64], R12 ;  /* 0x0000000c04007986 */ /* 0x0001e2000c10190c */
[----:B------:R-:W-:Y:S01]  /*19a0*/  IADD3 R14, P1, PT, R16, R15, RZ ;  /* 0x0000000f100e7210 */ /* 0x000fe20007f3e0ff */
[--C-:B------:R-:W-:Y:S01]  /*19b0*/  IMAD.X R17, R5, 0x1, R7.reuse, P0 ;  /* 0x0000000105117824 */ /* 0x100fe200000e0607 */
[----:B------:R-:W-:Y:S01]  /*19c0*/  IADD3 R21, PT, PT, R20, R13, RZ ;  /* 0x0000000d14157210 */ /* 0x000fe20007ffe0ff */
[----:B------:R-:W-:Y:S01]  /*19d0*/  UIADD3.X UR5, UPT, UPT, URZ, UR5, URZ, UP0, !UPT ;  /* 0x00000005ff057290 */ /* 0x000fe200087fe4ff */
[----:B------:R-:W-:Y:S01]  /*19e0*/  IADD3 R6, P0, PT, R14, R15, RZ ;  /* 0x0000000f0e067210 */ /* 0x000fe20007f1e0ff */
[----:B------:R-:W-:Y:S01]  /*19f0*/  IMAD.X R15, R17, 0x1, R7, P1 ;  /* 0x00000001110f7824 */ /* 0x000fe200008e0607 */
[----:B------:R0:W-:Y:S01]  /*1a00*/  STG.E desc[UR12][R16.64], R20 ;  /* 0x0000001410007986 */ /* 0x0001e2000c10190c */
[----:B------:R-:W-:-:S02]  /*1a10*/  IMAD.IADD R23, R21, 0x1, R13 ;  /* 0x0000000115177824 */ /* 0x000fc400078e020d */
[----:B------:R-:W-:Y:S01]  /*1a20*/  IMAD.X R7, R15, 0x1, R7, P0 ;  /* 0x000000010f077824 */ /* 0x000fe200000e0607 */
[----:B------:R0:W-:Y:S04]  /*1a30*/  STG.E desc[UR12][R14.64], R21 ;  /* 0x000000150e007986 */ /* 0x0001e8000c10190c */
[----:B------:R0:W-:Y:S03]  /*1a40*/  STG.E desc[UR12][R6.64], R23 ;  /* 0x0000001706007986 */ /* 0x0001e6000c10190c */
.L_x_2156:
[----:B------:R-:W-:Y:S05]  /*1a50*/  BRA.U !UP1, `(.L_x_2153) ;  /* 0x00000001097c7547 */ /* 0x000fea000b800000 */
[----:B------:R-:W-:Y:S02]  /*1a60*/  UISETP.NE.AND UP1, UPT, UR7, 0x1, UPT ;  /* 0x000000010700788c */ /* 0x000fe4000bf25270 */
[----:B------:R-:W-:-:S04]  /*1a70*/  ULOP3.LUT UR6, UR8, 0x1, URZ, 0xc0, !UPT ;  /* 0x0000000108067892 */ /* 0x000fc8000f8ec0ff */
[----:B------:R-:W-:-:S03]  /*1a80*/  UISETP.NE.U32.AND UP0, UPT, UR6, 0x1, UPT ;  /* 0x000000010600788c */ /* 0x000fc6000bf05070 */
[----:B------:R-:W-:Y:S08]  /*1a90*/  BRA.U !UP1, `(.L_x_2157) ;  /* 0x0000000109407547 */ /* 0x000ff0000b800000 */
[C---:B0-----:R-:W-:Y:S02]  /*1aa0*/  IMAD R6, R2.reuse, UR5, RZ ;  /* 0x0000000502067c24 */ /* 0x041fe4000f8e02ff */
[----:B------:R-:W-:Y:S02]  /*1ab0*/  IMAD.MOV.U32 R4, RZ, RZ, R18 ;  /* 0x000000ffff047224 */ /* 0x000fe400078e0012 */
[----:B------:R-:W-:Y:S02]  /*1ac0*/  IMAD.MOV.U32 R5, RZ, RZ, R11 ;  /* 0x000000ffff057224 */ /* 0x000fe400078e000b */
[----:B------:R-:W-:Y:S02]  /*1ad0*/  IMAD R7, R3, UR4, R6 ;  /* 0x0000000403077c24 */ /* 0x000fe4000f8e0206 */
[----:B------:R-:W-:-:S04]  /*1ae0*/  IMAD.WIDE.U32 R4, R2, UR4, R4 ;  /* 0x0000000402047c25 */ /* 0x000fc8000f8e0004 */
[----:B------:R-:W-:Y:S01]  /*1af0*/  IMAD.IADD R7, R5, 0x1, R7 ;  /* 0x0000000105077824 */ /* 0x000fe200078e0207 */
[C---:B------:R-:W-:Y:S01]  /*1b00*/  LEA R6, P0, R4.reuse, UR10, 0x2 ;  /* 0x0000000a04067c11 */ /* 0x040fe2000f8010ff */
[----:B--2---:R-:W-:Y:S01]  /*1b10*/  IMAD R12, R13, UR4, R0 ;  /* 0x000000040d0c7c24 */ /* 0x004fe2000f8e0200 */
[----:B------:R-:W-:Y:S02]  /*1b20*/  UIADD3 UR4, UP1, UPT, UR4, 0x2, URZ ;  /* 0x0000000204047890 */ /* 0x000fe4000ff3e0ff */
[----:B------:R-:W-:Y:S01]  /*1b30*/  LEA.HI.X R7, R4, UR11, R7, 0x2, P0 ;  /* 0x0000000b04077c11 */ /* 0x000fe200080f1407 */
[----:B------:R-:W-:Y:S01]  /*1b40*/  IMAD.IADD R15, R12, 0x1, R13 ;  /* 0x000000010c0f7824 */ /* 0x000fe200078e020d */
[C---:B------:R-:W-:Y:S01]  /*1b50*/  LEA R4, P0, R2.reuse, R6, 0x2 ;  /* 0x0000000602047211 */ /* 0x040fe200078010ff */
[----:B------:R-:W-:Y:S02]  /*1b60*/  UIADD3.X UR5, UPT, UPT, URZ, UR5, URZ, UP1, !UPT ;  /* 0x00000005ff057290 */ /* 0x000fe40008ffe4ff */
[----:B------:R1:W-:Y:S01]  /*1b70*/  STG.E desc[UR12][R6.64], R12 ;  /* 0x0000000c06007986 */ /* 0x0003e2000c10190c */
[----:B------:R-:W-:-:S05]  /*1b80*/  LEA.HI.X R5, R2, R7, R3, 0x2, P0 ;  /* 0x0000000702057211 */ /* 0x000fca00000f1403 */
[----:B------:R1:W-:Y:S04]  /*1b90*/  STG.E desc[UR12][R4.64], R15 ;  /* 0x0000000f04007986 */ /* 0x0003e8000c10190c */
.L_x_2157:
[----:B------:R-:W-:Y:S05]  /*1ba0*/  BRA.U UP0, `(.L_x_2153) ;  /* 0x0000000100287547 */ /* 0x000fea000b800000 */
[C---:B01----:R-:W-:Y:S02]  /*1bb0*/  IMAD R6, R2.reuse, UR5, RZ ;  /* 0x0000000502067c24 */ /* 0x043fe4000f8e02ff */
[----:B------:R-:W-:Y:S02]  /*1bc0*/  IMAD.MOV.U32 R4, RZ, RZ, R18 ;  /* 0x000000ffff047224 */ /* 0x000fe400078e0012 */
[----:B------:R-:W-:Y:S02]  /*1bd0*/  IMAD.MOV.U32 R5, RZ, RZ, R11 ;  /* 0x000000ffff057224 */ /* 0x000fe400078e000b */
[----:B------:R-:W-:Y:S02]  /*1be0*/  IMAD R3, R3, UR4, R6 ;  /* 0x0000000403037c24 */ /* 0x000fe4000f8e0206 */
[----:B------:R-:W-:-:S04]  /*1bf0*/  IMAD.WIDE.U32 R4, R2, UR4, R4 ;  /* 0x0000000402047c25 */ /* 0x000fc8000f8e0004 */
[----:B------:R-:W-:Y:S01]  /*1c00*/  IMAD.IADD R3, R5, 0x1, R3 ;  /* 0x0000000105037824 */ /* 0x000fe200078e0203 */
[----:B------:R-:W-:Y:S01]  /*1c10*/  LEA R2, P0, R4, UR10, 0x2 ;  /* 0x0000000a04027c11 */ /* 0x000fe2000f8010ff */
[----:B------:R-:W-:-:S03]  /*1c20*/  IMAD R13, R13, UR4, R0 ;  /* 0x000000040d0d7c24 */ /* 0x000fc6000f8e0200 */
[----:B------:R-:W-:-:S05]  /*1c30*/  LEA.HI.X R3, R4, UR11, R3, 0x2, P0 ;  /* 0x0000000b04037c11 */ /* 0x000fca00080f1403 */
[----:B------:R3:W-:Y:S04]  /*1c40*/  STG.E desc[UR12][R2.64], R13 ;  /* 0x0000000d02007986 */ /* 0x0007e8000c10190c */
.L_x_2153:
[----:B------:R-:W-:Y:S06]  /*1c50*/  BAR.SYNC.DEFER_BLOCKING 0x0 ;  /* 0x0000000000007b1d */ /* 0x000fec0000010000 */
[----:B------:R-:W-:Y:S01]  /*1c60*/  STG.E desc[UR12][R8.64], R0 ;  /* 0x0000000008007986 */ /* 0x000fe2000c10190c */
[----:B------:R-:W-:Y:S05]  /*1c70*/  EXIT ;  /* 0x000000000000794d */ /* 0x000fea0003800000 */
.L_x_2158:
        /* <DEDUP_REMOVED lines=16> */
.L_x_2213:


//--------------------- .nv.shared._ZN3cub18CUB_300001_SM_10006detail10radix_sort29DeviceRadixSortOnesweepKernelINS1_5radix10policy_hubIiiyE10Policy1000ELNS0_9SortOrderE0EiiyiiNS1_21identity_decomposer_tEEEvPT5_SB_PT3_PKSC_PT1_PKSG_PT2_PKSK_T4_iiT6_ --------------------------
	.section	.nv.shared._ZN3cub18CUB_300001_SM_10006detail10radix_sort29DeviceRadixSortOnesweepKernelINS1_5radix10policy_hubIiiyE10Policy1000ELNS0_9SortOrderE0EiiyiiNS1_21identity_decomposer_tEEEvPT5_SB_PT3_PKSC_PT1_PKSG_PT2_PKSK_T4_iiT6_,"aw",@nobits
	.sectionflags	@""
	.align	16
.nv.shared._ZN3cub18CUB_300001_SM_10006detail10radix_sort29DeviceRadixSortOnesweepKernelINS1_5radix10policy_hubIiiyE10Policy1000ELNS0_9SortOrderE0EiiyiiNS1_21identity_decomposer_tEEEvPT5_SB_PT3_PKSC_PT1_PKSG_PT2_PKSK_T4_iiT6_:
	.zero		29184


//--------------------- .nv.shared.reserved.0     --------------------------
	.section	.nv.shared.reserved.0,"aw",@nobits
	.weak		__nv_reservedSMEM_offset_0_alias
	.size		__nv_reservedSMEM_offset_0_alias, 0, 64
	.other		__nv_reservedSMEM_offset_0_alias,@"STO_CUDA_RESERVED_SHARED STV_DEFAULT"
__nv_reservedSMEM_offset_0_alias:
	.zero		0
	.zero		64


//--------------------- .nv.global                --------------------------
	.section	.nv.global,"aw",@nobits
.nv.global:
	.type		_ZN34_INTERNAL_d1688082_4_k_cu_314c78cd6thrust24THRUST_300001_SM_1000_NS12placeholders2_8E,@object
	.size		_ZN34_INTERNAL_d1688082_4_k_cu_314c78cd6thrust24THRUST_300001_SM_1000_NS12placeholders2_8E,(_ZN34_INTERNAL_d1688082_4_k_cu_314c78cd4cuda3std3__436_GLOBAL__N__d1688082_4_k_cu_314c78cd6ignoreE - _ZN34_INTERNAL_d1688082_4_k_cu_314c78cd6thrust24THRUST_300001_SM_1000_NS12placeholders2_8E)
_ZN34_INTERNAL_d1688082_4_k_cu_314c78cd6thrust24THRUST_300001_SM_1000_NS12placeholders2_8E:
	.zero		1
	.type		_ZN34_INTERNAL_d1688082_4_k_cu_314c78cd4cuda3std3__436_GLOBAL__N__d1688082_4_k_cu_314c78cd6ignoreE,@object
	.size		_ZN34_INTERNAL_d1688082_4_k_cu_314c78cd4cuda3std3__436_GLOBAL__N__d1688082_4_k_cu_314c78cd6ignoreE,(_ZN34_INTERNAL_d1688082_4_k_cu_314c78cd4cuda3std6ranges3__45__cpo4dataE - _ZN34_INTERNAL_d1688082_4_k_cu_314c78cd4cuda3std3__436_GLOBAL__N__d1688082_4_k_cu_314c78cd6ignoreE)
_ZN34_INTERNAL_d1688082_4_k_cu_314c78cd4cuda3std3__436_GLOBAL__N__d1688082_4_k_cu_314c78cd6ignoreE:
	.zero		1
	.type		_ZN34_INTERNAL_d1688082_4_k_cu_314c78cd4cuda3std6ranges3__45__cpo4dataE,@object
	.size		_ZN34_INTERNAL_d1688082_4_k_cu_314c78cd4cuda3std6ranges3__45__cpo4dataE,(_ZN34_INTERNAL_d1688082_4_k_cu_314c78cd6thrust24THRUST_300001_SM_1000_NS6system3cpp3parE - _ZN34_INTERNAL_d1688082_4_k_cu_314c78cd4cuda3std6ranges3__45__cpo4dataE)
_ZN34_INTERNAL_d1688082_4_k_cu_314c78cd4cuda3std6ranges3__45__cpo4dataE:
	.zero		1
	.type		_ZN34_INTERNAL_d1688082_4_k_cu_314c78cd6thrust24THRUST_300001_SM_1000_NS6system3cpp3parE,@object
	.size		_ZN34_INTERNAL_d1688082_4_k_cu_314c78cd6thrust24THRUST_300001_SM_1000_NS6system3cpp3parE,(_ZN34_INTERNAL_d1688082_4_k_cu_314c78cd4cuda3std3__45__cpo5beginE - _ZN34_INTERNAL_d1688082_4_k_cu_314c78cd6thrust24THRUST_300001_SM_1000_NS6system3cpp3parE)
_ZN34_INTERNAL_d1688082_4_k_cu_314c78cd6thrust24THRUST_300001_SM_1000_NS6system3cpp3parE:
	.zero		1
	.type		_ZN34_INTERNAL_d1688082_4_k_cu_314c78cd4cuda3std3__45__cpo5beginE,@object
	.size		_ZN34_INTERNAL_d1688082_4_k_cu_314c78cd4cuda3std3__45__cpo5beginE,(_ZN34_INTERNAL_d1688082_4_k_cu_314c78cd4cuda3std6ranges3__45__cpo5beginE - _ZN34_INTERNAL_d1688082_4_k_cu_314c78cd4cuda3std3__45__cpo5beginE)
_ZN34_INTERNAL_d1688082_4_k_cu_314c78cd4cuda3std3__45__cpo5beginE:
	.zero		1
	.type		_ZN34_INTERNAL_d1688082_4_k_cu_314c78cd4cuda3std6ranges3__45__cpo5beginE,@object
	.size		_ZN34_INTERNAL_d1688082_4_k_cu_314c78cd4cuda3std6ranges3__45__cpo5beginE,(_ZN34_INTERNAL_d1688082_4_k_cu_314c78cd6thrust24THRUST_300001_SM_1000_NS6deviceE - _ZN34_INTERNAL_d1688082_4_k_cu_314c78cd4cuda3std6ranges3__45__cpo5beginE)
_ZN34_INTERNAL_d1688082_4_k_cu_314c78cd4cuda3std6ranges3__45__cpo5beginE:
	.zero		1
	.type		_ZN34_INTERNAL_d1688082_4_k_cu_314c78cd6thrust24THRUST_300001_SM_1000_NS6deviceE,@object
	.size		_ZN34_INTERNAL_d1688082_4_k_cu_314c78cd6thrust24THRUST_300001_SM_1000_NS6deviceE,(_ZN34_INTERNAL_d1688082_4_k_cu_314c78cd4cuda3std3__47nulloptE - _ZN34_INTERNAL_d1688082_4_k_cu_314c78cd6thrust24THRUST_300001_SM_1000_NS6deviceE)
_ZN34_INTERNAL_d1688082_4_k_cu_314c78cd6thrust24THRUST_300001_SM_1000_NS6deviceE:
	.zero		1
	.type		_ZN34_INTERNAL_d1688082_4_k_cu_314c78cd4cuda3std3__47nulloptE,@object
	.size		_ZN34_INTERNAL_d1688082_4_k_cu_314c78cd4cuda3std3__47nulloptE,(_ZN34_INTERNAL_d1688082_4_k_cu_314c78cd4cuda3std6ranges3__45__cpo8distanceE - _ZN34_INTERNAL_d1688082_4_k_cu_314c78cd4cuda3std3__47nulloptE)
_ZN34_INTERNAL_d1688082_4_k_cu_314c78cd4cuda3std3__47nulloptE:
	.zero		1
	.type		_ZN34_INTERNAL_d1688082_4_k_cu_314c78cd4cuda3std6ranges3__45__cpo8distanceE,@object
	.size		_ZN34_INTERNAL_d1688082_4_k_cu_314c78cd4cuda3std6ranges3__45__cpo8distanceE,(_ZN34_INTERNAL_d1688082_4_k_cu_314c78cd6thrust24THRUST_300001_SM_1000_NS12placeholders2_4E - _ZN34_INTERNAL_d1688082_4_k_cu_314c78cd4cuda3std6ranges3__45__cpo8distanceE)
_ZN34_INTERNAL_d1688082_4_k_cu_314c78cd4cuda3std6ranges3__45__cpo8distanceE:
	.zero		1
	.type		_ZN34_INTERNAL_d1688082_4_k_cu_314c78cd6thrust24THRUST_300001_SM_1000_NS12placeholders2_4E,@object
	.size		_ZN34_INTERNAL_d1688082_4_k_cu_314c78cd6thrust24THRUST_300001_SM_1000_NS12placeholders2_4E,(_ZN34_INTERNAL_d1688082_4_k_cu_314c78cd4cuda3std3__45__cpo6rbeginE - _ZN34_INTERNAL_d1688082_4_k_cu_314c78cd6thrust24THRUST_300001_SM_1000_NS12placeholders2_4E)
_ZN34_INTERNAL_d1688082_4_k_cu_314c78cd6thrust24THRUST_300001_SM_1000_NS12placeholders2_4E:
	.zero		1
	.type		_ZN34_INTERNAL_d1688082_4_k_cu_314c78cd4cuda3std3__45__cpo6rbeginE,@object
	.size		_ZN34_INTERNAL_d1688082_4_k_cu_314c78cd4cuda3std3__45__cpo6rbeginE,(_ZN34_INTERNAL_d1688082_4_k_cu_314c78cd4cuda3std6ranges3__45__cpo7advanceE - _ZN34_INTERNAL_d1688082_4_k_cu_314c78cd4cuda3std3__45__cpo6rbeginE)
_ZN34_INTERNAL_d1688082_4_k_cu_314c78cd4cuda3std3__45__cpo6rbeginE:
	.zero		1
	.type		_ZN34_INTERNAL_d1688082_4_k_cu_314c78cd4cuda3std6ranges3__45__cpo7advanceE,@object
	.size		_ZN34_INTERNAL_d1688082_4_k_cu_314c78cd4cuda3std6ranges3__45__cpo7advanceE,(_ZN34_INTERNAL_d1688082_4_k_cu_314c78cd6thrust24THRUST_300001_SM_1000_NS12placeholders3_10E - _ZN34_INTERNAL_d1688082_4_k_cu_314c78cd4cuda3std6ranges3__45__cpo7advanceE)
_ZN34_INTERNAL_d1688082_4_k_cu_314c78cd4cuda3std6ranges3__45__cpo7advanceE:
	.zero		1
	.type		_ZN34_INTERNAL_d1688082_4_k_cu_314c78cd6thrust24THRUST_300001_SM_1000_NS12placeholders3_10E,@object
	.size		_ZN34_INTERNAL_d1688082_4_k_cu_314c78cd6thrust24THRUST_300001_SM_1000_NS12placeholders3_10E,(_ZN34_INTERNAL_d1688082_4_k_cu_314c78cd4cuda3std3__48in_placeE - _ZN34_INTERNAL_d1688082_4_k_cu_314c78cd6thrust24THRUST_300001_SM_1000_NS12placeholders3_10E)
_ZN34_INTERNAL_d1688082_4_k_cu_314c78cd6thrust24THRUST_300001_SM_1000_NS12placeholders3_10E:
	.zero		1
	.type		_ZN34_INTERNAL_d1688082_4_k_cu_314c78cd4cuda3std3__48in_placeE,@object
	.size		_ZN34_INTERNAL_d1688082_4_k_cu_314c78cd4cuda3std3__48in_placeE,(_ZN34_INTERNAL_d1688082_4_k_cu_314c78cd4cuda3std6ranges3__45__cpo4sizeE - _ZN34_INTERNAL_d1688082_4_k_cu_314c78cd4cuda3std3__48in_placeE)
_ZN34_INTERNAL_d1688082_4_k_cu_314c78cd4cuda3std3__48in_placeE:
	.zero		1
	.type		_ZN34_INTERNAL_d1688082_4_k_cu_314c78cd4cuda3std6ranges3__45__cpo4sizeE,@object
	.size		_ZN34_INTERNAL_d1688082_4_k_cu_314c78cd4cuda3std6ranges3__45__cpo4sizeE,(_ZN34_INTERNAL_d1688082_4_k_cu_314c78cd6thrust24THRUST_300001_SM_1000_NS12placeholders2_2E - _ZN34_INTERNAL_d1688082_4_k_cu_314c78cd4cuda3std6ranges3__45__cpo4sizeE)
_ZN34_INTERNAL_d1688082_4_k_cu_314c78cd4cuda3std6ranges3__45__cpo4sizeE:
	.zero		1
	.type		_ZN34_INTERNAL_d1688082_4_k_cu_314c78cd6thrust24THRUST_300001_SM_1000_NS12placeholders2_2E,@object
	.size		_ZN34_INTERNAL_d1688082_4_k_cu_314c78cd6thrust24THRUST_300001_SM_1000_NS12placeholders2_2E,(_ZN34_INTERNAL_d1688082_4_k_cu_314c78cd4cuda3std3__45__cpo6cbeginE - _ZN34_INTERNAL_d1688082_4_k_cu_314c78cd6thrust24THRUST_300001_SM_1000_NS12placeholders2_2E)
_ZN34_INTERNAL_d1688082_4_k_cu_314c78cd6thrust24THRUST_300001_SM_1000_NS12placeholders2_2E:
	.zero		1
	.type		_ZN34_INTERNAL_d1688082_4_k_cu_314c78cd4cuda3std3__45__cpo6cbeginE,@object
	.size		_ZN34_INTERNAL_d1688082_4_k_cu_314c78cd4cuda3std3__45__cpo6cbeginE,(_ZN34_INTERNAL_d1688082_4_k_cu_314c78cd4cuda3std6ranges3__45__cpo6cbeginE - _ZN34_INTERNAL_d1688082_4_k_cu_314c78cd4cuda3std3__45__cpo6cbeginE)
_ZN34_INTERNAL_d1688082_4_k_cu_314c78cd4cuda3std3__45__cpo6cbeginE:
	.zero		1
	.type		_ZN34_INTERNAL_d1688082_4_k_cu_314c78cd4cuda3std6ranges3__45__cpo6cbeginE,@object
	.size		_ZN34_INTERNAL_d1688082_4_k_cu_314c78cd4cuda3std6ranges3__45__cpo6cbeginE,(_ZN34_INTERNAL_d1688082_4_k_cu_314c78cd6thrust24THRUST_300001_SM_1000_NS12placeholders2_6E - _ZN34_INTERNAL_d1688082_4_k_cu_314c78cd4cuda3std6ranges3__45__cpo6cbeginE)
_ZN34_INTERNAL_d1688082_4_k_cu_314c78cd4cuda3std6ranges3__45__cpo6cbeginE:
	.zero		1
	.type		_ZN34_INTERNAL_d1688082_4_k_cu_314c78cd6thrust24THRUST_300001_SM_1000_NS12placeholders2_6E,@object
	.size		_ZN34_INTERNAL_d1688082_4_k_cu_314c78cd6thrust24THRUST_300001_SM_1000_NS12placeholders2_6E,(_ZN34_INTERNAL_d1688082_4_k_cu_314c78cd4cuda3std3__45__cpo7crbeginE - _ZN34_INTERNAL_d1688082_4_k_cu_314c78cd6thrust24THRUST_300001_SM_1000_NS12placeholders2_6E)
_ZN34_INTERNAL_d1688082_4_k_cu_314c78cd6thrust24THRUST_300001_SM_1000_NS12placeholders2_6E:
	.zero		1
	.type		_ZN34_INTERNAL_d1688082_4_k_cu_314c78cd4cuda3std3__45__cpo7crbeginE,@object
	.size		_ZN34_INTERNAL_d1688082_4_k_cu_314c78cd4cuda3std3__45__cpo7crbeginE,(_ZN34_INTERNAL_d1688082_4_k_cu_314c78cd4cuda3std6ranges3__45__cpo4nextE - _ZN34_INTERNAL_d1688082_4_k_cu_314c78cd4cuda3std3__45__cpo7crbeginE)
_ZN34_INTERNAL_d1688082_4_k_cu_314c78cd4cuda3std3__45__cpo7crbeginE:
	.zero		1
	.type		_ZN34_INTERNAL_d1688082_4_k_cu_314c78cd4cuda3std6ranges3__45__cpo4nextE,@object
	.size		_ZN34_INTERNAL_d1688082_4_k_cu_314c78cd4cuda3std6ranges3__45__cpo4nextE,(_ZN34_INTERNAL_d1688082_4_k_cu_314c78cd4cuda3std6ranges3__45__cpo4swapE - _ZN34_INTERNAL_d1688082_4_k_cu_314c78cd4cuda3std6ranges3__45__cpo4nextE)
_ZN34_INTERNAL_d1688082_4_k_cu_314c78cd4cuda3std6ranges3__45__cpo4nextE:
	.zero		1
	.type		_ZN34_INTERNAL_d1688082_4_k_cu_314c78cd4cuda3std6ranges3__45__cpo4swapE,@object
	.size		_ZN34_INTERNAL_d1688082_4_k_cu_314c78cd4cuda3std6ranges3__45__cpo4swapE,(_ZN34_INTERNAL_d1688082_4_k_cu_314c78cd6thrust24THRUST_300001_SM_1000_NS8cuda_cub10par_nosyncE - _ZN34_INTERNAL_d1688082_4_k_cu_314c78cd4cuda3std6ranges3__45__cpo4swapE)
_ZN34_INTERNAL_d1688082_4_k_cu_314c78cd4cuda3std6ranges3__45__cpo4swapE:
	.zero		1
	.type		_ZN34_INTERNAL_d1688082_4_k_cu_314c78cd6thrust24THRUST_300001_SM_1000_NS8cuda_cub10par_nosyncE,@object
	.size		_ZN34_INTERNAL_d1688082_4_k_cu_314c78cd6thrust24THRUST_300001_SM_1000_NS8cuda_cub10par_nosyncE,(_ZN34_INTERNAL_d1688082_4_k_cu_314c78cd6thrust24THRUST_300001_SM_1000_NS3seqE - _ZN34_INTERNAL_d1688082_4_k_cu_314c78cd6thrust24THRUST_300001_SM_1000_NS8cuda_cub10par_nosyncE)
_ZN34_INTERNAL_d1688082_4_k_cu_314c78cd6thrust24THRUST_300001_SM_1000_NS8cuda_cub10par_nosyncE:
	.zero		1
	.type		_ZN34_INTERNAL_d1688082_4_k_cu_314c78cd6thrust24THRUST_300001_SM_1000_NS3seqE,@object
	.size		_ZN34_INTERNAL_d1688082_4_k_cu_314c78cd6thrust24THRUST_300001_SM_1000_NS3seqE,(_ZN34_INTERNAL_d1688082_4_k_cu_314c78cd4cuda3std3__420unreachable_sentinelE - _ZN34_INTERNAL_d1688082_4_k_cu_314c78cd6thrust24THRUST_300001_SM_1000_NS3seqE)
_ZN34_INTERNAL_d1688082_4_k_cu_314c78cd6thrust24THRUST_300001_SM_1000_NS3seqE:
	.zero		1
	.type		_ZN34_INTERNAL_d1688082_4_k_cu_314c78cd4cuda3std3__420unreachable_sentinelE,@object
	.size		_ZN34_INTERNAL_d1688082_4_k_cu_314c78cd4cuda3std3__420unreachable_sentinelE,(_ZN34_INTERNAL_d1688082_4_k_cu_314c78cd4cuda3std6ranges3__45__cpo5ssizeE - _ZN34_INTERNAL_d1688082_4_k_cu_314c78cd4cuda3std3__420unreachable_sentinelE)
_ZN34_INTERNAL_d1688082_4_k_cu_314c78cd4cuda3std3__420unreachable_sentinelE:
	.zero		1
	.type		_ZN34_INTERNAL_d1688082_4_k_cu_314c78cd4cuda3std6ranges3__45__cpo5ssizeE,@object
	.size		_ZN34_INTERNAL_d1688082_4_k_cu_314c78cd4cuda3std6ranges3__45__cpo5ssizeE,(_ZN34_INTERNAL_d1688082_4_k_cu_314c78cd6thrust24THRUST_300001_SM_1000_NS12placeholders2_3E - _ZN34_INTERNAL_d1688082_4_k_cu_314c78cd4cuda3std6ranges3__45__cpo5ssizeE)
_ZN34_INTERNAL_d1688082_4_k_cu_314c78cd4cuda3std6ranges3__45__cpo5ssizeE:
	.zero		1
	.type		_ZN34_INTERNAL_d1688082_4_k_cu_314c78cd6thrust24THRUST_300001_SM_1000_NS12placeholders2_3E,@object
	.size		_ZN34_INTERNAL_d1688082_4_k_cu_314c78cd6thrust24THRUST_300001_SM_1000_NS12placeholders2_3E,(_ZN34_INTERNAL_d1688082_4_k_cu_314c78cd4cuda3std3__45__cpo4cendE - _ZN34_INTERNAL_d1688082_4_k_cu_314c78cd6thrust24THRUST_300001_SM_1000_NS12placeholders2_3E)
_ZN34_INTERNAL_d1688082_4_k_cu_314c78cd6thrust24THRUST_300001_SM_1000_NS12placeholders2_3E:
	.zero		1
	.type		_ZN34_INTERNAL_d1688082_4_k_cu_314c78cd4cuda3std3__45__cpo4cendE,@object
	.size		_ZN34_INTERNAL_d1688082_4_k_cu_314c78cd4cuda3std3__45__cpo4cendE,(_ZN34_INTERNAL_d1688082_4_k_cu_314c78cd4cuda3std6ranges3__45__cpo4cendE - _ZN34_INTERNAL_d1688082_4_k_cu_314c78cd4cuda3std3__45__cpo4cendE)
_ZN34_INTERNAL_d1688082_4_k_cu_314c78cd4cuda3std3__45__cpo4cendE:
	.zero		1
	.type		_ZN34_INTERNAL_d1688082_4_k_cu_314c78cd4cuda3std6ranges3__45__cpo4cendE,@object
	.size		_ZN34_INTERNAL_d1688082_4_k_cu_314c78cd4cuda3std6ranges3__45__cpo4cendE,(_ZN34_INTERNAL_d1688082_4_k_cu_314c78cd6thrust24THRUST_300001_SM_1000_NS12placeholders2_7E - _ZN34_INTERNAL_d1688082_4_k_cu_314c78cd4cuda3std6ranges3__45__cpo4cendE)
_ZN34_INTERNAL_d1688082_4_k_cu_314c78cd4cuda3std6ranges3__45__cpo4cendE:
	.zero		1
	.type		_ZN34_INTERNAL_d1688082_4_k_cu_314c78cd6thrust24THRUST_300001_SM_1000_NS12placeholders2_7E,@object
	.size		_ZN34_INTERNAL_d1688082_4_k_cu_314c78cd6thrust24THRUST_300001_SM_1000_NS12placeholders2_7E,(_ZN34_INTERNAL_d1688082_4_k_cu_314c78cd4cuda3std3__45__cpo5crendE - _ZN34_INTERNAL_d1688082_4_k_cu_314c78cd6thrust24THRUST_300001_SM_1000_NS12placeholders2_7E)
_ZN34_INTERNAL_d1688082_4_k_cu_314c78cd6thrust24THRUST_300001_SM_1000_NS12placeholders2_7E:
	.zero		1
	.type		_ZN34_INTERNAL_d1688082_4_k_cu_314c78cd4cuda3std3__45__cpo5crendE,@object
	.size		_ZN34_INTERNAL_d1688082_4_k_cu_314c78cd4cuda3std3__45__cpo5crendE,(_ZN34_INTERNAL_d1688082_4_k_cu_314c78cd4cuda3std6ranges3__45__cpo4prevE - _ZN34_INTERNAL_d1688082_4_k_cu_314c78cd4cuda3std3__45__cpo5crendE)
_ZN34_INTERNAL_d1688082_4_k_cu_314c78cd4cuda3std3__45__cpo5crendE:
	.zero		1
	.type		_ZN34_INTERNAL_d1688082_4_k_cu_314c78cd4cuda3std6ranges3__45__cpo4prevE,@object
	.size		_ZN34_INTERNAL_d1688082_4_k_cu_314c78cd4cuda3std6ranges3__45__cpo4prevE,(_ZN34_INTERNAL_d1688082_4_k_cu_314c78cd4cuda3std6ranges3__45__cpo9iter_moveE - _ZN34_INTERNAL_d1688082_4_k_cu_314c78cd4cuda3std6ranges3__45__cpo4prevE)
_ZN34_INTERNAL_d1688082_4_k_cu_314c78cd4cuda3std6ranges3__45__cpo4prevE:
	.zero		1
	.type		_ZN34_INTERNAL_d1688082_4_k_cu_314c78cd4cuda3std6ranges3__45__cpo9iter_moveE,@object
	.size		_ZN34_INTERNAL_d1688082_4_k_cu_314c78cd4cuda3std6ranges3__45__cpo9iter_moveE,(_ZN34_INTERNAL_d1688082_4_k_cu_314c78cd6thrust24THRUST_300001_SM_1000_NS6system6detail10sequential3seqE - _ZN34_INTERNAL_d1688082_4_k_cu_314c78cd4cuda3std6ranges3__45__cpo9iter_moveE)
_ZN34_INTERNAL_d1688082_4_k_cu_314c78cd4cuda3std6ranges3__45__cpo9iter_moveE:
	.zero		1
	.type		_ZN34_INTERNAL_d1688082_4_k_cu_314c78cd6thrust24THRUST_300001_SM_1000_NS6system6detail10sequential3seqE,@object
	.size		_ZN34_INTERNAL_d1688082_4_k_cu_314c78cd6thrust24THRUST_300001_SM_1000_NS6system6detail10sequential3seqE,(_ZN34_INTERNAL_d1688082_4_k_cu_314c78cd6thrust24THRUST_300001_SM_1000_NS12placeholders2_9E - _ZN34_INTERNAL_d1688082_4_k_cu_314c78cd6thrust24THRUST_300001_SM_1000_NS6system6detail10sequential3seqE)
_ZN34_INTERNAL_d1688082_4_k_cu_314c78cd6thrust24THRUST_300001_SM_1000_NS6system6detail10sequential3seqE:
	.zero		1
	.type		_ZN34_INTERNAL_d1688082_4_k_cu_314c78cd6thrust24THRUST_300001_SM_1000_NS12placeholders2_9E,@object
	.size		_ZN34_INTERNAL_d1688082_4_k_cu_314c78cd6thrust24THRUST_300001_SM_1000_NS12placeholders2_9E,(_ZN34_INTERNAL_d1688082_4_k_cu_314c78cd4cuda3std3__419piecewise_constructE - _ZN34_INTERNAL_d1688082_4_k_cu_314c78cd6thrust24THRUST_300001_SM_1000_NS12placeholders2_9E)
_ZN34_INTERNAL_d1688082_4_k_cu_314c78cd6thrust24THRUST_300001_SM_1000_NS12placeholders2_9E:
	.zero		1
	.type		_ZN34_INTERNAL_d1688082_4_k_cu_314c78cd4cuda3std3__419piecewise_constructE,@object
	.size		_ZN34_INTERNAL_d1688082_4_k_cu_314c78cd4cuda3std3__419piecewise_constructE,(_ZN34_INTERNAL_d1688082_4_k_cu_314c78cd4cuda3std6ranges3__45__cpo5cdataE - _ZN34_INTERNAL_d1688082_4_k_cu_314c78cd4cuda3std3__419piecewise_constructE)
_ZN34_INTERNAL_d1688082_4_k_cu_314c78cd4cuda3std3__419piecewise_constructE:
	.zero		1
	.type		_ZN34_INTERNAL_d1688082_4_k_cu_314c78cd4cuda3std6ranges3__45__cpo5cdataE,@object
	.size		_ZN34_INTERNAL_d1688082_4_k_cu_314c78cd4cuda3std6ranges3__45__cpo5cdataE,(_ZN34_INTERNAL_d1688082_4_k_cu_314c78cd6thrust24THRUST_300001_SM_1000_NS12placeholders2_1E - _ZN34_INTERNAL_d1688082_4_k_cu_314c78cd4cuda3std6ranges3__45__cpo5cdataE)
_ZN34_INTERNAL_d1688082_4_k_cu_314c78cd4cuda3std6ranges3__45__cpo5cdataE:
	.zero		1
	.type		_ZN34_INTERNAL_d1688082_4_k_cu_314c78cd6thrust24THRUST_300001_SM_1000_NS12placeholders2_1E,@object
	.size		_ZN34_INTERNAL_d1688082_4_k_cu_314c78cd6thrust24THRUST_300001_SM_1000_NS12placeholders2_1E,(_ZN34_INTERNAL_d1688082_4_k_cu_314c78cd4cuda3std3__45__cpo3endE - _ZN34_INTERNAL_d1688082_4_k_cu_314c78cd6thrust24THRUST_300001_SM_1000_NS12placeholders2_1E)
_ZN34_INTERNAL_d1688082_4_k_cu_314c78cd6thrust24THRUST_300001_SM_1000_NS12placeholders2_1E:
	.zero		1
	.type		_ZN34_INTERNAL_d1688082_4_k_cu_314c78cd4cuda3std3__45__cpo3endE,@object
	.size		_ZN34_INTERNAL_d1688082_4_k_cu_314c78cd4cuda3std3__45__cpo3endE,(_ZN34_INTERNAL_d1688082_4_k_cu_314c78cd4cuda3std6ranges3__45__cpo3endE - _ZN34_INTERNAL_d1688082_4_k_cu_314c78cd4cuda3std3__45__cpo3endE)
_ZN34_INTERNAL_d1688082_4_k_cu_314c78cd4cuda3std3__45__cpo3endE:
	.zero		1
	.type		_ZN34_INTERNAL_d1688082_4_k_cu_314c78cd4cuda3std6ranges3__45__cpo3endE,@object
	.size		_ZN34_INTERNAL_d1688082_4_k_cu_314c78cd4cuda3std6ranges3__45__cpo3endE,(_ZN34_INTERNAL_d1688082_4_k_cu_314c78cd6thrust24THRUST_300001_SM_1000_NS12placeholders2_5E - _ZN34_INTERNAL_d1688082_4_k_cu_314c78cd4cuda3std6ranges3__45__cpo3endE)
_ZN34_INTERNAL_d1688082_4_k_cu_314c78cd4cuda3std6ranges3__45__cpo3endE:
	.zero		1
	.type		_ZN34_INTERNAL_d1688082_4_k_cu_314c78cd6thrust24THRUST_300001_SM_1000_NS12placeholders2_5E,@object
	.size		_ZN34_INTERNAL_d1688082_4_k_cu_314c78cd6thrust24THRUST_300001_SM_1000_NS12placeholders2_5E,(_ZN34_INTERNAL_d1688082_4_k_cu_314c78cd4cuda3std3__45__cpo4rendE - _ZN34_INTERNAL_d1688082_4_k_cu_314c78cd6thrust24THRUST_300001_SM_1000_NS12placeholders2_5E)
_ZN34_INTERNAL_d1688082_4_k_cu_314c78cd6thrust24THRUST_300001_SM_1000_NS12placeholders2_5E:
	.zero		1
	.type		_ZN34_INTERNAL_d1688082_4_k_cu_314c78cd4cuda3std3__45__cpo4rendE,@object
	.size		_ZN34_INTERNAL_d1688082_4_k_cu_314c78cd4cuda3std3__45__cpo4rendE,(_ZN34_INTERNAL_d1688082_4_k_cu_314c78cd4cuda3std6ranges3__45__cpo9iter_swapE - _ZN34_INTERNAL_d1688082_4_k_cu_314c78cd4cuda3std3__45__cpo4rendE)
_ZN34_INTERNAL_d1688082_4_k_cu_314c78cd4cuda3std3__45__cpo4rendE:
	.zero		1
	.type		_ZN34_INTERNAL_d1688082_4_k_cu_314c78cd4cuda3std6ranges3__45__cpo9iter_swapE,@object
	.size		_ZN34_INTERNAL_d1688082_4_k_cu_314c78cd4cuda3std6ranges3__45__cpo9iter_swapE,(_ZN34_INTERNAL_d1688082_4_k_cu_314c78cd4cuda3std3__48unexpectE - _ZN34_INTERNAL_d1688082_4_k_cu_314c78cd4cuda3std6ranges3__45__cpo9iter_swapE)
_ZN34_INTERNAL_d1688082_4_k_cu_314c78cd4cuda3std6ranges3__45__cpo9iter_swapE:
	.zero		1
	.type		_ZN34_INTERNAL_d1688082_4_k_cu_314c78cd4cuda3std3__48unexpectE,@object
	.size		_ZN34_INTERNAL_d1688082_4_k_cu_314c78cd4cuda3std3__48unexpectE,(_ZN34_INTERNAL_d1688082_4_k_cu_314c78cd6thrust24THRUST_300001_SM_1000_NS8cuda_cub3parE - _ZN34_INTERNAL_d1688082_4_k_cu_314c78cd4cuda3std3__48unexpectE)
_ZN34_INTERNAL_d1688082_4_k_cu_314c78cd4cuda3std3__48unexpectE:
	.zero		1
	.type		_ZN34_INTERNAL_d1688082_4_k_cu_314c78cd6thrust24THRUST_300001_SM_1000_NS8cuda_cub3parE,@object
	.size		_ZN34_INTERNAL_d1688082_4_k_cu_314c78cd6thrust24THRUST_300001_SM_1000_NS8cuda_cub3parE,(.L_29 - _ZN34_INTERNAL_d1688082_4_k_cu_314c78cd6thrust24THRUST_300001_SM_1000_NS8cuda_cub3parE)
_ZN34_INTERNAL_d1688082_4_k_cu_314c78cd6thrust24THRUST_300001_SM_1000_NS8cuda_cub3parE:
	.zero		1
.L_29:


//--------------------- .nv.shared._ZN3cub18CUB_300001_SM_10006detail10radix_sort33DeviceRadixSortExclusiveSumKernelINS1_5radix10policy_hubIiiyE10Policy1000EyEEvPT0_ --------------------------
	.section	.nv.shared._ZN3cub18CUB_300001_SM_10006detail10radix_sort33DeviceRadixSortExclusiveSumKernelINS1_5radix10policy_hubIiiyE10Policy1000EyEEvPT0_,"aw",@nobits
	.sectionflags	@""
	.align	16
.nv.shared._ZN3cub18CUB_300001_SM_10006detail10radix_sort33DeviceRadixSortExclusiveSumKernelINS1_5radix10policy_hubIiiyE10Policy1000EyEEvPT0_:
	.zero		3360


//--------------------- .nv.shared._ZN3cub18CUB_300001_SM_10006detail10radix_sort30DeviceRadixSortHistogramKernelINS1_5radix10policy_hubIiiyE10Policy1000ELNS0_9SortOrderE0EiyNS1_21identity_decomposer_tEEEvPT2_PKT1_SA_iiT3_ --------------------------
	.section	.nv.shared._ZN3cub18CUB_300001_SM_10006detail10radix_sort30DeviceRadixSortHistogramKernelINS1_5radix10policy_hubIiiyE10Policy1000ELNS0_9SortOrderE0EiyNS1_21identity_decomposer_tEEEvPT2_PKT1_SA_iiT3_,"aw",@nobits
	.sectionflags	@""
	.align	16
.nv.shared._ZN3cub18CUB_300001_SM_10006detail10radix_sort30DeviceRadixSortHistogramKernelINS1_5radix10policy_hubIiiyE10Policy1000ELNS0_9SortOrderE0EiyNS1_21identity_decomposer_tEEEvPT2_PKT1_SA_iiT3_:
	.zero		5120


//--------------------- .nv.shared._ZN3cub18CUB_300001_SM_10006detail10radix_sort31DeviceRadixSortSingleTileKernelINS1_5radix10policy_hubIiiyE10Policy1000ELNS0_9SortOrderE0EiiyNS1_21identity_decomposer_tEEEvPKT1_PSA_PKT2_PSE_T3_iiT4_ --------------------------
	.section	.nv.shared._ZN3cub18CUB_300001_SM_10006detail10radix_sort31DeviceRadixSortSingleTileKernelINS1_5radix10policy_hubIiiyE10Policy1000ELNS0_9SortOrderE0EiiyNS1_21identity_decomposer_tEEEvPKT1_PSA_PKT2_PSE_T3_iiT4_,"aw",@nobits
	.sectionflags	@""
	.align	16
.nv.shared._ZN3cub18CUB_300001_SM_10006detail10radix_sort31DeviceRadixSortSingleTileKernelINS1_5radix10policy_hubIiiyE10Policy1000ELNS0_9SortOrderE0EiiyNS1_21identity_decomposer_tEEEvPKT1_PSA_PKT2_PSE_T3_iiT4_:
	.zero		34880


//--------------------- .nv.shared._ZN3cub18CUB_300001_SM_10006detail10radix_sort29DeviceRadixSortOnesweepKernelINS1_5radix10policy_hubIifyE10Policy1000ELNS0_9SortOrderE0EifyiiNS1_21identity_decomposer_tEEEvPT5_SB_PT3_PKSC_PT1_PKSG_PT2_PKSK_T4_iiT6_ --------------------------
	.section	.nv.shared._ZN3cub18CUB_300001_SM_10006detail10radix_sort29DeviceRadixSortOnesweepKernelINS1_5radix10policy_hubIifyE10Policy1000ELNS0_9SortOrderE0EifyiiNS1_21identity_decomposer_tEEEvPT5_SB_PT3_PKSC_PT1_PKSG_PT2_PKSK_T4_iiT6_,"aw",@nobits
	.sectionflags	@""
	.align	16
.nv.shared._ZN3cub18CUB_300001_SM_10006detail10radix_sort29DeviceRadixSortOnesweepKernelINS1_5radix10policy_hubIifyE10Policy1000ELNS0_9SortOrderE0EifyiiNS1_21identity_decomposer_tEEEvPT5_SB_PT3_PKSC_PT1_PKSG_PT2_PKSK_T4_iiT6_:
	.zero		29184


//--------------------- .nv.shared._ZN3cub18CUB_300001_SM_10006detail10radix_sort33DeviceRadixSortExclusiveSumKernelINS1_5radix10policy_hubIifyE10Policy1000EyEEvPT0_ --------------------------
	.section	.nv.shared._ZN3cub18CUB_300001_SM_10006detail10radix_sort33DeviceRadixSortExclusiveSumKernelINS1_5radix10policy_hubIifyE10Policy1000EyEEvPT0_,"aw",@nobits
	.sectionflags	@""
	.align	16
.nv.shared._ZN3cub18CUB_300001_SM_10006detail10radix_sort33DeviceRadixSortExclusiveSumKernelINS1_5radix10policy_hubIifyE10Policy1000EyEEvPT0_:
	.zero		3360


//--------------------- .nv.shared._ZN3cub18CUB_300001_SM_10006detail10radix_sort30DeviceRadixSortHistogramKernelINS1_5radix10policy_hubIifyE10Policy1000ELNS0_9SortOrderE0EiyNS1_21identity_decomposer_tEEEvPT2_PKT1_SA_iiT3_ --------------------------
	.section	.nv.shared._ZN3cub18CUB_300001_SM_10006detail10radix_sort30DeviceRadixSortHistogramKernelINS1_5radix10policy_hubIifyE10Policy1000ELNS0_9SortOrderE0EiyNS1_21identity_decomposer_tEEEvPT2_PKT1_SA_iiT3_,"aw",@nobits
	.sectionflags	@""
	.align	16
.nv.shared._ZN3cub18CUB_300001_SM_10006detail10radix_sort30DeviceRadixSortHistogramKernelINS1_5radix10policy_hubIifyE10Policy1000ELNS0_9SortOrderE0EiyNS1_21identity_decomposer_tEEEvPT2_PKT1_SA_iiT3_:
	.zero		5120


//--------------------- .nv.shared._ZN3cub18CUB_300001_SM_10006detail10radix_sort31DeviceRadixSortSingleTileKernelINS1_5radix10policy_hubIifyE10Policy1000ELNS0_9SortOrderE0EifyNS1_21identity_decomposer_tEEEvPKT1_PSA_PKT2_PSE_T3_iiT4_ --------------------------
	.section	.nv.shared._ZN3cub18CUB_300001_SM_10006detail10radix_sort31DeviceRadixSortSingleTileKernelINS1_5radix10policy_hubIifyE10Policy1000ELNS0_9SortOrderE0EifyNS1_21identity_decomposer_tEEEvPKT1_PSA_PKT2_PSE_T3_iiT4_,"aw",@nobits
	.sectionflags	@""
	.align	16
.nv.shared._ZN3cub18CUB_300001_SM_10006detail10radix_sort31DeviceRadixSortSingleTileKernelINS1_5radix10policy_hubIifyE10Policy1000ELNS0_9SortOrderE0EifyNS1_21identity_decomposer_tEEEvPKT1_PSA_PKT2_PSE_T3_iiT4_:
	.zero		34880


//--------------------- .nv.shared._ZN3cub18CUB_300001_SM_10006detail10radix_sort29DeviceRadixSortOnesweepKernelINS1_5radix10policy_hubIiNS0_8NullTypeEyE10Policy1000ELNS0_9SortOrderE0EiS6_yiiNS1_21identity_decomposer_tEEEvPT5_SC_PT3_PKSD_PT1_PKSH_PT2_PKSL_T4_iiT6_ --------------------------
	.section	.nv.shared._ZN3cub18CUB_300001_SM_10006detail10radix_sort29DeviceRadixSortOnesweepKernelINS1_5radix10policy_hubIiNS0_8NullTypeEyE10Policy1000ELNS0_9SortOrderE0EiS6_yiiNS1_21identity_decomposer_tEEEvPT5_SC_PT3_PKSD_PT1_PKSH_PT2_PKSL_T4_iiT6_,"aw",@nobits
	.sectionflags	@""
	.align	16
.nv.shared._ZN3cub18CUB_300001_SM_10006detail10radix_sort29DeviceRadixSortOnesweepKernelINS1_5radix10policy_hubIiNS0_8NullTypeEyE10Policy1000ELNS0_9SortOrderE0EiS6_yiiNS1_21identity_decomposer_tEEEvPT5_SC_PT3_PKSD_PT1_PKSH_PT2_PKSL_T4_iiT6_:
	.zero		32256


//--------------------- .nv.shared._ZN3cub18CUB_300001_SM_10006detail10radix_sort33DeviceRadixSortExclusiveSumKernelINS1_5radix10policy_hubIiNS0_8NullTypeEyE10Policy1000EyEEvPT0_ --------------------------
	.section	.nv.shared._ZN3cub18CUB_300001_SM_10006detail10radix_sort33DeviceRadixSortExclusiveSumKernelINS1_5radix10policy_hubIiNS0_8NullTypeEyE10Policy1000EyEEvPT0_,"aw",@nobits
	.sectionflags	@""
	.align	16
.nv.shared._ZN3cub18CUB_300001_SM_10006detail10radix_sort33DeviceRadixSortExclusiveSumKernelINS1_5radix10policy_hubIiNS0_8NullTypeEyE10Policy1000EyEEvPT0_:
	.zero		3360


//--------------------- .nv.shared._ZN3cub18CUB_300001_SM_10006detail10radix_sort30DeviceRadixSortHistogramKernelINS1_5radix10policy_hubIiNS0_8NullTypeEyE10Policy1000ELNS0_9SortOrderE0EiyNS1_21identity_decomposer_tEEEvPT2_PKT1_SB_iiT3_ --------------------------
	.section	.nv.shared._ZN3cub18CUB_300001_SM_10006detail10radix_sort30DeviceRadixSortHistogramKernelINS1_5radix10policy_hubIiNS0_8NullTypeEyE10Policy1000ELNS0_9SortOrderE0EiyNS1_21identity_decomposer_tEEEvPT2_PKT1_SB_iiT3_,"aw",@nobits
	.sectionflags	@""
	.align	16
.nv.shared._ZN3cub18CUB_300001_SM_10006detail10radix_sort30DeviceRadixSortHistogramKernelINS1_5radix10policy_hubIiNS0_8NullTypeEyE10Policy1000ELNS0_9SortOrderE0EiyNS1_21identity_decomposer_tEEEvPT2_PKT1_SB_iiT3_:
	.zero		5120


//--------------------- .nv.shared._ZN3cub18CUB_300001_SM_10006detail10radix_sort31DeviceRadixSortSingleTileKernelINS1_5radix10policy_hubIiNS0_8NullTypeEyE10Policy1000ELNS0_9SortOrderE0EiS6_yNS1_21identity_decomposer_tEEEvPKT1_PSB_PKT2_PSF_T3_iiT4_ --------------------------
	.section	.nv.shared._ZN3cub18CUB_300001_SM_10006detail10radix_sort31DeviceRadixSortSingleTileKernelINS1_5radix10policy_hubIiNS0_8NullTypeEyE10Policy1000ELNS0_9SortOrderE0EiS6_yNS1_21identity_decomposer_tEEEvPKT1_PSB_PKT2_PSF_T3_iiT4_,"aw",@nobits
	.sectionflags	@""
	.align	16
.nv.shared._ZN3cub18CUB_300001_SM_10006detail10radix_sort31DeviceRadixSortSingleTileKernelINS1_5radix10policy_hubIiNS0_8NullTypeEyE10Policy1000ELNS0_9SortOrderE0EiS6_yNS1_21identity_decomposer_tEEEvPKT1_PSB_PKT2_PSF_T3_iiT4_:
	.zero		34880


//--------------------- .nv.shared._ZN3cub18CUB_300001_SM_10006detail6reduce28DeviceReduceSingleTileKernelINS2_10policy_hubIiyN4cuda3std3__44plusIiEEE10Policy1000EPiSC_iS9_iiNS7_10__identityEEEvT0_T1_T2_T3_T4_T6_ --------------------------
	.section	.nv.shared._ZN3cub18CUB_300001_SM_10006detail6reduce28DeviceReduceSingleTileKernelINS2_10policy_hubIiyN4cuda3std3__44plusIiEEE10Policy1000EPiSC_iS9_iiNS7_10__identityEEEvT0_T1_T2_T3_T4_T6_,"aw",@nobits
	.sectionflags	@""
	.align	16
.nv.shared._ZN3cub18CUB_300001_SM_10006detail6reduce28DeviceReduceSingleTileKernelINS2_10policy_hubIiyN4cuda3std3__44plusIiEEE10Policy1000EPiSC_iS9_iiNS7_10__identityEEEvT0_T1_T2_T3_T4_T6_:
	.zero		1072


//--------------------- .nv.shared._ZN3cub18CUB_300001_SM_10006detail6reduce18DeviceReduceKernelINS2_10policy_hubIiyN4cuda3std3__44plusIiEEE10Policy1000EPiyS9_iNS7_10__identityEEEvT0_PT3_T1_NS0_13GridEvenShareISH_EET2_T4_ --------------------------
	.section	.nv.shared._ZN3cub18CUB_300001_SM_10006detail6reduce18DeviceReduceKernelINS2_10policy_hubIiyN4cuda3std3__44plusIiEEE10Policy1000EPiyS9_iNS7_10__identityEEEvT0_PT3_T1_NS0_13GridEvenShareISH_EET2_T4_,"aw",@nobits
	.sectionflags	@""
	.align	16
.nv.shared._ZN3cub18CUB_300001_SM_10006detail6reduce18DeviceReduceKernelINS2_10policy_hubIiyN4cuda3std3__44plusIiEEE10Policy1000EPiyS9_iNS7_10__identityEEEvT0_PT3_T1_NS0_13GridEvenShareISH_EET2_T4_:
	.zero		1072


//--------------------- .nv.shared._ZN3cub18CUB_300001_SM_10006detail6reduce28DeviceReduceSingleTileKernelINS2_10policy_hubIiyN4cuda3std3__44plusIiEEE10Policy1000EPiSC_yS9_iiNS7_10__identityEEEvT0_T1_T2_T3_T4_T6_ --------------------------
	.section	.nv.shared._ZN3cub18CUB_300001_SM_10006detail6reduce28DeviceReduceSingleTileKernelINS2_10policy_hubIiyN4cuda3std3__44plusIiEEE10Policy1000EPiSC_yS9_iiNS7_10__identityEEEvT0_T1_T2_T3_T4_T6_,"aw",@nobits
	.sectionflags	@""
	.align	16
.nv.shared._ZN3cub18CUB_300001_SM_10006detail6reduce28DeviceReduceSingleTileKernelINS2_10policy_hubIiyN4cuda3std3__44plusIiEEE10Policy1000EPiSC_yS9_iiNS7_10__identityEEEvT0_T1_T2_T3_T4_T6_:
	.zero		1072


//--------------------- .nv.shared._ZN3cub18CUB_300001_SM_10006detail6reduce28DeviceReduceSingleTileKernelINS2_10policy_hubIijN4cuda3std3__44plusIiEEE10Policy1000EPiSC_iS9_iiNS7_10__identityEEEvT0_T1_T2_T3_T4_T6_ --------------------------
	.section	.nv.shared._ZN3cub18CUB_300001_SM_10006detail6reduce28DeviceReduceSingleTileKernelINS2_10policy_hubIijN4cuda3std3__44plusIiEEE10Policy1000EPiSC_iS9_iiNS7_10__identityEEEvT0_T1_T2_T3_T4_T6_,"aw",@nobits
	.sectionflags	@""
	.align	16
.nv.shared._ZN3cub18CUB_300001_SM_10006detail6reduce28DeviceReduceSingleTileKernelINS2_10policy_hubIijN4cuda3std3__44plusIiEEE10Policy1000EPiSC_iS9_iiNS7_10__identityEEEvT0_T1_T2_T3_T4_T6_:
	.zero		1072


//--------------------- .nv.shared._ZN3cub18CUB_300001_SM_10006detail6reduce18DeviceReduceKernelINS2_10policy_hubIijN4cuda3std3__44plusIiEEE10Policy1000EPijS9_iNS7_10__identityEEEvT0_PT3_T1_NS0_13GridEvenShareISH_EET2_T4_ --------------------------
	.section	.nv.shared._ZN3cub18CUB_300001_SM_10006detail6reduce18DeviceReduceKernelINS2_10policy_hubIijN4cuda3std3__44plusIiEEE10Policy1000EPijS9_iNS7_10__identityEEEvT0_PT3_T1_NS0_13GridEvenShareISH_EET2_T4_,"aw",@nobits
	.sectionflags	@""
	.align	16
.nv.shared._ZN3cub18CUB_300001_SM_10006detail6reduce18DeviceReduceKernelINS2_10policy_hubIijN4cuda3std3__44plusIiEEE10Policy1000EPijS9_iNS7_10__identityEEEvT0_PT3_T1_NS0_13GridEvenShareISH_EET2_T4_:
	.zero		1072


//--------------------- .nv.shared._ZN3cub18CUB_300001_SM_10006detail6reduce28DeviceReduceSingleTileKernelINS2_10policy_hubIijN4cuda3std3__44plusIiEEE10Policy1000EPiSC_jS9_iiNS7_10__identityEEEvT0_T1_T2_T3_T4_T6_ --------------------------
	.section	.nv.shared._ZN3cub18CUB_300001_SM_10006detail6reduce28DeviceReduceSingleTileKernelINS2_10policy_hubIijN4cuda3std3__44plusIiEEE10Policy1000EPiSC_jS9_iiNS7_10__identityEEEvT0_T1_T2_T3_T4_T6_,"aw",@nobits
	.sectionflags	@""
	.align	16
.nv.shared._ZN3cub18CUB_300001_SM_10006detail6reduce28DeviceReduceSingleTileKernelINS2_10policy_hubIijN4cuda3std3__44plusIiEEE10Policy1000EPiSC_jS9_iiNS7_10__identityEEEvT0_T1_T2_T3_T4_T6_:
	.zero		1072


//--------------------- .nv.shared._ZN3cub18CUB_300001_SM_10006detail11EmptyKernelIvEEvv --------------------------
	.section	.nv.shared._ZN3cub18CUB_300001_SM_10006detail11EmptyKernelIvEEvv,"aw",@nobits
	.sectionflags	@""
	.align	16
	.zero		1024


//--------------------- .nv.shared._ZN6thrust24THRUST_300001_SM_1000_NS8cuda_cub4core6detail13_kernel_agentINS1_15__reduce_by_key16ReduceByKeyAgentIPiPfNS0_16discard_iteratorINS0_11use_defaultEEES8_N4cuda3std3__48equal_toIiEENSE_4plusIfEEPllEEJS7_S8_SB_S8_SJ_N3cub18CUB_300001_SM_100024ReduceByKeyScanTileStateIflLb1EEESG_SI_llEEEvDpT0_ --------------------------
	.section	.nv.shared._ZN6thrust24THRUST_300001_SM_1000_NS8cuda_cub4core6detail13_kernel_agentINS1_15__reduce_by_key16ReduceByKeyAgentIPiPfNS0_16discard_iteratorINS0_11use_defaultEEES8_N4cuda3std3__48equal_toIiEENSE_4plusIfEEPllEEJS7_S8_SB_S8_SJ_N3cub18CUB_300001_SM_100024ReduceByKeyScanTileStateIflLb1EEESG_SI_llEEEvDpT0_,"aw",@nobits
	.sectionflags	@""
	.align	16
	.zero		1024


//--------------------- .nv.shared._ZN6thrust24THRUST_300001_SM_1000_NS8cuda_cub4core6detail13_kernel_agentINS1_15__reduce_by_key9InitAgentIN3cub18CUB_300001_SM_100024ReduceByKeyScanTileStateIflLb1EEElPlEEJSA_lSB_EEEvDpT0_ --------------------------
	.section	.nv.shared._ZN6thrust24THRUST_300001_SM_1000_NS8cuda_cub4core6detail13_kernel_agentINS1_15__reduce_by_key9InitAgentIN3cub18CUB_300001_SM_100024ReduceByKeyScanTileStateIflLb1EEElPlEEJSA_lSB_EEEvDpT0_,"aw",@nobits
	.sectionflags	@""
	.align	16
	.zero		1024


//--------------------- .nv.shared._ZN6thrust24THRUST_300001_SM_1000_NS8cuda_cub4core6detail13_kernel_agentINS1_15__reduce_by_key16ReduceByKeyAgentIPiPfNS0_16discard_iteratorINS0_11use_defaultEEES8_N4cuda3std3__48equal_toIiEENSE_4plusIfEES7_iEEJS7_S8_SB_S8_S7_N3cub18CUB_300001_SM_100024ReduceByKeyScanTileStateIfiLb1EEESG_SI_iiEEEvDpT0_ --------------------------
	.section	.nv.shared._ZN6thrust24THRUST_300001_SM_1000_NS8cuda_cub4core6detail13_kernel_agentINS1_15__reduce_by_key16ReduceByKeyAgentIPiPfNS0_16discard_iteratorINS0_11use_defaultEEES8_N4cuda3std3__48equal_toIiEENSE_4plusIfEES7_iEEJS7_S8_SB_S8_S7_N3cub18CUB_300001_SM_100024ReduceByKeyScanTileStateIfiLb1EEESG_SI_iiEEEvDpT0_,"aw",@nobits
	.sectionflags	@""
	.align	16
	.zero		1024


//--------------------- .nv.shared._ZN6thrust24THRUST_300001_SM_1000_NS8cuda_cub4core6detail13_kernel_agentINS1_15__reduce_by_key9InitAgentIN3cub18CUB_300001_SM_100024ReduceByKeyScanTileStateIfiLb1EEEiPiEEJSA_iSB_EEEvDpT0_ --------------------------
	.section	.nv.shared._ZN6thrust24THRUST_300001_SM_1000_NS8cuda_cub4core6detail13_kernel_agentINS1_15__reduce_by_key9InitAgentIN3cub18CUB_300001_SM_100024ReduceByKeyScanTileStateIfiLb1EEEiPiEEJSA_iSB_EEEvDpT0_,"aw",@nobits
	.sectionflags	@""
	.align	16
	.zero		1024


//--------------------- .nv.shared._ZN6thrust24THRUST_300001_SM_1000_NS8cuda_cub4core6detail13_kernel_agentINS1_15__reduce_by_key16ReduceByKeyAgentIPiNS0_17constant_iteratorIiNS0_11use_defaultES9_EES7_S7_N4cuda3std3__48equal_toIiEENSD_4plusIiEEPllEEJS7_SA_S7_S7_SI_N3cub18CUB_300001_SM_100024ReduceByKeyScanTileStateIilLb1EEESF_SH_llEEEvDpT0_ --------------------------
	.section	.nv.shared._ZN6thrust24THRUST_300001_SM_1000_NS8cuda_cub4core6detail13_kernel_agentINS1_15__reduce_by_key16ReduceByKeyAgentIPiNS0_17constant_iteratorIiNS0_11use_defaultES9_EES7_S7_N4cuda3std3__48equal_toIiEENSD_4plusIiEEPllEEJS7_SA_S7_S7_SI_N3cub18CUB_300001_SM_100024ReduceByKeyScanTileStateIilLb1EEESF_SH_llEEEvDpT0_,"aw",@nobits
	.sectionflags	@""
	.align	16
	.zero		1024


//--------------------- .nv.shared._ZN6thrust24THRUST_300001_SM_1000_NS8cuda_cub4core6detail13_kernel_agentINS1_15__reduce_by_key9InitAgentIN3cub18CUB_300001_SM_100024ReduceByKeyScanTileStateIilLb1EEElPlEEJSA_lSB_EEEvDpT0_ --------------------------
	.section	.nv.shared._ZN6thrust24THRUST_300001_SM_1000_NS8cuda_cub4core6detail13_kernel_agentINS1_15__reduce_by_key9InitAgentIN3cub18CUB_300001_SM_100024ReduceByKeyScanTileStateIilLb1EEElPlEEJSA_lSB_EEEvDpT0_,"aw",@nobits
	.sectionflags	@""
	.align	16
	.zero		1024


//--------------------- .nv.shared._ZN6thrust24THRUST_300001_SM_1000_NS8cuda_cub4core6detail13_kernel_agentINS1_15__reduce_by_key16ReduceByKeyAgentIPiNS0_17constant_iteratorIiNS0_11use_defaultES9_EES7_S7_N4cuda3std3__48equal_toIiEENSD_4plusIiEES7_iEEJS7_SA_S7_S7_S7_N3cub18CUB_300001_SM_100024ReduceByKeyScanTileStateIiiLb1EEESF_SH_iiEEEvDpT0_ --------------------------
	.section	.nv.shared._ZN6thrust24THRUST_300001_SM_1000_NS8cuda_cub4core6detail13_kernel_agentINS1_15__reduce_by_key16ReduceByKeyAgentIPiNS0_17constant_iteratorIiNS0_11use_defaultES9_EES7_S7_N4cuda3std3__48equal_toIiEENSD_4plusIiEES7_iEEJS7_SA_S7_S7_S7_N3cub18CUB_300001_SM_100024ReduceByKeyScanTileStateIiiLb1EEESF_SH_iiEEEvDpT0_,"aw",@nobits
	.sectionflags	@""
	.align	16
	.zero		1024


//--------------------- .nv.shared._ZN6thrust24THRUST_300001_SM_1000_NS8cuda_cub4core6detail13_kernel_agentINS1_15__reduce_by_key9InitAgentIN3cub18CUB_300001_SM_100024ReduceByKeyScanTileStateIiiLb1EEEiPiEEJSA_iSB_EEEvDpT0_ --------------------------
	.section	.nv.shared._ZN6thrust24THRUST_300001_SM_1000_NS8cuda_cub4core6detail13_kernel_agentINS1_15__reduce_by_key9InitAgentIN3cub18CUB_300001_SM_100024ReduceByKeyScanTileStateIiiLb1EEEiPiEEJSA_iSB_EEEvDpT0_,"aw",@nobits
	.sectionflags	@""
	.align	16
	.zero		1024


//--------------------- .nv.shared._Z6gatherIfEvPT_ii --------------------------
	.section	.nv.shared._Z6gatherIfEvPT_ii,"aw",@nobits
	.sectionflags	@""
	.align	16
	.zero		1024


//--------------------- .nv.shared._Z12reduceGlobalILj1EfEvPT0_S1_j --------------------------
	.section	.nv.shared._Z12reduceGlobalILj1EfEvPT0_S1_j,"aw",@nobits
	.sectionflags	@""
	.align	16
	.zero		1024


//--------------------- .nv.shared._Z12reduceGlobalILj2EfEvPT0_S1_j --------------------------
	.section	.nv.shared._Z12reduceGlobalILj2EfEvPT0_S1_j,"aw",@nobits
	.sectionflags	@""
	.align	16
	.zero		1024


//--------------------- .nv.shared._Z12reduceGlobalILj4EfEvPT0_S1_j --------------------------
	.section	.nv.shared._Z12reduceGlobalILj4EfEvPT0_S1_j,"aw",@nobits
	.sectionflags	@""
	.align	16
	.zero		1024


//--------------------- .nv.shared._Z12reduceGlobalILj8EfEvPT0_S1_j --------------------------
	.section	.nv.shared._Z12reduceGlobalILj8EfEvPT0_S1_j,"aw",@nobits
	.sectionflags	@""
	.align	16
	.zero		1024


//--------------------- .nv.shared._Z12reduceGlobalILj16EfEvPT0_S1_j --------------------------
	.section	.nv.shared._Z12reduceGlobalILj16EfEvPT0_S1_j,"aw",@nobits
	.sectionflags	@""
	.align	16
	.zero		1024


//--------------------- .nv.shared._Z12reduceGlobalILj32EfEvPT0_S1_j --------------------------
	.section	.nv.shared._Z12reduceGlobalILj32EfEvPT0_S1_j,"aw",@nobits
	.sectionflags	@""
	.align	16
	.zero		1024


//--------------------- .nv.shared._Z12reduceGlobalILj64EfEvPT0_S1_j --------------------------
	.section	.nv.shared._Z12reduceGlobalILj64EfEvPT0_S1_j,"aw",@nobits
	.sectionflags	@""
	.align	16
	.zero		1024


//--------------------- .nv.shared._Z12reduceGlobalILj128EfEvPT0_S1_j --------------------------
	.section	.nv.shared._Z12reduceGlobalILj128EfEvPT0_S1_j,"aw",@nobits
	.sectionflags	@""
	.align	16
	.zero		1024


//--------------------- .nv.shared._Z12reduceGlobalILj256EfEvPT0_S1_j --------------------------
	.section	.nv.shared._Z12reduceGlobalILj256EfEvPT0_S1_j,"aw",@nobits
	.sectionflags	@""
	.align	16
	.zero		1024


//--------------------- .nv.shared._Z12reduceGlobalILj512EfEvPT0_S1_j --------------------------
	.section	.nv.shared._Z12reduceGlobalILj512EfEvPT0_S1_j,"aw",@nobits
	.sectionflags	@""
	.align	16
	.zero		1024


//--------------------- .nv.shared._Z6gatherIiEvPT_ii --------------------------
	.section	.nv.shared._Z6gatherIiEvPT_ii,"aw",@nobits
	.sectionflags	@""
	.align	16
	.zero		1024


//--------------------- .nv.shared._Z12reduceGlobalILj1EiEvPT0_S1_j --------------------------
	.section	.nv.shared._Z12reduceGlobalILj1EiEvPT0_S1_j,"aw",@nobits
	.sectionflags	@""
	.align	16
	.zero		1024


//--------------------- .nv.shared._Z12reduceGlobalILj2EiEvPT0_S1_j --------------------------
	.section	.nv.shared._Z12reduceGlobalILj2EiEvPT0_S1_j,"aw",@nobits
	.sectionflags	@""
	.align	16
	.zero		1024


//--------------------- .nv.shared._Z12reduceGlobalILj4EiEvPT0_S1_j --------------------------
	.section	.nv.shared._Z12reduceGlobalILj4EiEvPT0_S1_j,"aw",@nobits
	.sectionflags	@""
	.align	16
	.zero		1024


//--------------------- .nv.shared._Z12reduceGlobalILj8EiEvPT0_S1_j --------------------------
	.section	.nv.shared._Z12reduceGlobalILj8EiEvPT0_S1_j,"aw",@nobits
	.sectionflags	@""
	.align	16
	.zero		1024


//--------------------- .nv.shared._Z12reduceGlobalILj16EiEvPT0_S1_j --------------------------
	.section	.nv.shared._Z12reduceGlobalILj16EiEvPT0_S1_j,"aw",@nobits
	.sectionflags	@""
	.align	16
	.zero		1024


//--------------------- .nv.shared._Z12reduceGlobalILj32EiEvPT0_S1_j --------------------------
	.section	.nv.shared._Z12reduceGlobalILj32EiEvPT0_S1_j,"aw",@nobits
	.sectionflags	@""
	.align	16
	.zero		1024


//--------------------- .nv.shared._Z12reduceGlobalILj64EiEvPT0_S1_j --------------------------
	.section	.nv.shared._Z12reduceGlobalILj64EiEvPT0_S1_j,"aw",@nobits
	.sectionflags	@""
	.align	16
	.zero		1024


//--------------------- .nv.shared._Z12reduceGlobalILj128EiEvPT0_S1_j --------------------------
	.section	.nv.shared._Z12reduceGlobalILj128EiEvPT0_S1_j,"aw",@nobits
	.sectionflags	@""
	.align	16
	.zero		1024


//--------------------- .nv.shared._Z12reduceGlobalILj256EiEvPT0_S1_j --------------------------
	.section	.nv.shared._Z12reduceGlobalILj256EiEvPT0_S1_j,"aw",@nobits
	.sectionflags	@""
	.align	16
	.zero		1024


//--------------------- .nv.shared._Z12reduceGlobalILj512EiEvPT0_S1_j --------------------------
	.section	.nv.shared._Z12reduceGlobalILj512EiEvPT0_S1_j,"aw",@nobits
	.sectionflags	@""
	.align	16
	.zero		1024


//--------------------- .nv.shared._Z14pickMembershipPiS_iii --------------------------
	.section	.nv.shared._Z14pickMembershipPiS_iii,"aw",@nobits
	.sectionflags	@""
	.align	16
	.zero		1024


//--------------------- .nv.shared._Z14pickCoordinatePfS_PiS_S0_iiii --------------------------
	.section	.nv.shared._Z14pickCoordinatePfS_PiS_S0_iiii,"aw",@nobits
	.sectionflags	@""
	.align	16
	.zero		1024


//--------------------- .nv.shared._Z14updateClustersPfS_PiS0_iii --------------------------
	.section	.nv.shared._Z14updateClustersPfS_PiS0_iii,"aw",@nobits
	.sectionflags	@""
	.align	16
	.zero		1024


//--------------------- .nv.shared._Z14pointsDistancePfS_PiS0_S0_iii --------------------------
	.section	.nv.shared._Z14pointsDistancePfS_PiS0_S0_iii,"aw",@nobits
	.sectionflags	@""
	.align	16
	.zero		1024


//--------------------- .nv.constant0._ZN3cub18CUB_300001_SM_10006detail10radix_sort29DeviceRadixSortOnesweepKernelINS1_5radix10policy_hubIiiyE10Policy1000ELNS0_9SortOrderE0EiiyiiNS1_21identity_decomposer_tEEEvPT5_SB_PT3_PKSC_PT1_PKSG_PT2_PKSK_T4_iiT6_ --------------------------
	.section	.nv.constant0._ZN3cub18CUB_300001_SM_10006detail10radix_sort29DeviceRadixSortOnesweepKernelINS1_5radix10policy_hubIiiyE10Policy1000ELNS0_9SortOrderE0EiiyiiNS1_21identity_decomposer_tEEEvPT5_SB_PT3_PKSC_PT1_PKSG_PT2_PKSK_T4_iiT6_,"a",@progbits
	.sectionflags	@""
	.align	4
.nv.constant0._ZN3cub18CUB_300001_SM_10006detail10radix_sort29DeviceRadixSortOnesweepKernelINS1_5radix10policy_hubIiiyE10Policy1000ELNS0_9SortOrderE0EiiyiiNS1_21identity_decomposer_tEEEvPT5_SB_PT3_PKSC_PT1_PKSG_PT2_PKSK_T4_iiT6_:
	.zero		973


//--------------------- .nv.constant0._ZN3cub18CUB_300001_SM_10006detail10radix_sort33DeviceRadixSortExclusiveSumKernelINS1_5radix10policy_hubIiiyE10Policy1000EyEEvPT0_ --------------------------
	.section	.nv.constant0._ZN3cub18CUB_300001_SM_10006detail10radix_sort33DeviceRadixSortExclusiveSumKernelINS1_5radix10policy_hubIiiyE10Policy1000EyEEvPT0_,"a",@progbits
	.sectionflags	@""
	.align	4
.nv.constant0._ZN3cub18CUB_300001_SM_10006detail10radix_sort33DeviceRadixSortExclusiveSumKernelINS1_5radix10policy_hubIiiyE10Policy1000EyEEvPT0_:
	.zero		904


//--------------------- .nv.constant0._ZN3cub18CUB_300001_SM_10006detail10radix_sort30DeviceRadixSortHistogramKernelINS1_5radix10policy_hubIiiyE10Policy1000ELNS0_9SortOrderE0EiyNS1_21identity_decomposer_tEEEvPT2_PKT1_SA_iiT3_ --------------------------
	.section	.nv.constant0._ZN3cub18CUB_300001_SM_10006detail10radix_sort30DeviceRadixSortHistogramKernelINS1_5radix10policy_hubIiiyE10Policy1000ELNS0_9SortOrderE0EiyNS1_21identity_decomposer_tEEEvPT2_PKT1_SA_iiT3_,"a",@progbits
	.sectionflags	@""
	.align	4
.nv.constant0._ZN3cub18CUB_300001_SM_10006detail10radix_sort30DeviceRadixSortHistogramKernelINS1_5radix10policy_hubIiiyE10Policy1000ELNS0_9SortOrderE0EiyNS1_21identity_decomposer_tEEEvPT2_PKT1_SA_iiT3_:
	.zero		929


//--------------------- .nv.constant0._ZN3cub18CUB_300001_SM_10006detail10radix_sort31DeviceRadixSortSingleTileKernelINS1_5radix10policy_hubIiiyE10Policy1000ELNS0_9SortOrderE0EiiyNS1_21identity_decomposer_tEEEvPKT1_PSA_PKT2_PSE_T3_iiT4_ --------------------------
	.section	.nv.constant0._ZN3cub18CUB_300001_SM_10006detail10radix_sort31DeviceRadixSortSingleTileKernelINS1_5radix10policy_hubIiiyE10Policy1000ELNS0_9SortOrderE0EiiyNS1_21identity_decomposer_tEEEvPKT1_PSA_PKT2_PSE_T3_iiT4_,"a",@progbits
	.sectionflags	@""
	.align	4
.nv.constant0._ZN3cub18CUB_300001_SM_10006detail10radix_sort31DeviceRadixSortSingleTileKernelINS1_5radix10policy_hubIiiyE10Policy1000ELNS0_9SortOrderE0EiiyNS1_21identity_decomposer_tEEEvPKT1_PSA_PKT2_PSE_T3_iiT4_:
	.zero		945


//--------------------- .nv.constant0._ZN3cub18CUB_300001_SM_10006detail10radix_sort29DeviceRadixSortOnesweepKernelINS1_5radix10policy_hubIifyE10Policy1000ELNS0_9SortOrderE0EifyiiNS1_21identity_decomposer_tEEEvPT5_SB_PT3_PKSC_PT1_PKSG_PT2_PKSK_T4_iiT6_ --------------------------
	.section	.nv.constant0._ZN3cub18CUB_300001_SM_10006detail10radix_sort29DeviceRadixSortOnesweepKernelINS1_5radix10policy_hubIifyE10Policy1000ELNS0_9SortOrderE0EifyiiNS1_21identity_decomposer_tEEEvPT5_SB_PT3_PKSC_PT1_PKSG_PT2_PKSK_T4_iiT6_,"a",@progbits
	.sectionflags	@""
	.align	4
.nv.constant0._ZN3cub18CUB_300001_SM_10006detail10radix_sort29DeviceRadixSortOnesweepKernelINS1_5radix10policy_hubIifyE10Policy1000ELNS0_9SortOrderE0EifyiiNS1_21identity_decomposer_tEEEvPT5_SB_PT3_PKSC_PT1_PKSG_PT2_PKSK_T4_iiT6_:
	.zero		973


//--------------------- .nv.constant0._ZN3cub18CUB_300001_SM_10006detail10radix_sort33DeviceRadixSortExclusiveSumKernelINS1_5radix10policy_hubIifyE10Policy1000EyEEvPT0_ --------------------------
	.section	.nv.constant0._ZN3cub18CUB_300001_SM_10006detail10radix_sort33DeviceRadixSortExclusiveSumKernelINS1_5radix10policy_hubIifyE10Policy1000EyEEvPT0_,"a",@progbits
	.sectionflags	@""
	.align	4
.nv.constant0._ZN3cub18CUB_300001_SM_10006detail10radix_sort33DeviceRadixSortExclusiveSumKernelINS1_5radix10policy_hubIifyE10Policy1000EyEEvPT0_:
	.zero		904


//--------------------- .nv.constant0._ZN3cub18CUB_300001_SM_10006detail10radix_sort30DeviceRadixSortHistogramKernelINS1_5radix10policy_hubIifyE10Policy1000ELNS0_9SortOrderE0EiyNS1_21identity_decomposer_tEEEvPT2_PKT1_SA_iiT3_ --------------------------
	.section	.nv.constant0._ZN3cub18CUB_300001_SM_10006detail10radix_sort30DeviceRadixSortHistogramKernelINS1_5radix10policy_hubIifyE10Policy1000ELNS0_9SortOrderE0EiyNS1_21identity_decomposer_tEEEvPT2_PKT1_SA_iiT3_,"a",@progbits
	.sectionflags	@""
	.align	4
.nv.constant0._ZN3cub18CUB_300001_SM_10006detail10radix_sort30DeviceRadixSortHistogramKernelINS1_5radix10policy_hubIifyE10Policy1000ELNS0_9SortOrderE0EiyNS1_21identity_decomposer_tEEEvPT2_PKT1_SA_iiT3_:
	.zero		929


//--------------------- .nv.constant0._ZN3cub18CUB_300001_SM_10006detail10radix_sort31DeviceRadixSortSingleTileKernelINS1_5radix10policy_hubIifyE10Policy1000ELNS0_9SortOrderE0EifyNS1_21identity_decomposer_tEEEvPKT1_PSA_PKT2_PSE_T3_iiT4_ --------------------------
	.section	.nv.constant0._ZN3cub18CUB_300001_SM_10006detail10radix_sort31DeviceRadixSortSingleTileKernelINS1_5radix10policy_hubIifyE10Policy1000ELNS0_9SortOrderE0EifyNS1_21identity_decomposer_tEEEvPKT1_PSA_PKT2_PSE_T3_iiT4_,"a",@progbits
	.sectionflags	@""
	.align	4
.nv.constant0._ZN3cub18CUB_300001_SM_10006detail10radix_sort31DeviceRadixSortSingleTileKernelINS1_5radix10policy_hubIifyE10Policy1000ELNS0_9SortOrderE0EifyNS1_21identity_decomposer_tEEEvPKT1_PSA_PKT2_PSE_T3_iiT4_:
	.zero		945


//--------------------- .nv.constant0._ZN3cub18CUB_300001_SM_10006detail10radix_sort29DeviceRadixSortOnesweepKernelINS1_5radix10policy_hubIiNS0_8NullTypeEyE10Policy1000ELNS0_9SortOrderE0EiS6_yiiNS1_21identity_decomposer_tEEEvPT5_SC_PT3_PKSD_PT1_PKSH_PT2_PKSL_T4_iiT6_ --------------------------
	.section	.nv.constant0._ZN3cub18CUB_300001_SM_10006detail10radix_sort29DeviceRadixSortOnesweepKernelINS1_5radix10policy_hubIiNS0_8NullTypeEyE10Policy1000ELNS0_9SortOrderE0EiS6_yiiNS1_21identity_decomposer_tEEEvPT5_SC_PT3_PKSD_PT1_PKSH_PT2_PKSL_T4_iiT6_,"a",@progbits
	.sectionflags	@""
	.align	4
.nv.constant0._ZN3cub18CUB_300001_SM_10006detail10radix_sort29DeviceRadixSortOnesweepKernelINS1_5radix10policy_hubIiNS0_8NullTypeEyE10Policy1000ELNS0_9SortOrderE0EiS6_yiiNS1_21identity_decomposer_tEEEvPT5_SC_PT3_PKSD_PT1_PKSH_PT2_PKSL_T4_iiT6_:
	.zero		973


//--------------------- .nv.constant0._ZN3cub18CUB_300001_SM_10006detail10radix_sort33DeviceRadixSortExclusiveSumKernelINS1_5radix10policy_hubIiNS0_8NullTypeEyE10Policy1000EyEEvPT0_ --------------------------
	.section	.nv.constant0._ZN3cub18CUB_300001_SM_10006detail10radix_sort33DeviceRadixSortExclusiveSumKernelINS1_5radix10policy_hubIiNS0_8NullTypeEyE10Policy1000EyEEvPT0_,"a",@progbits
	.sectionflags	@""
	.align	4
.nv.constant0._ZN3cub18CUB_300001_SM_10006detail10radix_sort33DeviceRadixSortExclusiveSumKernelINS1_5radix10policy_hubIiNS0_8NullTypeEyE10Policy1000EyEEvPT0_:
	.zero		904


//--------------------- .nv.constant0._ZN3cub18CUB_300001_SM_10006detail10radix_sort30DeviceRadixSortHistogramKernelINS1_5radix10policy_hubIiNS0_8NullTypeEyE10Policy1000ELNS0_9SortOrderE0EiyNS1_21identity_decomposer_tEEEvPT2_PKT1_SB_iiT3_ --------------------------
	.section	.nv.constant0._ZN3cub18CUB_300001_SM_10006detail10radix_sort30DeviceRadixSortHistogramKernelINS1_5radix10policy_hubIiNS0_8NullTypeEyE10Policy1000ELNS0_9SortOrderE0EiyNS1_21identity_decomposer_tEEEvPT2_PKT1_SB_iiT3_,"a",@progbits
	.sectionflags	@""
	.align	4
.nv.constant0._ZN3cub18CUB_300001_SM_10006detail10radix_sort30DeviceRadixSortHistogramKernelINS1_5radix10policy_hubIiNS0_8NullTypeEyE10Policy1000ELNS0_9SortOrderE0EiyNS1_21identity_decomposer_tEEEvPT2_PKT1_SB_iiT3_:
	.zero		929


//--------------------- .nv.constant0._ZN3cub18CUB_300001_SM_10006detail10radix_sort31DeviceRadixSortSingleTileKernelINS1_5radix10policy_hubIiNS0_8NullTypeEyE10Policy1000ELNS0_9SortOrderE0EiS6_yNS1_21identity_decomposer_tEEEvPKT1_PSB_PKT2_PSF_T3_iiT4_ --------------------------
	.section	.nv.constant0._ZN3cub18CUB_300001_SM_10006detail10radix_sort31DeviceRadixSortSingleTileKernelINS1_5radix10policy_hubIiNS0_8NullTypeEyE10Policy1000ELNS0_9SortOrderE0EiS6_yNS1_21identity_decomposer_tEEEvPKT1_PSB_PKT2_PSF_T3_iiT4_,"a",@progbits
	.sectionflags	@""
	.align	4
.nv.constant0._ZN3cub18CUB_300001_SM_10006detail10radix_sort31DeviceRadixSortSingleTileKernelINS1_5radix10policy_hubIiNS0_8NullTypeEyE10Policy1000ELNS0_9SortOrderE0EiS6_yNS1_21identity_decomposer_tEEEvPKT1_PSB_PKT2_PSF_T3_iiT4_:
	.zero		945


//--------------------- .nv.constant0._ZN3cub18CUB_300001_SM_10006detail6reduce28DeviceReduceSingleTileKernelINS2_10policy_hubIiyN4cuda3std3__44plusIiEEE10Policy1000EPiSC_iS9_iiNS7_10__identityEEEvT0_T1_T2_T3_T4_T6_ --------------------------
	.section	.nv.constant0._ZN3cub18CUB_300001_SM_10006detail6reduce28DeviceReduceSingleTileKernelINS2_10policy_hubIiyN4cuda3std3__44plusIiEEE10Policy1000EPiSC_iS9_iiNS7_10__identityEEEvT0_T1_T2_T3_T4_T6_,"a",@progbits
	.sectionflags	@""
	.align	4
.nv.constant0._ZN3cub18CUB_300001_SM_10006detail6reduce28DeviceReduceSingleTileKernelINS2_10policy_hubIiyN4cuda3std3__44plusIiEEE10Policy1000EPiSC_iS9_iiNS7_10__identityEEEvT0_T1_T2_T3_T4_T6_:
	.zero		925


//--------------------- .nv.constant0._ZN3cub18CUB_300001_SM_10006detail6reduce18DeviceReduceKernelINS2_10policy_hubIiyN4cuda3std3__44plusIiEEE10Policy1000EPiyS9_iNS7_10__identityEEEvT0_PT3_T1_NS0_13GridEvenShareISH_EET2_T4_ --------------------------
	.section	.nv.constant0._ZN3cub18CUB_300001_SM_10006detail6reduce18DeviceReduceKernelINS2_10policy_hubIiyN4cuda3std3__44plusIiEEE10Policy1000EPiyS9_iNS7_10__identityEEEvT0_PT3_T1_NS0_13GridEvenShareISH_EET2_T4_,"a",@progbits
	.sectionflags	@""
	.align	4
.nv.constant0._ZN3cub18CUB_300001_SM_10006detail6reduce18DeviceReduceKernelINS2_10policy_hubIiyN4cuda3std3__44plusIiEEE10Policy1000EPiyS9_iNS7_10__identityEEEvT0_PT3_T1_NS0_13GridEvenShareISH_EET2_T4_:
	.zero		994


//--------------------- .nv.constant0._ZN3cub18CUB_300001_SM_10006detail6reduce28DeviceReduceSingleTileKernelINS2_10policy_hubIiyN4cuda3std3__44plusIiEEE10Policy1000EPiSC_yS9_iiNS7_10__identityEEEvT0_T1_T2_T3_T4_T6_ --------------------------
	.section	.nv.constant0._ZN3cub18CUB_300001_SM_10006detail6reduce28DeviceReduceSingleTileKernelINS2_10policy_hubIiyN4cuda3std3__44plusIiEEE10Policy1000EPiSC_yS9_iiNS7_10__identityEEEvT0_T1_T2_T3_T4_T6_,"a",@progbits
	.sectionflags	@""
	.align	4
.nv.constant0._ZN3cub18CUB_300001_SM_10006detail6reduce28DeviceReduceSingleTileKernelINS2_10policy_hubIiyN4cuda3std3__44plusIiEEE10Policy1000EPiSC_yS9_iiNS7_10__identityEEEvT0_T1_T2_T3_T4_T6_:
	.zero		929


//--------------------- .nv.constant0._ZN3cub18CUB_300001_SM_10006detail6reduce28DeviceReduceSingleTileKernelINS2_10policy_hubIijN4cuda3std3__44plusIiEEE10Policy1000EPiSC_iS9_iiNS7_10__identityEEEvT0_T1_T2_T3_T4_T6_ --------------------------
	.section	.nv.constant0._ZN3cub18CUB_300001_SM_10006detail6reduce28DeviceReduceSingleTileKernelINS2_10policy_hubIijN4cuda3std3__44plusIiEEE10Policy1000EPiSC_iS9_iiNS7_10__identityEEEvT0_T1_T2_T3_T4_T6_,"a",@progbits
	.sectionflags	@""
	.align	4
.nv.constant0._ZN3cub18CUB_300001_SM_10006detail6reduce28DeviceReduceSingleTileKernelINS2_10policy_hubIijN4cuda3std3__44plusIiEEE10Policy1000EPiSC_iS9_iiNS7_10__identityEEEvT0_T1_T2_T3_T4_T6_:
	.zero		925


//--------------------- .nv.constant0._ZN3cub18CUB_300001_SM_10006detail6reduce18DeviceReduceKernelINS2_10policy_hubIijN4cuda3std3__44plusIiEEE10Policy1000EPijS9_iNS7_10__identityEEEvT0_PT3_T1_NS0_13GridEvenShareISH_EET2_T4_ --------------------------
	.section	.nv.constant0._ZN3cub18CUB_300001_SM_10006detail6reduce18DeviceReduceKernelINS2_10policy_hubIijN4cuda3std3__44plusIiEEE10Policy1000EPijS9_iNS7_10__identityEEEvT0_PT3_T1_NS0_13GridEvenShareISH_EET2_T4_,"a",@progbits
	.sectionflags	@""
	.align	4
.nv.constant0._ZN3cub18CUB_300001_SM_10006detail6reduce18DeviceReduceKernelINS2_10policy_hubIijN4cuda3std3__44plusIiEEE10Policy1000EPijS9_iNS7_10__identityEEEvT0_PT3_T1_NS0_13GridEvenShareISH_EET2_T4_:
	.zero		958


//--------------------- .nv.constant0._ZN3cub18CUB_300001_SM_10006detail6reduce28DeviceReduceSingleTileKernelINS2_10policy_hubIijN4cuda3std3__44plusIiEEE10Policy1000EPiSC_jS9_iiNS7_10__identityEEEvT0_T1_T2_T3_T4_T6_ --------------------------
	.section	.nv.constant0._ZN3cub18CUB_300001_SM_10006detail6reduce28DeviceReduceSingleTileKernelINS2_10policy_hubIijN4cuda3std3__44plusIiEEE10Policy1000EPiSC_jS9_iiNS7_10__identityEEEvT0_T1_T2_T3_T4_T6_,"a",@progbits
	.sectionflags	@""
	.align	4
.nv.constant0._ZN3cub18CUB_300001_SM_10006detail6reduce28DeviceReduceSingleTileKernelINS2_10policy_hubIijN4cuda3std3__44plusIiEEE10Policy1000EPiSC_jS9_iiNS7_10__identityEEEvT0_T1_T2_T3_T4_T6_:
	.zero		925


//--------------------- .nv.constant0._ZN3cub18CUB_300001_SM_10006detail11EmptyKernelIvEEvv --------------------------
	.section	.nv.constant0._ZN3cub18CUB_300001_SM_10006detail11EmptyKernelIvEEvv,"a",@progbits
	.sectionflags	@""
	.align	4
.nv.constant0._ZN3cub18CUB_300001_SM_10006detail11EmptyKernelIvEEvv:
	.zero		896


//--------------------- .nv.constant0._ZN6thrust24THRUST_300001_SM_1000_NS8cuda_cub4core6detail13_kernel_agentINS1_15__reduce_by_key16ReduceByKeyAgentIPiPfNS0_16discard_iteratorINS0_11use_defaultEEES8_N4cuda3std3__48equal_toIiEENSE_4plusIfEEPllEEJS7_S8_SB_S8_SJ_N3cub18CUB_300001_SM_100024ReduceByKeyScanTileStateIflLb1EEESG_SI_llEEEvDpT0_ --------------------------
	.section	.nv.constant0._ZN6thrust24THRUST_300001_SM_1000_NS8cuda_cub4core6detail13_kernel_agentINS1_15__reduce_by_key16ReduceByKeyAgentIPiPfNS0_16discard_iteratorINS0_11use_defaultEEES8_N4cuda3std3__48equal_toIiEENSE_4plusIfEEPllEEJS7_S8_SB_S8_SJ_N3cub18CUB_300001_SM_100024ReduceByKeyScanTileStateIflLb1EEESG_SI_llEEEvDpT0_,"a",@progbits
	.sectionflags	@""
	.align	4
.nv.constant0._ZN6thrust24THRUST_300001_SM_1000_NS8cuda_cub4core6detail13_kernel_agentINS1_15__reduce_by_key16ReduceByKeyAgentIPiPfNS0_16discard_iteratorINS0_11use_defaultEEES8_N4cuda3std3__48equal_toIiEENSE_4plusIfEEPllEEJS7_S8_SB_S8_SJ_N3cub18CUB_300001_SM_100024ReduceByKeyScanTileStateIflLb1EEESG_SI_llEEEvDpT0_:
	.zero		976


//--------------------- .nv.constant0._ZN6thrust24THRUST_300001_SM_1000_NS8cuda_cub4core6detail13_kernel_agentINS1_15__reduce_by_key9InitAgentIN3cub18CUB_300001_SM_100024ReduceByKeyScanTileStateIflLb1EEElPlEEJSA_lSB_EEEvDpT0_ --------------------------
	.section	.nv.constant0._ZN6thrust24THRUST_300001_SM_1000_NS8cuda_cub4core6detail13_kernel_agentINS1_15__reduce_by_key9InitAgentIN3cub18CUB_300001_SM_100024ReduceByKeyScanTileStateIflLb1EEElPlEEJSA_lSB_EEEvDpT0_,"a",@progbits
	.sectionflags	@""
	.align	4
.nv.constant0._ZN6thrust24THRUST_300001_SM_1000_NS8cuda_cub4core6detail13_kernel_agentINS1_15__reduce_by_key9InitAgentIN3cub18CUB_300001_SM_100024ReduceByKeyScanTileStateIflLb1EEElPlEEJSA_lSB_EEEvDpT0_:
	.zero		920


//--------------------- .nv.constant0._ZN6thrust24THRUST_300001_SM_1000_NS8cuda_cub4core6detail13_kernel_agentINS1_15__reduce_by_key16ReduceByKeyAgentIPiPfNS0_16discard_iteratorINS0_11use_defaultEEES8_N4cuda3std3__48equal_toIiEENSE_4plusIfEES7_iEEJS7_S8_SB_S8_S7_N3cub18CUB_300001_SM_100024ReduceByKeyScanTileStateIfiLb1EEESG_SI_iiEEEvDpT0_ --------------------------
	.section	.nv.constant0._ZN6thrust24THRUST_300001_SM_1000_NS8cuda_cub4core6detail13_kernel_agentINS1_15__reduce_by_key16ReduceByKeyAgentIPiPfNS0_16discard_iteratorINS0_11use_defaultEEES8_N4cuda3std3__48equal_toIiEENSE_4plusIfEES7_iEEJS7_S8_SB_S8_S7_N3cub18CUB_300001_SM_100024ReduceByKeyScanTileStateIfiLb1EEESG_SI_iiEEEvDpT0_,"a",@progbits
	.sectionflags	@""
	.align	4
.nv.constant0._ZN6thrust24THRUST_300001_SM_1000_NS8cuda_cub4core6detail13_kernel_agentINS1_15__reduce_by_key16ReduceByKeyAgentIPiPfNS0_16discard_iteratorINS0_11use_defaultEEES8_N4cuda3std3__48equal_toIiEENSE_4plusIfEES7_iEEJS7_S8_SB_S8_S7_N3cub18CUB_300001_SM_100024ReduceByKeyScanTileStateIfiLb1EEESG_SI_iiEEEvDpT0_:
	.zero		964


//--------------------- .nv.constant0._ZN6thrust24THRUST_300001_SM_1000_NS8cuda_cub4core6detail13_kernel_agentINS1_15__reduce_by_key9InitAgentIN3cub18CUB_300001_SM_100024ReduceByKeyScanTileStateIfiLb1EEEiPiEEJSA_iSB_EEEvDpT0_ --------------------------
	.section	.nv.constant0._ZN6thrust24THRUST_300001_SM_1000_NS8cuda_cub4core6detail13_kernel_agentINS1_15__reduce_by_key9InitAgentIN3cub18CUB_300001_SM_100024ReduceByKeyScanTileStateIfiLb1EEEiPiEEJSA_iSB_EEEvDpT0_,"a",@progbits
	.sectionflags	@""
	.align	4
.nv.constant0._ZN6thrust24THRUST_300001_SM_1000_NS8cuda_cub4core6detail13_kernel_agentINS1_15__reduce_by_key9InitAgentIN3cub18CUB_300001_SM_100024ReduceByKeyScanTileStateIfiLb1EEEiPiEEJSA_iSB_EEEvDpT0_:
	.zero		920


//--------------------- .nv.constant0._ZN6thrust24THRUST_300001_SM_1000_NS8cuda_cub4core6detail13_kernel_agentINS1_15__reduce_by_key16ReduceByKeyAgentIPiNS0_17constant_iteratorIiNS0_11use_defaultES9_EES7_S7_N4cuda3std3__48equal_toIiEENSD_4plusIiEEPllEEJS7_SA_S7_S7_SI_N3cub18CUB_300001_SM_100024ReduceByKeyScanTileStateIilLb1EEESF_SH_llEEEvDpT0_ --------------------------
	.section	.nv.constant0._ZN6thrust24THRUST_300001_SM_1000_NS8cuda_cub4core6detail13_kernel_agentINS1_15__reduce_by_key16ReduceByKeyAgentIPiNS0_17constant_iteratorIiNS0_11use_defaultES9_EES7_S7_N4cuda3std3__48equal_toIiEENSD_4plusIiEEPllEEJS7_SA_S7_S7_SI_N3cub18CUB_300001_SM_100024ReduceByKeyScanTileStateIilLb1EEESF_SH_llEEEvDpT0_,"a",@progbits
	.sectionflags	@""
	.align	4
.nv.constant0._ZN6thrust24THRUST_300001_SM_1000_NS8cuda_cub4core6detail13_kernel_agentINS1_15__reduce_by_key16ReduceByKeyAgentIPiNS0_17constant_iteratorIiNS0_11use_defaultES9_EES7_S7_N4cuda3std3__48equal_toIiEENSD_4plusIiEEPllEEJS7_SA_S7_S7_SI_N3cub18CUB_300001_SM_100024ReduceByKeyScanTileStateIilLb1EEESF_SH_llEEEvDpT0_:
	.zero		976


//--------------------- .nv.constant0._ZN6thrust24THRUST_300001_SM_1000_NS8cuda_cub4core6detail13_kernel_agentINS1_15__reduce_by_key9InitAgentIN3cub18CUB_300001_SM_100024ReduceByKeyScanTileStateIilLb1EEElPlEEJSA_lSB_EEEvDpT0_ --------------------------
	.section	.nv.constant0._ZN6thrust24THRUST_300001_SM_1000_NS8cuda_cub4core6detail13_kernel_agentINS1_15__reduce_by_key9InitAgentIN3cub18CUB_300001_SM_100024ReduceByKeyScanTileStateIilLb1EEElPlEEJSA_lSB_EEEvDpT0_,"a",@progbits
	.sectionflags	@""
	.align	4
.nv.constant0._ZN6thrust24THRUST_300001_SM_1000_NS8cuda_cub4core6detail13_kernel_agentINS1_15__reduce_by_key9InitAgentIN3cub18CUB_300001_SM_100024ReduceByKeyScanTileStateIilLb1EEElPlEEJSA_lSB_EEEvDpT0_:
	.zero		920


//--------------------- .nv.constant0._ZN6thrust24THRUST_300001_SM_1000_NS8cuda_cub4core6detail13_kernel_agentINS1_15__reduce_by_key16ReduceByKeyAgentIPiNS0_17constant_iteratorIiNS0_11use_defaultES9_EES7_S7_N4cuda3std3__48equal_toIiEENSD_4plusIiEES7_iEEJS7_SA_S7_S7_S7_N3cub18CUB_300001_SM_100024ReduceByKeyScanTileStateIiiLb1EEESF_SH_iiEEEvDpT0_ --------------------------
	.section	.nv.constant0._ZN6thrust24THRUST_300001_SM_1000_NS8cuda_cub4core6detail13_kernel_agentINS1_15__reduce_by_key16ReduceByKeyAgentIPiNS0_17constant_iteratorIiNS0_11use_defaultES9_EES7_S7_N4cuda3std3__48equal_toIiEENSD_4plusIiEES7_iEEJS7_SA_S7_S7_S7_N3cub18CUB_300001_SM_100024ReduceByKeyScanTileStateIiiLb1EEESF_SH_iiEEEvDpT0_,"a",@progbits
	.sectionflags	@""
	.align	4
.nv.constant0._ZN6thrust24THRUST_300001_SM_1000_NS8cuda_cub4core6detail13_kernel_agentINS1_15__reduce_by_key16ReduceByKeyAgentIPiNS0_17constant_iteratorIiNS0_11use_defaultES9_EES7_S7_N4cuda3std3__48equal_toIiEENSD_4plusIiEES7_iEEJS7_SA_S7_S7_S7_N3cub18CUB_300001_SM_100024ReduceByKeyScanTileStateIiiLb1EEESF_SH_iiEEEvDpT0_:
	.zero		964


//--------------------- .nv.constant0._ZN6thrust24THRUST_300001_SM_1000_NS8cuda_cub4core6detail13_kernel_agentINS1_15__reduce_by_key9InitAgentIN3cub18CUB_300001_SM_100024ReduceByKeyScanTileStateIiiLb1EEEiPiEEJSA_iSB_EEEvDpT0_ --------------------------
	.section	.nv.constant0._ZN6thrust24THRUST_300001_SM_1000_NS8cuda_cub4core6detail13_kernel_agentINS1_15__reduce_by_key9InitAgentIN3cub18CUB_300001_SM_100024ReduceByKeyScanTileStateIiiLb1EEEiPiEEJSA_iSB_EEEvDpT0_,"a",@progbits
	.sectionflags	@""
	.align	4
.nv.constant0._ZN6thrust24THRUST_300001_SM_1000_NS8cuda_cub4core6detail13_kernel_agentINS1_15__reduce_by_key9InitAgentIN3cub18CUB_300001_SM_100024ReduceByKeyScanTileStateIiiLb1EEEiPiEEJSA_iSB_EEEvDpT0_:
	.zero		920


//--------------------- .nv.constant0._Z6gatherIfEvPT_ii --------------------------
	.section	.nv.constant0._Z6gatherIfEvPT_ii,"a",@progbits
	.sectionflags	@""
	.align	4
.nv.constant0._Z6gatherIfEvPT_ii:
	.zero		912


//--------------------- .nv.constant0._Z12reduceGlobalILj1EfEvPT0_S1_j --------------------------
	.section	.nv.constant0._Z12reduceGlobalILj1EfEvPT0_S1_j,"a",@progbits
	.sectionflags	@""
	.align	4
.nv.constant0._Z12reduceGlobalILj1EfEvPT0_S1_j:
	.zero		916


//--------------------- .nv.constant0._Z12reduceGlobalILj2EfEvPT0_S1_j --------------------------
	.section	.nv.constant0._Z12reduceGlobalILj2EfEvPT0_S1_j,"a",@progbits
	.sectionflags	@""
	.align	4
.nv.constant0._Z12reduceGlobalILj2EfEvPT0_S1_j:
	.zero		916


//--------------------- .nv.constant0._Z12reduceGlobalILj4EfEvPT0_S1_j --------------------------
	.section	.nv.constant0._Z12reduceGlobalILj4EfEvPT0_S1_j,"a",@progbits
	.sectionflags	@""
	.align	4
.nv.constant0._Z12reduceGlobalILj4EfEvPT0_S1_j:
	.zero		916


//--------------------- .nv.constant0._Z12reduceGlobalILj8EfEvPT0_S1_j --------------------------
	.section	.nv.constant0._Z12reduceGlobalILj8EfEvPT0_S1_j,"a",@progbits
	.sectionflags	@""
	.align	4
.nv.constant0._Z12reduceGlobalILj8EfEvPT0_S1_j:
	.zero		916


//--------------------- .nv.constant0._Z12reduceGlobalILj16EfEvPT0_S1_j --------------------------
	.section	.nv.constant0._Z12reduceGlobalILj16EfEvPT0_S1_j,"a",@progbits
	.sectionflags	@""
	.align	4
.nv.constant0._Z12reduceGlobalILj16EfEvPT0_S1_j:
	.zero		916


//--------------------- .nv.constant0._Z12reduceGlobalILj32EfEvPT0_S1_j --------------------------
	.section	.nv.constant0._Z12reduceGlobalILj32EfEvPT0_S1_j,"a",@progbits
	.sectionflags	@""
	.align	4
.nv.constant0._Z12reduceGlobalILj32EfEvPT0_S1_j:
	.zero		916


//--------------------- .nv.constant0._Z12reduceGlobalILj64EfEvPT0_S1_j --------------------------
	.section	.nv.constant0._Z12reduceGlobalILj64EfEvPT0_S1_j,"a",@progbits
	.sectionflags	@""
	.align	4
.nv.constant0._Z12reduceGlobalILj64EfEvPT0_S1_j:
	.zero		916


//--------------------- .nv.constant0._Z12reduceGlobalILj128EfEvPT0_S1_j --------------------------
	.section	.nv.constant0._Z12reduceGlobalILj128EfEvPT0_S1_j,"a",@progbits
	.sectionflags	@""
	.align	4
.nv.constant0._Z12reduceGlobalILj128EfEvPT0_S1_j:
	.zero		916


//--------------------- .nv.constant0._Z12reduceGlobalILj256EfEvPT0_S1_j --------------------------
	.section	.nv.constant0._Z12reduceGlobalILj256EfEvPT0_S1_j,"a",@progbits
	.sectionflags	@""
	.align	4
.nv.constant0._Z12reduceGlobalILj256EfEvPT0_S1_j:
	.zero		916


//--------------------- .nv.constant0._Z12reduceGlobalILj512EfEvPT0_S1_j --------------------------
	.section	.nv.constant0._Z12reduceGlobalILj512EfEvPT0_S1_j,"a",@progbits
	.sectionflags	@""
	.align	4
.nv.constant0._Z12reduceGlobalILj512EfEvPT0_S1_j:
	.zero		916


//--------------------- .nv.constant0._Z6gatherIiEvPT_ii --------------------------
	.section	.nv.constant0._Z6gatherIiEvPT_ii,"a",@progbits
	.sectionflags	@""
	.align	4
.nv.constant0._Z6gatherIiEvPT_ii:
	.zero		912


//--------------------- .nv.constant0._Z12reduceGlobalILj1EiEvPT0_S1_j --------------------------
	.section	.nv.constant0._Z12reduceGlobalILj1EiEvPT0_S1_j,"a",@progbits
	.sectionflags	@""
	.align	4
.nv.constant0._Z12reduceGlobalILj1EiEvPT0_S1_j:
	.zero		916


//--------------------- .nv.constant0._Z12reduceGlobalILj2EiEvPT0_S1_j --------------------------
	.section	.nv.constant0._Z12reduceGlobalILj2EiEvPT0_S1_j,"a",@progbits
	.sectionflags	@""
	.align	4
.nv.constant0._Z12reduceGlobalILj2EiEvPT0_S1_j:
	.zero		916


//--------------------- .nv.constant0._Z12reduceGlobalILj4EiEvPT0_S1_j --------------------------
	.section	.nv.constant0._Z12reduceGlobalILj4EiEvPT0_S1_j,"a",@progbits
	.sectionflags	@""
	.align	4
.nv.constant0._Z12reduceGlobalILj4EiEvPT0_S1_j:
	.zero		916


//--------------------- .nv.constant0._Z12reduceGlobalILj8EiEvPT0_S1_j --------------------------
	.section	.nv.constant0._Z12reduceGlobalILj8EiEvPT0_S1_j,"a",@progbits
	.sectionflags	@""
	.align	4
.nv.constant0._Z12reduceGlobalILj8EiEvPT0_S1_j:
	.zero		916


//--------------------- .nv.constant0._Z12reduceGlobalILj16EiEvPT0_S1_j --------------------------
	.section	.nv.constant0._Z12reduceGlobalILj16EiEvPT0_S1_j,"a",@progbits
	.sectionflags	@""
	.align	4
.nv.constant0._Z12reduceGlobalILj16EiEvPT0_S1_j:
	.zero		916


//--------------------- .nv.constant0._Z12reduceGlobalILj32EiEvPT0_S1_j --------------------------
	.section	.nv.constant0._Z12reduceGlobalILj32EiEvPT0_S1_j,"a",@progbits
	.sectionflags	@""
	.align	4
.nv.constant0._Z12reduceGlobalILj32EiEvPT0_S1_j:
	.zero		916


//--------------------- .nv.constant0._Z12reduceGlobalILj64EiEvPT0_S1_j --------------------------
	.section	.nv.constant0._Z12reduceGlobalILj64EiEvPT0_S1_j,"a",@progbits
	.sectionflags	@""
	.align	4
.nv.constant0._Z12reduceGlobalILj64EiEvPT0_S1_j:
	.zero		916


//--------------------- .nv.constant0._Z12reduceGlobalILj128EiEvPT0_S1_j --------------------------
	.section	.nv.constant0._Z12reduceGlobalILj128EiEvPT0_S1_j,"a",@progbits
	.sectionflags	@""
	.align	4
.nv.constant0._Z12reduceGlobalILj128EiEvPT0_S1_j:
	.zero		916


//--------------------- .nv.constant0._Z12reduceGlobalILj256EiEvPT0_S1_j --------------------------
	.section	.nv.constant0._Z12reduceGlobalILj256EiEvPT0_S1_j,"a",@progbits
	.sectionflags	@""
	.align	4
.nv.constant0._Z12reduceGlobalILj256EiEvPT0_S1_j:
	.zero		916


//--------------------- .nv.constant0._Z12reduceGlobalILj512EiEvPT0_S1_j --------------------------
	.section	.nv.constant0._Z12reduceGlobalILj512EiEvPT0_S1_j,"a",@progbits
	.sectionflags	@""
	.align	4
.nv.constant0._Z12reduceGlobalILj512EiEvPT0_S1_j:
	.zero		916


//--------------------- .nv.constant0._Z14pickMembershipPiS_iii --------------------------
	.section	.nv.constant0._Z14pickMembershipPiS_iii,"a",@progbits
	.sectionflags	@""
	.align	4
.nv.constant0._Z14pickMembershipPiS_iii:
	.zero		924


//--------------------- .nv.constant0._Z14pickCoordinatePfS_PiS_S0_iiii --------------------------
	.section	.nv.constant0._Z14pickCoordinatePfS_PiS_S0_iiii,"a",@progbits
	.sectionflags	@""
	.align	4
.nv.constant0._Z14pickCoordinatePfS_PiS_S0_iiii:
	.zero		952


//--------------------- .nv.constant0._Z14updateClustersPfS_PiS0_iii --------------------------
	.section	.nv.constant0._Z14updateClustersPfS_PiS0_iii,"a",@progbits
	.sectionflags	@""
	.align	4
.nv.constant0._Z14updateClustersPfS_PiS0_iii:
	.zero		940


//--------------------- .nv.constant0._Z14pointsDistancePfS_PiS0_S0_iii --------------------------
	.section	.nv.constant0._Z14pointsDistancePfS_PiS0_S0_iii,"a",@progbits
	.sectionflags	@""
	.align	4
.nv.constant0._Z14pointsDistancePfS_PiS0_S0_iii:
	.zero		948


//--------------------- SYMBOLS --------------------------

	.type		.nv.reservedSmem.offset0,@object
	.size		.nv.reservedSmem.offset0,0x4
	.type		.nv.reservedSmem.cap,@object
	.size		.nv.reservedSmem.cap,0x4
